// Copyright (c) 2024, Jay Shah, Ganesh Bikshandi, Ying Zhang, Vijay Thakkar, Pradeep Ramani, Tri Dao.
// Splitting the different template instantiations to different files to speed up compilation.
// This file is auto-generated. See "generate_kernels.py"

#include "flash_fwd_launch_template.h"

#ifndef FLASHATTENTION_DISABLE_SM8x
#ifndef FLASHATTENTION_DISABLE_HDIM64
template void run_mha_fwd_<80, cutlass::half_t, 64, 64, true, true, false, true>(Flash_fwd_params &params, cudaStream_t stream);
template void run_mha_fwd_<86, cutlass::half_t, 64, 64, true, true, false, true>(Flash_fwd_params &params, cudaStream_t stream);
#endif
#endif


// ===== COMPILED SASS (sm_80) =====

	.target	sm_80

	.elftype	@"ET_EXEC"


//--------------------- .note.nv.tkinfo           --------------------------
	.section	.note.nv.tkinfo,"",@"SHT_NOTE"
	.sectionflags	@"SHF_NOTE_NV_TKINFO"
	.tkinfo
        /*0018*/ 	.word	0x00000002
        /*0030*/ 	.string	""
        /*0030*/ 	.string	"ptxas"
        /*0030*/ 	.string	"Cuda compilation tools, release 13.0, V13.0.88"
        /*0030*/ 	.string	"Build cuda_13.0.r13.0/compiler.36424714_0"
        /*0030*/ 	.string	"-arch sm_80 -m 64 "



//--------------------- .note.nv.cuinfo           --------------------------
	.section	.note.nv.cuinfo,"",@"SHT_NOTE"
	.sectionflags	@"SHF_NOTE_NV_CUINFO"
        /*0018*/ 	.short	0x0002
        /*001a*/ 	.short	0x0050
        /*001c*/ 	.short	0x0082
	.zero		2


//--------------------- .nv.info                  --------------------------
	.section	.nv.info,"",@"SHT_CUDA_INFO"
	.align	4


	//----- nvinfo : EIATTR_REGCOUNT
	.align		4
        /*0000*/ 	.byte	0x04, 0x2f
        /*0002*/ 	.short	(.L_12 - .L_11)
	.align		4
.L_11:
        /*0004*/ 	.word	index@(_ZN7cutlass13device_kernelIN5flash19enable_sm80_to_sm89INS1_16FlashAttnFwdSm80INS1_25CollectiveMainloopFwdSm80ILi4ELi1ELb0EN4cute5tupleIJNS5_1CILi128EEENS7_ILi80EEENS7_ILi64EEEEEELi64ENS_6half_tEfNS_4arch4Sm80ELb1ELb0ELb0ELb1ELb1ELb1ELb1ELb1EEENS1_21CollectiveEpilogueFwdINS6_IJS8_SA_S9_EEENS6_IJNS7_ILi1EEESI_SI_EEESC_SE_Li128ELb1ELb1ELb1ELb0EEENS1_36VarlenDynamicPersistentTileSchedulerILi128ELi80ELi128ELi128ELb1ELb1ELb0ELb1ELb1ELb1EEEEEEEEEvNT_6ParamsE)
        /*0008*/ 	.word	0x000000ff


	//----- nvinfo : EIATTR_FRAME_SIZE
	.align		4
.L_12:
        /*000c*/ 	.byte	0x04, 0x11
        /*000e*/ 	.short	(.L_14 - .L_13)
	.align		4
.L_13:
        /*0010*/ 	.word	index@($__internal_25_$__cuda_sm70_votesync_ballot)
        /*0014*/ 	.word	0x00000000


	//----- nvinfo : EIATTR_FRAME_SIZE
	.align		4
.L_14:
        /*0018*/ 	.byte	0x04, 0x11
        /*001a*/ 	.short	(.L_16 - .L_15)
	.align		4
.L_15:
        /*001c*/ 	.word	index@($__internal_24_$__cuda_sm70_shflsync_up_p)
        /*0020*/ 	.word	0x00000000


	//----- nvinfo : EIATTR_FRAME_SIZE
	.align		4
.L_16:
        /*0024*/ 	.byte	0x04, 0x11
        /*0026*/ 	.short	(.L_18 - .L_17)
	.align		4
.L_17:
        /*0028*/ 	.word	index@($__internal_23_$__cuda_sm70_shflsync_idx_p)
        /*002c*/ 	.word	0x00000000


	//----- nvinfo : EIATTR_FRAME_SIZE
	.align		4
.L_18:
        /*0030*/ 	.byte	0x04, 0x11
        /*0032*/ 	.short	(.L_20 - .L_19)
	.align		4
.L_19:
        /*0034*/ 	.word	index@($__internal_22_$__cuda_sm70_shflsync_bfly_p)
        /*0038*/ 	.word	0x00000000


	//----- nvinfo : EIATTR_FRAME_SIZE
	.align		4
.L_20:
        /*003c*/ 	.byte	0x04, 0x11
        /*003e*/ 	.short	(.L_22 - .L_21)
	.align		4
.L_21:
        /*0040*/ 	.word	index@(_ZN7cutlass13device_kernelIN5flash19enable_sm80_to_sm89INS1_16FlashAttnFwdSm80INS1_25CollectiveMainloopFwdSm80ILi4ELi1ELb0EN4cute5tupleIJNS5_1CILi128EEENS7_ILi80EEENS7_ILi64EEEEEELi64ENS_6half_tEfNS_4arch4Sm80ELb1ELb0ELb0ELb1ELb1ELb1ELb1ELb1EEENS1_21CollectiveEpilogueFwdINS6_IJS8_SA_S9_EEENS6_IJNS7_ILi1EEESI_SI_EEESC_SE_Li128ELb1ELb1ELb1ELb0EEENS1_36VarlenDynamicPersistentTileSchedulerILi128ELi80ELi128ELi128ELb1ELb1ELb0ELb1ELb1ELb1EEEEEEEEEvNT_6ParamsE)
        /*0044*/ 	.word	0x00000100


	//----- nvinfo : EIATTR_REGCOUNT
	.align		4
.L_22:
        /*0048*/ 	.byte	0x04, 0x2f
        /*004a*/ 	.short	(.L_24 - .L_23)
	.align		4
.L_23:
        /*004c*/ 	.word	index@(_ZN7cutlass13device_kernelIN5flash19enable_sm80_to_sm89INS1_16FlashAttnFwdSm80INS1_25CollectiveMainloopFwdSm80ILi4ELi1ELb0EN4cute5tupleIJNS5_1CILi128EEENS7_ILi80EEENS7_ILi64EEEEEELi64ENS_6half_tEfNS_4arch4Sm80ELb1ELb0ELb0ELb1ELb1ELb0ELb1ELb1EEENS1_21CollectiveEpilogueFwdINS6_IJS8_SA_S9_EEENS6_IJNS7_ILi1EEESI_SI_EEESC_SE_Li128ELb1ELb1ELb1ELb0EEENS1_36VarlenDynamicPersistentTileSchedulerILi128ELi80ELi128ELi128ELb1ELb1ELb0ELb1ELb1ELb1EEEEEEEEEvNT_6ParamsE)
        /*0050*/ 	.word	0x000000ff


	//----- nvinfo : EIATTR_FRAME_SIZE
	.align		4
.L_24:
        /*0054*/ 	.byte	0x04, 0x11
        /*0056*/ 	.short	(.L_26 - .L_25)
	.align		4
.L_25:
        /*0058*/ 	.word	index@($__internal_21_$__cuda_sm70_votesync_ballot)
        /*005c*/ 	.word	0x00000000


	//----- nvinfo : EIATTR_FRAME_SIZE
	.align		4
.L_26:
        /*0060*/ 	.byte	0x04, 0x11
        /*0062*/ 	.short	(.L_28 - .L_27)
	.align		4
.L_27:
        /*0064*/ 	.word	index@($__internal_20_$__cuda_sm70_shflsync_up_p)
        /*0068*/ 	.word	0x00000000


	//----- nvinfo : EIATTR_FRAME_SIZE
	.align		4
.L_28:
        /*006c*/ 	.byte	0x04, 0x11
        /*006e*/ 	.short	(.L_30 - .L_29)
	.align		4
.L_29:
        /*0070*/ 	.word	index@($__internal_19_$__cuda_sm70_shflsync_idx_p)
        /*0074*/ 	.word	0x00000000


	//----- nvinfo : EIATTR_FRAME_SIZE
	.align		4
.L_30:
        /*0078*/ 	.byte	0x04, 0x11
        /*007a*/ 	.short	(.L_32 - .L_31)
	.align		4
.L_31:
        /*007c*/ 	.word	index@($__internal_18_$__cuda_sm70_shflsync_bfly_p)
        /*0080*/ 	.word	0x00000000


	//----- nvinfo : EIATTR_FRAME_SIZE
	.align		4
.L_32:
        /*0084*/ 	.byte	0x04, 0x11
        /*0086*/ 	.short	(.L_34 - .L_33)
	.align		4
.L_33:
        /*0088*/ 	.word	index@(_ZN7cutlass13device_kernelIN5flash19enable_sm80_to_sm89INS1_16FlashAttnFwdSm80INS1_25CollectiveMainloopFwdSm80ILi4ELi1ELb0EN4cute5tupleIJNS5_1CILi128EEENS7_ILi80EEENS7_ILi64EEEEEELi64ENS_6half_tEfNS_4arch4Sm80ELb1ELb0ELb0ELb1ELb1ELb0ELb1ELb1EEENS1_21CollectiveEpilogueFwdINS6_IJS8_SA_S9_EEENS6_IJNS7_ILi1EEESI_SI_EEESC_SE_Li128ELb1ELb1ELb1ELb0EEENS1_36VarlenDynamicPersistentTileSchedulerILi128ELi80ELi128ELi128ELb1ELb1ELb0ELb1ELb1ELb1EEEEEEEEEvNT_6ParamsE)
        /*008c*/ 	.word	0x000000c0


	//----- nvinfo : EIATTR_REGCOUNT
	.align		4
.L_34:
        /*0090*/ 	.byte	0x04, 0x2f
        /*0092*/ 	.short	(.L_36 - .L_35)
	.align		4
.L_35:
        /*0094*/ 	.word	index@(_ZN7cutlass13device_kernelIN5flash19enable_sm80_to_sm89INS1_16FlashAttnFwdSm80INS1_25CollectiveMainloopFwdSm80ILi4ELi1ELb0EN4cute5tupleIJNS5_1CILi128EEENS7_ILi112EEENS7_ILi64EEEEEELi64ENS_6half_tEfNS_4arch4Sm80ELb1ELb0ELb0ELb0ELb1ELb0ELb1ELb1EEENS1_21CollectiveEpilogueFwdINS6_IJS8_SA_S9_EEENS6_IJNS7_ILi1EEESI_SI_EEESC_SE_Li128ELb0ELb1ELb1ELb0EEENS1_30DynamicPersistentTileSchedulerILi128ELi128ELb1ELb1ELb0EEEEEEEEEvNT_6ParamsE)
        /*0098*/ 	.word	0x000000ff


	//----- nvinfo : EIATTR_FRAME_SIZE
	.align		4
.L_36:
        /*009c*/ 	.byte	0x04, 0x11
        /*009e*/ 	.short	(.L_38 - .L_37)
	.align		4
.L_37:
        /*00a0*/ 	.word	index@($__internal_17_$__cuda_sm70_shflsync_idx_p)
        /*00a4*/ 	.word	0x00000000


	//----- nvinfo : EIATTR_FRAME_SIZE
	.align		4
.L_38:
        /*00a8*/ 	.byte	0x04, 0x11
        /*00aa*/ 	.short	(.L_40 - .L_39)
	.align		4
.L_39:
        /*00ac*/ 	.word	index@($__internal_16_$__cuda_sm70_shflsync_bfly_p)
        /*00b0*/ 	.word	0x00000000


	//----- nvinfo : EIATTR_FRAME_SIZE
	.align		4
.L_40:
        /*00b4*/ 	.byte	0x04, 0x11
        /*00b6*/ 	.short	(.L_42 - .L_41)
	.align		4
.L_41:
        /*00b8*/ 	.word	index@(_ZN7cutlass13device_kernelIN5flash19enable_sm80_to_sm89INS1_16FlashAttnFwdSm80INS1_25CollectiveMainloopFwdSm80ILi4ELi1ELb0EN4cute5tupleIJNS5_1CILi128EEENS7_ILi112EEENS7_ILi64EEEEEELi64ENS_6half_tEfNS_4arch4Sm80ELb1ELb0ELb0ELb0ELb1ELb0ELb1ELb1EEENS1_21CollectiveEpilogueFwdINS6_IJS8_SA_S9_EEENS6_IJNS7_ILi1EEESI_SI_EEESC_SE_Li128ELb0ELb1ELb1ELb0EEENS1_30DynamicPersistentTileSchedulerILi128ELi128ELb1ELb1ELb0EEEEEEEEEvNT_6ParamsE)
        /*00bc*/ 	.word	0x000000a0


	//----- nvinfo : EIATTR_REGCOUNT
	.align		4
.L_42:
        /*00c0*/ 	.byte	0x04, 0x2f
        /*00c2*/ 	.short	(.L_44 - .L_43)
	.align		4
.L_43:
        /*00c4*/ 	.word	index@(_ZN7cutlass13device_kernelIN5flash19enable_sm80_to_sm89INS1_16FlashAttnFwdSm80INS1_25CollectiveMainloopFwdSm80ILi4ELi1ELb0EN4cute5tupleIJNS5_1CILi128EEENS7_ILi80EEENS7_ILi64EEEEEELi64ENS_6half_tEfNS_4arch4Sm80ELb0ELb1ELb0ELb1ELb1ELb1ELb1ELb1EEENS1_21CollectiveEpilogueFwdINS6_IJS8_SA_S9_EEENS6_IJNS7_ILi1EEESI_SI_EEESC_SE_Li128ELb1ELb1ELb1ELb0EEENS1_36VarlenDynamicPersistentTileSchedulerILi128ELi80ELi128ELi128ELb1ELb1ELb0ELb1ELb0ELb1EEEEEEEEEvNT_6ParamsE)
        /*00c8*/ 	.word	0x000000ff


	//----- nvinfo : EIATTR_FRAME_SIZE
	.align		4
.L_44:
        /*00cc*/ 	.byte	0x04, 0x11
        /*00ce*/ 	.short	(.L_46 - .L_45)
	.align		4
.L_45:
        /*00d0*/ 	.word	index@($__internal_15_$__cuda_sm70_votesync_ballot)
        /*00d4*/ 	.word	0x00000000


	//----- nvinfo : EIATTR_FRAME_SIZE
	.align		4
.L_46:
        /*00d8*/ 	.byte	0x04, 0x11
        /*00da*/ 	.short	(.L_48 - .L_47)
	.align		4
.L_47:
        /*00dc*/ 	.word	index@($__internal_14_$__cuda_sm70_shflsync_up_p)
        /*00e0*/ 	.word	0x00000000


	//----- nvinfo : EIATTR_FRAME_SIZE
	.align		4
.L_48:
        /*00e4*/ 	.byte	0x04, 0x11
        /*00e6*/ 	.short	(.L_50 - .L_49)
	.align		4
.L_49:
        /*00e8*/ 	.word	index@($__internal_13_$__cuda_sm70_shflsync_idx_p)
        /*00ec*/ 	.word	0x00000000


	//----- nvinfo : EIATTR_FRAME_SIZE
	.align		4
.L_50:
        /*00f0*/ 	.byte	0x04, 0x11
        /*00f2*/ 	.short	(.L_52 - .L_51)
	.align		4
.L_51:
        /*00f4*/ 	.word	index@($__internal_12_$__cuda_sm70_shflsync_bfly_p)
        /*00f8*/ 	.word	0x00000000


	//----- nvinfo : EIATTR_FRAME_SIZE
	.align		4
.L_52:
        /*00fc*/ 	.byte	0x04, 0x11
        /*00fe*/ 	.short	(.L_54 - .L_53)
	.align		4
.L_53:
        /*0100*/ 	.word	index@(_ZN7cutlass13device_kernelIN5flash19enable_sm80_to_sm89INS1_16FlashAttnFwdSm80INS1_25CollectiveMainloopFwdSm80ILi4ELi1ELb0EN4cute5tupleIJNS5_1CILi128EEENS7_ILi80EEENS7_ILi64EEEEEELi64ENS_6half_tEfNS_4arch4Sm80ELb0ELb1ELb0ELb1ELb1ELb1ELb1ELb1EEENS1_21CollectiveEpilogueFwdINS6_IJS8_SA_S9_EEENS6_IJNS7_ILi1EEESI_SI_EEESC_SE_Li128ELb1ELb1ELb1ELb0EEENS1_36VarlenDynamicPersistentTileSchedulerILi128ELi80ELi128ELi128ELb1ELb1ELb0ELb1ELb0ELb1EEEEEEEEEvNT_6ParamsE)
        /*0104*/ 	.word	0x000000f8


	//----- nvinfo : EIATTR_REGCOUNT
	.align		4
.L_54:
        /*0108*/ 	.byte	0x04, 0x2f
        /*010a*/ 	.short	(.L_56 - .L_55)
	.align		4
.L_55:
        /*010c*/ 	.word	index@(_ZN7cutlass13device_kernelIN5flash19enable_sm80_to_sm89INS1_16FlashAttnFwdSm80INS1_25CollectiveMainloopFwdSm80ILi4ELi1ELb0EN4cute5tupleIJNS5_1CILi128EEENS7_ILi80EEENS7_ILi64EEEEEELi64ENS_6half_tEfNS_4arch4Sm80ELb0ELb1ELb0ELb1ELb1ELb0ELb1ELb1EEENS1_21CollectiveEpilogueFwdINS6_IJS8_SA_S9_EEENS6_IJNS7_ILi1EEESI_SI_EEESC_SE_Li128ELb1ELb1ELb1ELb0EEENS1_36VarlenDynamicPersistentTileSchedulerILi128ELi80ELi128ELi128ELb1ELb1ELb0ELb1ELb0ELb1EEEEEEEEEvNT_6ParamsE)
        /*0110*/ 	.word	0x000000ff


	//----- nvinfo : EIATTR_FRAME_SIZE
	.align		4
.L_56:
        /*0114*/ 	.byte	0x04, 0x11
        /*0116*/ 	.short	(.L_58 - .L_57)
	.align		4
.L_57:
        /*0118*/ 	.word	index@($__internal_11_$__cuda_sm70_votesync_ballot)
        /*011c*/ 	.word	0x00000000


	//----- nvinfo : EIATTR_FRAME_SIZE
	.align		4
.L_58:
        /*0120*/ 	.byte	0x04, 0x11
        /*0122*/ 	.short	(.L_60 - .L_59)
	.align		4
.L_59:
        /*0124*/ 	.word	index@($__internal_10_$__cuda_sm70_shflsync_up_p)
        /*0128*/ 	.word	0x00000000


	//----- nvinfo : EIATTR_FRAME_SIZE
	.align		4
.L_60:
        /*012c*/ 	.byte	0x04, 0x11
        /*012e*/ 	.short	(.L_62 - .L_61)
	.align		4
.L_61:
        /*0130*/ 	.word	index@($__internal_9_$__cuda_sm70_shflsync_idx_p)
        /*0134*/ 	.word	0x00000000


	//----- nvinfo : EIATTR_FRAME_SIZE
	.align		4
.L_62:
        /*0138*/ 	.byte	0x04, 0x11
        /*013a*/ 	.short	(.L_64 - .L_63)
	.align		4
.L_63:
        /*013c*/ 	.word	index@($__internal_8_$__cuda_sm70_shflsync_bfly_p)
        /*0140*/ 	.word	0x00000000


	//----- nvinfo : EIATTR_FRAME_SIZE
	.align		4
.L_64:
        /*0144*/ 	.byte	0x04, 0x11
        /*0146*/ 	.short	(.L_66 - .L_65)
	.align		4
.L_65:
        /*0148*/ 	.word	index@(_ZN7cutlass13device_kernelIN5flash19enable_sm80_to_sm89INS1_16FlashAttnFwdSm80INS1_25CollectiveMainloopFwdSm80ILi4ELi1ELb0EN4cute5tupleIJNS5_1CILi128EEENS7_ILi80EEENS7_ILi64EEEEEELi64ENS_6half_tEfNS_4arch4Sm80ELb0ELb1ELb0ELb1ELb1ELb0ELb1ELb1EEENS1_21CollectiveEpilogueFwdINS6_IJS8_SA_S9_EEENS6_IJNS7_ILi1EEESI_SI_EEESC_SE_Li128ELb1ELb1ELb1ELb0EEENS1_36VarlenDynamicPersistentTileSchedulerILi128ELi80ELi128ELi128ELb1ELb1ELb0ELb1ELb0ELb1EEEEEEEEEvNT_6ParamsE)
        /*014c*/ 	.word	0x00000080


	//----- nvinfo : EIATTR_REGCOUNT
	.align		4
.L_66:
        /*0150*/ 	.byte	0x04, 0x2f
        /*0152*/ 	.short	(.L_68 - .L_67)
	.align		4
.L_67:
        /*0154*/ 	.word	index@(_ZN7cutlass13device_kernelIN5flash19enable_sm80_to_sm89INS1_16FlashAttnFwdSm80INS1_25CollectiveMainloopFwdSm80ILi4ELi1ELb0EN4cute5tupleIJNS5_1CILi128EEENS7_ILi96EEENS7_ILi64EEEEEELi64ENS_6half_tEfNS_4arch4Sm80ELb0ELb1ELb0ELb0ELb1ELb0ELb1ELb1EEENS1_21CollectiveEpilogueFwdINS6_IJS8_SA_S9_EEENS6_IJNS7_ILi1EEESI_SI_EEESC_SE_Li128ELb0ELb1ELb1ELb0EEENS1_19SingleTileSchedulerILb0ELb1ELb1ELi128EEEEEEEEEvNT_6ParamsE)
        /*0158*/ 	.word	0x000000ff


	//----- nvinfo : EIATTR_FRAME_SIZE
	.align		4
.L_68:
        /*015c*/ 	.byte	0x04, 0x11
        /*015e*/ 	.short	(.L_70 - .L_69)
	.align		4
.L_69:
        /*0160*/ 	.word	index@(_ZN7cutlass13device_kernelIN5flash19enable_sm80_to_sm89INS1_16FlashAttnFwdSm80INS1_25CollectiveMainloopFwdSm80ILi4ELi1ELb0EN4cute5tupleIJNS5_1CILi128EEENS7_ILi96EEENS7_ILi64EEEEEELi64ENS_6half_tEfNS_4arch4Sm80ELb0ELb1ELb0ELb0ELb1ELb0ELb1ELb1EEENS1_21CollectiveEpilogueFwdINS6_IJS8_SA_S9_EEENS6_IJNS7_ILi1EEESI_SI_EEESC_SE_Li128ELb0ELb1ELb1ELb0EEENS1_19SingleTileSchedulerILb0ELb1ELb1ELi128EEEEEEEEEvNT_6ParamsE)
        /*0164*/ 	.word	0x00000018


	//----- nvinfo : EIATTR_REGCOUNT
	.align		4
.L_70:
        /*0168*/ 	.byte	0x04, 0x2f
        /*016a*/ 	.short	(.L_72 - .L_71)
	.align		4
.L_71:
        /*016c*/ 	.word	index@(_ZN7cutlass13device_kernelIN5flash19enable_sm80_to_sm89INS1_16FlashAttnFwdSm80INS1_25CollectiveMainloopFwdSm80ILi4ELi1ELb0EN4cute5tupleIJNS5_1CILi128EEENS7_ILi80EEENS7_ILi64EEEEEELi64ENS_6half_tEfNS_4arch4Sm80ELb0ELb0ELb0ELb1ELb1ELb1ELb1ELb1EEENS1_21CollectiveEpilogueFwdINS6_IJS8_SA_S9_EEENS6_IJNS7_ILi1EEESI_SI_EEESC_SE_Li128ELb1ELb1ELb1ELb0EEENS1_36VarlenDynamicPersistentTileSchedulerILi128ELi80ELi128ELi128ELb1ELb1ELb0ELb0ELb1ELb1EEEEEEEEEvNT_6ParamsE)
        /*0170*/ 	.word	0x000000ff


	//----- nvinfo : EIATTR_FRAME_SIZE
	.align		4
.L_72:
        /*0174*/ 	.byte	0x04, 0x11
        /*0176*/ 	.short	(.L_74 - .L_73)
	.align		4
.L_73:
        /*0178*/ 	.word	index@($__internal_7_$__cuda_sm70_votesync_ballot)
        /*017c*/ 	.word	0x00000000


	//----- nvinfo : EIATTR_FRAME_SIZE
	.align		4
.L_74:
        /*0180*/ 	.byte	0x04, 0x11
        /*0182*/ 	.short	(.L_76 - .L_75)
	.align		4
.L_75:
        /*0184*/ 	.word	index@($__internal_6_$__cuda_sm70_shflsync_up_p)
        /*0188*/ 	.word	0x00000000


	//----- nvinfo : EIATTR_FRAME_SIZE
	.align		4
.L_76:
        /*018c*/ 	.byte	0x04, 0x11
        /*018e*/ 	.short	(.L_78 - .L_77)
	.align		4
.L_77:
        /*0190*/ 	.word	index@($__internal_5_$__cuda_sm70_shflsync_idx_p)
        /*0194*/ 	.word	0x00000000


	//----- nvinfo : EIATTR_FRAME_SIZE
	.align		4
.L_78:
        /*0198*/ 	.byte	0x04, 0x11
        /*019a*/ 	.short	(.L_80 - .L_79)
	.align		4
.L_79:
        /*019c*/ 	.word	index@($__internal_4_$__cuda_sm70_shflsync_bfly_p)
        /*01a0*/ 	.word	0x00000000


	//----- nvinfo : EIATTR_FRAME_SIZE
	.align		4
.L_80:
        /*01a4*/ 	.byte	0x04, 0x11
        /*01a6*/ 	.short	(.L_82 - .L_81)
	.align		4
.L_81:
        /*01a8*/ 	.word	index@(_ZN7cutlass13device_kernelIN5flash19enable_sm80_to_sm89INS1_16FlashAttnFwdSm80INS1_25CollectiveMainloopFwdSm80ILi4ELi1ELb0EN4cute5tupleIJNS5_1CILi128EEENS7_ILi80EEENS7_ILi64EEEEEELi64ENS_6half_tEfNS_4arch4Sm80ELb0ELb0ELb0ELb1ELb1ELb1ELb1ELb1EEENS1_21CollectiveEpilogueFwdINS6_IJS8_SA_S9_EEENS6_IJNS7_ILi1EEESI_SI_EEESC_SE_Li128ELb1ELb1ELb1ELb0EEENS1_36VarlenDynamicPersistentTileSchedulerILi128ELi80ELi128ELi128ELb1ELb1ELb0ELb0ELb1ELb1EEEEEEEEEvNT_6ParamsE)
        /*01ac*/ 	.word	0x000000f8


	//----- nvinfo : EIATTR_REGCOUNT
	.align		4
.L_82:
        /*01b0*/ 	.byte	0x04, 0x2f
        /*01b2*/ 	.short	(.L_84 - .L_83)
	.align		4
.L_83:
        /*01b4*/ 	.word	index@(_ZN7cutlass13device_kernelIN5flash19enable_sm80_to_sm89INS1_16FlashAttnFwdSm80INS1_25CollectiveMainloopFwdSm80ILi4ELi1ELb0EN4cute5tupleIJNS5_1CILi128EEENS7_ILi80EEENS7_ILi64EEEEEELi64ENS_6half_tEfNS_4arch4Sm80ELb0ELb0ELb0ELb1ELb1ELb0ELb1ELb1EEENS1_21CollectiveEpilogueFwdINS6_IJS8_SA_S9_EEENS6_IJNS7_ILi1EEESI_SI_EEESC_SE_Li128ELb1ELb1ELb1ELb0EEENS1_36VarlenDynamicPersistentTileSchedulerILi128ELi80ELi128ELi128ELb1ELb1ELb0ELb0ELb1ELb1EEEEEEEEEvNT_6ParamsE)
        /*01b8*/ 	.word	0x000000ff


	//----- nvinfo : EIATTR_FRAME_SIZE
	.align		4
.L_84:
        /*01bc*/ 	.byte	0x04, 0x11
        /*01be*/ 	.short	(.L_86 - .L_85)
	.align		4
.L_85:
        /*01c0*/ 	.word	index@($__internal_3_$__cuda_sm70_votesync_ballot)
        /*01c4*/ 	.word	0x00000000


	//----- nvinfo : EIATTR_FRAME_SIZE
	.align		4
.L_86:
        /*01c8*/ 	.byte	0x04, 0x11
        /*01ca*/ 	.short	(.L_88 - .L_87)
	.align		4
.L_87:
        /*01cc*/ 	.word	index@($__internal_2_$__cuda_sm70_shflsync_up_p)
        /*01d0*/ 	.word	0x00000000


	//----- nvinfo : EIATTR_FRAME_SIZE
	.align		4
.L_88:
        /*01d4*/ 	.byte	0x04, 0x11
        /*01d6*/ 	.short	(.L_90 - .L_89)
	.align		4
.L_89:
        /*01d8*/ 	.word	index@($__internal_1_$__cuda_sm70_shflsync_idx_p)
        /*01dc*/ 	.word	0x00000000


	//----- nvinfo : EIATTR_FRAME_SIZE
	.align		4
.L_90:
        /*01e0*/ 	.byte	0x04, 0x11
        /*01e2*/ 	.short	(.L_92 - .L_91)
	.align		4
.L_91:
        /*01e4*/ 	.word	index@($__internal_0_$__cuda_sm70_shflsync_bfly_p)
        /*01e8*/ 	.word	0x00000000


	//----- nvinfo : EIATTR_FRAME_SIZE
	.align		4
.L_92:
        /*01ec*/ 	.byte	0x04, 0x11
        /*01ee*/ 	.short	(.L_94 - .L_93)
	.align		4
.L_93:
        /*01f0*/ 	.word	index@(_ZN7cutlass13device_kernelIN5flash19enable_sm80_to_sm89INS1_16FlashAttnFwdSm80INS1_25CollectiveMainloopFwdSm80ILi4ELi1ELb0EN4cute5tupleIJNS5_1CILi128EEENS7_ILi80EEENS7_ILi64EEEEEELi64ENS_6half_tEfNS_4arch4Sm80ELb0ELb0ELb0ELb1ELb1ELb0ELb1ELb1EEENS1_21CollectiveEpilogueFwdINS6_IJS8_SA_S9_EEENS6_IJNS7_ILi1EEESI_SI_EEESC_SE_Li128ELb1ELb1ELb1ELb0EEENS1_36VarlenDynamicPersistentTileSchedulerILi128ELi80ELi128ELi128ELb1ELb1ELb0ELb0ELb1ELb1EEEEEEEEEvNT_6ParamsE)
        /*01f4*/ 	.word	0x00000098


	//----- nvinfo : EIATTR_REGCOUNT
	.align		4
.L_94:
        /*01f8*/ 	.byte	0x04, 0x2f
        /*01fa*/ 	.short	(.L_96 - .L_95)
	.align		4
.L_95:
        /*01fc*/ 	.word	index@(_ZN7cutlass13device_kernelIN5flash19enable_sm80_to_sm89INS1_16FlashAttnFwdSm80INS1_25CollectiveMainloopFwdSm80ILi4ELi1ELb0EN4cute5tupleIJNS5_1CILi128EEENS7_ILi112EEENS7_ILi64EEEEEELi64ENS_6half_tEfNS_4arch4Sm80ELb0ELb0ELb0ELb0ELb1ELb0ELb1ELb1EEENS1_21CollectiveEpilogueFwdINS6_IJS8_SA_S9_EEENS6_IJNS7_ILi1EEESI_SI_EEESC_SE_Li128ELb0ELb1ELb1ELb0EEENS1_19SingleTileSchedulerILb0ELb1ELb1ELi128EEEEEEEEEvNT_6ParamsE)
        /*0200*/ 	.word	0x000000ff


	//----- nvinfo : EIATTR_FRAME_SIZE
	.align		4
.L_96:
        /*0204*/ 	.byte	0x04, 0x11
        /*0206*/ 	.short	(.L_98 - .L_97)
	.align		4
.L_97:
        /*0208*/ 	.word	index@(_ZN7cutlass13device_kernelIN5flash19enable_sm80_to_sm89INS1_16FlashAttnFwdSm80INS1_25CollectiveMainloopFwdSm80ILi4ELi1ELb0EN4cute5tupleIJNS5_1CILi128EEENS7_ILi112EEENS7_ILi64EEEEEELi64ENS_6half_tEfNS_4arch4Sm80ELb0ELb0ELb0ELb0ELb1ELb0ELb1ELb1EEENS1_21CollectiveEpilogueFwdINS6_IJS8_SA_S9_EEENS6_IJNS7_ILi1EEESI_SI_EEESC_SE_Li128ELb0ELb1ELb1ELb0EEENS1_19SingleTileSchedulerILb0ELb1ELb1ELi128EEEEEEEEEvNT_6ParamsE)
        /*020c*/ 	.word	0x00000020


	//----- nvinfo : EIATTR_MIN_STACK_SIZE
	.align		4
.L_98:
        /*0210*/ 	.byte	0x04, 0x12
        /*0212*/ 	.short	(.L_100 - .L_99)
	.align		4
.L_99:
        /*0214*/ 	.word	index@(_ZN7cutlass13device_kernelIN5flash19enable_sm80_to_sm89INS1_16FlashAttnFwdSm80INS1_25CollectiveMainloopFwdSm80ILi4ELi1ELb0EN4cute5tupleIJNS5_1CILi128EEENS7_ILi112EEENS7_ILi64EEEEEELi64ENS_6half_tEfNS_4arch4Sm80ELb0ELb0ELb0ELb0ELb1ELb0ELb1ELb1EEENS1_21CollectiveEpilogueFwdINS6_IJS8_SA_S9_EEENS6_IJNS7_ILi1EEESI_SI_EEESC_SE_Li128ELb0ELb1ELb1ELb0EEENS1_19SingleTileSchedulerILb0ELb1ELb1ELi128EEEEEEEEEvNT_6ParamsE)
        /*0218*/ 	.word	0x00000020


	//----- nvinfo : EIATTR_MIN_STACK_SIZE
	.align		4
.L_100:
        /*021c*/ 	.byte	0x04, 0x12
        /*021e*/ 	.short	(.L_102 - .L_101)
	.align		4
.L_101:
        /*0220*/ 	.word	index@(_ZN7cutlass13device_kernelIN5flash19enable_sm80_to_sm89INS1_16FlashAttnFwdSm80INS1_25CollectiveMainloopFwdSm80ILi4ELi1ELb0EN4cute5tupleIJNS5_1CILi128EEENS7_ILi80EEENS7_ILi64EEEEEELi64ENS_6half_tEfNS_4arch4Sm80ELb0ELb0ELb0ELb1ELb1ELb0ELb1ELb1EEENS1_21CollectiveEpilogueFwdINS6_IJS8_SA_S9_EEENS6_IJNS7_ILi1EEESI_SI_EEESC_SE_Li128ELb1ELb1ELb1ELb0EEENS1_36VarlenDynamicPersistentTileSchedulerILi128ELi80ELi128ELi128ELb1ELb1ELb0ELb0ELb1ELb1EEEEEEEEEvNT_6ParamsE)
        /*0224*/ 	.word	0x00000098


	//----- nvinfo : EIATTR_MIN_STACK_SIZE
	.align		4
.L_102:
        /*0228*/ 	.byte	0x04, 0x12
        /*022a*/ 	.short	(.L_104 - .L_103)
	.align		4
.L_103:
        /*022c*/ 	.word	index@(_ZN7cutlass13device_kernelIN5flash19enable_sm80_to_sm89INS1_16FlashAttnFwdSm80INS1_25CollectiveMainloopFwdSm80ILi4ELi1ELb0EN4cute5tupleIJNS5_1CILi128EEENS7_ILi80EEENS7_ILi64EEEEEELi64ENS_6half_tEfNS_4arch4Sm80ELb0ELb0ELb0ELb1ELb1ELb1ELb1ELb1EEENS1_21CollectiveEpilogueFwdINS6_IJS8_SA_S9_EEENS6_IJNS7_ILi1EEESI_SI_EEESC_SE_Li128ELb1ELb1ELb1ELb0EEENS1_36VarlenDynamicPersistentTileSchedulerILi128ELi80ELi128ELi128ELb1ELb1ELb0ELb0ELb1ELb1EEEEEEEEEvNT_6ParamsE)
        /*0230*/ 	.word	0x000000f8


	//----- nvinfo : EIATTR_MIN_STACK_SIZE
	.align		4
.L_104:
        /*0234*/ 	.byte	0x04, 0x12
        /*0236*/ 	.short	(.L_106 - .L_105)
	.align		4
.L_105:
        /*0238*/ 	.word	index@(_ZN7cutlass13device_kernelIN5flash19enable_sm80_to_sm89INS1_16FlashAttnFwdSm80INS1_25CollectiveMainloopFwdSm80ILi4ELi1ELb0EN4cute5tupleIJNS5_1CILi128EEENS7_ILi96EEENS7_ILi64EEEEEELi64ENS_6half_tEfNS_4arch4Sm80ELb0ELb1ELb0ELb0ELb1ELb0ELb1ELb1EEENS1_21CollectiveEpilogueFwdINS6_IJS8_SA_S9_EEENS6_IJNS7_ILi1EEESI_SI_EEESC_SE_Li128ELb0ELb1ELb1ELb0EEENS1_19SingleTileSchedulerILb0ELb1ELb1ELi128EEEEEEEEEvNT_6ParamsE)
        /*023c*/ 	.word	0x00000018


	//----- nvinfo : EIATTR_MIN_STACK_SIZE
	.align		4
.L_106:
        /*0240*/ 	.byte	0x04, 0x12
        /*0242*/ 	.short	(.L_108 - .L_107)
	.align		4
.L_107:
        /*0244*/ 	.word	index@(_ZN7cutlass13device_kernelIN5flash19enable_sm80_to_sm89INS1_16FlashAttnFwdSm80INS1_25CollectiveMainloopFwdSm80ILi4ELi1ELb0EN4cute5tupleIJNS5_1CILi128EEENS7_ILi80EEENS7_ILi64EEEEEELi64ENS_6half_tEfNS_4arch4Sm80ELb0ELb1ELb0ELb1ELb1ELb0ELb1ELb1EEENS1_21CollectiveEpilogueFwdINS6_IJS8_SA_S9_EEENS6_IJNS7_ILi1EEESI_SI_EEESC_SE_Li128ELb1ELb1ELb1ELb0EEENS1_36VarlenDynamicPersistentTileSchedulerILi128ELi80ELi128ELi128ELb1ELb1ELb0ELb1ELb0ELb1EEEEEEEEEvNT_6ParamsE)
        /*0248*/ 	.word	0x00000080


	//----- nvinfo : EIATTR_MIN_STACK_SIZE
	.align		4
.L_108:
        /*024c*/ 	.byte	0x04, 0x12
        /*024e*/ 	.short	(.L_110 - .L_109)
	.align		4
.L_109:
        /*0250*/ 	.word	index@(_ZN7cutlass13device_kernelIN5flash19enable_sm80_to_sm89INS1_16FlashAttnFwdSm80INS1_25CollectiveMainloopFwdSm80ILi4ELi1ELb0EN4cute5tupleIJNS5_1CILi128EEENS7_ILi80EEENS7_ILi64EEEEEELi64ENS_6half_tEfNS_4arch4Sm80ELb0ELb1ELb0ELb1ELb1ELb1ELb1ELb1EEENS1_21CollectiveEpilogueFwdINS6_IJS8_SA_S9_EEENS6_IJNS7_ILi1EEESI_SI_EEESC_SE_Li128ELb1ELb1ELb1ELb0EEENS1_36VarlenDynamicPersistentTileSchedulerILi128ELi80ELi128ELi128ELb1ELb1ELb0ELb1ELb0ELb1EEEEEEEEEvNT_6ParamsE)
        /*0254*/ 	.word	0x000000f8


	//----- nvinfo : EIATTR_MIN_STACK_SIZE
	.align		4
.L_110:
        /*0258*/ 	.byte	0x04, 0x12
        /*025a*/ 	.short	(.L_112 - .L_111)
	.align		4
.L_111:
        /*025c*/ 	.word	index@(_ZN7cutlass13device_kernelIN5flash19enable_sm80_to_sm89INS1_16FlashAttnFwdSm80INS1_25CollectiveMainloopFwdSm80ILi4ELi1ELb0EN4cute5tupleIJNS5_1CILi128EEENS7_ILi112EEENS7_ILi64EEEEEELi64ENS_6half_tEfNS_4arch4Sm80ELb1ELb0ELb0ELb0ELb1ELb0ELb1ELb1EEENS1_21CollectiveEpilogueFwdINS6_IJS8_SA_S9_EEENS6_IJNS7_ILi1EEESI_SI_EEESC_SE_Li128ELb0ELb1ELb1ELb0EEENS1_30DynamicPersistentTileSchedulerILi128ELi128ELb1ELb1ELb0EEEEEEEEEvNT_6ParamsE)
        /*0260*/ 	.word	0x000000a0


	//----- nvinfo : EIATTR_MIN_STACK_SIZE
	.align		4
.L_112:
        /*0264*/ 	.byte	0x04, 0x12
        /*0266*/ 	.short	(.L_114 - .L_113)
	.align		4
.L_113:
        /*0268*/ 	.word	index@(_ZN7cutlass13device_kernelIN5flash19enable_sm80_to_sm89INS1_16FlashAttnFwdSm80INS1_25CollectiveMainloopFwdSm80ILi4ELi1ELb0EN4cute5tupleIJNS5_1CILi128EEENS7_ILi80EEENS7_ILi64EEEEEELi64ENS_6half_tEfNS_4arch4Sm80ELb1ELb0ELb0ELb1ELb1ELb0ELb1ELb1EEENS1_21CollectiveEpilogueFwdINS6_IJS8_SA_S9_EEENS6_IJNS7_ILi1EEESI_SI_EEESC_SE_Li128ELb1ELb1ELb1ELb0EEENS1_36VarlenDynamicPersistentTileSchedulerILi128ELi80ELi128ELi128ELb1ELb1ELb0ELb1ELb1ELb1EEEEEEEEEvNT_6ParamsE)
        /*026c*/ 	.word	0x000000c0


	//----- nvinfo : EIATTR_MIN_STACK_SIZE
	.align		4
.L_114:
        /*0270*/ 	.byte	0x04, 0x12
        /*0272*/ 	.short	(.L_116 - .L_115)
	.align		4
.L_115:
        /*0274*/ 	.word	index@(_ZN7cutlass13device_kernelIN5flash19enable_sm80_to_sm89INS1_16FlashAttnFwdSm80INS1_25CollectiveMainloopFwdSm80ILi4ELi1ELb0EN4cute5tupleIJNS5_1CILi128EEENS7_ILi80EEENS7_ILi64EEEEEELi64ENS_6half_tEfNS_4arch4Sm80ELb1ELb0ELb0ELb1ELb1ELb1ELb1ELb1EEENS1_21CollectiveEpilogueFwdINS6_IJS8_SA_S9_EEENS6_IJNS7_ILi1EEESI_SI_EEESC_SE_Li128ELb1ELb1ELb1ELb0EEENS1_36VarlenDynamicPersistentTileSchedulerILi128ELi80ELi128ELi128ELb1ELb1ELb0ELb1ELb1ELb1EEEEEEEEEvNT_6ParamsE)
        /*0278*/ 	.word	0x00000100
.L_116:


//--------------------- .nv.info._ZN7cutlass13device_kernelIN5flash19enable_sm80_to_sm89INS1_16FlashAttnFwdSm80INS1_25CollectiveMainloopFwdSm80ILi4ELi1ELb0EN4cute5tupleIJNS5_1CILi128EEENS7_ILi112EEENS7_ILi64EEEEEELi64ENS_6half_tEfNS_4arch4Sm80ELb0ELb0ELb0ELb0ELb1ELb0ELb1ELb1EEENS1_21CollectiveEpilogueFwdINS6_IJS8_SA_S9_EEENS6_IJNS7_ILi1EEESI_SI_EEESC_SE_Li128ELb0ELb1ELb1ELb0EEENS1_19SingleTileSchedulerILb0ELb1ELb1ELi128EEEEEEEEEvNT_6ParamsE --------------------------
	.section	.nv.info._ZN7cutlass13device_kernelIN5flash19enable_sm80_to_sm89INS1_16FlashAttnFwdSm80INS1_25CollectiveMainloopFwdSm80ILi4ELi1ELb0EN4cute5tupleIJNS5_1CILi128EEENS7_ILi112EEENS7_ILi64EEEEEELi64ENS_6half_tEfNS_4arch4Sm80ELb0ELb0ELb0ELb0ELb1ELb0ELb1ELb1EEENS1_21CollectiveEpilogueFwdINS6_IJS8_SA_S9_EEENS6_IJNS7_ILi1EEESI_SI_EEESC_SE_Li128ELb0ELb1ELb1ELb0EEENS1_19SingleTileSchedulerILb0ELb1ELb1ELi128EEEEEEEEEvNT_6ParamsE,"",@"SHT_CUDA_INFO"
	.sectionflags	@""
	.align	4


	//----- nvinfo : EIATTR_CUDA_API_VERSION
	.align		4
        /*0000*/ 	.byte	0x04, 0x37
        /*0002*/ 	.short	(.L_118 - .L_117)
.L_117:
        /*0004*/ 	.word	0x00000082


	//----- nvinfo : EIATTR_SW2861232_WAR
	.align		4
.L_118:
        /*0008*/ 	.byte	0x01, 0x35
	.zero		2


	//----- nvinfo : EIATTR_PARAM_CBANK
	.align		4
        /*000c*/ 	.byte	0x04, 0x0a
        /*000e*/ 	.short	(.L_120 - .L_119)
	.align		4
.L_119:
        /*0010*/ 	.word	index@(.nv.constant0._ZN7cutlass13device_kernelIN5flash19enable_sm80_to_sm89INS1_16FlashAttnFwdSm80INS1_25CollectiveMainloopFwdSm80ILi4ELi1ELb0EN4cute5tupleIJNS5_1CILi128EEENS7_ILi112EEENS7_ILi64EEEEEELi64ENS_6half_tEfNS_4arch4Sm80ELb0ELb0ELb0ELb0ELb1ELb0ELb1ELb1EEENS1_21CollectiveEpilogueFwdINS6_IJS8_SA_S9_EEENS6_IJNS7_ILi1EEESI_SI_EEESC_SE_Li128ELb0ELb1ELb1ELb0EEENS1_19SingleTileSchedulerILb0ELb1ELb1ELi128EEEEEEEEEvNT_6ParamsE)
        /*0014*/ 	.short	0x0160
        /*0016*/ 	.short	0x0418


	//----- nvinfo : EIATTR_CBANK_PARAM_SIZE
	.align		4
.L_120:
        /*0018*/ 	.byte	0x03, 0x19
        /*001a*/ 	.short	0x0418


	//----- nvinfo : EIATTR_KPARAM_INFO
	.align		4
        /*001c*/ 	.byte	0x04, 0x17
        /*001e*/ 	.short	(.L_122 - .L_121)
.L_121:
        /*0020*/ 	.word	0x00000000
        /*0024*/ 	.short	0x0000
        /*0026*/ 	.short	0x0000
        /*0028*/ 	.byte	0x00, 0xf0, 0x61, 0x10


	//----- nvinfo : EIATTR_MAXREG_COUNT
	.align		4
.L_122:
        /*002c*/ 	.byte	0x03, 0x1b
        /*002e*/ 	.short	0x00ff


	//----- nvinfo : EIATTR_NUM_BARRIERS
	.align		4
        /*0030*/ 	.byte	0x02, 0x4c
        /*0032*/ 	.byte	0x02
	.zero		1


	//----- nvinfo : EIATTR_ANNOTATIONS
	.align		4
        /*0034*/ 	.byte	0x04, 0x55
        /*0036*/ 	.short	(.L_124 - .L_123)


	//   ....[0]....
.L_123:
        /*0038*/ 	.word	0x00000001
        /*003c*/ 	.byte	0xe0, 0x0a, 0x00, 0x00, 0x01, 0x00, 0x00, 0x00, 0xf0, 0x2d, 0x00, 0x00, 0x01, 0x00, 0x00, 0x00
        /* <DEDUP_REMOVED lines=8> */
        /*00cc*/ 	.byte	0xc0, 0xad, 0x00, 0x00, 0x01, 0x00, 0x00, 0x00, 0xd0, 0xad, 0x00, 0x00


	//----- nvinfo : EIATTR_MERCURY_ISA_VERSION
	.align		4
.L_124:
        /*00d8*/ 	.byte	0x03, 0x5f
        /*00da*/ 	.short	0x0000


	//----- nvinfo : EIATTR_COOP_GROUP_MASK_REGIDS
	.align		4
        /*00dc*/ 	.byte	0x04, 0x29
        /*00de*/ 	.short	(.L_126 - .L_125)


	//   ....[0]....
.L_125:
        /*00e0*/ 	.word	0xffffffff


	//   ....[1]....
        /*00e4*/ 	.word	0xffffffff


	//   ....[2]....
        /*00e8*/ 	.word	0xffffffff


	//   ....[3]....
        /*00ec*/ 	.word	0xffffffff


	//   ....[4]....
        /*00f0*/ 	.word	0xffffffff


	//   ....[5]....
        /*00f4*/ 	.word	0xffffffff


	//   ....[6]....
        /*00f8*/ 	.word	0xffffffff


	//   ....[7]....
        /*00fc*/ 	.word	0xffffffff


	//   ....[8]....
        /*0100*/ 	.word	0xffffffff


	//   ....[9]....
        /*0104*/ 	.word	0xffffffff


	//   ....[10]....
        /*0108*/ 	.word	0xffffffff


	//   ....[11]....
        /*010c*/ 	.word	0xffffffff


	//   ....[12]....
        /*0110*/ 	.word	0xffffffff


	//   ....[13]....
        /*0114*/ 	.word	0xffffffff


	//   ....[14]....
        /*0118*/ 	.word	0xffffffff


	//   ....[15]....
        /*011c*/ 	.word	0xffffffff


	//   ....[16]....
        /*0120*/ 	.word	0xffffffff


	//   ....[17]....
        /*0124*/ 	.word	0xffffffff


	//   ....[18]....
        /*0128*/ 	.word	0xffffffff


	//   ....[19]....
        /*012c*/ 	.word	0xffffffff


	//   ....[20]....
        /*0130*/ 	.word	0xffffffff


	//   ....[21]....
        /*0134*/ 	.word	0xffffffff


	//   ....[22]....
        /*0138*/ 	.word	0xffffffff


	//   ....[23]....
        /*013c*/ 	.word	0xffffffff


	//   ....[24]....
        /*0140*/ 	.word	0xffffffff


	//   ....[25]....
        /*0144*/ 	.word	0xffffffff


	//   ....[26]....
        /*0148*/ 	.word	0xffffffff


	//   ....[27]....
        /*014c*/ 	.word	0xffffffff


	//   ....[28]....
        /*0150*/ 	.word	0xffffffff


	//   ....[29]....
        /*0154*/ 	.word	0xffffffff


	//   ....[30]....
        /*0158*/ 	.word	0xffffffff


	//   ....[31]....
        /*015c*/ 	.word	0xffffffff


	//   ....[32]....
        /*0160*/ 	.word	0xffffffff


	//   ....[33]....
        /*0164*/ 	.word	0xffffffff


	//   ....[34]....
        /*0168*/ 	.word	0xffffffff


	//   ....[35]....
        /*016c*/ 	.word	0xffffffff


	//   ....[36]....
        /*0170*/ 	.word	0xffffffff


	//   ....[37]....
        /*0174*/ 	.word	0xffffffff


	//   ....[38]....
        /*0178*/ 	.word	0xffffffff


	//   ....[39]....
        /*017c*/ 	.word	0xffffffff


	//   ....[40]....
        /*0180*/ 	.word	0xffffffff


	//   ....[41]....
        /*0184*/ 	.word	0xffffffff


	//   ....[42]....
        /*0188*/ 	.word	0xffffffff


	//   ....[43]....
        /*018c*/ 	.word	0xffffffff


	//   ....[44]....
        /*0190*/ 	.word	0xffffffff


	//   ....[45]....
        /*0194*/ 	.word	0xffffffff


	//   ....[46]....
        /*0198*/ 	.word	0xffffffff


	//   ....[47]....
        /*019c*/ 	.word	0xffffffff


	//   ....[48]....
        /*01a0*/ 	.word	0xffffffff


	//   ....[49]....
        /*01a4*/ 	.word	0xffffffff


	//   ....[50]....
        /*01a8*/ 	.word	0xffffffff


	//   ....[51]....
        /*01ac*/ 	.word	0xffffffff


	//   ....[52]....
        /*01b0*/ 	.word	0xffffffff


	//   ....[53]....
        /*01b4*/ 	.word	0xffffffff


	//   ....[54]....
        /*01b8*/ 	.word	0xffffffff


	//   ....[55]....
        /*01bc*/ 	.word	0xffffffff


	//   ....[56]....
        /*01c0*/ 	.word	0xffffffff


	//   ....[57]....
        /*01c4*/ 	.word	0xffffffff


	//   ....[58]....
        /*01c8*/ 	.word	0xffffffff


	//   ....[59]....
        /*01cc*/ 	.word	0xffffffff


	//   ....[60]....
        /*01d0*/ 	.word	0xffffffff


	//   ....[61]....
        /*01d4*/ 	.word	0xffffffff


	//   ....[62]....
        /*01d8*/ 	.word	0xffffffff


	//   ....[63]....
        /*01dc*/ 	.word	0xffffffff


	//   ....[64]....
        /*01e0*/ 	.word	0xffffffff


	//   ....[65]....
        /*01e4*/ 	.word	0xffffffff


	//   ....[66]....
        /*01e8*/ 	.word	0xffffffff


	//   ....[67]....
        /*01ec*/ 	.word	0xffffffff


	//   ....[68]....
        /*01f0*/ 	.word	0xffffffff


	//   ....[69]....
        /*01f4*/ 	.word	0xffffffff


	//   ....[70]....
        /*01f8*/ 	.word	0xffffffff


	//   ....[71]....
        /*01fc*/ 	.word	0xffffffff


	//   ....[72]....
        /*0200*/ 	.word	0xffffffff


	//   ....[73]....
        /*0204*/ 	.word	0xffffffff


	//   ....[74]....
        /*0208*/ 	.word	0xffffffff


	//   ....[75]....
        /*020c*/ 	.word	0xffffffff


	//   ....[76]....
        /*0210*/ 	.word	0xffffffff


	//   ....[77]....
        /*0214*/ 	.word	0xffffffff


	//   ....[78]....
        /*0218*/ 	.word	0xffffffff


	//   ....[79]....
        /*021c*/ 	.word	0xffffffff


	//   ....[80]....
        /*0220*/ 	.word	0xffffffff


	//   ....[81]....
        /*0224*/ 	.word	0xffffffff


	//   ....[82]....
        /*0228*/ 	.word	0xffffffff


	//   ....[83]....
        /*022c*/ 	.word	0xffffffff


	//   ....[84]....
        /*0230*/ 	.word	0xffffffff


	//   ....[85]....
        /*0234*/ 	.word	0xffffffff


	//   ....[86]....
        /*0238*/ 	.word	0xffffffff


	//   ....[87]....
        /*023c*/ 	.word	0xffffffff


	//   ....[88]....
        /*0240*/ 	.word	0xffffffff


	//   ....[89]....
        /*0244*/ 	.word	0xffffffff


	//   ....[90]....
        /*0248*/ 	.word	0xffffffff


	//   ....[91]....
        /*024c*/ 	.word	0xffffffff


	//   ....[92]....
        /*0250*/ 	.word	0xffffffff


	//   ....[93]....
        /*0254*/ 	.word	0xffffffff


	//   ....[94]....
        /*0258*/ 	.word	0xffffffff


	//   ....[95]....
        /*025c*/ 	.word	0xffffffff


	//   ....[96]....
        /*0260*/ 	.word	0xffffffff


	//   ....[97]....
        /*0264*/ 	.word	0xffffffff


	//   ....[98]....
        /*0268*/ 	.word	0xffffffff


	//   ....[99]....
        /*026c*/ 	.word	0xffffffff


	//   ....[100]....
        /*0270*/ 	.word	0xffffffff


	//   ....[101]....
        /*0274*/ 	.word	0xffffffff


	//   ....[102]....
        /*0278*/ 	.word	0xffffffff


	//   ....[103]....
        /*027c*/ 	.word	0xffffffff


	//   ....[104]....
        /*0280*/ 	.word	0xffffffff


	//   ....[105]....
        /*0284*/ 	.word	0xffffffff


	//   ....[106]....
        /*0288*/ 	.word	0xffffffff


	//   ....[107]....
        /*028c*/ 	.word	0xffffffff


	//   ....[108]....
        /*0290*/ 	.word	0xffffffff


	//   ....[109]....
        /*0294*/ 	.word	0xffffffff


	//   ....[110]....
        /*0298*/ 	.word	0xffffffff


	//   ....[111]....
        /*029c*/ 	.word	0xffffffff


	//   ....[112]....
        /*02a0*/ 	.word	0xffffffff


	//   ....[113]....
        /*02a4*/ 	.word	0xffffffff


	//   ....[114]....
        /*02a8*/ 	.word	0xffffffff


	//   ....[115]....
        /*02ac*/ 	.word	0xffffffff


	//   ....[116]....
        /*02b0*/ 	.word	0xffffffff


	//   ....[117]....
        /*02b4*/ 	.word	0xffffffff


	//   ....[118]....
        /*02b8*/ 	.word	0xffffffff


	//   ....[119]....
        /*02bc*/ 	.word	0xffffffff


	//   ....[120]....
        /*02c0*/ 	.word	0xffffffff


	//   ....[121]....
        /*02c4*/ 	.word	0xffffffff


	//   ....[122]....
        /*02c8*/ 	.word	0xffffffff


	//   ....[123]....
        /*02cc*/ 	.word	0xffffffff


	//   ....[124]....
        /*02d0*/ 	.word	0xffffffff


	//   ....[125]....
        /*02d4*/ 	.word	0xffffffff


	//   ....[126]....
        /*02d8*/ 	.word	0xffffffff


	//----- nvinfo : EIATTR_COOP_GROUP_INSTR_OFFSETS
	.align		4
.L_126:
        /*02dc*/ 	.byte	0x04, 0x28
        /*02de*/ 	.short	(.L_128 - .L_127)


	//   ....[0]....
.L_127:
        /*02e0*/ 	.word	0x00000060


	//   ....[1]....
        /*02e4*/ 	.word	0x00000c60


	//   ....[2]....
        /*02e8*/ 	.word	0x00000d90


	//   ....[3]....
        /*02ec*/ 	.word	0x00000e20


	//   ....[4]....
        /*02f0*/ 	.word	0x00000e50


	//   ....[5]....
        /*02f4*/ 	.word	0x00000ee0


	//   ....[6]....
        /*02f8*/ 	.word	0x00000f10


	//   ....[7]....
        /*02fc*/ 	.word	0x00000fa0


	//   ....[8]....
        /*0300*/ 	.word	0x00000fd0


	//   ....[9]....
        /*0304*/ 	.word	0x00001060


	//   ....[10]....
        /*0308*/ 	.word	0x00001090


	//   ....[11]....
        /*030c*/ 	.word	0x00001120


	//   ....[12]....
        /*0310*/ 	.word	0x00001150


	//   ....[13]....
        /*0314*/ 	.word	0x000011e0


	//   ....[14]....
        /*0318*/ 	.word	0x00001210


	//   ....[15]....
        /*031c*/ 	.word	0x00001290


	//   ....[16]....
        /*0320*/ 	.word	0x000012d0


	//   ....[17]....
        /*0324*/ 	.word	0x00001720


	//   ....[18]....
        /*0328*/ 	.word	0x00001740


	//   ....[19]....
        /*032c*/ 	.word	0x00001760


	//   ....[20]....
        /*0330*/ 	.word	0x00001780


	//   ....[21]....
        /*0334*/ 	.word	0x00001790


	//   ....[22]....
        /*0338*/ 	.word	0x000017a0


	//   ....[23]....
        /*033c*/ 	.word	0x000017c0


	//   ....[24]....
        /*0340*/ 	.word	0x000017e0


	//   ....[25]....
        /*0344*/ 	.word	0x000017f0


	//   ....[26]....
        /*0348*/ 	.word	0x00001830


	//   ....[27]....
        /*034c*/ 	.word	0x00001840


	//   ....[28]....
        /*0350*/ 	.word	0x00001850


	//   ....[29]....
        /*0354*/ 	.word	0x00001860


	//   ....[30]....
        /*0358*/ 	.word	0x000018a0


	//   ....[31]....
        /*035c*/ 	.word	0x00001dd0


	//   ....[32]....
        /*0360*/ 	.word	0x00001de0


	//   ....[33]....
        /*0364*/ 	.word	0x00001e00


	//   ....[34]....
        /*0368*/ 	.word	0x00001f20


	//   ....[35]....
        /*036c*/ 	.word	0x00001f30


	//   ....[36]....
        /*0370*/ 	.word	0x00001f50


	//   ....[37]....
        /*0374*/ 	.word	0x00001f60


	//   ....[38]....
        /*0378*/ 	.word	0x00001fa0


	//   ....[39]....
        /*037c*/ 	.word	0x00001fc0


	//   ....[40]....
        /*0380*/ 	.word	0x00002000


	//   ....[41]....
        /*0384*/ 	.word	0x00002020


	//   ....[42]....
        /*0388*/ 	.word	0x00002040


	//   ....[43]....
        /*038c*/ 	.word	0x00002050


	//   ....[44]....
        /*0390*/ 	.word	0x00002100


	//   ....[45]....
        /*0394*/ 	.word	0x00002b90


	//   ....[46]....
        /*0398*/ 	.word	0x00002bb0


	//   ....[47]....
        /*039c*/ 	.word	0x00002bc0


	//   ....[48]....
        /*03a0*/ 	.word	0x00002bd0


	//   ....[49]....
        /*03a4*/ 	.word	0x00002be0


	//   ....[50]....
        /*03a8*/ 	.word	0x00002bf0


	//   ....[51]....
        /*03ac*/ 	.word	0x00002c00


	//   ....[52]....
        /*03b0*/ 	.word	0x00002c10


	//   ....[53]....
        /*03b4*/ 	.word	0x00002c30


	//   ....[54]....
        /*03b8*/ 	.word	0x00002c50


	//   ....[55]....
        /*03bc*/ 	.word	0x00002c70


	//   ....[56]....
        /*03c0*/ 	.word	0x00002ca0


	//   ....[57]....
        /*03c4*/ 	.word	0x00002cc0


	//   ....[58]....
        /*03c8*/ 	.word	0x00002ce0


	//   ....[59]....
        /*03cc*/ 	.word	0x00003c80


	//   ....[60]....
        /*03d0*/ 	.word	0x00003cb0


	//   ....[61]....
        /*03d4*/ 	.word	0x00003de0


	//   ....[62]....
        /*03d8*/ 	.word	0x00003e10


	//   ....[63]....
        /*03dc*/ 	.word	0x00003e40


	//   ....[64]....
        /*03e0*/ 	.word	0x00003f00


	//   ....[65]....
        /*03e4*/ 	.word	0x00003fe0


	//   ....[66]....
        /*03e8*/ 	.word	0x00004150


	//   ....[67]....
        /*03ec*/ 	.word	0x00006d50


	//   ....[68]....
        /*03f0*/ 	.word	0x00006d70


	//   ....[69]....
        /*03f4*/ 	.word	0x00006d80


	//   ....[70]....
        /*03f8*/ 	.word	0x00006d90


	//   ....[71]....
        /*03fc*/ 	.word	0x00006da0


	//   ....[72]....
        /*0400*/ 	.word	0x00006db0


	//   ....[73]....
        /*0404*/ 	.word	0x00006dc0


	//   ....[74]....
        /*0408*/ 	.word	0x00006de0


	//   ....[75]....
        /*040c*/ 	.word	0x00006df0


	//   ....[76]....
        /*0410*/ 	.word	0x00006e10


	//   ....[77]....
        /*0414*/ 	.word	0x00006e60


	//   ....[78]....
        /*0418*/ 	.word	0x00006ea0


	//   ....[79]....
        /*041c*/ 	.word	0x00006ec0


	//   ....[80]....
        /*0420*/ 	.word	0x00006ed0


	//   ....[81]....
        /*0424*/ 	.word	0x000072d0


	//   ....[82]....
        /*0428*/ 	.word	0x00007300


	//   ....[83]....
        /*042c*/ 	.word	0x00007310


	//   ....[84]....
        /*0430*/ 	.word	0x00007330


	//   ....[85]....
        /*0434*/ 	.word	0x00007350


	//   ....[86]....
        /*0438*/ 	.word	0x00007380


	//   ....[87]....
        /*043c*/ 	.word	0x000073a0


	//   ....[88]....
        /*0440*/ 	.word	0x000073c0


	//   ....[89]....
        /*0444*/ 	.word	0x000073f0


	//   ....[90]....
        /*0448*/ 	.word	0x00007410


	//   ....[91]....
        /*044c*/ 	.word	0x00007430


	//   ....[92]....
        /*0450*/ 	.word	0x00007470


	//   ....[93]....
        /*0454*/ 	.word	0x00007520


	//   ....[94]....
        /*0458*/ 	.word	0x00007540


	//   ....[95]....
        /*045c*/ 	.word	0x000081b0


	//   ....[96]....
        /*0460*/ 	.word	0x00008230


	//   ....[97]....
        /*0464*/ 	.word	0x00008330


	//   ....[98]....
        /*0468*/ 	.word	0x00008380


	//   ....[99]....
        /*046c*/ 	.word	0x000083b0


	//   ....[100]....
        /*0470*/ 	.word	0x000084b0


	//   ....[101]....
        /*0474*/ 	.word	0x00008740


	//   ....[102]....
        /*0478*/ 	.word	0x00008a70


	//   ....[103]....
        /*047c*/ 	.word	0x0000ae00


	//   ....[104]....
        /*0480*/ 	.word	0x0000ae30


	//   ....[105]....
        /*0484*/ 	.word	0x0000ae70


	//   ....[106]....
        /*0488*/ 	.word	0x0000ae80


	//   ....[107]....
        /*048c*/ 	.word	0x0000b170


	//   ....[108]....
        /*0490*/ 	.word	0x0000b180


	//   ....[109]....
        /*0494*/ 	.word	0x0000b1c0


	//   ....[110]....
        /*0498*/ 	.word	0x0000b1e0


	//   ....[111]....
        /*049c*/ 	.word	0x0000bb60


	//   ....[112]....
        /*04a0*/ 	.word	0x0000bb90


	//   ....[113]....
        /*04a4*/ 	.word	0x0000bbc0


	//   ....[114]....
        /*04a8*/ 	.word	0x0000bbf0


	//   ....[115]....
        /*04ac*/ 	.word	0x0000bc30


	//   ....[116]....
        /*04b0*/ 	.word	0x0000bc60


	//   ....[117]....
        /*04b4*/ 	.word	0x0000bc80


	//   ....[118]....
        /*04b8*/ 	.word	0x0000bc90


	//   ....[119]....
        /*04bc*/ 	.word	0x0000bcb0


	//   ....[120]....
        /*04c0*/ 	.word	0x0000bcc0


	//   ....[121]....
        /*04c4*/ 	.word	0x0000c070


	//   ....[122]....
        /*04c8*/ 	.word	0x0000c090


	//   ....[123]....
        /*04cc*/ 	.word	0x0000c390


	//   ....[124]....
        /*04d0*/ 	.word	0x0000c3b0


	//   ....[125]....
        /*04d4*/ 	.word	0x0000c6b0


	//   ....[126]....
        /*04d8*/ 	.word	0x0000c6c0


	//----- nvinfo : EIATTR_EXIT_INSTR_OFFSETS
	.align		4
.L_128:
        /*04dc*/ 	.byte	0x04, 0x1c
        /*04de*/ 	.short	(.L_130 - .L_129)


	//   ....[0]....
.L_129:
        /*04e0*/ 	.word	0x000001c0


	//   ....[1]....
        /*04e4*/ 	.word	0x0000c6d0


	//   ....[2]....
        /*04e8*/ 	.word	0x0000c970


	//   ....[3]....
        /*04ec*/ 	.word	0x0000c9c0


	//   ....[4]....
        /*04f0*/ 	.word	0x0000c9f0


	//   ....[5]....
        /*04f4*/ 	.word	0x0000ca50


	//   ....[6]....
        /*04f8*/ 	.word	0x0000cce0


	//----- nvinfo : EIATTR_CTAIDZ_USED
	.align		4
.L_130:
        /*04fc*/ 	.byte	0x01, 0x04
	.zero		2


	//----- nvinfo : EIATTR_MAX_THREADS
	.align		4
        /*0500*/ 	.byte	0x04, 0x05
        /*0502*/ 	.short	(.L_132 - .L_131)
.L_131:
        /*0504*/ 	.word	0x00000080
        /*0508*/ 	.word	0x00000001
        /*050c*/ 	.word	0x00000001


	//----- nvinfo : EIATTR_CRS_STACK_SIZE
	.align		4
.L_132:
        /*0510*/ 	.byte	0x04, 0x1e
        /*0512*/ 	.short	(.L_134 - .L_133)
.L_133:
        /*0514*/ 	.word	0x00000000
.L_134:


//--------------------- .nv.info._ZN7cutlass13device_kernelIN5flash19enable_sm80_to_sm89INS1_16FlashAttnFwdSm80INS1_25CollectiveMainloopFwdSm80ILi4ELi1ELb0EN4cute5tupleIJNS5_1CILi128EEENS7_ILi80EEENS7_ILi64EEEEEELi64ENS_6half_tEfNS_4arch4Sm80ELb0ELb0ELb0ELb1ELb1ELb0ELb1ELb1EEENS1_21CollectiveEpilogueFwdINS6_IJS8_SA_S9_EEENS6_IJNS7_ILi1EEESI_SI_EEESC_SE_Li128ELb1ELb1ELb1ELb0EEENS1_36VarlenDynamicPersistentTileSchedulerILi128ELi80ELi128ELi128ELb1ELb1ELb0ELb0ELb1ELb1EEEEEEEEEvNT_6ParamsE --------------------------
	.section	.nv.info._ZN7cutlass13device_kernelIN5flash19enable_sm80_to_sm89INS1_16FlashAttnFwdSm80INS1_25CollectiveMainloopFwdSm80ILi4ELi1ELb0EN4cute5tupleIJNS5_1CILi128EEENS7_ILi80EEENS7_ILi64EEEEEELi64ENS_6half_tEfNS_4arch4Sm80ELb0ELb0ELb0ELb1ELb1ELb0ELb1ELb1EEENS1_21CollectiveEpilogueFwdINS6_IJS8_SA_S9_EEENS6_IJNS7_ILi1EEESI_SI_EEESC_SE_Li128ELb1ELb1ELb1ELb0EEENS1_36VarlenDynamicPersistentTileSchedulerILi128ELi80ELi128ELi128ELb1ELb1ELb0ELb0ELb1ELb1EEEEEEEEEvNT_6ParamsE,"",@"SHT_CUDA_INFO"
	.sectionflags	@""
	.align	4


	//----- nvinfo : EIATTR_CUDA_API_VERSION
	.align		4
        /*0000*/ 	.byte	0x04, 0x37
        /*0002*/ 	.short	(.L_136 - .L_135)
.L_135:
        /*0004*/ 	.word	0x00000082


	//----- nvinfo : EIATTR_SW2861232_WAR
	.align		4
.L_136:
        /*0008*/ 	.byte	0x01, 0x35
	.zero		2


	//----- nvinfo : EIATTR_PARAM_CBANK
	.align		4
        /*000c*/ 	.byte	0x04, 0x0a
        /*000e*/ 	.short	(.L_138 - .L_137)
	.align		4
.L_137:
        /*0010*/ 	.word	index@(.nv.constant0._ZN7cutlass13device_kernelIN5flash19enable_sm80_to_sm89INS1_16FlashAttnFwdSm80INS1_25CollectiveMainloopFwdSm80ILi4ELi1ELb0EN4cute5tupleIJNS5_1CILi128EEENS7_ILi80EEENS7_ILi64EEEEEELi64ENS_6half_tEfNS_4arch4Sm80ELb0ELb0ELb0ELb1ELb1ELb0ELb1ELb1EEENS1_21CollectiveEpilogueFwdINS6_IJS8_SA_S9_EEENS6_IJNS7_ILi1EEESI_SI_EEESC_SE_Li128ELb1ELb1ELb1ELb0EEENS1_36VarlenDynamicPersistentTileSchedulerILi128ELi80ELi128ELi128ELb1ELb1ELb0ELb0ELb1ELb1EEEEEEEEEvNT_6ParamsE)
        /*0014*/ 	.short	0x0160
        /*0016*/ 	.short	0x0438


	//----- nvinfo : EIATTR_CBANK_PARAM_SIZE
	.align		4
.L_138:
        /*0018*/ 	.byte	0x03, 0x19
        /*001a*/ 	.short	0x0438


	//----- nvinfo : EIATTR_KPARAM_INFO
	.align		4
        /*001c*/ 	.byte	0x04, 0x17
        /*001e*/ 	.short	(.L_140 - .L_139)
.L_139:
        /*0020*/ 	.word	0x00000000
        /*0024*/ 	.short	0x0000
        /*0026*/ 	.short	0x0000
        /*0028*/ 	.byte	0x00, 0xf0, 0xe1, 0x10


	//----- nvinfo : EIATTR_MAXREG_COUNT
	.align		4
.L_140:
        /*002c*/ 	.byte	0x03, 0x1b
        /*002e*/ 	.short	0x00ff


	//----- nvinfo : EIATTR_NUM_BARRIERS
	.align		4
        /*0030*/ 	.byte	0x02, 0x4c
        /*0032*/ 	.byte	0x06
	.zero		1


	//----- nvinfo : EIATTR_ANNOTATIONS
	.align		4
        /*0034*/ 	.byte	0x04, 0x55
        /*0036*/ 	.short	(.L_142 - .L_141)


	//   ....[0]....
.L_141:
        /* <DEDUP_REMOVED lines=84> */


	//----- nvinfo : EIATTR_MERCURY_ISA_VERSION
	.align		4
.L_142:
        /*0568*/ 	.byte	0x03, 0x5f
        /*056a*/ 	.short	0x0000


	//----- nvinfo : EIATTR_INT_WARP_WIDE_INSTR_OFFSETS
	.align		4
        /*056c*/ 	.byte	0x04, 0x31
        /*056e*/ 	.short	(.L_144 - .L_143)


	//   ....[0]....
.L_143:
        /*0570*/ 	.word	0x00009c60


	//   ....[1]....
        /*0574*/ 	.word	0x00009ce0


	//----- nvinfo : EIATTR_COOP_GROUP_MASK_REGIDS
	.align		4
.L_144:
        /*0578*/ 	.byte	0x04, 0x29
        /*057a*/ 	.short	(.L_146 - .L_145)


	//   ....[0]....
.L_145:
        /*057c*/ 	.word	0xffffffff


	//   ....[1]....
        /*0580*/ 	.word	0xffffffff


	//   ....[2]....
        /*0584*/ 	.word	0xffffffff


	//   ....[3]....
        /*0588*/ 	.word	0xffffffff


	//   ....[4]....
        /*058c*/ 	.word	0xffffffff


	//   ....[5]....
        /*0590*/ 	.word	0xffffffff


	//   ....[6]....
        /*0594*/ 	.word	0xffffffff


	//   ....[7]....
        /*0598*/ 	.word	0xffffffff


	//   ....[8]....
        /*059c*/ 	.word	0xffffffff


	//   ....[9]....
        /*05a0*/ 	.word	0xffffffff


	//   ....[10]....
        /*05a4*/ 	.word	0xffffffff


	//   ....[11]....
        /*05a8*/ 	.word	0xffffffff


	//   ....[12]....
        /*05ac*/ 	.word	0xffffffff


	//   ....[13]....
        /*05b0*/ 	.word	0xffffffff


	//   ....[14]....
        /*05b4*/ 	.word	0xffffffff


	//   ....[15]....
        /*05b8*/ 	.word	0xffffffff


	//   ....[16]....
        /*05bc*/ 	.word	0xffffffff


	//   ....[17]....
        /*05c0*/ 	.word	0xffffffff


	//   ....[18]....
        /*05c4*/ 	.word	0xffffffff


	//   ....[19]....
        /*05c8*/ 	.word	0xffffffff


	//   ....[20]....
        /*05cc*/ 	.word	0xffffffff


	//   ....[21]....
        /*05d0*/ 	.word	0xffffffff


	//   ....[22]....
        /*05d4*/ 	.word	0xffffffff


	//   ....[23]....
        /*05d8*/ 	.word	0xffffffff


	//   ....[24]....
        /*05dc*/ 	.word	0xffffffff


	//   ....[25]....
        /*05e0*/ 	.word	0xffffffff


	//   ....[26]....
        /*05e4*/ 	.word	0xffffffff


	//   ....[27]....
        /*05e8*/ 	.word	0xffffffff


	//   ....[28]....
        /*05ec*/ 	.word	0xffffffff


	//   ....[29]....
        /*05f0*/ 	.word	0xffffffff


	//   ....[30]....
        /*05f4*/ 	.word	0xffffffff


	//   ....[31]....
        /*05f8*/ 	.word	0xffffffff


	//   ....[32]....
        /*05fc*/ 	.word	0xffffffff


	//   ....[33]....
        /*0600*/ 	.word	0xffffffff


	//   ....[34]....
        /*0604*/ 	.word	0xffffffff


	//   ....[35]....
        /*0608*/ 	.word	0xffffffff


	//   ....[36]....
        /*060c*/ 	.word	0xffffffff


	//   ....[37]....
        /*0610*/ 	.word	0xffffffff


	//   ....[38]....
        /*0614*/ 	.word	0xffffffff


	//   ....[39]....
        /*0618*/ 	.word	0xffffffff


	//   ....[40]....
        /*061c*/ 	.word	0xffffffff


	//   ....[41]....
        /*0620*/ 	.word	0xffffffff


	//   ....[42]....
        /*0624*/ 	.word	0xffffffff


	//   ....[43]....
        /*0628*/ 	.word	0xffffffff


	//   ....[44]....
        /*062c*/ 	.word	0xffffffff


	//   ....[45]....
        /*0630*/ 	.word	0xffffffff


	//   ....[46]....
        /*0634*/ 	.word	0xffffffff


	//   ....[47]....
        /*0638*/ 	.word	0xffffffff


	//   ....[48]....
        /*063c*/ 	.word	0xffffffff


	//   ....[49]....
        /*0640*/ 	.word	0xffffffff


	//   ....[50]....
        /*0644*/ 	.word	0xffffffff


	//   ....[51]....
        /*0648*/ 	.word	0xffffffff


	//   ....[52]....
        /*064c*/ 	.word	0xffffffff


	//   ....[53]....
        /*0650*/ 	.word	0xffffffff


	//   ....[54]....
        /*0654*/ 	.word	0xffffffff


	//   ....[55]....
        /*0658*/ 	.word	0xffffffff


	//   ....[56]....
        /*065c*/ 	.word	0xffffffff


	//   ....[57]....
        /*0660*/ 	.word	0xffffffff


	//   ....[58]....
        /*0664*/ 	.word	0xffffffff


	//   ....[59]....
        /*0668*/ 	.word	0xffffffff


	//   ....[60]....
        /*066c*/ 	.word	0xffffffff


	//   ....[61]....
        /*0670*/ 	.word	0xffffffff


	//   ....[62]....
        /*0674*/ 	.word	0xffffffff


	//   ....[63]....
        /*0678*/ 	.word	0xffffffff


	//   ....[64]....
        /*067c*/ 	.word	0xffffffff


	//   ....[65]....
        /*0680*/ 	.word	0xffffffff


	//   ....[66]....
        /*0684*/ 	.word	0xffffffff


	//   ....[67]....
        /*0688*/ 	.word	0xffffffff


	//   ....[68]....
        /*068c*/ 	.word	0xffffffff


	//   ....[69]....
        /*0690*/ 	.word	0xffffffff


	//   ....[70]....
        /*0694*/ 	.word	0xffffffff


	//   ....[71]....
        /*0698*/ 	.word	0xffffffff


	//   ....[72]....
        /*069c*/ 	.word	0xffffffff


	//   ....[73]....
        /*06a0*/ 	.word	0xffffffff


	//   ....[74]....
        /*06a4*/ 	.word	0xffffffff


	//   ....[75]....
        /*06a8*/ 	.word	0xffffffff


	//   ....[76]....
        /*06ac*/ 	.word	0xffffffff


	//   ....[77]....
        /*06b0*/ 	.word	0xffffffff


	//   ....[78]....
        /*06b4*/ 	.word	0xffffffff


	//   ....[79]....
        /*06b8*/ 	.word	0xffffffff


	//   ....[80]....
        /*06bc*/ 	.word	0xffffffff


	//   ....[81]....
        /*06c0*/ 	.word	0xffffffff


	//   ....[82]....
        /*06c4*/ 	.word	0xffffffff


	//   ....[83]....
        /*06c8*/ 	.word	0xffffffff


	//   ....[84]....
        /*06cc*/ 	.word	0xffffffff


	//   ....[85]....
        /*06d0*/ 	.word	0xffffffff


	//   ....[86]....
        /*06d4*/ 	.word	0xffffffff


	//   ....[87]....
        /*06d8*/ 	.word	0xffffffff


	//   ....[88]....
        /*06dc*/ 	.word	0xffffffff


	//   ....[89]....
        /*06e0*/ 	.word	0xffffffff


	//   ....[90]....
        /*06e4*/ 	.word	0xffffffff


	//   ....[91]....
        /*06e8*/ 	.word	0xffffffff


	//   ....[92]....
        /*06ec*/ 	.word	0xffffffff


	//   ....[93]....
        /*06f0*/ 	.word	0xffffffff


	//   ....[94]....
        /*06f4*/ 	.word	0xffffffff


	//   ....[95]....
        /*06f8*/ 	.word	0xffffffff


	//   ....[96]....
        /*06fc*/ 	.word	0xffffffff


	//   ....[97]....
        /*0700*/ 	.word	0xffffffff


	//   ....[98]....
        /*0704*/ 	.word	0xffffffff


	//   ....[99]....
        /*0708*/ 	.word	0xffffffff


	//   ....[100]....
        /*070c*/ 	.word	0xffffffff


	//   ....[101]....
        /*0710*/ 	.word	0xffffffff


	//   ....[102]....
        /*0714*/ 	.word	0xffffffff


	//   ....[103]....
        /*0718*/ 	.word	0xffffffff


	//   ....[104]....
        /*071c*/ 	.word	0xffffffff


	//   ....[105]....
        /*0720*/ 	.word	0xffffffff


	//   ....[106]....
        /*0724*/ 	.word	0xffffffff


	//   ....[107]....
        /*0728*/ 	.word	0xffffffff


	//   ....[108]....
        /*072c*/ 	.word	0xffffffff


	//   ....[109]....
        /*0730*/ 	.word	0xffffffff


	//   ....[110]....
        /*0734*/ 	.word	0xffffffff


	//   ....[111]....
        /*0738*/ 	.word	0xffffffff


	//   ....[112]....
        /*073c*/ 	.word	0xffffffff


	//   ....[113]....
        /*0740*/ 	.word	0xffffffff


	//   ....[114]....
        /*0744*/ 	.word	0xffffffff


	//   ....[115]....
        /*0748*/ 	.word	0xffffffff


	//   ....[116]....
        /*074c*/ 	.word	0xffffffff


	//   ....[117]....
        /*0750*/ 	.word	0xffffffff


	//   ....[118]....
        /*0754*/ 	.word	0xffffffff


	//   ....[119]....
        /*0758*/ 	.word	0xffffffff


	//   ....[120]....
        /*075c*/ 	.word	0xffffffff


	//   ....[121]....
        /*0760*/ 	.word	0xffffffff


	//   ....[122]....
        /*0764*/ 	.word	0xffffffff


	//   ....[123]....
        /*0768*/ 	.word	0xffffffff


	//   ....[124]....
        /*076c*/ 	.word	0xffffffff


	//   ....[125]....
        /*0770*/ 	.word	0xffffffff


	//   ....[126]....
        /*0774*/ 	.word	0xffffffff


	//   ....[127]....
        /*0778*/ 	.word	0xffffffff


	//   ....[128]....
        /*077c*/ 	.word	0xffffffff


	//   ....[129]....
        /*0780*/ 	.word	0xffffffff


	//   ....[130]....
        /*0784*/ 	.word	0xffffffff


	//   ....[131]....
        /*0788*/ 	.word	0xffffffff


	//   ....[132]....
        /*078c*/ 	.word	0xffffffff


	//   ....[133]....
        /*0790*/ 	.word	0xffffffff


	//   ....[134]....
        /*0794*/ 	.word	0xffffffff


	//   ....[135]....
        /*0798*/ 	.word	0xffffffff


	//   ....[136]....
        /*079c*/ 	.word	0xffffffff


	//   ....[137]....
        /*07a0*/ 	.word	0xffffffff


	//   ....[138]....
        /*07a4*/ 	.word	0xffffffff


	//   ....[139]....
        /*07a8*/ 	.word	0xffffffff


	//   ....[140]....
        /*07ac*/ 	.word	0xffffffff


	//   ....[141]....
        /*07b0*/ 	.word	0xffffffff


	//   ....[142]....
        /*07b4*/ 	.word	0xffffffff


	//   ....[143]....
        /*07b8*/ 	.word	0xffffffff


	//   ....[144]....
        /*07bc*/ 	.word	0xffffffff


	//   ....[145]....
        /*07c0*/ 	.word	0xffffffff


	//   ....[146]....
        /*07c4*/ 	.word	0xffffffff


	//   ....[147]....
        /*07c8*/ 	.word	0xffffffff


	//   ....[148]....
        /*07cc*/ 	.word	0xffffffff


	//   ....[149]....
        /*07d0*/ 	.word	0xffffffff


	//   ....[150]....
        /*07d4*/ 	.word	0xffffffff


	//   ....[151]....
        /*07d8*/ 	.word	0xffffffff


	//   ....[152]....
        /*07dc*/ 	.word	0xffffffff


	//   ....[153]....
        /*07e0*/ 	.word	0xffffffff


	//   ....[154]....
        /*07e4*/ 	.word	0xffffffff


	//   ....[155]....
        /*07e8*/ 	.word	0xffffffff


	//   ....[156]....
        /*07ec*/ 	.word	0xffffffff


	//   ....[157]....
        /*07f0*/ 	.word	0xffffffff


	//   ....[158]....
        /*07f4*/ 	.word	0xffffffff


	//   ....[159]....
        /*07f8*/ 	.word	0xffffffff


	//   ....[160]....
        /*07fc*/ 	.word	0xffffffff


	//   ....[161]....
        /*0800*/ 	.word	0xffffffff


	//   ....[162]....
        /*0804*/ 	.word	0xffffffff


	//   ....[163]....
        /*0808*/ 	.word	0xffffffff


	//   ....[164]....
        /*080c*/ 	.word	0xffffffff


	//   ....[165]....
        /*0810*/ 	.word	0xffffffff


	//   ....[166]....
        /*0814*/ 	.word	0xffffffff


	//   ....[167]....
        /*0818*/ 	.word	0xffffffff


	//   ....[168]....
        /*081c*/ 	.word	0xffffffff


	//   ....[169]....
        /*0820*/ 	.word	0xffffffff


	//   ....[170]....
        /*0824*/ 	.word	0xffffffff


	//   ....[171]....
        /*0828*/ 	.word	0xffffffff


	//   ....[172]....
        /*082c*/ 	.word	0xffffffff


	//   ....[173]....
        /*0830*/ 	.word	0xffffffff


	//   ....[174]....
        /*0834*/ 	.word	0xffffffff


	//   ....[175]....
        /*0838*/ 	.word	0xffffffff


	//   ....[176]....
        /*083c*/ 	.word	0xffffffff


	//   ....[177]....
        /*0840*/ 	.word	0xffffffff


	//   ....[178]....
        /*0844*/ 	.word	0xffffffff


	//   ....[179]....
        /*0848*/ 	.word	0xffffffff


	//   ....[180]....
        /*084c*/ 	.word	0xffffffff


	//   ....[181]....
        /*0850*/ 	.word	0xffffffff


	//   ....[182]....
        /*0854*/ 	.word	0xffffffff


	//   ....[183]....
        /*0858*/ 	.word	0xffffffff


	//   ....[184]....
        /*085c*/ 	.word	0xffffffff


	//   ....[185]....
        /*0860*/ 	.word	0xffffffff


	//   ....[186]....
        /*0864*/ 	.word	0xffffffff


	//   ....[187]....
        /*0868*/ 	.word	0xffffffff


	//   ....[188]....
        /*086c*/ 	.word	0xffffffff


	//   ....[189]....
        /*0870*/ 	.word	0xffffffff


	//   ....[190]....
        /*0874*/ 	.word	0xffffffff


	//   ....[191]....
        /*0878*/ 	.word	0xffffffff


	//   ....[192]....
        /*087c*/ 	.word	0xffffffff


	//   ....[193]....
        /*0880*/ 	.word	0xffffffff


	//   ....[194]....
        /*0884*/ 	.word	0xffffffff


	//   ....[195]....
        /*0888*/ 	.word	0xffffffff


	//   ....[196]....
        /*088c*/ 	.word	0xffffffff


	//   ....[197]....
        /*0890*/ 	.word	0xffffffff


	//   ....[198]....
        /*0894*/ 	.word	0xffffffff


	//   ....[199]....
        /*0898*/ 	.word	0xffffffff


	//   ....[200]....
        /*089c*/ 	.word	0xffffffff


	//   ....[201]....
        /*08a0*/ 	.word	0xffffffff


	//   ....[202]....
        /*08a4*/ 	.word	0xffffffff


	//   ....[203]....
        /*08a8*/ 	.word	0xffffffff


	//   ....[204]....
        /*08ac*/ 	.word	0xffffffff


	//   ....[205]....
        /*08b0*/ 	.word	0xffffffff


	//   ....[206]....
        /*08b4*/ 	.word	0xffffffff


	//   ....[207]....
        /*08b8*/ 	.word	0xffffffff


	//   ....[208]....
        /*08bc*/ 	.word	0xffffffff


	//   ....[209]....
        /*08c0*/ 	.word	0xffffffff


	//   ....[210]....
        /*08c4*/ 	.word	0xffffffff


	//   ....[211]....
        /*08c8*/ 	.word	0xffffffff


	//   ....[212]....
        /*08cc*/ 	.word	0xffffffff


	//   ....[213]....
        /*08d0*/ 	.word	0xffffffff


	//   ....[214]....
        /*08d4*/ 	.word	0xffffffff


	//   ....[215]....
        /*08d8*/ 	.word	0xffffffff


	//   ....[216]....
        /*08dc*/ 	.word	0xffffffff


	//   ....[217]....
        /*08e0*/ 	.word	0xffffffff


	//   ....[218]....
        /*08e4*/ 	.word	0xffffffff


	//   ....[219]....
        /*08e8*/ 	.word	0xffffffff


	//   ....[220]....
        /*08ec*/ 	.word	0xffffffff


	//   ....[221]....
        /*08f0*/ 	.word	0xffffffff


	//   ....[222]....
        /*08f4*/ 	.word	0xffffffff


	//   ....[223]....
        /*08f8*/ 	.word	0xffffffff


	//   ....[224]....
        /*08fc*/ 	.word	0xffffffff


	//   ....[225]....
        /*0900*/ 	.word	0xffffffff


	//   ....[226]....
        /*0904*/ 	.word	0xffffffff


	//   ....[227]....
        /*0908*/ 	.word	0xffffffff


	//   ....[228]....
        /*090c*/ 	.word	0xffffffff


	//   ....[229]....
        /*0910*/ 	.word	0xffffffff


	//   ....[230]....
        /*0914*/ 	.word	0xffffffff


	//   ....[231]....
        /*0918*/ 	.word	0xffffffff


	//   ....[232]....
        /*091c*/ 	.word	0xffffffff


	//   ....[233]....
        /*0920*/ 	.word	0xffffffff


	//   ....[234]....
        /*0924*/ 	.word	0xffffffff


	//   ....[235]....
        /*0928*/ 	.word	0xffffffff


	//   ....[236]....
        /*092c*/ 	.word	0xffffffff


	//   ....[237]....
        /*0930*/ 	.word	0xffffffff


	//   ....[238]....
        /*0934*/ 	.word	0xffffffff


	//   ....[239]....
        /*0938*/ 	.word	0xffffffff


	//   ....[240]....
        /*093c*/ 	.word	0xffffffff


	//   ....[241]....
        /*0940*/ 	.word	0xffffffff


	//   ....[242]....
        /*0944*/ 	.word	0xffffffff


	//   ....[243]....
        /*0948*/ 	.word	0xffffffff


	//   ....[244]....
        /*094c*/ 	.word	0xffffffff


	//   ....[245]....
        /*0950*/ 	.word	0xffffffff


	//   ....[246]....
        /*0954*/ 	.word	0xffffffff


	//   ....[247]....
        /*0958*/ 	.word	0xffffffff


	//   ....[248]....
        /*095c*/ 	.word	0xffffffff


	//   ....[249]....
        /*0960*/ 	.word	0xffffffff


	//   ....[250]....
        /*0964*/ 	.word	0xffffffff


	//   ....[251]....
        /*0968*/ 	.word	0xffffffff


	//   ....[252]....
        /*096c*/ 	.word	0xffffffff


	//   ....[253]....
        /*0970*/ 	.word	0xffffffff


	//   ....[254]....
        /*0974*/ 	.word	0xffffffff


	//   ....[255]....
        /*0978*/ 	.word	0xffffffff


	//   ....[0]....
        /*097c*/ 	.word	0xffffffff


	//   ....[1]....
        /*0980*/ 	.word	0xffffffff


	//   ....[2]....
        /*0984*/ 	.word	0xffffffff


	//   ....[3]....
        /*0988*/ 	.word	0xffffffff


	//   ....[4]....
        /*098c*/ 	.word	0xffffffff


	//   ....[5]....
        /*0990*/ 	.word	0xffffffff


	//   ....[6]....
        /*0994*/ 	.word	0xffffffff


	//   ....[7]....
        /*0998*/ 	.word	0xffffffff


	//   ....[8]....
        /*099c*/ 	.word	0xffffffff


	//   ....[9]....
        /*09a0*/ 	.word	0xffffffff


	//   ....[10]....
        /*09a4*/ 	.word	0xffffffff


	//   ....[11]....
        /*09a8*/ 	.word	0xffffffff


	//   ....[12]....
        /*09ac*/ 	.word	0xffffffff


	//   ....[13]....
        /*09b0*/ 	.word	0xffffffff


	//   ....[14]....
        /*09b4*/ 	.word	0xffffffff


	//   ....[15]....
        /*09b8*/ 	.word	0xffffffff


	//   ....[16]....
        /*09bc*/ 	.word	0xffffffff


	//   ....[17]....
        /*09c0*/ 	.word	0xffffffff


	//   ....[18]....
        /*09c4*/ 	.word	0xffffffff


	//   ....[19]....
        /*09c8*/ 	.word	0xffffffff


	//   ....[20]....
        /*09cc*/ 	.word	0xffffffff


	//   ....[21]....
        /*09d0*/ 	.word	0xffffffff


	//   ....[22]....
        /*09d4*/ 	.word	0xffffffff


	//   ....[23]....
        /*09d8*/ 	.word	0xffffffff


	//   ....[24]....
        /*09dc*/ 	.word	0xffffffff


	//   ....[25]....
        /*09e0*/ 	.word	0xffffffff


	//   ....[26]....
        /*09e4*/ 	.word	0xffffffff


	//   ....[27]....
        /*09e8*/ 	.word	0xffffffff


	//   ....[28]....
        /*09ec*/ 	.word	0xffffffff


	//   ....[29]....
        /*09f0*/ 	.word	0xffffffff


	//   ....[30]....
        /*09f4*/ 	.word	0xffffffff


	//   ....[31]....
        /*09f8*/ 	.word	0xffffffff


	//   ....[32]....
        /*09fc*/ 	.word	0xffffffff


	//   ....[33]....
        /*0a00*/ 	.word	0xffffffff


	//   ....[34]....
        /*0a04*/ 	.word	0xffffffff


	//   ....[35]....
        /*0a08*/ 	.word	0xffffffff


	//   ....[36]....
        /*0a0c*/ 	.word	0xffffffff


	//   ....[37]....
        /*0a10*/ 	.word	0xffffffff


	//   ....[38]....
        /*0a14*/ 	.word	0xffffffff


	//   ....[39]....
        /*0a18*/ 	.word	0xffffffff


	//   ....[40]....
        /*0a1c*/ 	.word	0xffffffff


	//   ....[41]....
        /*0a20*/ 	.word	0xffffffff


	//   ....[42]....
        /*0a24*/ 	.word	0xffffffff


	//   ....[43]....
        /*0a28*/ 	.word	0xffffffff


	//   ....[44]....
        /*0a2c*/ 	.word	0xffffffff


	//   ....[45]....
        /*0a30*/ 	.word	0xffffffff


	//----- nvinfo : EIATTR_COOP_GROUP_INSTR_OFFSETS
	.align		4
.L_146:
        /*0a34*/ 	.byte	0x04, 0x28
        /*0a36*/ 	.short	(.L_148 - .L_147)


	//   ....[0]....
.L_147:
        /*0a38*/ 	.word	0x00000050


	//   ....[1]....
        /*0a3c*/ 	.word	0x00000200


	//   ....[2]....
        /*0a40*/ 	.word	0x00000230


	//   ....[3]....
        /*0a44*/ 	.word	0x00000260


	//   ....[4]....
        /*0a48*/ 	.word	0x00000290


	//   ....[5]....
        /*0a4c*/ 	.word	0x000002c0


	//   ....[6]....
        /*0a50*/ 	.word	0x000002f0


	//   ....[7]....
        /*0a54*/ 	.word	0x00000460


	//   ....[8]....
        /*0a58*/ 	.word	0x000004a0


	//   ....[9]....
        /*0a5c*/ 	.word	0x000004d0


	//   ....[10]....
        /*0a60*/ 	.word	0x00000500


	//   ....[11]....
        /*0a64*/ 	.word	0x00000530


	//   ....[12]....
        /*0a68*/ 	.word	0x00000560


	//   ....[13]....
        /*0a6c*/ 	.word	0x000005f0


	//   ....[14]....
        /*0a70*/ 	.word	0x00000620


	//   ....[15]....
        /*0a74*/ 	.word	0x00000640


	//   ....[16]....
        /*0a78*/ 	.word	0x000006a0


	//   ....[17]....
        /*0a7c*/ 	.word	0x00002150


	//   ....[18]....
        /*0a80*/ 	.word	0x00002170


	//   ....[19]....
        /*0a84*/ 	.word	0x00002270


	//   ....[20]....
        /*0a88*/ 	.word	0x00002280


	//   ....[21]....
        /*0a8c*/ 	.word	0x00002360


	//   ....[22]....
        /*0a90*/ 	.word	0x00002380


	//   ....[23]....
        /*0a94*/ 	.word	0x00002460


	//   ....[24]....
        /*0a98*/ 	.word	0x00002470


	//   ....[25]....
        /*0a9c*/ 	.word	0x00002550


	//   ....[26]....
        /*0aa0*/ 	.word	0x00002570


	//   ....[27]....
        /*0aa4*/ 	.word	0x00002650


	//   ....[28]....
        /*0aa8*/ 	.word	0x00002660


	//   ....[29]....
        /*0aac*/ 	.word	0x00002740


	//   ....[30]....
        /*0ab0*/ 	.word	0x00002760


	//   ....[31]....
        /*0ab4*/ 	.word	0x00002840


	//   ....[32]....
        /*0ab8*/ 	.word	0x00002850


	//   ....[33]....
        /*0abc*/ 	.word	0x00002c30


	//   ....[34]....
        /*0ac0*/ 	.word	0x00002c50


	//   ....[35]....
        /*0ac4*/ 	.word	0x00002c60


	//   ....[36]....
        /*0ac8*/ 	.word	0x00002c70


	//   ....[37]....
        /*0acc*/ 	.word	0x00002c80


	//   ....[38]....
        /*0ad0*/ 	.word	0x00002c90


	//   ....[39]....
        /*0ad4*/ 	.word	0x00002ca0


	//   ....[40]....
        /*0ad8*/ 	.word	0x00002cc0


	//   ....[41]....
        /*0adc*/ 	.word	0x00002ce0


	//   ....[42]....
        /*0ae0*/ 	.word	0x00002d00


	//   ....[43]....
        /*0ae4*/ 	.word	0x000030f0


	//   ....[44]....
        /*0ae8*/ 	.word	0x00003110


	//   ....[45]....
        /*0aec*/ 	.word	0x00003130


	//   ....[46]....
        /*0af0*/ 	.word	0x00003140


	//   ....[47]....
        /*0af4*/ 	.word	0x00003180


	//   ....[48]....
        /*0af8*/ 	.word	0x000031b0


	//   ....[49]....
        /*0afc*/ 	.word	0x000031c0


	//   ....[50]....
        /*0b00*/ 	.word	0x000031f0


	//   ....[51]....
        /*0b04*/ 	.word	0x00003220


	//   ....[52]....
        /*0b08*/ 	.word	0x00003230


	//   ....[53]....
        /*0b0c*/ 	.word	0x00003aa0


	//   ....[54]....
        /*0b10*/ 	.word	0x00003ac0


	//   ....[55]....
        /*0b14*/ 	.word	0x00003ae0


	//   ....[56]....
        /*0b18*/ 	.word	0x00003af0


	//   ....[57]....
        /*0b1c*/ 	.word	0x00003b00


	//   ....[58]....
        /*0b20*/ 	.word	0x00003b10


	//   ....[59]....
        /*0b24*/ 	.word	0x00003b20


	//   ....[60]....
        /*0b28*/ 	.word	0x00003b30


	//   ....[61]....
        /*0b2c*/ 	.word	0x00003b60


	//   ....[62]....
        /*0b30*/ 	.word	0x00003b90


	//   ....[63]....
        /*0b34*/ 	.word	0x00004810


	//   ....[64]....
        /*0b38*/ 	.word	0x00004840


	//   ....[65]....
        /*0b3c*/ 	.word	0x00004850


	//   ....[66]....
        /*0b40*/ 	.word	0x00004860


	//   ....[67]....
        /*0b44*/ 	.word	0x00004870


	//   ....[68]....
        /*0b48*/ 	.word	0x000048a0


	//   ....[69]....
        /*0b4c*/ 	.word	0x000048c0


	//   ....[70]....
        /*0b50*/ 	.word	0x000048e0


	//   ....[71]....
        /*0b54*/ 	.word	0x000064a0


	//   ....[72]....
        /*0b58*/ 	.word	0x000064c0


	//   ....[73]....
        /*0b5c*/ 	.word	0x00006510


	//   ....[74]....
        /*0b60*/ 	.word	0x00006540


	//   ....[75]....
        /*0b64*/ 	.word	0x00006570


	//   ....[76]....
        /*0b68*/ 	.word	0x00006590


	//   ....[77]....
        /*0b6c*/ 	.word	0x000065b0


	//   ....[78]....
        /*0b70*/ 	.word	0x000065d0


	//   ....[79]....
        /*0b74*/ 	.word	0x000065f0


	//   ....[80]....
        /*0b78*/ 	.word	0x00006610


	//   ....[81]....
        /*0b7c*/ 	.word	0x00006ee0


	//   ....[82]....
        /*0b80*/ 	.word	0x00006f00


	//   ....[83]....
        /*0b84*/ 	.word	0x00006f30


	//   ....[84]....
        /*0b88*/ 	.word	0x00006f50


	//   ....[85]....
        /*0b8c*/ 	.word	0x00006f60


	//   ....[86]....
        /*0b90*/ 	.word	0x00006f70


	//   ....[87]....
        /*0b94*/ 	.word	0x00006f80


	//   ....[88]....
        /*0b98*/ 	.word	0x00006f90


	//   ....[89]....
        /*0b9c*/ 	.word	0x00006fa0


	//   ....[90]....
        /*0ba0*/ 	.word	0x00006fb0


	//   ....[91]....
        /*0ba4*/ 	.word	0x00007640


	//   ....[92]....
        /*0ba8*/ 	.word	0x00007650


	//   ....[93]....
        /*0bac*/ 	.word	0x00007660


	//   ....[94]....
        /*0bb0*/ 	.word	0x00007670


	//   ....[95]....
        /*0bb4*/ 	.word	0x000076a0


	//   ....[96]....
        /*0bb8*/ 	.word	0x000076c0


	//   ....[97]....
        /*0bbc*/ 	.word	0x000076e0


	//   ....[98]....
        /*0bc0*/ 	.word	0x000076f0


	//   ....[99]....
        /*0bc4*/ 	.word	0x000094b0


	//   ....[100]....
        /*0bc8*/ 	.word	0x000094c0


	//   ....[101]....
        /*0bcc*/ 	.word	0x000094d0


	//   ....[102]....
        /*0bd0*/ 	.word	0x000094e0


	//   ....[103]....
        /*0bd4*/ 	.word	0x00009510


	//   ....[104]....
        /*0bd8*/ 	.word	0x00009530


	//   ....[105]....
        /*0bdc*/ 	.word	0x00009550


	//   ....[106]....
        /*0be0*/ 	.word	0x00009560


	//   ....[107]....
        /*0be4*/ 	.word	0x0000a780


	//   ....[108]....
        /*0be8*/ 	.word	0x0000a790


	//   ....[109]....
        /*0bec*/ 	.word	0x0000a7a0


	//   ....[110]....
        /*0bf0*/ 	.word	0x0000a7b0


	//   ....[111]....
        /*0bf4*/ 	.word	0x0000a7c0


	//   ....[112]....
        /*0bf8*/ 	.word	0x0000a7d0


	//   ....[113]....
        /*0bfc*/ 	.word	0x0000a7e0


	//   ....[114]....
        /*0c00*/ 	.word	0x0000a7f0


	//   ....[115]....
        /*0c04*/ 	.word	0x0000abb0


	//   ....[116]....
        /*0c08*/ 	.word	0x0000abd0


	//   ....[117]....
        /*0c0c*/ 	.word	0x0000ac60


	//   ....[118]....
        /*0c10*/ 	.word	0x0000ac70


	//   ....[119]....
        /*0c14*/ 	.word	0x0000acf0


	//   ....[120]....
        /*0c18*/ 	.word	0x0000ad10


	//   ....[121]....
        /*0c1c*/ 	.word	0x0000ad90


	//   ....[122]....
        /*0c20*/ 	.word	0x0000ada0


	//   ....[123]....
        /*0c24*/ 	.word	0x0000ae20


	//   ....[124]....
        /*0c28*/ 	.word	0x0000ae40


	//   ....[125]....
        /*0c2c*/ 	.word	0x0000aec0


	//   ....[126]....
        /*0c30*/ 	.word	0x0000aed0


	//   ....[127]....
        /*0c34*/ 	.word	0x0000af50


	//   ....[128]....
        /*0c38*/ 	.word	0x0000af70


	//   ....[129]....
        /*0c3c*/ 	.word	0x0000aff0


	//   ....[130]....
        /*0c40*/ 	.word	0x0000b000


	//   ....[131]....
        /*0c44*/ 	.word	0x0000b2a0


	//   ....[132]....
        /*0c48*/ 	.word	0x0000b2c0


	//   ....[133]....
        /*0c4c*/ 	.word	0x0000b610


	//   ....[134]....
        /*0c50*/ 	.word	0x0000b620


	//   ....[135]....
        /*0c54*/ 	.word	0x0000b970


	//   ....[136]....
        /*0c58*/ 	.word	0x0000b990


	//   ....[137]....
        /*0c5c*/ 	.word	0x0000bce0


	//   ....[138]....
        /*0c60*/ 	.word	0x0000bcf0


	//   ....[139]....
        /*0c64*/ 	.word	0x0000c7a0


	//   ....[140]....
        /*0c68*/ 	.word	0x0000c7c0


	//   ....[141]....
        /*0c6c*/ 	.word	0x0000c860


	//   ....[142]....
        /*0c70*/ 	.word	0x0000c870


	//   ....[143]....
        /*0c74*/ 	.word	0x0000c8f0


	//   ....[144]....
        /*0c78*/ 	.word	0x0000c910


	//   ....[145]....
        /*0c7c*/ 	.word	0x0000c990


	//   ....[146]....
        /*0c80*/ 	.word	0x0000c9a0


	//   ....[147]....
        /*0c84*/ 	.word	0x0000ca20


	//   ....[148]....
        /*0c88*/ 	.word	0x0000ca40


	//   ....[149]....
        /*0c8c*/ 	.word	0x0000cac0


	//   ....[150]....
        /*0c90*/ 	.word	0x0000cad0


	//   ....[151]....
        /*0c94*/ 	.word	0x0000cb50


	//   ....[152]....
        /*0c98*/ 	.word	0x0000cb70


	//   ....[153]....
        /*0c9c*/ 	.word	0x0000cbf0


	//   ....[154]....
        /*0ca0*/ 	.word	0x0000cc00


	//   ....[155]....
        /*0ca4*/ 	.word	0x0000cd60


	//   ....[156]....
        /*0ca8*/ 	.word	0x0000cd80


	//   ....[157]....
        /*0cac*/ 	.word	0x0000ceb0


	//   ....[158]....
        /*0cb0*/ 	.word	0x0000cef0


	//   ....[159]....
        /*0cb4*/ 	.word	0x0000cf20


	//   ....[160]....
        /*0cb8*/ 	.word	0x0000cf50


	//   ....[161]....
        /*0cbc*/ 	.word	0x0000cf80


	//   ....[162]....
        /*0cc0*/ 	.word	0x0000cfb0


	//   ....[163]....
        /*0cc4*/ 	.word	0x0000d110


	//   ....[164]....
        /*0cc8*/ 	.word	0x0000d150


	//   ....[165]....
        /*0ccc*/ 	.word	0x0000d180


	//   ....[166]....
        /*0cd0*/ 	.word	0x0000d1b0


	//   ....[167]....
        /*0cd4*/ 	.word	0x0000d1e0


	//   ....[168]....
        /*0cd8*/ 	.word	0x0000d210


	//   ....[169]....
        /*0cdc*/ 	.word	0x0000d2a0


	//   ....[170]....
        /*0ce0*/ 	.word	0x0000d2d0


	//   ....[171]....
        /*0ce4*/ 	.word	0x0000d2e0


	//   ....[172]....
        /*0ce8*/ 	.word	0x0000d340


	//   ....[173]....
        /*0cec*/ 	.word	0x0000d920


	//   ....[174]....
        /*0cf0*/ 	.word	0x0000d980


	//   ....[175]....
        /*0cf4*/ 	.word	0x0000d9d0


	//   ....[176]....
        /*0cf8*/ 	.word	0x0000da20


	//   ....[177]....
        /*0cfc*/ 	.word	0x0000da70


	//   ....[178]....
        /*0d00*/ 	.word	0x0000dae0


	//   ....[179]....
        /*0d04*/ 	.word	0x0000db30


	//   ....[180]....
        /*0d08*/ 	.word	0x0000db90


	//   ....[181]....
        /*0d0c*/ 	.word	0x0000dc00


	//   ....[182]....
        /*0d10*/ 	.word	0x0000dc60


	//   ....[183]....
        /*0d14*/ 	.word	0x0000dcd0


	//   ....[184]....
        /*0d18*/ 	.word	0x0000dd40


	//   ....[185]....
        /*0d1c*/ 	.word	0x0000ddb0


	//   ....[186]....
        /*0d20*/ 	.word	0x0000de10


	//   ....[187]....
        /*0d24*/ 	.word	0x0000de80


	//   ....[188]....
        /*0d28*/ 	.word	0x0000def0


	//   ....[189]....
        /*0d2c*/ 	.word	0x0000df60


	//   ....[190]....
        /*0d30*/ 	.word	0x0000dfc0


	//   ....[191]....
        /*0d34*/ 	.word	0x0000e030


	//   ....[192]....
        /*0d38*/ 	.word	0x0000e0a0


	//   ....[193]....
        /*0d3c*/ 	.word	0x0000e110


	//   ....[194]....
        /*0d40*/ 	.word	0x0000e170


	//   ....[195]....
        /*0d44*/ 	.word	0x0000e1e0


	//   ....[196]....
        /*0d48*/ 	.word	0x0000e250


	//   ....[197]....
        /*0d4c*/ 	.word	0x0000e2c0


	//   ....[198]....
        /*0d50*/ 	.word	0x0000e320


	//   ....[199]....
        /*0d54*/ 	.word	0x0000e390


	//   ....[200]....
        /*0d58*/ 	.word	0x0000e400


	//   ....[201]....
        /*0d5c*/ 	.word	0x0000e4d0


	//   ....[202]....
        /*0d60*/ 	.word	0x0000e530


	//   ....[203]....
        /*0d64*/ 	.word	0x0000e610


	//   ....[204]....
        /*0d68*/ 	.word	0x0000e670


	//   ....[205]....
        /*0d6c*/ 	.word	0x0000e750


	//   ....[206]....
        /*0d70*/ 	.word	0x0000e7b0


	//   ....[207]....
        /*0d74*/ 	.word	0x0000e890


	//   ....[208]....
        /*0d78*/ 	.word	0x0000e8f0


	//   ....[209]....
        /*0d7c*/ 	.word	0x0000e950


	//   ....[210]....
        /*0d80*/ 	.word	0x0000e9b0


	//   ....[211]....
        /*0d84*/ 	.word	0x0000ea00


	//   ....[212]....
        /*0d88*/ 	.word	0x0000ea50


	//   ....[213]....
        /*0d8c*/ 	.word	0x0000eaa0


	//   ....[214]....
        /*0d90*/ 	.word	0x0000eaf0


	//   ....[215]....
        /*0d94*/ 	.word	0x0000eb40


	//   ....[216]....
        /*0d98*/ 	.word	0x0000eb90


	//   ....[217]....
        /*0d9c*/ 	.word	0x0000ec00


	//   ....[218]....
        /*0da0*/ 	.word	0x0000ec70


	//   ....[219]....
        /*0da4*/ 	.word	0x0000ece0


	//   ....[220]....
        /*0da8*/ 	.word	0x0000edc0


	//   ....[221]....
        /*0dac*/ 	.word	0x0000ee20


	//   ....[222]....
        /*0db0*/ 	.word	0x0000ef00


	//   ....[223]....
        /*0db4*/ 	.word	0x0000ef60


	//   ....[224]....
        /*0db8*/ 	.word	0x0000f040


	//   ....[225]....
        /*0dbc*/ 	.word	0x0000f0a0


	//   ....[226]....
        /*0dc0*/ 	.word	0x0000f180


	//   ....[227]....
        /*0dc4*/ 	.word	0x0000f1e0


	//   ....[228]....
        /*0dc8*/ 	.word	0x0000f230


	//   ....[229]....
        /*0dcc*/ 	.word	0x0000f270


	//   ....[230]....
        /*0dd0*/ 	.word	0x0000f2c0


	//   ....[231]....
        /*0dd4*/ 	.word	0x0000f300


	//   ....[232]....
        /*0dd8*/ 	.word	0x0000f350


	//   ....[233]....
        /*0ddc*/ 	.word	0x0000f390


	//   ....[234]....
        /*0de0*/ 	.word	0x0000f3e0


	//   ....[235]....
        /*0de4*/ 	.word	0x0000f420


	//   ....[236]....
        /*0de8*/ 	.word	0x0000f480


	//   ....[237]....
        /*0dec*/ 	.word	0x0000f4d0


	//   ....[238]....
        /*0df0*/ 	.word	0x0000f520


	//   ....[239]....
        /*0df4*/ 	.word	0x0000f570


	//   ....[240]....
        /*0df8*/ 	.word	0x0000f5c0


	//   ....[241]....
        /*0dfc*/ 	.word	0x0000f610


	//   ....[242]....
        /*0e00*/ 	.word	0x0000f660


	//   ....[243]....
        /*0e04*/ 	.word	0x0000f6b0


	//   ....[244]....
        /*0e08*/ 	.word	0x0000f720


	//   ....[245]....
        /*0e0c*/ 	.word	0x0000f790


	//   ....[246]....
        /*0e10*/ 	.word	0x0000f800


	//   ....[247]....
        /*0e14*/ 	.word	0x0000f860


	//   ....[248]....
        /*0e18*/ 	.word	0x0000f8d0


	//   ....[249]....
        /*0e1c*/ 	.word	0x0000f940


	//   ....[250]....
        /*0e20*/ 	.word	0x0000f9b0


	//   ....[251]....
        /*0e24*/ 	.word	0x0000fa10


	//   ....[252]....
        /*0e28*/ 	.word	0x0000fa80


	//   ....[253]....
        /*0e2c*/ 	.word	0x0000faf0


	//   ....[254]....
        /*0e30*/ 	.word	0x0000fb60


	//   ....[255]....
        /*0e34*/ 	.word	0x0000fbc0


	//   ....[0]....
        /*0e38*/ 	.word	0x0000fc30


	//   ....[1]....
        /*0e3c*/ 	.word	0x0000fca0


	//   ....[2]....
        /*0e40*/ 	.word	0x0000fd10


	//   ....[3]....
        /*0e44*/ 	.word	0x0000fd70


	//   ....[4]....
        /*0e48*/ 	.word	0x0000fde0


	//   ....[5]....
        /*0e4c*/ 	.word	0x0000fe50


	//   ....[6]....
        /*0e50*/ 	.word	0x0000fec0


	//   ....[7]....
        /*0e54*/ 	.word	0x0000ff20


	//   ....[8]....
        /*0e58*/ 	.word	0x0000ff90


	//   ....[9]....
        /*0e5c*/ 	.word	0x00010000


	//   ....[10]....
        /*0e60*/ 	.word	0x00010070


	//   ....[11]....
        /*0e64*/ 	.word	0x000100d0


	//   ....[12]....
        /*0e68*/ 	.word	0x00010140


	//   ....[13]....
        /*0e6c*/ 	.word	0x000101b0


	//   ....[14]....
        /*0e70*/ 	.word	0x00010220


	//   ....[15]....
        /*0e74*/ 	.word	0x00010280


	//   ....[16]....
        /*0e78*/ 	.word	0x000102f0


	//   ....[17]....
        /*0e7c*/ 	.word	0x00010360


	//   ....[18]....
        /*0e80*/ 	.word	0x000103d0


	//   ....[19]....
        /*0e84*/ 	.word	0x00010430


	//   ....[20]....
        /*0e88*/ 	.word	0x000104a0


	//   ....[21]....
        /*0e8c*/ 	.word	0x00010510


	//   ....[22]....
        /*0e90*/ 	.word	0x00010580


	//   ....[23]....
        /*0e94*/ 	.word	0x000105e0


	//   ....[24]....
        /*0e98*/ 	.word	0x00010650


	//   ....[25]....
        /*0e9c*/ 	.word	0x000106c0


	//   ....[26]....
        /*0ea0*/ 	.word	0x00010730


	//   ....[27]....
        /*0ea4*/ 	.word	0x00010790


	//   ....[28]....
        /*0ea8*/ 	.word	0x00010800


	//   ....[29]....
        /*0eac*/ 	.word	0x00010870


	//   ....[30]....
        /*0eb0*/ 	.word	0x000108c0


	//   ....[31]....
        /*0eb4*/ 	.word	0x00010900


	//   ....[32]....
        /*0eb8*/ 	.word	0x00010950


	//   ....[33]....
        /*0ebc*/ 	.word	0x000109a0


	//   ....[34]....
        /*0ec0*/ 	.word	0x000109f0


	//   ....[35]....
        /*0ec4*/ 	.word	0x00010a60


	//   ....[36]....
        /*0ec8*/ 	.word	0x00010ab0


	//   ....[37]....
        /*0ecc*/ 	.word	0x00010b00


	//   ....[38]....
        /*0ed0*/ 	.word	0x00010b50


	//   ....[39]....
        /*0ed4*/ 	.word	0x00010ba0


	//   ....[40]....
        /*0ed8*/ 	.word	0x00010bf0


	//   ....[41]....
        /*0edc*/ 	.word	0x00010c60


	//   ....[42]....
        /*0ee0*/ 	.word	0x00010cb0


	//   ....[43]....
        /*0ee4*/ 	.word	0x00010d10


	//   ....[44]....
        /*0ee8*/ 	.word	0x00010d70


	//   ....[45]....
        /*0eec*/ 	.word	0x00010de0


	//----- nvinfo : EIATTR_EXIT_INSTR_OFFSETS
	.align		4
.L_148:
        /*0ef0*/ 	.byte	0x04, 0x1c
        /*0ef2*/ 	.short	(.L_150 - .L_149)


	//   ....[0]....
.L_149:
        /*0ef4*/ 	.word	0x00000c10


	//   ....[1]....
        /*0ef8*/ 	.word	0x0000d8e0


	//----- nvinfo : EIATTR_MAX_THREADS
	.align		4
.L_150:
        /*0efc*/ 	.byte	0x04, 0x05
        /*0efe*/ 	.short	(.L_152 - .L_151)
.L_151:
        /*0f00*/ 	.word	0x00000080
        /*0f04*/ 	.word	0x00000001
        /*0f08*/ 	.word	0x00000001


	//----- nvinfo : EIATTR_CRS_STACK_SIZE
	.align		4
.L_152:
        /*0f0c*/ 	.byte	0x04, 0x1e
        /*0f0e*/ 	.short	(.L_154 - .L_153)
.L_153:
        /*0f10*/ 	.word	0x00000000
.L_154:


//--------------------- .nv.info._ZN7cutlass13device_kernelIN5flash19enable_sm80_to_sm89INS1_16FlashAttnFwdSm80INS1_25CollectiveMainloopFwdSm80ILi4ELi1ELb0EN4cute5tupleIJNS5_1CILi128EEENS7_ILi80EEENS7_ILi64EEEEEELi64ENS_6half_tEfNS_4arch4Sm80ELb0ELb0ELb0ELb1ELb1ELb1ELb1ELb1EEENS1_21CollectiveEpilogueFwdINS6_IJS8_SA_S9_EEENS6_IJNS7_ILi1EEESI_SI_EEESC_SE_Li128ELb1ELb1ELb1ELb0EEENS1_36VarlenDynamicPersistentTileSchedulerILi128ELi80ELi128ELi128ELb1ELb1ELb0ELb0ELb1ELb1EEEEEEEEEvNT_6ParamsE --------------------------
	.section	.nv.info._ZN7cutlass13device_kernelIN5flash19enable_sm80_to_sm89INS1_16FlashAttnFwdSm80INS1_25CollectiveMainloopFwdSm80ILi4ELi1ELb0EN4cute5tupleIJNS5_1CILi128EEENS7_ILi80EEENS7_ILi64EEEEEELi64ENS_6half_tEfNS_4arch4Sm80ELb0ELb0ELb0ELb1ELb1ELb1ELb1ELb1EEENS1_21CollectiveEpilogueFwdINS6_IJS8_SA_S9_EEENS6_IJNS7_ILi1EEESI_SI_EEESC_SE_Li128ELb1ELb1ELb1ELb0EEENS1_36VarlenDynamicPersistentTileSchedulerILi128ELi80ELi128ELi128ELb1ELb1ELb0ELb0ELb1ELb1EEEEEEEEEvNT_6ParamsE,"",@"SHT_CUDA_INFO"
	.sectionflags	@""
	.align	4


	//----- nvinfo : EIATTR_CUDA_API_VERSION
	.align		4
        /*0000*/ 	.byte	0x04, 0x37
        /*0002*/ 	.short	(.L_156 - .L_155)
.L_155:
        /*0004*/ 	.word	0x00000082


	//----- nvinfo : EIATTR_SW2861232_WAR
	.align		4
.L_156:
        /*0008*/ 	.byte	0x01, 0x35
	.zero		2


	//----- nvinfo : EIATTR_PARAM_CBANK
	.align		4
        /*000c*/ 	.byte	0x04, 0x0a
        /*000e*/ 	.short	(.L_158 - .L_157)
	.align		4
.L_157:
        /*0010*/ 	.word	index@(.nv.constant0._ZN7cutlass13device_kernelIN5flash19enable_sm80_to_sm89INS1_16FlashAttnFwdSm80INS1_25CollectiveMainloopFwdSm80ILi4ELi1ELb0EN4cute5tupleIJNS5_1CILi128EEENS7_ILi80EEENS7_ILi64EEEEEELi64ENS_6half_tEfNS_4arch4Sm80ELb0ELb0ELb0ELb1ELb1ELb1ELb1ELb1EEENS1_21CollectiveEpilogueFwdINS6_IJS8_SA_S9_EEENS6_IJNS7_ILi1EEESI_SI_EEESC_SE_Li128ELb1ELb1ELb1ELb0EEENS1_36VarlenDynamicPersistentTileSchedulerILi128ELi80ELi128ELi128ELb1ELb1ELb0ELb0ELb1ELb1EEEEEEEEEvNT_6ParamsE)
        /*0014*/ 	.short	0x0160
        /*0016*/ 	.short	0x0438


	//----- nvinfo : EIATTR_CBANK_PARAM_SIZE
	.align		4
.L_158:
        /*0018*/ 	.byte	0x03, 0x19
        /*001a*/ 	.short	0x0438


	//----- nvinfo : EIATTR_KPARAM_INFO
	.align		4
        /*001c*/ 	.byte	0x04, 0x17
        /*001e*/ 	.short	(.L_160 - .L_159)
.L_159:
        /*0020*/ 	.word	0x00000000
        /*0024*/ 	.short	0x0000
        /*0026*/ 	.short	0x0000
        /*0028*/ 	.byte	0x00, 0xf0, 0xe1, 0x10


	//----- nvinfo : EIATTR_MAXREG_COUNT
	.align		4
.L_160:
        /*002c*/ 	.byte	0x03, 0x1b
        /*002e*/ 	.short	0x00ff


	//----- nvinfo : EIATTR_NUM_BARRIERS
	.align		4
        /*0030*/ 	.byte	0x02, 0x4c
        /*0032*/ 	.byte	0x06
	.zero		1


	//----- nvinfo : EIATTR_ANNOTATIONS
	.align		4
        /*0034*/ 	.byte	0x04, 0x55
        /*0036*/ 	.short	(.L_162 - .L_161)


	//   ....[0]....
.L_161:
        /* <DEDUP_REMOVED lines=116> */


	//----- nvinfo : EIATTR_MERCURY_ISA_VERSION
	.align		4
.L_162:
        /*0768*/ 	.byte	0x03, 0x5f
        /*076a*/ 	.short	0x0000


	//----- nvinfo : EIATTR_INT_WARP_WIDE_INSTR_OFFSETS
	.align		4
        /*076c*/ 	.byte	0x04, 0x31
        /*076e*/ 	.short	(.L_164 - .L_163)


	//   ....[0]....
.L_163:
        /*0770*/ 	.word	0x000134e0


	//   ....[1]....
        /*0774*/ 	.word	0x00013560


	//----- nvinfo : EIATTR_COOP_GROUP_MASK_REGIDS
	.align		4
.L_164:
        /*0778*/ 	.byte	0x04, 0x29
        /*077a*/ 	.short	(.L_166 - .L_165)


	//   ....[0]....
.L_165:
        /*077c*/ 	.word	0xffffffff


	//   ....[1]....
        /*0780*/ 	.word	0xffffffff


	//   ....[2]....
        /*0784*/ 	.word	0xffffffff


	//   ....[3]....
        /*0788*/ 	.word	0xffffffff


	//   ....[4]....
        /*078c*/ 	.word	0xffffffff


	//   ....[5]....
        /*0790*/ 	.word	0xffffffff


	//   ....[6]....
        /*0794*/ 	.word	0xffffffff


	//   ....[7]....
        /*0798*/ 	.word	0xffffffff


	//   ....[8]....
        /*079c*/ 	.word	0xffffffff


	//   ....[9]....
        /*07a0*/ 	.word	0xffffffff


	//   ....[10]....
        /*07a4*/ 	.word	0xffffffff


	//   ....[11]....
        /*07a8*/ 	.word	0xffffffff


	//   ....[12]....
        /*07ac*/ 	.word	0xffffffff


	//   ....[13]....
        /*07b0*/ 	.word	0xffffffff


	//   ....[14]....
        /*07b4*/ 	.word	0xffffffff


	//   ....[15]....
        /*07b8*/ 	.word	0xffffffff


	//   ....[16]....
        /*07bc*/ 	.word	0xffffffff


	//   ....[17]....
        /*07c0*/ 	.word	0xffffffff


	//   ....[18]....
        /*07c4*/ 	.word	0xffffffff


	//   ....[19]....
        /*07c8*/ 	.word	0xffffffff


	//   ....[20]....
        /*07cc*/ 	.word	0xffffffff


	//   ....[21]....
        /*07d0*/ 	.word	0xffffffff


	//   ....[22]....
        /*07d4*/ 	.word	0xffffffff


	//   ....[23]....
        /*07d8*/ 	.word	0xffffffff


	//   ....[24]....
        /*07dc*/ 	.word	0xffffffff


	//   ....[25]....
        /*07e0*/ 	.word	0xffffffff


	//   ....[26]....
        /*07e4*/ 	.word	0xffffffff


	//   ....[27]....
        /*07e8*/ 	.word	0xffffffff


	//   ....[28]....
        /*07ec*/ 	.word	0xffffffff


	//   ....[29]....
        /*07f0*/ 	.word	0xffffffff


	//   ....[30]....
        /*07f4*/ 	.word	0xffffffff


	//   ....[31]....
        /*07f8*/ 	.word	0xffffffff


	//   ....[32]....
        /*07fc*/ 	.word	0xffffffff


	//   ....[33]....
        /*0800*/ 	.word	0xffffffff


	//   ....[34]....
        /*0804*/ 	.word	0xffffffff


	//   ....[35]....
        /*0808*/ 	.word	0xffffffff


	//   ....[36]....
        /*080c*/ 	.word	0xffffffff


	//   ....[37]....
        /*0810*/ 	.word	0xffffffff


	//   ....[38]....
        /*0814*/ 	.word	0xffffffff


	//   ....[39]....
        /*0818*/ 	.word	0xffffffff


	//   ....[40]....
        /*081c*/ 	.word	0xffffffff


	//   ....[41]....
        /*0820*/ 	.word	0xffffffff


	//   ....[42]....
        /*0824*/ 	.word	0xffffffff


	//   ....[43]....
        /*0828*/ 	.word	0xffffffff


	//   ....[44]....
        /*082c*/ 	.word	0xffffffff


	//   ....[45]....
        /*0830*/ 	.word	0xffffffff


	//   ....[46]....
        /*0834*/ 	.word	0xffffffff


	//   ....[47]....
        /*0838*/ 	.word	0xffffffff


	//   ....[48]....
        /*083c*/ 	.word	0xffffffff


	//   ....[49]....
        /*0840*/ 	.word	0xffffffff


	//   ....[50]....
        /*0844*/ 	.word	0xffffffff


	//   ....[51]....
        /*0848*/ 	.word	0xffffffff


	//   ....[52]....
        /*084c*/ 	.word	0xffffffff


	//   ....[53]....
        /*0850*/ 	.word	0xffffffff


	//   ....[54]....
        /*0854*/ 	.word	0xffffffff


	//   ....[55]....
        /*0858*/ 	.word	0xffffffff


	//   ....[56]....
        /*085c*/ 	.word	0xffffffff


	//   ....[57]....
        /*0860*/ 	.word	0xffffffff


	//   ....[58]....
        /*0864*/ 	.word	0xffffffff


	//   ....[59]....
        /*0868*/ 	.word	0xffffffff


	//   ....[60]....
        /*086c*/ 	.word	0xffffffff


	//   ....[61]....
        /*0870*/ 	.word	0xffffffff


	//   ....[62]....
        /*0874*/ 	.word	0xffffffff


	//   ....[63]....
        /*0878*/ 	.word	0xffffffff


	//   ....[64]....
        /*087c*/ 	.word	0xffffffff


	//   ....[65]....
        /*0880*/ 	.word	0xffffffff


	//   ....[66]....
        /*0884*/ 	.word	0xffffffff


	//   ....[67]....
        /*0888*/ 	.word	0xffffffff


	//   ....[68]....
        /*088c*/ 	.word	0xffffffff


	//   ....[69]....
        /*0890*/ 	.word	0xffffffff


	//   ....[70]....
        /*0894*/ 	.word	0xffffffff


	//   ....[71]....
        /*0898*/ 	.word	0xffffffff


	//   ....[72]....
        /*089c*/ 	.word	0xffffffff


	//   ....[73]....
        /*08a0*/ 	.word	0xffffffff


	//   ....[74]....
        /*08a4*/ 	.word	0xffffffff


	//   ....[75]....
        /*08a8*/ 	.word	0xffffffff


	//   ....[76]....
        /*08ac*/ 	.word	0xffffffff


	//   ....[77]....
        /*08b0*/ 	.word	0xffffffff


	//   ....[78]....
        /*08b4*/ 	.word	0xffffffff


	//   ....[79]....
        /*08b8*/ 	.word	0xffffffff


	//   ....[80]....
        /*08bc*/ 	.word	0xffffffff


	//   ....[81]....
        /*08c0*/ 	.word	0xffffffff


	//   ....[82]....
        /*08c4*/ 	.word	0xffffffff


	//   ....[83]....
        /*08c8*/ 	.word	0xffffffff


	//   ....[84]....
        /*08cc*/ 	.word	0xffffffff


	//   ....[85]....
        /*08d0*/ 	.word	0xffffffff


	//   ....[86]....
        /*08d4*/ 	.word	0xffffffff


	//   ....[87]....
        /*08d8*/ 	.word	0xffffffff


	//   ....[88]....
        /*08dc*/ 	.word	0xffffffff


	//   ....[89]....
        /*08e0*/ 	.word	0xffffffff


	//   ....[90]....
        /*08e4*/ 	.word	0xffffffff


	//   ....[91]....
        /*08e8*/ 	.word	0xffffffff


	//   ....[92]....
        /*08ec*/ 	.word	0xffffffff


	//   ....[93]....
        /*08f0*/ 	.word	0xffffffff


	//   ....[94]....
        /*08f4*/ 	.word	0xffffffff


	//   ....[95]....
        /*08f8*/ 	.word	0xffffffff


	//   ....[96]....
        /*08fc*/ 	.word	0xffffffff


	//   ....[97]....
        /*0900*/ 	.word	0xffffffff


	//   ....[98]....
        /*0904*/ 	.word	0xffffffff


	//   ....[99]....
        /*0908*/ 	.word	0xffffffff


	//   ....[100]....
        /*090c*/ 	.word	0xffffffff


	//   ....[101]....
        /*0910*/ 	.word	0xffffffff


	//   ....[102]....
        /*0914*/ 	.word	0xffffffff


	//   ....[103]....
        /*0918*/ 	.word	0xffffffff


	//   ....[104]....
        /*091c*/ 	.word	0xffffffff


	//   ....[105]....
        /*0920*/ 	.word	0xffffffff


	//   ....[106]....
        /*0924*/ 	.word	0xffffffff


	//   ....[107]....
        /*0928*/ 	.word	0xffffffff


	//   ....[108]....
        /*092c*/ 	.word	0xffffffff


	//   ....[109]....
        /*0930*/ 	.word	0xffffffff


	//   ....[110]....
        /*0934*/ 	.word	0xffffffff


	//   ....[111]....
        /*0938*/ 	.word	0xffffffff


	//   ....[112]....
        /*093c*/ 	.word	0xffffffff


	//   ....[113]....
        /*0940*/ 	.word	0xffffffff


	//   ....[114]....
        /*0944*/ 	.word	0xffffffff


	//   ....[115]....
        /*0948*/ 	.word	0xffffffff


	//   ....[116]....
        /*094c*/ 	.word	0xffffffff


	//   ....[117]....
        /*0950*/ 	.word	0xffffffff


	//   ....[118]....
        /*0954*/ 	.word	0xffffffff


	//   ....[119]....
        /*0958*/ 	.word	0xffffffff


	//   ....[120]....
        /*095c*/ 	.word	0xffffffff


	//   ....[121]....
        /*0960*/ 	.word	0xffffffff


	//   ....[122]....
        /*0964*/ 	.word	0xffffffff


	//   ....[123]....
        /*0968*/ 	.word	0xffffffff


	//   ....[124]....
        /*096c*/ 	.word	0xffffffff


	//   ....[125]....
        /*0970*/ 	.word	0xffffffff


	//   ....[126]....
        /*0974*/ 	.word	0xffffffff


	//   ....[127]....
        /*0978*/ 	.word	0xffffffff


	//   ....[128]....
        /*097c*/ 	.word	0xffffffff


	//   ....[129]....
        /*0980*/ 	.word	0xffffffff


	//   ....[130]....
        /*0984*/ 	.word	0xffffffff


	//   ....[131]....
        /*0988*/ 	.word	0xffffffff


	//   ....[132]....
        /*098c*/ 	.word	0xffffffff


	//   ....[133]....
        /*0990*/ 	.word	0xffffffff


	//   ....[134]....
        /*0994*/ 	.word	0xffffffff


	//   ....[135]....
        /*0998*/ 	.word	0xffffffff


	//   ....[136]....
        /*099c*/ 	.word	0xffffffff


	//   ....[137]....
        /*09a0*/ 	.word	0xffffffff


	//   ....[138]....
        /*09a4*/ 	.word	0xffffffff


	//   ....[139]....
        /*09a8*/ 	.word	0xffffffff


	//   ....[140]....
        /*09ac*/ 	.word	0xffffffff


	//   ....[141]....
        /*09b0*/ 	.word	0xffffffff


	//   ....[142]....
        /*09b4*/ 	.word	0xffffffff


	//   ....[143]....
        /*09b8*/ 	.word	0xffffffff


	//   ....[144]....
        /*09bc*/ 	.word	0xffffffff


	//   ....[145]....
        /*09c0*/ 	.word	0xffffffff


	//   ....[146]....
        /*09c4*/ 	.word	0xffffffff


	//   ....[147]....
        /*09c8*/ 	.word	0xffffffff


	//   ....[148]....
        /*09cc*/ 	.word	0xffffffff


	//   ....[149]....
        /*09d0*/ 	.word	0xffffffff


	//   ....[150]....
        /*09d4*/ 	.word	0xffffffff


	//   ....[151]....
        /*09d8*/ 	.word	0xffffffff


	//   ....[152]....
        /*09dc*/ 	.word	0xffffffff


	//   ....[153]....
        /*09e0*/ 	.word	0xffffffff


	//   ....[154]....
        /*09e4*/ 	.word	0xffffffff


	//   ....[155]....
        /*09e8*/ 	.word	0xffffffff


	//   ....[156]....
        /*09ec*/ 	.word	0xffffffff


	//   ....[157]....
        /*09f0*/ 	.word	0xffffffff


	//   ....[158]....
        /*09f4*/ 	.word	0xffffffff


	//   ....[159]....
        /*09f8*/ 	.word	0xffffffff


	//   ....[160]....
        /*09fc*/ 	.word	0xffffffff


	//   ....[161]....
        /*0a00*/ 	.word	0xffffffff


	//   ....[162]....
        /*0a04*/ 	.word	0xffffffff


	//   ....[163]....
        /*0a08*/ 	.word	0xffffffff


	//   ....[164]....
        /*0a0c*/ 	.word	0xffffffff


	//   ....[165]....
        /*0a10*/ 	.word	0xffffffff


	//   ....[166]....
        /*0a14*/ 	.word	0xffffffff


	//   ....[167]....
        /*0a18*/ 	.word	0xffffffff


	//   ....[168]....
        /*0a1c*/ 	.word	0xffffffff


	//   ....[169]....
        /*0a20*/ 	.word	0xffffffff


	//   ....[170]....
        /*0a24*/ 	.word	0xffffffff


	//   ....[171]....
        /*0a28*/ 	.word	0xffffffff


	//   ....[172]....
        /*0a2c*/ 	.word	0xffffffff


	//   ....[173]....
        /*0a30*/ 	.word	0xffffffff


	//   ....[174]....
        /*0a34*/ 	.word	0xffffffff


	//   ....[175]....
        /*0a38*/ 	.word	0xffffffff


	//   ....[176]....
        /*0a3c*/ 	.word	0xffffffff


	//   ....[177]....
        /*0a40*/ 	.word	0xffffffff


	//   ....[178]....
        /*0a44*/ 	.word	0xffffffff


	//   ....[179]....
        /*0a48*/ 	.word	0xffffffff


	//   ....[180]....
        /*0a4c*/ 	.word	0xffffffff


	//   ....[181]....
        /*0a50*/ 	.word	0xffffffff


	//   ....[182]....
        /*0a54*/ 	.word	0xffffffff


	//   ....[183]....
        /*0a58*/ 	.word	0xffffffff


	//   ....[184]....
        /*0a5c*/ 	.word	0xffffffff


	//   ....[185]....
        /*0a60*/ 	.word	0xffffffff


	//   ....[186]....
        /*0a64*/ 	.word	0xffffffff


	//   ....[187]....
        /*0a68*/ 	.word	0xffffffff


	//   ....[188]....
        /*0a6c*/ 	.word	0xffffffff


	//   ....[189]....
        /*0a70*/ 	.word	0xffffffff


	//   ....[190]....
        /*0a74*/ 	.word	0xffffffff


	//   ....[191]....
        /*0a78*/ 	.word	0xffffffff


	//   ....[192]....
        /*0a7c*/ 	.word	0xffffffff


	//   ....[193]....
        /*0a80*/ 	.word	0xffffffff


	//   ....[194]....
        /*0a84*/ 	.word	0xffffffff


	//   ....[195]....
        /*0a88*/ 	.word	0xffffffff


	//   ....[196]....
        /*0a8c*/ 	.word	0xffffffff


	//   ....[197]....
        /*0a90*/ 	.word	0xffffffff


	//   ....[198]....
        /*0a94*/ 	.word	0xffffffff


	//   ....[199]....
        /*0a98*/ 	.word	0xffffffff


	//   ....[200]....
        /*0a9c*/ 	.word	0xffffffff


	//   ....[201]....
        /*0aa0*/ 	.word	0xffffffff


	//   ....[202]....
        /*0aa4*/ 	.word	0xffffffff


	//   ....[203]....
        /*0aa8*/ 	.word	0xffffffff


	//   ....[204]....
        /*0aac*/ 	.word	0xffffffff


	//   ....[205]....
        /*0ab0*/ 	.word	0xffffffff


	//   ....[206]....
        /*0ab4*/ 	.word	0xffffffff


	//   ....[207]....
        /*0ab8*/ 	.word	0xffffffff


	//   ....[208]....
        /*0abc*/ 	.word	0xffffffff


	//   ....[209]....
        /*0ac0*/ 	.word	0xffffffff


	//   ....[210]....
        /*0ac4*/ 	.word	0xffffffff


	//   ....[211]....
        /*0ac8*/ 	.word	0xffffffff


	//   ....[212]....
        /*0acc*/ 	.word	0xffffffff


	//   ....[213]....
        /*0ad0*/ 	.word	0xffffffff


	//   ....[214]....
        /*0ad4*/ 	.word	0xffffffff


	//   ....[215]....
        /*0ad8*/ 	.word	0xffffffff


	//   ....[216]....
        /*0adc*/ 	.word	0xffffffff


	//   ....[217]....
        /*0ae0*/ 	.word	0xffffffff


	//   ....[218]....
        /*0ae4*/ 	.word	0xffffffff


	//   ....[219]....
        /*0ae8*/ 	.word	0xffffffff


	//   ....[220]....
        /*0aec*/ 	.word	0xffffffff


	//   ....[221]....
        /*0af0*/ 	.word	0xffffffff


	//   ....[222]....
        /*0af4*/ 	.word	0xffffffff


	//   ....[223]....
        /*0af8*/ 	.word	0xffffffff


	//   ....[224]....
        /*0afc*/ 	.word	0xffffffff


	//   ....[225]....
        /*0b00*/ 	.word	0xffffffff


	//   ....[226]....
        /*0b04*/ 	.word	0xffffffff


	//   ....[227]....
        /*0b08*/ 	.word	0xffffffff


	//   ....[228]....
        /*0b0c*/ 	.word	0xffffffff


	//   ....[229]....
        /*0b10*/ 	.word	0xffffffff


	//   ....[230]....
        /*0b14*/ 	.word	0xffffffff


	//   ....[231]....
        /*0b18*/ 	.word	0xffffffff


	//   ....[232]....
        /*0b1c*/ 	.word	0xffffffff


	//   ....[233]....
        /*0b20*/ 	.word	0xffffffff


	//   ....[234]....
        /*0b24*/ 	.word	0xffffffff


	//   ....[235]....
        /*0b28*/ 	.word	0xffffffff


	//   ....[236]....
        /*0b2c*/ 	.word	0xffffffff


	//   ....[237]....
        /*0b30*/ 	.word	0xffffffff


	//   ....[238]....
        /*0b34*/ 	.word	0xffffffff


	//   ....[239]....
        /*0b38*/ 	.word	0xffffffff


	//   ....[240]....
        /*0b3c*/ 	.word	0xffffffff


	//   ....[241]....
        /*0b40*/ 	.word	0xffffffff


	//   ....[242]....
        /*0b44*/ 	.word	0xffffffff


	//   ....[243]....
        /*0b48*/ 	.word	0xffffffff


	//   ....[244]....
        /*0b4c*/ 	.word	0xffffffff


	//   ....[245]....
        /*0b50*/ 	.word	0xffffffff


	//   ....[246]....
        /*0b54*/ 	.word	0xffffffff


	//   ....[247]....
        /*0b58*/ 	.word	0xffffffff


	//   ....[248]....
        /*0b5c*/ 	.word	0xffffffff


	//   ....[249]....
        /*0b60*/ 	.word	0xffffffff


	//   ....[250]....
        /*0b64*/ 	.word	0xffffffff


	//   ....[251]....
        /*0b68*/ 	.word	0xffffffff


	//   ....[252]....
        /*0b6c*/ 	.word	0xffffffff


	//   ....[253]....
        /*0b70*/ 	.word	0xffffffff


	//   ....[254]....
        /*0b74*/ 	.word	0xffffffff


	//   ....[255]....
        /*0b78*/ 	.word	0xffffffff


	//   ....[0]....
        /*0b7c*/ 	.word	0xffffffff


	//   ....[1]....
        /*0b80*/ 	.word	0xffffffff


	//   ....[2]....
        /*0b84*/ 	.word	0xffffffff


	//   ....[3]....
        /*0b88*/ 	.word	0xffffffff


	//   ....[4]....
        /*0b8c*/ 	.word	0xffffffff


	//   ....[5]....
        /*0b90*/ 	.word	0xffffffff


	//   ....[6]....
        /*0b94*/ 	.word	0xffffffff


	//   ....[7]....
        /*0b98*/ 	.word	0xffffffff


	//   ....[8]....
        /*0b9c*/ 	.word	0xffffffff


	//   ....[9]....
        /*0ba0*/ 	.word	0xffffffff


	//   ....[10]....
        /*0ba4*/ 	.word	0xffffffff


	//   ....[11]....
        /*0ba8*/ 	.word	0xffffffff


	//   ....[12]....
        /*0bac*/ 	.word	0xffffffff


	//   ....[13]....
        /*0bb0*/ 	.word	0xffffffff


	//   ....[14]....
        /*0bb4*/ 	.word	0xffffffff


	//   ....[15]....
        /*0bb8*/ 	.word	0xffffffff


	//   ....[16]....
        /*0bbc*/ 	.word	0xffffffff


	//   ....[17]....
        /*0bc0*/ 	.word	0xffffffff


	//   ....[18]....
        /*0bc4*/ 	.word	0xffffffff


	//   ....[19]....
        /*0bc8*/ 	.word	0xffffffff


	//   ....[20]....
        /*0bcc*/ 	.word	0xffffffff


	//   ....[21]....
        /*0bd0*/ 	.word	0xffffffff


	//   ....[22]....
        /*0bd4*/ 	.word	0xffffffff


	//   ....[23]....
        /*0bd8*/ 	.word	0xffffffff


	//   ....[24]....
        /*0bdc*/ 	.word	0xffffffff


	//   ....[25]....
        /*0be0*/ 	.word	0xffffffff


	//   ....[26]....
        /*0be4*/ 	.word	0xffffffff


	//   ....[27]....
        /*0be8*/ 	.word	0xffffffff


	//   ....[28]....
        /*0bec*/ 	.word	0xffffffff


	//   ....[29]....
        /*0bf0*/ 	.word	0xffffffff


	//   ....[30]....
        /*0bf4*/ 	.word	0xffffffff


	//   ....[31]....
        /*0bf8*/ 	.word	0xffffffff


	//   ....[32]....
        /*0bfc*/ 	.word	0xffffffff


	//   ....[33]....
        /*0c00*/ 	.word	0xffffffff


	//   ....[34]....
        /*0c04*/ 	.word	0xffffffff


	//   ....[35]....
        /*0c08*/ 	.word	0xffffffff


	//   ....[36]....
        /*0c0c*/ 	.word	0xffffffff


	//   ....[37]....
        /*0c10*/ 	.word	0xffffffff


	//   ....[38]....
        /*0c14*/ 	.word	0xffffffff


	//   ....[39]....
        /*0c18*/ 	.word	0xffffffff


	//   ....[40]....
        /*0c1c*/ 	.word	0xffffffff


	//   ....[41]....
        /*0c20*/ 	.word	0xffffffff


	//   ....[42]....
        /*0c24*/ 	.word	0xffffffff


	//   ....[43]....
        /*0c28*/ 	.word	0xffffffff


	//   ....[44]....
        /*0c2c*/ 	.word	0xffffffff


	//   ....[45]....
        /*0c30*/ 	.word	0xffffffff


	//   ....[46]....
        /*0c34*/ 	.word	0xffffffff


	//   ....[47]....
        /*0c38*/ 	.word	0xffffffff


	//   ....[48]....
        /*0c3c*/ 	.word	0xffffffff


	//   ....[49]....
        /*0c40*/ 	.word	0xffffffff


	//   ....[50]....
        /*0c44*/ 	.word	0xffffffff


	//   ....[51]....
        /*0c48*/ 	.word	0xffffffff


	//   ....[52]....
        /*0c4c*/ 	.word	0xffffffff


	//   ....[53]....
        /*0c50*/ 	.word	0xffffffff


	//   ....[54]....
        /*0c54*/ 	.word	0xffffffff


	//   ....[55]....
        /*0c58*/ 	.word	0xffffffff


	//   ....[56]....
        /*0c5c*/ 	.word	0xffffffff


	//   ....[57]....
        /*0c60*/ 	.word	0xffffffff


	//   ....[58]....
        /*0c64*/ 	.word	0xffffffff


	//   ....[59]....
        /*0c68*/ 	.word	0xffffffff


	//   ....[60]....
        /*0c6c*/ 	.word	0xffffffff


	//   ....[61]....
        /*0c70*/ 	.word	0xffffffff


	//   ....[62]....
        /*0c74*/ 	.word	0xffffffff


	//   ....[63]....
        /*0c78*/ 	.word	0xffffffff


	//   ....[64]....
        /*0c7c*/ 	.word	0xffffffff


	//   ....[65]....
        /*0c80*/ 	.word	0xffffffff


	//   ....[66]....
        /*0c84*/ 	.word	0xffffffff


	//   ....[67]....
        /*0c88*/ 	.word	0xffffffff


	//   ....[68]....
        /*0c8c*/ 	.word	0xffffffff


	//   ....[69]....
        /*0c90*/ 	.word	0xffffffff


	//   ....[70]....
        /*0c94*/ 	.word	0xffffffff


	//   ....[71]....
        /*0c98*/ 	.word	0xffffffff


	//   ....[72]....
        /*0c9c*/ 	.word	0xffffffff


	//   ....[73]....
        /*0ca0*/ 	.word	0xffffffff


	//   ....[74]....
        /*0ca4*/ 	.word	0xffffffff


	//   ....[75]....
        /*0ca8*/ 	.word	0xffffffff


	//   ....[76]....
        /*0cac*/ 	.word	0xffffffff


	//   ....[77]....
        /*0cb0*/ 	.word	0xffffffff


	//----- nvinfo : EIATTR_COOP_GROUP_INSTR_OFFSETS
	.align		4
.L_166:
        /*0cb4*/ 	.byte	0x04, 0x28
        /*0cb6*/ 	.short	(.L_168 - .L_167)


	//   ....[0]....
.L_167:
        /*0cb8*/ 	.word	0x00000050


	//   ....[1]....
        /*0cbc*/ 	.word	0x00000200


	//   ....[2]....
        /*0cc0*/ 	.word	0x00000230


	//   ....[3]....
        /*0cc4*/ 	.word	0x00000260


	//   ....[4]....
        /*0cc8*/ 	.word	0x00000290


	//   ....[5]....
        /*0ccc*/ 	.word	0x000002c0


	//   ....[6]....
        /*0cd0*/ 	.word	0x000002f0


	//   ....[7]....
        /*0cd4*/ 	.word	0x00000460


	//   ....[8]....
        /*0cd8*/ 	.word	0x000004a0


	//   ....[9]....
        /*0cdc*/ 	.word	0x000004d0


	//   ....[10]....
        /*0ce0*/ 	.word	0x00000500


	//   ....[11]....
        /*0ce4*/ 	.word	0x00000530


	//   ....[12]....
        /*0ce8*/ 	.word	0x00000560


	//   ....[13]....
        /*0cec*/ 	.word	0x000005f0


	//   ....[14]....
        /*0cf0*/ 	.word	0x00000620


	//   ....[15]....
        /*0cf4*/ 	.word	0x00000640


	//   ....[16]....
        /*0cf8*/ 	.word	0x000006a0


	//   ....[17]....
        /*0cfc*/ 	.word	0x00003980


	//   ....[18]....
        /*0d00*/ 	.word	0x000039d0


	//   ....[19]....
        /*0d04*/ 	.word	0x000041d0


	//   ....[20]....
        /*0d08*/ 	.word	0x000041f0


	//   ....[21]....
        /*0d0c*/ 	.word	0x00004960


	//   ....[22]....
        /*0d10*/ 	.word	0x00004970


	//   ....[23]....
        /*0d14*/ 	.word	0x000051f0


	//   ....[24]....
        /*0d18*/ 	.word	0x00005230


	//   ....[25]....
        /*0d1c*/ 	.word	0x00005e30


	//   ....[26]....
        /*0d20*/ 	.word	0x00005e60


	//   ....[27]....
        /*0d24*/ 	.word	0x00006620


	//   ....[28]....
        /*0d28*/ 	.word	0x00006640


	//   ....[29]....
        /*0d2c*/ 	.word	0x00006e20


	//   ....[30]....
        /*0d30*/ 	.word	0x00006e50


	//   ....[31]....
        /*0d34*/ 	.word	0x00006f80


	//   ....[32]....
        /*0d38*/ 	.word	0x00006fb0


	//   ....[33]....
        /*0d3c*/ 	.word	0x000070a0


	//   ....[34]....
        /*0d40*/ 	.word	0x000070c0


	//   ....[35]....
        /*0d44*/ 	.word	0x000076a0


	//   ....[36]....
        /*0d48*/ 	.word	0x000076e0


	//   ....[37]....
        /*0d4c*/ 	.word	0x00007810


	//   ....[38]....
        /*0d50*/ 	.word	0x00007840


	//   ....[39]....
        /*0d54*/ 	.word	0x00007930


	//   ....[40]....
        /*0d58*/ 	.word	0x00007960


	//   ....[41]....
        /*0d5c*/ 	.word	0x00008480


	//   ....[42]....
        /*0d60*/ 	.word	0x000084a0


	//   ....[43]....
        /*0d64*/ 	.word	0x00008570


	//   ....[44]....
        /*0d68*/ 	.word	0x00008580


	//   ....[45]....
        /*0d6c*/ 	.word	0x00008650


	//   ....[46]....
        /*0d70*/ 	.word	0x00008670


	//   ....[47]....
        /*0d74*/ 	.word	0x00008740


	//   ....[48]....
        /*0d78*/ 	.word	0x00008750


	//   ....[49]....
        /*0d7c*/ 	.word	0x00008820


	//   ....[50]....
        /*0d80*/ 	.word	0x00008840


	//   ....[51]....
        /*0d84*/ 	.word	0x00008910


	//   ....[52]....
        /*0d88*/ 	.word	0x00008920


	//   ....[53]....
        /*0d8c*/ 	.word	0x000089f0


	//   ....[54]....
        /*0d90*/ 	.word	0x00008a10


	//   ....[55]....
        /*0d94*/ 	.word	0x00008ae0


	//   ....[56]....
        /*0d98*/ 	.word	0x00008af0


	//   ....[57]....
        /*0d9c*/ 	.word	0x00008f20


	//   ....[58]....
        /*0da0*/ 	.word	0x00008f30


	//   ....[59]....
        /*0da4*/ 	.word	0x00008f40


	//   ....[60]....
        /*0da8*/ 	.word	0x00008f50


	//   ....[61]....
        /*0dac*/ 	.word	0x00008f70


	//   ....[62]....
        /*0db0*/ 	.word	0x00008f80


	//   ....[63]....
        /*0db4*/ 	.word	0x00008fa0


	//   ....[64]....
        /*0db8*/ 	.word	0x00008fc0


	//   ....[65]....
        /*0dbc*/ 	.word	0x000090c0


	//   ....[66]....
        /*0dc0*/ 	.word	0x000090d0


	//   ....[67]....
        /*0dc4*/ 	.word	0x000092d0


	//   ....[68]....
        /*0dc8*/ 	.word	0x00009310


	//   ....[69]....
        /*0dcc*/ 	.word	0x00009320


	//   ....[70]....
        /*0dd0*/ 	.word	0x00009330


	//   ....[71]....
        /*0dd4*/ 	.word	0x0000abf0


	//   ....[72]....
        /*0dd8*/ 	.word	0x0000ac30


	//   ....[73]....
        /*0ddc*/ 	.word	0x0000ac50


	//   ....[74]....
        /*0de0*/ 	.word	0x0000ac60


	//   ....[75]....
        /*0de4*/ 	.word	0x0000c940


	//   ....[76]....
        /*0de8*/ 	.word	0x0000c980


	//   ....[77]....
        /*0dec*/ 	.word	0x0000c990


	//   ....[78]....
        /*0df0*/ 	.word	0x0000c9b0


	//   ....[79]....
        /*0df4*/ 	.word	0x0000c9d0


	//   ....[80]....
        /*0df8*/ 	.word	0x0000ca50


	//   ....[81]....
        /*0dfc*/ 	.word	0x0000ca90


	//   ....[82]....
        /*0e00*/ 	.word	0x0000cab0


	//   ....[83]....
        /*0e04*/ 	.word	0x0000cad0


	//   ....[84]....
        /*0e08*/ 	.word	0x0000caf0


	//   ....[85]....
        /*0e0c*/ 	.word	0x0000d310


	//   ....[86]....
        /*0e10*/ 	.word	0x0000d330


	//   ....[87]....
        /*0e14*/ 	.word	0x0000d350


	//   ....[88]....
        /*0e18*/ 	.word	0x0000d360


	//   ....[89]....
        /*0e1c*/ 	.word	0x0000d370


	//   ....[90]....
        /*0e20*/ 	.word	0x0000d380


	//   ....[91]....
        /*0e24*/ 	.word	0x0000d390


	//   ....[92]....
        /*0e28*/ 	.word	0x0000d3a0


	//   ....[93]....
        /*0e2c*/ 	.word	0x0000d3d0


	//   ....[94]....
        /*0e30*/ 	.word	0x0000d400


	//   ....[95]....
        /*0e34*/ 	.word	0x0000e080


	//   ....[96]....
        /*0e38*/ 	.word	0x0000e090


	//   ....[97]....
        /*0e3c*/ 	.word	0x0000e0a0


	//   ....[98]....
        /*0e40*/ 	.word	0x0000e0b0


	//   ....[99]....
        /*0e44*/ 	.word	0x0000e0e0


	//   ....[100]....
        /*0e48*/ 	.word	0x0000e100


	//   ....[101]....
        /*0e4c*/ 	.word	0x0000e120


	//   ....[102]....
        /*0e50*/ 	.word	0x0000e130


	//   ....[103]....
        /*0e54*/ 	.word	0x0000fca0


	//   ....[104]....
        /*0e58*/ 	.word	0x0000fcf0


	//   ....[105]....
        /*0e5c*/ 	.word	0x0000fd20


	//   ....[106]....
        /*0e60*/ 	.word	0x0000fd40


	//   ....[107]....
        /*0e64*/ 	.word	0x0000fd60


	//   ....[108]....
        /*0e68*/ 	.word	0x0000fd80


	//   ....[109]....
        /*0e6c*/ 	.word	0x0000fda0


	//   ....[110]....
        /*0e70*/ 	.word	0x0000fdc0


	//   ....[111]....
        /*0e74*/ 	.word	0x0000fdf0


	//   ....[112]....
        /*0e78*/ 	.word	0x0000ff20


	//   ....[113]....
        /*0e7c*/ 	.word	0x00010740


	//   ....[114]....
        /*0e80*/ 	.word	0x00010760


	//   ....[115]....
        /*0e84*/ 	.word	0x000107b0


	//   ....[116]....
        /*0e88*/ 	.word	0x000107d0


	//   ....[117]....
        /*0e8c*/ 	.word	0x00010800


	//   ....[118]....
        /*0e90*/ 	.word	0x00010820


	//   ....[119]....
        /*0e94*/ 	.word	0x00010850


	//   ....[120]....
        /*0e98*/ 	.word	0x00010870


	//   ....[121]....
        /*0e9c*/ 	.word	0x00010890


	//   ....[122]....
        /*0ea0*/ 	.word	0x000108d0


	//   ....[123]....
        /*0ea4*/ 	.word	0x00010ea0


	//   ....[124]....
        /*0ea8*/ 	.word	0x00010ec0


	//   ....[125]....
        /*0eac*/ 	.word	0x00010ee0


	//   ....[126]....
        /*0eb0*/ 	.word	0x00010f00


	//   ....[127]....
        /*0eb4*/ 	.word	0x00010f20


	//   ....[128]....
        /*0eb8*/ 	.word	0x00010f40


	//   ....[129]....
        /*0ebc*/ 	.word	0x00010f60


	//   ....[130]....
        /*0ec0*/ 	.word	0x00010f80


	//   ....[131]....
        /*0ec4*/ 	.word	0x00012d20


	//   ....[132]....
        /*0ec8*/ 	.word	0x00012d50


	//   ....[133]....
        /*0ecc*/ 	.word	0x00012d60


	//   ....[134]....
        /*0ed0*/ 	.word	0x00012d70


	//   ....[135]....
        /*0ed4*/ 	.word	0x00012d80


	//   ....[136]....
        /*0ed8*/ 	.word	0x00012db0


	//   ....[137]....
        /*0edc*/ 	.word	0x00012dd0


	//   ....[138]....
        /*0ee0*/ 	.word	0x00012df0


	//   ....[139]....
        /*0ee4*/ 	.word	0x00014000


	//   ....[140]....
        /*0ee8*/ 	.word	0x00014020


	//   ....[141]....
        /*0eec*/ 	.word	0x00014030


	//   ....[142]....
        /*0ef0*/ 	.word	0x00014040


	//   ....[143]....
        /*0ef4*/ 	.word	0x00014050


	//   ....[144]....
        /*0ef8*/ 	.word	0x00014060


	//   ....[145]....
        /*0efc*/ 	.word	0x00014080


	//   ....[146]....
        /*0f00*/ 	.word	0x000140f0


	//   ....[147]....
        /*0f04*/ 	.word	0x000144e0


	//   ....[148]....
        /*0f08*/ 	.word	0x00014500


	//   ....[149]....
        /*0f0c*/ 	.word	0x00014560


	//   ....[150]....
        /*0f10*/ 	.word	0x00014570


	//   ....[151]....
        /*0f14*/ 	.word	0x000145e0


	//   ....[152]....
        /*0f18*/ 	.word	0x00014600


	//   ....[153]....
        /*0f1c*/ 	.word	0x00014670


	//   ....[154]....
        /*0f20*/ 	.word	0x00014680


	//   ....[155]....
        /*0f24*/ 	.word	0x000146f0


	//   ....[156]....
        /*0f28*/ 	.word	0x00014710


	//   ....[157]....
        /*0f2c*/ 	.word	0x00014780


	//   ....[158]....
        /*0f30*/ 	.word	0x00014790


	//   ....[159]....
        /*0f34*/ 	.word	0x00014800


	//   ....[160]....
        /*0f38*/ 	.word	0x00014820


	//   ....[161]....
        /*0f3c*/ 	.word	0x00014890


	//   ....[162]....
        /*0f40*/ 	.word	0x000148a0


	//   ....[163]....
        /*0f44*/ 	.word	0x00014b20


	//   ....[164]....
        /*0f48*/ 	.word	0x00014b40


	//   ....[165]....
        /*0f4c*/ 	.word	0x00014e90


	//   ....[166]....
        /*0f50*/ 	.word	0x00014ea0


	//   ....[167]....
        /*0f54*/ 	.word	0x000151f0


	//   ....[168]....
        /*0f58*/ 	.word	0x00015210


	//   ....[169]....
        /*0f5c*/ 	.word	0x00015580


	//   ....[170]....
        /*0f60*/ 	.word	0x00015590


	//   ....[171]....
        /*0f64*/ 	.word	0x000160e0


	//   ....[172]....
        /*0f68*/ 	.word	0x00016100


	//   ....[173]....
        /*0f6c*/ 	.word	0x00016170


	//   ....[174]....
        /*0f70*/ 	.word	0x00016180


	//   ....[175]....
        /*0f74*/ 	.word	0x000161f0


	//   ....[176]....
        /*0f78*/ 	.word	0x00016210


	//   ....[177]....
        /*0f7c*/ 	.word	0x00016280


	//   ....[178]....
        /*0f80*/ 	.word	0x00016290


	//   ....[179]....
        /*0f84*/ 	.word	0x00016300


	//   ....[180]....
        /*0f88*/ 	.word	0x00016320


	//   ....[181]....
        /*0f8c*/ 	.word	0x00016390


	//   ....[182]....
        /*0f90*/ 	.word	0x000163a0


	//   ....[183]....
        /*0f94*/ 	.word	0x00016410


	//   ....[184]....
        /*0f98*/ 	.word	0x00016430


	//   ....[185]....
        /*0f9c*/ 	.word	0x000164a0


	//   ....[186]....
        /*0fa0*/ 	.word	0x000164b0


	//   ....[187]....
        /*0fa4*/ 	.word	0x00016600


	//   ....[188]....
        /*0fa8*/ 	.word	0x00016620


	//   ....[189]....
        /*0fac*/ 	.word	0x00016750


	//   ....[190]....
        /*0fb0*/ 	.word	0x00016790


	//   ....[191]....
        /*0fb4*/ 	.word	0x000167c0


	//   ....[192]....
        /*0fb8*/ 	.word	0x000167f0


	//   ....[193]....
        /*0fbc*/ 	.word	0x00016820


	//   ....[194]....
        /*0fc0*/ 	.word	0x00016850


	//   ....[195]....
        /*0fc4*/ 	.word	0x000169b0


	//   ....[196]....
        /*0fc8*/ 	.word	0x000169f0


	//   ....[197]....
        /*0fcc*/ 	.word	0x00016a20


	//   ....[198]....
        /*0fd0*/ 	.word	0x00016a50


	//   ....[199]....
        /*0fd4*/ 	.word	0x00016a80


	//   ....[200]....
        /*0fd8*/ 	.word	0x00016ab0


	//   ....[201]....
        /*0fdc*/ 	.word	0x00016b40


	//   ....[202]....
        /*0fe0*/ 	.word	0x00016b70


	//   ....[203]....
        /*0fe4*/ 	.word	0x00016b80


	//   ....[204]....
        /*0fe8*/ 	.word	0x00016be0


	//   ....[205]....
        /*0fec*/ 	.word	0x000171d0


	//   ....[206]....
        /*0ff0*/ 	.word	0x00017230


	//   ....[207]....
        /*0ff4*/ 	.word	0x00017280


	//   ....[208]....
        /*0ff8*/ 	.word	0x000172d0


	//   ....[209]....
        /*0ffc*/ 	.word	0x00017320


	//   ....[210]....
        /*1000*/ 	.word	0x00017390


	//   ....[211]....
        /*1004*/ 	.word	0x000173e0


	//   ....[212]....
        /*1008*/ 	.word	0x00017440


	//   ....[213]....
        /*100c*/ 	.word	0x000174b0


	//   ....[214]....
        /*1010*/ 	.word	0x00017510


	//   ....[215]....
        /*1014*/ 	.word	0x00017580


	//   ....[216]....
        /*1018*/ 	.word	0x000175f0


	//   ....[217]....
        /*101c*/ 	.word	0x00017660


	//   ....[218]....
        /*1020*/ 	.word	0x000176c0


	//   ....[219]....
        /*1024*/ 	.word	0x00017730


	//   ....[220]....
        /*1028*/ 	.word	0x000177a0


	//   ....[221]....
        /*102c*/ 	.word	0x00017810


	//   ....[222]....
        /*1030*/ 	.word	0x00017870


	//   ....[223]....
        /*1034*/ 	.word	0x000178e0


	//   ....[224]....
        /*1038*/ 	.word	0x00017950


	//   ....[225]....
        /*103c*/ 	.word	0x000179c0


	//   ....[226]....
        /*1040*/ 	.word	0x00017a20


	//   ....[227]....
        /*1044*/ 	.word	0x00017a90


	//   ....[228]....
        /*1048*/ 	.word	0x00017b00


	//   ....[229]....
        /*104c*/ 	.word	0x00017b70


	//   ....[230]....
        /*1050*/ 	.word	0x00017bd0


	//   ....[231]....
        /*1054*/ 	.word	0x00017c40


	//   ....[232]....
        /*1058*/ 	.word	0x00017cb0


	//   ....[233]....
        /*105c*/ 	.word	0x00017d80


	//   ....[234]....
        /*1060*/ 	.word	0x00017de0


	//   ....[235]....
        /*1064*/ 	.word	0x00017ec0


	//   ....[236]....
        /*1068*/ 	.word	0x00017f20


	//   ....[237]....
        /*106c*/ 	.word	0x00018000


	//   ....[238]....
        /*1070*/ 	.word	0x00018060


	//   ....[239]....
        /*1074*/ 	.word	0x00018140


	//   ....[240]....
        /*1078*/ 	.word	0x000181a0


	//   ....[241]....
        /*107c*/ 	.word	0x00018200


	//   ....[242]....
        /*1080*/ 	.word	0x00018250


	//   ....[243]....
        /*1084*/ 	.word	0x000182a0


	//   ....[244]....
        /*1088*/ 	.word	0x000182f0


	//   ....[245]....
        /*108c*/ 	.word	0x00018340


	//   ....[246]....
        /*1090*/ 	.word	0x00018390


	//   ....[247]....
        /*1094*/ 	.word	0x000183e0


	//   ....[248]....
        /*1098*/ 	.word	0x00018430


	//   ....[249]....
        /*109c*/ 	.word	0x000184a0


	//   ....[250]....
        /*10a0*/ 	.word	0x00018510


	//   ....[251]....
        /*10a4*/ 	.word	0x00018580


	//   ....[252]....
        /*10a8*/ 	.word	0x00018660


	//   ....[253]....
        /*10ac*/ 	.word	0x000186c0


	//   ....[254]....
        /*10b0*/ 	.word	0x000187a0


	//   ....[255]....
        /*10b4*/ 	.word	0x00018800


	//   ....[0]....
        /*10b8*/ 	.word	0x000188e0


	//   ....[1]....
        /*10bc*/ 	.word	0x00018940


	//   ....[2]....
        /*10c0*/ 	.word	0x00018a20


	//   ....[3]....
        /*10c4*/ 	.word	0x00018a80


	//   ....[4]....
        /*10c8*/ 	.word	0x00018ad0


	//   ....[5]....
        /*10cc*/ 	.word	0x00018b10


	//   ....[6]....
        /*10d0*/ 	.word	0x00018b60


	//   ....[7]....
        /*10d4*/ 	.word	0x00018ba0


	//   ....[8]....
        /*10d8*/ 	.word	0x00018bf0


	//   ....[9]....
        /*10dc*/ 	.word	0x00018c30


	//   ....[10]....
        /*10e0*/ 	.word	0x00018c80


	//   ....[11]....
        /*10e4*/ 	.word	0x00018cc0


	//   ....[12]....
        /*10e8*/ 	.word	0x00018d10


	//   ....[13]....
        /*10ec*/ 	.word	0x00018d60


	//   ....[14]....
        /*10f0*/ 	.word	0x00018db0


	//   ....[15]....
        /*10f4*/ 	.word	0x00018e00


	//   ....[16]....
        /*10f8*/ 	.word	0x00018e50


	//   ....[17]....
        /*10fc*/ 	.word	0x00018ea0


	//   ....[18]....
        /*1100*/ 	.word	0x00018ef0


	//   ....[19]....
        /*1104*/ 	.word	0x00018f40


	//   ....[20]....
        /*1108*/ 	.word	0x00018fb0


	//   ....[21]....
        /*110c*/ 	.word	0x00019020


	//   ....[22]....
        /*1110*/ 	.word	0x00019090


	//   ....[23]....
        /*1114*/ 	.word	0x000190f0


	//   ....[24]....
        /*1118*/ 	.word	0x00019160


	//   ....[25]....
        /*111c*/ 	.word	0x000191d0


	//   ....[26]....
        /*1120*/ 	.word	0x00019240


	//   ....[27]....
        /*1124*/ 	.word	0x000192a0


	//   ....[28]....
        /*1128*/ 	.word	0x00019310


	//   ....[29]....
        /*112c*/ 	.word	0x00019380


	//   ....[30]....
        /*1130*/ 	.word	0x000193f0


	//   ....[31]....
        /*1134*/ 	.word	0x00019450


	//   ....[32]....
        /*1138*/ 	.word	0x000194c0


	//   ....[33]....
        /*113c*/ 	.word	0x00019530


	//   ....[34]....
        /*1140*/ 	.word	0x000195a0


	//   ....[35]....
        /*1144*/ 	.word	0x00019600


	//   ....[36]....
        /*1148*/ 	.word	0x00019670


	//   ....[37]....
        /*114c*/ 	.word	0x000196e0


	//   ....[38]....
        /*1150*/ 	.word	0x00019750


	//   ....[39]....
        /*1154*/ 	.word	0x000197b0


	//   ....[40]....
        /*1158*/ 	.word	0x00019820


	//   ....[41]....
        /*115c*/ 	.word	0x00019890


	//   ....[42]....
        /*1160*/ 	.word	0x00019900


	//   ....[43]....
        /*1164*/ 	.word	0x00019960


	//   ....[44]....
        /*1168*/ 	.word	0x000199d0


	//   ....[45]....
        /*116c*/ 	.word	0x00019a40


	//   ....[46]....
        /*1170*/ 	.word	0x00019ab0


	//   ....[47]....
        /*1174*/ 	.word	0x00019b10


	//   ....[48]....
        /*1178*/ 	.word	0x00019b80


	//   ....[49]....
        /*117c*/ 	.word	0x00019bf0


	//   ....[50]....
        /*1180*/ 	.word	0x00019c60


	//   ....[51]....
        /*1184*/ 	.word	0x00019cc0


	//   ....[52]....
        /*1188*/ 	.word	0x00019d30


	//   ....[53]....
        /*118c*/ 	.word	0x00019da0


	//   ....[54]....
        /*1190*/ 	.word	0x00019e10


	//   ....[55]....
        /*1194*/ 	.word	0x00019e70


	//   ....[56]....
        /*1198*/ 	.word	0x00019ee0


	//   ....[57]....
        /*119c*/ 	.word	0x00019f50


	//   ....[58]....
        /*11a0*/ 	.word	0x00019fc0


	//   ....[59]....
        /*11a4*/ 	.word	0x0001a020


	//   ....[60]....
        /*11a8*/ 	.word	0x0001a090


	//   ....[61]....
        /*11ac*/ 	.word	0x0001a100


	//   ....[62]....
        /*11b0*/ 	.word	0x0001a150


	//   ....[63]....
        /*11b4*/ 	.word	0x0001a190


	//   ....[64]....
        /*11b8*/ 	.word	0x0001a1e0


	//   ....[65]....
        /*11bc*/ 	.word	0x0001a230


	//   ....[66]....
        /*11c0*/ 	.word	0x0001a280


	//   ....[67]....
        /*11c4*/ 	.word	0x0001a2f0


	//   ....[68]....
        /*11c8*/ 	.word	0x0001a340


	//   ....[69]....
        /*11cc*/ 	.word	0x0001a390


	//   ....[70]....
        /*11d0*/ 	.word	0x0001a3e0


	//   ....[71]....
        /*11d4*/ 	.word	0x0001a430


	//   ....[72]....
        /*11d8*/ 	.word	0x0001a480


	//   ....[73]....
        /*11dc*/ 	.word	0x0001a4f0


	//   ....[74]....
        /*11e0*/ 	.word	0x0001a540


	//   ....[75]....
        /*11e4*/ 	.word	0x0001a5a0


	//   ....[76]....
        /*11e8*/ 	.word	0x0001a600


	//   ....[77]....
        /*11ec*/ 	.word	0x0001a670


	//----- nvinfo : EIATTR_EXIT_INSTR_OFFSETS
	.align		4
.L_168:
        /*11f0*/ 	.byte	0x04, 0x1c
        /*11f2*/ 	.short	(.L_170 - .L_169)


	//   ....[0]....
.L_169:
        /*11f4*/ 	.word	0x00000c10


	//   ....[1]....
        /*11f8*/ 	.word	0x00017190


	//----- nvinfo : EIATTR_MAX_THREADS
	.align		4
.L_170:
        /*11fc*/ 	.byte	0x04, 0x05
        /*11fe*/ 	.short	(.L_172 - .L_171)
.L_171:
        /*1200*/ 	.word	0x00000080
        /*1204*/ 	.word	0x00000001
        /*1208*/ 	.word	0x00000001


	//----- nvinfo : EIATTR_CRS_STACK_SIZE
	.align		4
.L_172:
        /*120c*/ 	.byte	0x04, 0x1e
        /*120e*/ 	.short	(.L_174 - .L_173)
.L_173:
        /*1210*/ 	.word	0x00000000
.L_174:


//--------------------- .nv.info._ZN7cutlass13device_kernelIN5flash19enable_sm80_to_sm89INS1_16FlashAttnFwdSm80INS1_25CollectiveMainloopFwdSm80ILi4ELi1ELb0EN4cute5tupleIJNS5_1CILi128EEENS7_ILi96EEENS7_ILi64EEEEEELi64ENS_6half_tEfNS_4arch4Sm80ELb0ELb1ELb0ELb0ELb1ELb0ELb1ELb1EEENS1_21CollectiveEpilogueFwdINS6_IJS8_SA_S9_EEENS6_IJNS7_ILi1EEESI_SI_EEESC_SE_Li128ELb0ELb1ELb1ELb0EEENS1_19SingleTileSchedulerILb0ELb1ELb1ELi128EEEEEEEEEvNT_6ParamsE --------------------------
	.section	.nv.info._ZN7cutlass13device_kernelIN5flash19enable_sm80_to_sm89INS1_16FlashAttnFwdSm80INS1_25CollectiveMainloopFwdSm80ILi4ELi1ELb0EN4cute5tupleIJNS5_1CILi128EEENS7_ILi96EEENS7_ILi64EEEEEELi64ENS_6half_tEfNS_4arch4Sm80ELb0ELb1ELb0ELb0ELb1ELb0ELb1ELb1EEENS1_21CollectiveEpilogueFwdINS6_IJS8_SA_S9_EEENS6_IJNS7_ILi1EEESI_SI_EEESC_SE_Li128ELb0ELb1ELb1ELb0EEENS1_19SingleTileSchedulerILb0ELb1ELb1ELi128EEEEEEEEEvNT_6ParamsE,"",@"SHT_CUDA_INFO"
	.sectionflags	@""
	.align	4


	//----- nvinfo : EIATTR_CUDA_API_VERSION
	.align		4
        /*0000*/ 	.byte	0x04, 0x37
        /*0002*/ 	.short	(.L_176 - .L_175)
.L_175:
        /*0004*/ 	.word	0x00000082


	//----- nvinfo : EIATTR_SW2861232_WAR
	.align		4
.L_176:
        /*0008*/ 	.byte	0x01, 0x35
	.zero		2


	//----- nvinfo : EIATTR_PARAM_CBANK
	.align		4
        /*000c*/ 	.byte	0x04, 0x0a
        /*000e*/ 	.short	(.L_178 - .L_177)
	.align		4
.L_177:
        /*0010*/ 	.word	index@(.nv.constant0._ZN7cutlass13device_kernelIN5flash19enable_sm80_to_sm89INS1_16FlashAttnFwdSm80INS1_25CollectiveMainloopFwdSm80ILi4ELi1ELb0EN4cute5tupleIJNS5_1CILi128EEENS7_ILi96EEENS7_ILi64EEEEEELi64ENS_6half_tEfNS_4arch4Sm80ELb0ELb1ELb0ELb0ELb1ELb0ELb1ELb1EEENS1_21CollectiveEpilogueFwdINS6_IJS8_SA_S9_EEENS6_IJNS7_ILi1EEESI_SI_EEESC_SE_Li128ELb0ELb1ELb1ELb0EEENS1_19SingleTileSchedulerILb0ELb1ELb1ELi128EEEEEEEEEvNT_6ParamsE)
        /*0014*/ 	.short	0x0160
        /*0016*/ 	.short	0x0418


	//----- nvinfo : EIATTR_CBANK_PARAM_SIZE
	.align		4
.L_178:
        /*0018*/ 	.byte	0x03, 0x19
        /*001a*/ 	.short	0x0418


	//----- nvinfo : EIATTR_KPARAM_INFO
	.align		4
        /*001c*/ 	.byte	0x04, 0x17
        /*001e*/ 	.short	(.L_180 - .L_179)
.L_179:
        /*0020*/ 	.word	0x00000000
        /*0024*/ 	.short	0x0000
        /*0026*/ 	.short	0x0000
        /*0028*/ 	.byte	0x00, 0xf0, 0x61, 0x10


	//----- nvinfo : EIATTR_MAXREG_COUNT
	.align		4
.L_180:
        /*002c*/ 	.byte	0x03, 0x1b
        /*002e*/ 	.short	0x00ff


	//----- nvinfo : EIATTR_NUM_BARRIERS
	.align		4
        /*0030*/ 	.byte	0x02, 0x4c
        /*0032*/ 	.byte	0x02
	.zero		1


	//----- nvinfo : EIATTR_ANNOTATIONS
	.align		4
        /*0034*/ 	.byte	0x04, 0x55
        /*0036*/ 	.short	(.L_182 - .L_181)


	//   ....[0]....
.L_181:
        /*0038*/ 	.word	0x00000001
        /*003c*/ 	.byte	0x30, 0x92, 0x00, 0x00, 0x01, 0x00, 0x00, 0x00, 0x90, 0x92, 0x00, 0x00, 0x01, 0x00, 0x00, 0x00
        /*004c*/ 	.byte	0xe0, 0xa1, 0x00, 0x00, 0x01, 0x00, 0x00, 0x00, 0x20, 0xa2, 0x00, 0x00, 0x01, 0x00, 0x00, 0x00
        /*005c*/ 	.byte	0x80, 0x26, 0x01, 0x00, 0x01, 0x00, 0x00, 0x00, 0x80, 0x27, 0x01, 0x00, 0x01, 0x00, 0x00, 0x00
        /*006c*/ 	.byte	0xe0, 0x27, 0x01, 0x00, 0x01, 0x00, 0x00, 0x00, 0xd0, 0x3b, 0x01, 0x00, 0x01, 0x00, 0x00, 0x00
        /*007c*/ 	.byte	0x00, 0x3c, 0x01, 0x00, 0x01, 0x00, 0x00, 0x00, 0x30, 0x3c, 0x01, 0x00


	//----- nvinfo : EIATTR_MERCURY_ISA_VERSION
	.align		4
.L_182:
        /*0088*/ 	.byte	0x03, 0x5f
        /*008a*/ 	.short	0x0000


	//----- nvinfo : EIATTR_COOP_GROUP_MASK_REGIDS
	.align		4
        /*008c*/ 	.byte	0x04, 0x29
        /*008e*/ 	.short	(.L_184 - .L_183)


	//   ....[0]....
.L_183:
        /*0090*/ 	.word	0xffffffff


	//   ....[1]....
        /*0094*/ 	.word	0xffffffff


	//   ....[2]....
        /*0098*/ 	.word	0xffffffff


	//   ....[3]....
        /*009c*/ 	.word	0xffffffff


	//   ....[4]....
        /*00a0*/ 	.word	0xffffffff


	//   ....[5]....
        /*00a4*/ 	.word	0xffffffff


	//   ....[6]....
        /*00a8*/ 	.word	0xffffffff


	//   ....[7]....
        /*00ac*/ 	.word	0xffffffff


	//   ....[8]....
        /*00b0*/ 	.word	0xffffffff


	//   ....[9]....
        /*00b4*/ 	.word	0xffffffff


	//   ....[10]....
        /*00b8*/ 	.word	0xffffffff


	//   ....[11]....
        /*00bc*/ 	.word	0xffffffff


	//   ....[12]....
        /*00c0*/ 	.word	0xffffffff


	//   ....[13]....
        /*00c4*/ 	.word	0xffffffff


	//   ....[14]....
        /*00c8*/ 	.word	0xffffffff


	//   ....[15]....
        /*00cc*/ 	.word	0xffffffff


	//   ....[16]....
        /*00d0*/ 	.word	0xffffffff


	//   ....[17]....
        /*00d4*/ 	.word	0xffffffff


	//   ....[18]....
        /*00d8*/ 	.word	0xffffffff


	//   ....[19]....
        /*00dc*/ 	.word	0xffffffff


	//   ....[20]....
        /*00e0*/ 	.word	0xffffffff


	//   ....[21]....
        /*00e4*/ 	.word	0xffffffff


	//   ....[22]....
        /*00e8*/ 	.word	0xffffffff


	//   ....[23]....
        /*00ec*/ 	.word	0xffffffff


	//   ....[24]....
        /*00f0*/ 	.word	0xffffffff


	//   ....[25]....
        /*00f4*/ 	.word	0xffffffff


	//   ....[26]....
        /*00f8*/ 	.word	0xffffffff


	//   ....[27]....
        /*00fc*/ 	.word	0xffffffff


	//   ....[28]....
        /*0100*/ 	.word	0xffffffff


	//   ....[29]....
        /*0104*/ 	.word	0xffffffff


	//   ....[30]....
        /*0108*/ 	.word	0xffffffff


	//   ....[31]....
        /*010c*/ 	.word	0xffffffff


	//   ....[32]....
        /*0110*/ 	.word	0xffffffff


	//   ....[33]....
        /*0114*/ 	.word	0xffffffff


	//   ....[34]....
        /*0118*/ 	.word	0xffffffff


	//   ....[35]....
        /*011c*/ 	.word	0xffffffff


	//   ....[36]....
        /*0120*/ 	.word	0xffffffff


	//   ....[37]....
        /*0124*/ 	.word	0xffffffff


	//   ....[38]....
        /*0128*/ 	.word	0xffffffff


	//   ....[39]....
        /*012c*/ 	.word	0xffffffff


	//   ....[40]....
        /*0130*/ 	.word	0xffffffff


	//   ....[41]....
        /*0134*/ 	.word	0xffffffff


	//   ....[42]....
        /*0138*/ 	.word	0xffffffff


	//   ....[43]....
        /*013c*/ 	.word	0xffffffff


	//   ....[44]....
        /*0140*/ 	.word	0xffffffff


	//   ....[45]....
        /*0144*/ 	.word	0xffffffff


	//   ....[46]....
        /*0148*/ 	.word	0xffffffff


	//   ....[47]....
        /*014c*/ 	.word	0xffffffff


	//   ....[48]....
        /*0150*/ 	.word	0xffffffff


	//   ....[49]....
        /*0154*/ 	.word	0xffffffff


	//   ....[50]....
        /*0158*/ 	.word	0xffffffff


	//   ....[51]....
        /*015c*/ 	.word	0xffffffff


	//   ....[52]....
        /*0160*/ 	.word	0xffffffff


	//   ....[53]....
        /*0164*/ 	.word	0xffffffff


	//   ....[54]....
        /*0168*/ 	.word	0xffffffff


	//   ....[55]....
        /*016c*/ 	.word	0xffffffff


	//   ....[56]....
        /*0170*/ 	.word	0xffffffff


	//   ....[57]....
        /*0174*/ 	.word	0xffffffff


	//   ....[58]....
        /*0178*/ 	.word	0xffffffff


	//   ....[59]....
        /*017c*/ 	.word	0xffffffff


	//   ....[60]....
        /*0180*/ 	.word	0xffffffff


	//   ....[61]....
        /*0184*/ 	.word	0xffffffff


	//   ....[62]....
        /*0188*/ 	.word	0xffffffff


	//   ....[63]....
        /*018c*/ 	.word	0xffffffff


	//   ....[64]....
        /*0190*/ 	.word	0xffffffff


	//   ....[65]....
        /*0194*/ 	.word	0xffffffff


	//   ....[66]....
        /*0198*/ 	.word	0xffffffff


	//   ....[67]....
        /*019c*/ 	.word	0xffffffff


	//   ....[68]....
        /*01a0*/ 	.word	0xffffffff


	//   ....[69]....
        /*01a4*/ 	.word	0xffffffff


	//   ....[70]....
        /*01a8*/ 	.word	0xffffffff


	//   ....[71]....
        /*01ac*/ 	.word	0xffffffff


	//   ....[72]....
        /*01b0*/ 	.word	0xffffffff


	//   ....[73]....
        /*01b4*/ 	.word	0xffffffff


	//   ....[74]....
        /*01b8*/ 	.word	0xffffffff


	//   ....[75]....
        /*01bc*/ 	.word	0xffffffff


	//   ....[76]....
        /*01c0*/ 	.word	0xffffffff


	//   ....[77]....
        /*01c4*/ 	.word	0xffffffff


	//   ....[78]....
        /*01c8*/ 	.word	0xffffffff


	//   ....[79]....
        /*01cc*/ 	.word	0xffffffff


	//   ....[80]....
        /*01d0*/ 	.word	0xffffffff


	//   ....[81]....
        /*01d4*/ 	.word	0xffffffff


	//   ....[82]....
        /*01d8*/ 	.word	0xffffffff


	//   ....[83]....
        /*01dc*/ 	.word	0xffffffff


	//   ....[84]....
        /*01e0*/ 	.word	0xffffffff


	//   ....[85]....
        /*01e4*/ 	.word	0xffffffff


	//   ....[86]....
        /*01e8*/ 	.word	0xffffffff


	//   ....[87]....
        /*01ec*/ 	.word	0xffffffff


	//   ....[88]....
        /*01f0*/ 	.word	0xffffffff


	//   ....[89]....
        /*01f4*/ 	.word	0xffffffff


	//   ....[90]....
        /*01f8*/ 	.word	0xffffffff


	//   ....[91]....
        /*01fc*/ 	.word	0xffffffff


	//   ....[92]....
        /*0200*/ 	.word	0xffffffff


	//   ....[93]....
        /*0204*/ 	.word	0xffffffff


	//   ....[94]....
        /*0208*/ 	.word	0xffffffff


	//   ....[95]....
        /*020c*/ 	.word	0xffffffff


	//   ....[96]....
        /*0210*/ 	.word	0xffffffff


	//   ....[97]....
        /*0214*/ 	.word	0xffffffff


	//   ....[98]....
        /*0218*/ 	.word	0xffffffff


	//   ....[99]....
        /*021c*/ 	.word	0xffffffff


	//   ....[100]....
        /*0220*/ 	.word	0xffffffff


	//   ....[101]....
        /*0224*/ 	.word	0xffffffff


	//   ....[102]....
        /*0228*/ 	.word	0xffffffff


	//   ....[103]....
        /*022c*/ 	.word	0xffffffff


	//   ....[104]....
        /*0230*/ 	.word	0xffffffff


	//   ....[105]....
        /*0234*/ 	.word	0xffffffff


	//   ....[106]....
        /*0238*/ 	.word	0xffffffff


	//   ....[107]....
        /*023c*/ 	.word	0xffffffff


	//   ....[108]....
        /*0240*/ 	.word	0xffffffff


	//   ....[109]....
        /*0244*/ 	.word	0xffffffff


	//   ....[110]....
        /*0248*/ 	.word	0xffffffff


	//   ....[111]....
        /*024c*/ 	.word	0xffffffff


	//   ....[112]....
        /*0250*/ 	.word	0xffffffff


	//   ....[113]....
        /*0254*/ 	.word	0xffffffff


	//   ....[114]....
        /*0258*/ 	.word	0xffffffff


	//   ....[115]....
        /*025c*/ 	.word	0xffffffff


	//   ....[116]....
        /*0260*/ 	.word	0xffffffff


	//   ....[117]....
        /*0264*/ 	.word	0xffffffff


	//   ....[118]....
        /*0268*/ 	.word	0xffffffff


	//   ....[119]....
        /*026c*/ 	.word	0xffffffff


	//   ....[120]....
        /*0270*/ 	.word	0xffffffff


	//   ....[121]....
        /*0274*/ 	.word	0xffffffff


	//   ....[122]....
        /*0278*/ 	.word	0xffffffff


	//   ....[123]....
        /*027c*/ 	.word	0xffffffff


	//   ....[124]....
        /*0280*/ 	.word	0xffffffff


	//   ....[125]....
        /*0284*/ 	.word	0xffffffff


	//   ....[126]....
        /*0288*/ 	.word	0xffffffff


	//   ....[127]....
        /*028c*/ 	.word	0xffffffff


	//   ....[128]....
        /*0290*/ 	.word	0xffffffff


	//   ....[129]....
        /*0294*/ 	.word	0xffffffff


	//   ....[130]....
        /*0298*/ 	.word	0xffffffff


	//   ....[131]....
        /*029c*/ 	.word	0xffffffff


	//   ....[132]....
        /*02a0*/ 	.word	0xffffffff


	//   ....[133]....
        /*02a4*/ 	.word	0xffffffff


	//   ....[134]....
        /*02a8*/ 	.word	0xffffffff


	//   ....[135]....
        /*02ac*/ 	.word	0xffffffff


	//   ....[136]....
        /*02b0*/ 	.word	0xffffffff


	//   ....[137]....
        /*02b4*/ 	.word	0xffffffff


	//   ....[138]....
        /*02b8*/ 	.word	0xffffffff


	//   ....[139]....
        /*02bc*/ 	.word	0xffffffff


	//   ....[140]....
        /*02c0*/ 	.word	0xffffffff


	//   ....[141]....
        /*02c4*/ 	.word	0xffffffff


	//   ....[142]....
        /*02c8*/ 	.word	0xffffffff


	//   ....[143]....
        /*02cc*/ 	.word	0xffffffff


	//   ....[144]....
        /*02d0*/ 	.word	0xffffffff


	//   ....[145]....
        /*02d4*/ 	.word	0xffffffff


	//   ....[146]....
        /*02d8*/ 	.word	0xffffffff


	//   ....[147]....
        /*02dc*/ 	.word	0xffffffff


	//   ....[148]....
        /*02e0*/ 	.word	0xffffffff


	//   ....[149]....
        /*02e4*/ 	.word	0xffffffff


	//   ....[150]....
        /*02e8*/ 	.word	0xffffffff


	//   ....[151]....
        /*02ec*/ 	.word	0xffffffff


	//   ....[152]....
        /*02f0*/ 	.word	0xffffffff


	//   ....[153]....
        /*02f4*/ 	.word	0xffffffff


	//   ....[154]....
        /*02f8*/ 	.word	0xffffffff


	//   ....[155]....
        /*02fc*/ 	.word	0xffffffff


	//   ....[156]....
        /*0300*/ 	.word	0xffffffff


	//   ....[157]....
        /*0304*/ 	.word	0xffffffff


	//   ....[158]....
        /*0308*/ 	.word	0xffffffff


	//   ....[159]....
        /*030c*/ 	.word	0xffffffff


	//   ....[160]....
        /*0310*/ 	.word	0xffffffff


	//   ....[161]....
        /*0314*/ 	.word	0xffffffff


	//   ....[162]....
        /*0318*/ 	.word	0xffffffff


	//   ....[163]....
        /*031c*/ 	.word	0xffffffff


	//   ....[164]....
        /*0320*/ 	.word	0xffffffff


	//   ....[165]....
        /*0324*/ 	.word	0xffffffff


	//   ....[166]....
        /*0328*/ 	.word	0xffffffff


	//   ....[167]....
        /*032c*/ 	.word	0xffffffff


	//   ....[168]....
        /*0330*/ 	.word	0xffffffff


	//   ....[169]....
        /*0334*/ 	.word	0xffffffff


	//   ....[170]....
        /*0338*/ 	.word	0xffffffff


	//   ....[171]....
        /*033c*/ 	.word	0xffffffff


	//   ....[172]....
        /*0340*/ 	.word	0xffffffff


	//   ....[173]....
        /*0344*/ 	.word	0xffffffff


	//   ....[174]....
        /*0348*/ 	.word	0xffffffff


	//   ....[175]....
        /*034c*/ 	.word	0xffffffff


	//   ....[176]....
        /*0350*/ 	.word	0xffffffff


	//   ....[177]....
        /*0354*/ 	.word	0xffffffff


	//   ....[178]....
        /*0358*/ 	.word	0xffffffff


	//   ....[179]....
        /*035c*/ 	.word	0xffffffff


	//   ....[180]....
        /*0360*/ 	.word	0xffffffff


	//   ....[181]....
        /*0364*/ 	.word	0xffffffff


	//   ....[182]....
        /*0368*/ 	.word	0xffffffff


	//   ....[183]....
        /*036c*/ 	.word	0xffffffff


	//   ....[184]....
        /*0370*/ 	.word	0xffffffff


	//   ....[185]....
        /*0374*/ 	.word	0xffffffff


	//   ....[186]....
        /*0378*/ 	.word	0xffffffff


	//   ....[187]....
        /*037c*/ 	.word	0xffffffff


	//   ....[188]....
        /*0380*/ 	.word	0xffffffff


	//   ....[189]....
        /*0384*/ 	.word	0xffffffff


	//   ....[190]....
        /*0388*/ 	.word	0xffffffff


	//   ....[191]....
        /*038c*/ 	.word	0xffffffff


	//   ....[192]....
        /*0390*/ 	.word	0xffffffff


	//----- nvinfo : EIATTR_COOP_GROUP_INSTR_OFFSETS
	.align		4
.L_184:
        /*0394*/ 	.byte	0x04, 0x28
        /*0396*/ 	.short	(.L_186 - .L_185)


	//   ....[0]....
.L_185:
        /*0398*/ 	.word	0x00000060


	//   ....[1]....
        /*039c*/ 	.word	0x00001180


	//   ....[2]....
        /*03a0*/ 	.word	0x000011b0


	//   ....[3]....
        /*03a4*/ 	.word	0x000012c0


	//   ....[4]....
        /*03a8*/ 	.word	0x000012f0


	//   ....[5]....
        /*03ac*/ 	.word	0x00001380


	//   ....[6]....
        /*03b0*/ 	.word	0x000013b0


	//   ....[7]....
        /*03b4*/ 	.word	0x00001440


	//   ....[8]....
        /*03b8*/ 	.word	0x00001470


	//   ....[9]....
        /*03bc*/ 	.word	0x00001500


	//   ....[10]....
        /*03c0*/ 	.word	0x00001530


	//   ....[11]....
        /*03c4*/ 	.word	0x000015c0


	//   ....[12]....
        /*03c8*/ 	.word	0x000015f0


	//   ....[13]....
        /*03cc*/ 	.word	0x00001680


	//   ....[14]....
        /*03d0*/ 	.word	0x000016b0


	//   ....[15]....
        /*03d4*/ 	.word	0x00001730


	//   ....[16]....
        /*03d8*/ 	.word	0x00001770


	//   ....[17]....
        /*03dc*/ 	.word	0x00001c40


	//   ....[18]....
        /*03e0*/ 	.word	0x00001c70


	//   ....[19]....
        /*03e4*/ 	.word	0x00001c90


	//   ....[20]....
        /*03e8*/ 	.word	0x00001cc0


	//   ....[21]....
        /*03ec*/ 	.word	0x00001cf0


	//   ....[22]....
        /*03f0*/ 	.word	0x00001d00


	//   ....[23]....
        /*03f4*/ 	.word	0x00001d20


	//   ....[24]....
        /*03f8*/ 	.word	0x00001d40


	//   ....[25]....
        /*03fc*/ 	.word	0x00001d60


	//   ....[26]....
        /*0400*/ 	.word	0x00001d70


	//   ....[27]....
        /*0404*/ 	.word	0x00001d80


	//   ....[28]....
        /*0408*/ 	.word	0x00001d90


	//   ....[29]....
        /*040c*/ 	.word	0x00002020


	//   ....[30]....
        /*0410*/ 	.word	0x00002060


	//   ....[31]....
        /*0414*/ 	.word	0x00002100


	//   ....[32]....
        /*0418*/ 	.word	0x00002140


	//   ....[33]....
        /*041c*/ 	.word	0x00002170


	//   ....[34]....
        /*0420*/ 	.word	0x000021a0


	//   ....[35]....
        /*0424*/ 	.word	0x000021c0


	//   ....[36]....
        /*0428*/ 	.word	0x00002300


	//   ....[37]....
        /*042c*/ 	.word	0x00002330


	//   ....[38]....
        /*0430*/ 	.word	0x000024f0


	//   ....[39]....
        /*0434*/ 	.word	0x00002500


	//   ....[40]....
        /*0438*/ 	.word	0x00002560


	//   ....[41]....
        /*043c*/ 	.word	0x00002e10


	//   ....[42]....
        /*0440*/ 	.word	0x00002e20


	//   ....[43]....
        /*0444*/ 	.word	0x00002e30


	//   ....[44]....
        /*0448*/ 	.word	0x00002e40


	//   ....[45]....
        /*044c*/ 	.word	0x00002e50


	//   ....[46]....
        /*0450*/ 	.word	0x00002e60


	//   ....[47]....
        /*0454*/ 	.word	0x00002e70


	//   ....[48]....
        /*0458*/ 	.word	0x00002e90


	//   ....[49]....
        /*045c*/ 	.word	0x00002eb0


	//   ....[50]....
        /*0460*/ 	.word	0x00002ed0


	//   ....[51]....
        /*0464*/ 	.word	0x00002ee0


	//   ....[52]....
        /*0468*/ 	.word	0x00002f00


	//   ....[53]....
        /*046c*/ 	.word	0x000031d0


	//   ....[54]....
        /*0470*/ 	.word	0x00003420


	//   ....[55]....
        /*0474*/ 	.word	0x00003cb0


	//   ....[56]....
        /*0478*/ 	.word	0x00004a50


	//   ....[57]....
        /*047c*/ 	.word	0x00005400


	//   ....[58]....
        /*0480*/ 	.word	0x00005500


	//   ....[59]....
        /*0484*/ 	.word	0x00005600


	//   ....[60]....
        /*0488*/ 	.word	0x00005770


	//   ....[61]....
        /*048c*/ 	.word	0x00005c00


	//   ....[62]....
        /*0490*/ 	.word	0x00005de0


	//   ....[63]....
        /*0494*/ 	.word	0x00005e60


	//   ....[64]....
        /*0498*/ 	.word	0x00005f70


	//   ....[65]....
        /*049c*/ 	.word	0x00007aa0


	//   ....[66]....
        /*04a0*/ 	.word	0x00007ab0


	//   ....[67]....
        /*04a4*/ 	.word	0x00007ac0


	//   ....[68]....
        /*04a8*/ 	.word	0x00007ad0


	//   ....[69]....
        /*04ac*/ 	.word	0x00007ae0


	//   ....[70]....
        /*04b0*/ 	.word	0x00007af0


	//   ....[71]....
        /*04b4*/ 	.word	0x00007b00


	//   ....[72]....
        /*04b8*/ 	.word	0x00007b10


	//   ....[73]....
        /*04bc*/ 	.word	0x00007b20


	//   ....[74]....
        /*04c0*/ 	.word	0x00007b30


	//   ....[75]....
        /*04c4*/ 	.word	0x00007b40


	//   ....[76]....
        /*04c8*/ 	.word	0x00007b50


	//   ....[77]....
        /*04cc*/ 	.word	0x00008590


	//   ....[78]....
        /*04d0*/ 	.word	0x000085a0


	//   ....[79]....
        /*04d4*/ 	.word	0x000085b0


	//   ....[80]....
        /*04d8*/ 	.word	0x000085c0


	//   ....[81]....
        /*04dc*/ 	.word	0x000085d0


	//   ....[82]....
        /*04e0*/ 	.word	0x000085e0


	//   ....[83]....
        /*04e4*/ 	.word	0x000085f0


	//   ....[84]....
        /*04e8*/ 	.word	0x00008610


	//   ....[85]....
        /*04ec*/ 	.word	0x00008630


	//   ....[86]....
        /*04f0*/ 	.word	0x00008660


	//   ....[87]....
        /*04f4*/ 	.word	0x00008680


	//   ....[88]....
        /*04f8*/ 	.word	0x000086a0


	//   ....[89]....
        /*04fc*/ 	.word	0x00008810


	//   ....[90]....
        /*0500*/ 	.word	0x00008a40


	//   ....[91]....
        /*0504*/ 	.word	0x00008c30


	//   ....[92]....
        /*0508*/ 	.word	0x00009bb0


	//   ....[93]....
        /*050c*/ 	.word	0x0000ade0


	//   ....[94]....
        /*0510*/ 	.word	0x0000ae00


	//   ....[95]....
        /*0514*/ 	.word	0x0000ae20


	//   ....[96]....
        /*0518*/ 	.word	0x0000ae50


	//   ....[97]....
        /*051c*/ 	.word	0x0000aec0


	//   ....[98]....
        /*0520*/ 	.word	0x0000b060


	//   ....[99]....
        /*0524*/ 	.word	0x0000b260


	//   ....[100]....
        /*0528*/ 	.word	0x0000b3b0


	//   ....[101]....
        /*052c*/ 	.word	0x0000da70


	//   ....[102]....
        /*0530*/ 	.word	0x0000da80


	//   ....[103]....
        /*0534*/ 	.word	0x0000da90


	//   ....[104]....
        /*0538*/ 	.word	0x0000daa0


	//   ....[105]....
        /*053c*/ 	.word	0x0000dab0


	//   ....[106]....
        /*0540*/ 	.word	0x0000dac0


	//   ....[107]....
        /*0544*/ 	.word	0x0000dad0


	//   ....[108]....
        /*0548*/ 	.word	0x0000dae0


	//   ....[109]....
        /*054c*/ 	.word	0x0000daf0


	//   ....[110]....
        /*0550*/ 	.word	0x0000db00


	//   ....[111]....
        /*0554*/ 	.word	0x0000db10


	//   ....[112]....
        /*0558*/ 	.word	0x0000db20


	//   ....[113]....
        /*055c*/ 	.word	0x0000e560


	//   ....[114]....
        /*0560*/ 	.word	0x0000e570


	//   ....[115]....
        /*0564*/ 	.word	0x0000e580


	//   ....[116]....
        /*0568*/ 	.word	0x0000e590


	//   ....[117]....
        /*056c*/ 	.word	0x0000e5a0


	//   ....[118]....
        /*0570*/ 	.word	0x0000e5b0


	//   ....[119]....
        /*0574*/ 	.word	0x0000e5c0


	//   ....[120]....
        /*0578*/ 	.word	0x0000e5e0


	//   ....[121]....
        /*057c*/ 	.word	0x0000e600


	//   ....[122]....
        /*0580*/ 	.word	0x0000e630


	//   ....[123]....
        /*0584*/ 	.word	0x0000e650


	//   ....[124]....
        /*0588*/ 	.word	0x0000e670


	//   ....[125]....
        /*058c*/ 	.word	0x0000eb90


	//   ....[126]....
        /*0590*/ 	.word	0x0000ec90


	//   ....[127]....
        /*0594*/ 	.word	0x0000ece0


	//   ....[128]....
        /*0598*/ 	.word	0x0000ed60


	//   ....[129]....
        /*059c*/ 	.word	0x0000ede0


	//   ....[130]....
        /*05a0*/ 	.word	0x0000ef20


	//   ....[131]....
        /*05a4*/ 	.word	0x0000efc0


	//   ....[132]....
        /*05a8*/ 	.word	0x0000f130


	//   ....[133]....
        /*05ac*/ 	.word	0x00011340


	//   ....[134]....
        /*05b0*/ 	.word	0x00011360


	//   ....[135]....
        /*05b4*/ 	.word	0x00011370


	//   ....[136]....
        /*05b8*/ 	.word	0x00011390


	//   ....[137]....
        /*05bc*/ 	.word	0x000113b0


	//   ....[138]....
        /*05c0*/ 	.word	0x000113e0


	//   ....[139]....
        /*05c4*/ 	.word	0x00011420


	//   ....[140]....
        /*05c8*/ 	.word	0x00011440


	//   ....[141]....
        /*05cc*/ 	.word	0x00011480


	//   ....[142]....
        /*05d0*/ 	.word	0x000114a0


	//   ....[143]....
        /*05d4*/ 	.word	0x000114b0


	//   ....[144]....
        /*05d8*/ 	.word	0x000114d0


	//   ....[145]....
        /*05dc*/ 	.word	0x00011e60


	//   ....[146]....
        /*05e0*/ 	.word	0x00011e70


	//   ....[147]....
        /*05e4*/ 	.word	0x00011e80


	//   ....[148]....
        /*05e8*/ 	.word	0x00011e90


	//   ....[149]....
        /*05ec*/ 	.word	0x00011ea0


	//   ....[150]....
        /*05f0*/ 	.word	0x00011eb0


	//   ....[151]....
        /*05f4*/ 	.word	0x00011ec0


	//   ....[152]....
        /*05f8*/ 	.word	0x00011ee0


	//   ....[153]....
        /*05fc*/ 	.word	0x00011f00


	//   ....[154]....
        /*0600*/ 	.word	0x00011f30


	//   ....[155]....
        /*0604*/ 	.word	0x00011f50


	//   ....[156]....
        /*0608*/ 	.word	0x00011f70


	//   ....[157]....
        /*060c*/ 	.word	0x000120f0


	//   ....[158]....
        /*0610*/ 	.word	0x00012300


	//   ....[159]....
        /*0614*/ 	.word	0x00012810


	//   ....[160]....
        /*0618*/ 	.word	0x00012f90


	//   ....[161]....
        /*061c*/ 	.word	0x00014030


	//   ....[162]....
        /*0620*/ 	.word	0x000146d0


	//   ....[163]....
        /*0624*/ 	.word	0x00014790


	//   ....[164]....
        /*0628*/ 	.word	0x000147b0


	//   ....[165]....
        /*062c*/ 	.word	0x000147d0


	//   ....[166]....
        /*0630*/ 	.word	0x00014980


	//   ....[167]....
        /*0634*/ 	.word	0x00014b40


	//   ....[168]....
        /*0638*/ 	.word	0x00014ca0


	//   ....[169]....
        /*063c*/ 	.word	0x00016bd0


	//   ....[170]....
        /*0640*/ 	.word	0x00016c00


	//   ....[171]....
        /*0644*/ 	.word	0x00016c10


	//   ....[172]....
        /*0648*/ 	.word	0x00016c20


	//   ....[173]....
        /*064c*/ 	.word	0x00016c50


	//   ....[174]....
        /*0650*/ 	.word	0x00016c70


	//   ....[175]....
        /*0654*/ 	.word	0x00016c90


	//   ....[176]....
        /*0658*/ 	.word	0x00016ca0


	//   ....[177]....
        /*065c*/ 	.word	0x00017990


	//   ....[178]....
        /*0660*/ 	.word	0x000179c0


	//   ....[179]....
        /*0664*/ 	.word	0x000179f0


	//   ....[180]....
        /*0668*/ 	.word	0x00017a20


	//   ....[181]....
        /*066c*/ 	.word	0x00017a60


	//   ....[182]....
        /*0670*/ 	.word	0x00017a90


	//   ....[183]....
        /*0674*/ 	.word	0x00017ab0


	//   ....[184]....
        /*0678*/ 	.word	0x00017ac0


	//   ....[185]....
        /*067c*/ 	.word	0x00017b40


	//   ....[186]....
        /*0680*/ 	.word	0x00017b60


	//   ....[187]....
        /*0684*/ 	.word	0x00017e60


	//   ....[188]....
        /*0688*/ 	.word	0x00017e80


	//   ....[189]....
        /*068c*/ 	.word	0x00018180


	//   ....[190]....
        /*0690*/ 	.word	0x000181a0


	//   ....[191]....
        /*0694*/ 	.word	0x000184a0


	//   ....[192]....
        /*0698*/ 	.word	0x000184b0


	//----- nvinfo : EIATTR_EXIT_INSTR_OFFSETS
	.align		4
.L_186:
        /*069c*/ 	.byte	0x04, 0x1c
        /*069e*/ 	.short	(.L_188 - .L_187)


	//   ....[0]....
.L_187:
        /*06a0*/ 	.word	0x000001c0


	//   ....[1]....
        /*06a4*/ 	.word	0x000184c0


	//   ....[2]....
        /*06a8*/ 	.word	0x00018760


	//   ....[3]....
        /*06ac*/ 	.word	0x000187b0


	//   ....[4]....
        /*06b0*/ 	.word	0x000187e0


	//   ....[5]....
        /*06b4*/ 	.word	0x00018840


	//   ....[6]....
        /*06b8*/ 	.word	0x00018ad0


	//----- nvinfo : EIATTR_CTAIDZ_USED
	.align		4
.L_188:
        /*06bc*/ 	.byte	0x01, 0x04
	.zero		2


	//----- nvinfo : EIATTR_MAX_THREADS
	.align		4
        /*06c0*/ 	.byte	0x04, 0x05
        /*06c2*/ 	.short	(.L_190 - .L_189)
.L_189:
        /*06c4*/ 	.word	0x00000080
        /*06c8*/ 	.word	0x00000001
        /*06cc*/ 	.word	0x00000001


	//----- nvinfo : EIATTR_CRS_STACK_SIZE
	.align		4
.L_190:
        /*06d0*/ 	.byte	0x04, 0x1e
        /*06d2*/ 	.short	(.L_192 - .L_191)
.L_191:
        /*06d4*/ 	.word	0x00000000
.L_192:


//--------------------- .nv.info._ZN7cutlass13device_kernelIN5flash19enable_sm80_to_sm89INS1_16FlashAttnFwdSm80INS1_25CollectiveMainloopFwdSm80ILi4ELi1ELb0EN4cute5tupleIJNS5_1CILi128EEENS7_ILi80EEENS7_ILi64EEEEEELi64ENS_6half_tEfNS_4arch4Sm80ELb0ELb1ELb0ELb1ELb1ELb0ELb1ELb1EEENS1_21CollectiveEpilogueFwdINS6_IJS8_SA_S9_EEENS6_IJNS7_ILi1EEESI_SI_EEESC_SE_Li128ELb1ELb1ELb1ELb0EEENS1_36VarlenDynamicPersistentTileSchedulerILi128ELi80ELi128ELi128ELb1ELb1ELb0ELb1ELb0ELb1EEEEEEEEEvNT_6ParamsE --------------------------
	.section	.nv.info._ZN7cutlass13device_kernelIN5flash19enable_sm80_to_sm89INS1_16FlashAttnFwdSm80INS1_25CollectiveMainloopFwdSm80ILi4ELi1ELb0EN4cute5tupleIJNS5_1CILi128EEENS7_ILi80EEENS7_ILi64EEEEEELi64ENS_6half_tEfNS_4arch4Sm80ELb0ELb1ELb0ELb1ELb1ELb0ELb1ELb1EEENS1_21CollectiveEpilogueFwdINS6_IJS8_SA_S9_EEENS6_IJNS7_ILi1EEESI_SI_EEESC_SE_Li128ELb1ELb1ELb1ELb0EEENS1_36VarlenDynamicPersistentTileSchedulerILi128ELi80ELi128ELi128ELb1ELb1ELb0ELb1ELb0ELb1EEEEEEEEEvNT_6ParamsE,"",@"SHT_CUDA_INFO"
	.sectionflags	@""
	.align	4


	//----- nvinfo : EIATTR_CUDA_API_VERSION
	.align		4
        /*0000*/ 	.byte	0x04, 0x37
        /*0002*/ 	.short	(.L_194 - .L_193)
.L_193:
        /*0004*/ 	.word	0x00000082


	//----- nvinfo : EIATTR_SW2861232_WAR
	.align		4
.L_194:
        /*0008*/ 	.byte	0x01, 0x35
	.zero		2


	//----- nvinfo : EIATTR_PARAM_CBANK
	.align		4
        /*000c*/ 	.byte	0x04, 0x0a
        /*000e*/ 	.short	(.L_196 - .L_195)
	.align		4
.L_195:
        /*0010*/ 	.word	index@(.nv.constant0._ZN7cutlass13device_kernelIN5flash19enable_sm80_to_sm89INS1_16FlashAttnFwdSm80INS1_25CollectiveMainloopFwdSm80ILi4ELi1ELb0EN4cute5tupleIJNS5_1CILi128EEENS7_ILi80EEENS7_ILi64EEEEEELi64ENS_6half_tEfNS_4arch4Sm80ELb0ELb1ELb0ELb1ELb1ELb0ELb1ELb1EEENS1_21CollectiveEpilogueFwdINS6_IJS8_SA_S9_EEENS6_IJNS7_ILi1EEESI_SI_EEESC_SE_Li128ELb1ELb1ELb1ELb0EEENS1_36VarlenDynamicPersistentTileSchedulerILi128ELi80ELi128ELi128ELb1ELb1ELb0ELb1ELb0ELb1EEEEEEEEEvNT_6ParamsE)
        /*0014*/ 	.short	0x0160
        /*0016*/ 	.short	0x0438


	//----- nvinfo : EIATTR_CBANK_PARAM_SIZE
	.align		4
.L_196:
        /*0018*/ 	.byte	0x03, 0x19
        /*001a*/ 	.short	0x0438


	//----- nvinfo : EIATTR_KPARAM_INFO
	.align		4
        /*001c*/ 	.byte	0x04, 0x17
        /*001e*/ 	.short	(.L_198 - .L_197)
.L_197:
        /*0020*/ 	.word	0x00000000
        /*0024*/ 	.short	0x0000
        /*0026*/ 	.short	0x0000
        /*0028*/ 	.byte	0x00, 0xf0, 0xe1, 0x10


	//----- nvinfo : EIATTR_MAXREG_COUNT
	.align		4
.L_198:
        /*002c*/ 	.byte	0x03, 0x1b
        /*002e*/ 	.short	0x00ff


	//----- nvinfo : EIATTR_NUM_BARRIERS
	.align		4
        /*0030*/ 	.byte	0x02, 0x4c
        /*0032*/ 	.byte	0x06
	.zero		1


	//----- nvinfo : EIATTR_ANNOTATIONS
	.align		4
        /*0034*/ 	.byte	0x04, 0x55
        /*0036*/ 	.short	(.L_200 - .L_199)


	//   ....[0]....
.L_199:
        /* <DEDUP_REMOVED lines=77> */
        /*04fc*/ 	.byte	0x40, 0xe1, 0x01, 0x00


	//----- nvinfo : EIATTR_MERCURY_ISA_VERSION
	.align		4
.L_200:
        /*0500*/ 	.byte	0x03, 0x5f
        /*0502*/ 	.short	0x0000


	//----- nvinfo : EIATTR_INT_WARP_WIDE_INSTR_OFFSETS
	.align		4
        /*0504*/ 	.byte	0x04, 0x31
        /*0506*/ 	.short	(.L_202 - .L_201)


	//   ....[0]....
.L_201:
        /*0508*/ 	.word	0x00016190


	//   ....[1]....
        /*050c*/ 	.word	0x00016210


	//----- nvinfo : EIATTR_COOP_GROUP_MASK_REGIDS
	.align		4
.L_202:
        /*0510*/ 	.byte	0x04, 0x29
        /*0512*/ 	.short	(.L_204 - .L_203)


	//   ....[0]....
.L_203:
        /*0514*/ 	.word	0xffffffff


	//   ....[1]....
        /*0518*/ 	.word	0xffffffff


	//   ....[2]....
        /*051c*/ 	.word	0xffffffff


	//   ....[3]....
        /*0520*/ 	.word	0xffffffff


	//   ....[4]....
        /*0524*/ 	.word	0xffffffff


	//   ....[5]....
        /*0528*/ 	.word	0xffffffff


	//   ....[6]....
        /*052c*/ 	.word	0xffffffff


	//   ....[7]....
        /*0530*/ 	.word	0xffffffff


	//   ....[8]....
        /*0534*/ 	.word	0xffffffff


	//   ....[9]....
        /*0538*/ 	.word	0xffffffff


	//   ....[10]....
        /*053c*/ 	.word	0xffffffff


	//   ....[11]....
        /*0540*/ 	.word	0xffffffff


	//   ....[12]....
        /*0544*/ 	.word	0xffffffff


	//   ....[13]....
        /*0548*/ 	.word	0xffffffff


	//   ....[14]....
        /*054c*/ 	.word	0xffffffff


	//   ....[15]....
        /*0550*/ 	.word	0xffffffff


	//   ....[16]....
        /*0554*/ 	.word	0xffffffff


	//   ....[17]....
        /*0558*/ 	.word	0xffffffff


	//   ....[18]....
        /*055c*/ 	.word	0xffffffff


	//   ....[19]....
        /*0560*/ 	.word	0xffffffff


	//   ....[20]....
        /*0564*/ 	.word	0xffffffff


	//   ....[21]....
        /*0568*/ 	.word	0xffffffff


	//   ....[22]....
        /*056c*/ 	.word	0xffffffff


	//   ....[23]....
        /*0570*/ 	.word	0xffffffff


	//   ....[24]....
        /*0574*/ 	.word	0xffffffff


	//   ....[25]....
        /*0578*/ 	.word	0xffffffff


	//   ....[26]....
        /*057c*/ 	.word	0xffffffff


	//   ....[27]....
        /*0580*/ 	.word	0xffffffff


	//   ....[28]....
        /*0584*/ 	.word	0xffffffff


	//   ....[29]....
        /*0588*/ 	.word	0xffffffff


	//   ....[30]....
        /*058c*/ 	.word	0xffffffff


	//   ....[31]....
        /*0590*/ 	.word	0xffffffff


	//   ....[32]....
        /*0594*/ 	.word	0xffffffff


	//   ....[33]....
        /*0598*/ 	.word	0xffffffff


	//   ....[34]....
        /*059c*/ 	.word	0xffffffff


	//   ....[35]....
        /*05a0*/ 	.word	0xffffffff


	//   ....[36]....
        /*05a4*/ 	.word	0xffffffff


	//   ....[37]....
        /*05a8*/ 	.word	0xffffffff


	//   ....[38]....
        /*05ac*/ 	.word	0xffffffff


	//   ....[39]....
        /*05b0*/ 	.word	0xffffffff


	//   ....[40]....
        /*05b4*/ 	.word	0xffffffff


	//   ....[41]....
        /*05b8*/ 	.word	0xffffffff


	//   ....[42]....
        /*05bc*/ 	.word	0xffffffff


	//   ....[43]....
        /*05c0*/ 	.word	0xffffffff


	//   ....[44]....
        /*05c4*/ 	.word	0xffffffff


	//   ....[45]....
        /*05c8*/ 	.word	0xffffffff


	//   ....[46]....
        /*05cc*/ 	.word	0xffffffff


	//   ....[47]....
        /*05d0*/ 	.word	0xffffffff


	//   ....[48]....
        /*05d4*/ 	.word	0xffffffff


	//   ....[49]....
        /*05d8*/ 	.word	0xffffffff


	//   ....[50]....
        /*05dc*/ 	.word	0xffffffff


	//   ....[51]....
        /*05e0*/ 	.word	0xffffffff


	//   ....[52]....
        /*05e4*/ 	.word	0xffffffff


	//   ....[53]....
        /*05e8*/ 	.word	0xffffffff


	//   ....[54]....
        /*05ec*/ 	.word	0xffffffff


	//   ....[55]....
        /*05f0*/ 	.word	0xffffffff


	//   ....[56]....
        /*05f4*/ 	.word	0xffffffff


	//   ....[57]....
        /*05f8*/ 	.word	0xffffffff


	//   ....[58]....
        /*05fc*/ 	.word	0xffffffff


	//   ....[59]....
        /*0600*/ 	.word	0xffffffff


	//   ....[60]....
        /*0604*/ 	.word	0xffffffff


	//   ....[61]....
        /*0608*/ 	.word	0xffffffff


	//   ....[62]....
        /*060c*/ 	.word	0xffffffff


	//   ....[63]....
        /*0610*/ 	.word	0xffffffff


	//   ....[64]....
        /*0614*/ 	.word	0xffffffff


	//   ....[65]....
        /*0618*/ 	.word	0xffffffff


	//   ....[66]....
        /*061c*/ 	.word	0xffffffff


	//   ....[67]....
        /*0620*/ 	.word	0xffffffff


	//   ....[68]....
        /*0624*/ 	.word	0xffffffff


	//   ....[69]....
        /*0628*/ 	.word	0xffffffff


	//   ....[70]....
        /*062c*/ 	.word	0xffffffff


	//   ....[71]....
        /*0630*/ 	.word	0xffffffff


	//   ....[72]....
        /*0634*/ 	.word	0xffffffff


	//   ....[73]....
        /*0638*/ 	.word	0xffffffff


	//   ....[74]....
        /*063c*/ 	.word	0xffffffff


	//   ....[75]....
        /*0640*/ 	.word	0xffffffff


	//   ....[76]....
        /*0644*/ 	.word	0xffffffff


	//   ....[77]....
        /*0648*/ 	.word	0xffffffff


	//   ....[78]....
        /*064c*/ 	.word	0xffffffff


	//   ....[79]....
        /*0650*/ 	.word	0xffffffff


	//   ....[80]....
        /*0654*/ 	.word	0xffffffff


	//   ....[81]....
        /*0658*/ 	.word	0xffffffff


	//   ....[82]....
        /*065c*/ 	.word	0xffffffff


	//   ....[83]....
        /*0660*/ 	.word	0xffffffff


	//   ....[84]....
        /*0664*/ 	.word	0xffffffff


	//   ....[85]....
        /*0668*/ 	.word	0xffffffff


	//   ....[86]....
        /*066c*/ 	.word	0xffffffff


	//   ....[87]....
        /*0670*/ 	.word	0xffffffff


	//   ....[88]....
        /*0674*/ 	.word	0xffffffff


	//   ....[89]....
        /*0678*/ 	.word	0xffffffff


	//   ....[90]....
        /*067c*/ 	.word	0xffffffff


	//   ....[91]....
        /*0680*/ 	.word	0xffffffff


	//   ....[92]....
        /*0684*/ 	.word	0xffffffff


	//   ....[93]....
        /*0688*/ 	.word	0xffffffff


	//   ....[94]....
        /*068c*/ 	.word	0xffffffff


	//   ....[95]....
        /*0690*/ 	.word	0xffffffff


	//   ....[96]....
        /*0694*/ 	.word	0xffffffff


	//   ....[97]....
        /*0698*/ 	.word	0xffffffff


	//   ....[98]....
        /*069c*/ 	.word	0xffffffff


	//   ....[99]....
        /*06a0*/ 	.word	0xffffffff


	//   ....[100]....
        /*06a4*/ 	.word	0xffffffff


	//   ....[101]....
        /*06a8*/ 	.word	0xffffffff


	//   ....[102]....
        /*06ac*/ 	.word	0xffffffff


	//   ....[103]....
        /*06b0*/ 	.word	0xffffffff


	//   ....[104]....
        /*06b4*/ 	.word	0xffffffff


	//   ....[105]....
        /*06b8*/ 	.word	0xffffffff


	//   ....[106]....
        /*06bc*/ 	.word	0xffffffff


	//   ....[107]....
        /*06c0*/ 	.word	0xffffffff


	//   ....[108]....
        /*06c4*/ 	.word	0xffffffff


	//   ....[109]....
        /*06c8*/ 	.word	0xffffffff


	//   ....[110]....
        /*06cc*/ 	.word	0xffffffff


	//   ....[111]....
        /*06d0*/ 	.word	0xffffffff


	//   ....[112]....
        /*06d4*/ 	.word	0xffffffff


	//   ....[113]....
        /*06d8*/ 	.word	0xffffffff


	//   ....[114]....
        /*06dc*/ 	.word	0xffffffff


	//   ....[115]....
        /*06e0*/ 	.word	0xffffffff


	//   ....[116]....
        /*06e4*/ 	.word	0xffffffff


	//   ....[117]....
        /*06e8*/ 	.word	0xffffffff


	//   ....[118]....
        /*06ec*/ 	.word	0xffffffff


	//   ....[119]....
        /*06f0*/ 	.word	0xffffffff


	//   ....[120]....
        /*06f4*/ 	.word	0xffffffff


	//   ....[121]....
        /*06f8*/ 	.word	0xffffffff


	//   ....[122]....
        /*06fc*/ 	.word	0xffffffff


	//   ....[123]....
        /*0700*/ 	.word	0xffffffff


	//   ....[124]....
        /*0704*/ 	.word	0xffffffff


	//   ....[125]....
        /*0708*/ 	.word	0xffffffff


	//   ....[126]....
        /*070c*/ 	.word	0xffffffff


	//   ....[127]....
        /*0710*/ 	.word	0xffffffff


	//   ....[128]....
        /*0714*/ 	.word	0xffffffff


	//   ....[129]....
        /*0718*/ 	.word	0xffffffff


	//   ....[130]....
        /*071c*/ 	.word	0xffffffff


	//   ....[131]....
        /*0720*/ 	.word	0xffffffff


	//   ....[132]....
        /*0724*/ 	.word	0xffffffff


	//   ....[133]....
        /*0728*/ 	.word	0xffffffff


	//   ....[134]....
        /*072c*/ 	.word	0xffffffff


	//   ....[135]....
        /*0730*/ 	.word	0xffffffff


	//   ....[136]....
        /*0734*/ 	.word	0xffffffff


	//   ....[137]....
        /*0738*/ 	.word	0xffffffff


	//   ....[138]....
        /*073c*/ 	.word	0xffffffff


	//   ....[139]....
        /*0740*/ 	.word	0xffffffff


	//   ....[140]....
        /*0744*/ 	.word	0xffffffff


	//   ....[141]....
        /*0748*/ 	.word	0xffffffff


	//   ....[142]....
        /*074c*/ 	.word	0xffffffff


	//   ....[143]....
        /*0750*/ 	.word	0xffffffff


	//   ....[144]....
        /*0754*/ 	.word	0xffffffff


	//   ....[145]....
        /*0758*/ 	.word	0xffffffff


	//   ....[146]....
        /*075c*/ 	.word	0xffffffff


	//   ....[147]....
        /*0760*/ 	.word	0xffffffff


	//   ....[148]....
        /*0764*/ 	.word	0xffffffff


	//   ....[149]....
        /*0768*/ 	.word	0xffffffff


	//   ....[150]....
        /*076c*/ 	.word	0xffffffff


	//   ....[151]....
        /*0770*/ 	.word	0xffffffff


	//   ....[152]....
        /*0774*/ 	.word	0xffffffff


	//   ....[153]....
        /*0778*/ 	.word	0xffffffff


	//   ....[154]....
        /*077c*/ 	.word	0xffffffff


	//   ....[155]....
        /*0780*/ 	.word	0xffffffff


	//   ....[156]....
        /*0784*/ 	.word	0xffffffff


	//   ....[157]....
        /*0788*/ 	.word	0xffffffff


	//   ....[158]....
        /*078c*/ 	.word	0xffffffff


	//   ....[159]....
        /*0790*/ 	.word	0xffffffff


	//   ....[160]....
        /*0794*/ 	.word	0xffffffff


	//   ....[161]....
        /*0798*/ 	.word	0xffffffff


	//   ....[162]....
        /*079c*/ 	.word	0xffffffff


	//   ....[163]....
        /*07a0*/ 	.word	0xffffffff


	//   ....[164]....
        /*07a4*/ 	.word	0xffffffff


	//   ....[165]....
        /*07a8*/ 	.word	0xffffffff


	//   ....[166]....
        /*07ac*/ 	.word	0xffffffff


	//   ....[167]....
        /*07b0*/ 	.word	0xffffffff


	//   ....[168]....
        /*07b4*/ 	.word	0xffffffff


	//   ....[169]....
        /*07b8*/ 	.word	0xffffffff


	//   ....[170]....
        /*07bc*/ 	.word	0xffffffff


	//   ....[171]....
        /*07c0*/ 	.word	0xffffffff


	//   ....[172]....
        /*07c4*/ 	.word	0xffffffff


	//   ....[173]....
        /*07c8*/ 	.word	0xffffffff


	//   ....[174]....
        /*07cc*/ 	.word	0xffffffff


	//   ....[175]....
        /*07d0*/ 	.word	0xffffffff


	//   ....[176]....
        /*07d4*/ 	.word	0xffffffff


	//   ....[177]....
        /*07d8*/ 	.word	0xffffffff


	//   ....[178]....
        /*07dc*/ 	.word	0xffffffff


	//   ....[179]....
        /*07e0*/ 	.word	0xffffffff


	//   ....[180]....
        /*07e4*/ 	.word	0xffffffff


	//   ....[181]....
        /*07e8*/ 	.word	0xffffffff


	//   ....[182]....
        /*07ec*/ 	.word	0xffffffff


	//   ....[183]....
        /*07f0*/ 	.word	0xffffffff


	//   ....[184]....
        /*07f4*/ 	.word	0xffffffff


	//   ....[185]....
        /*07f8*/ 	.word	0xffffffff


	//   ....[186]....
        /*07fc*/ 	.word	0xffffffff


	//   ....[187]....
        /*0800*/ 	.word	0xffffffff


	//   ....[188]....
        /*0804*/ 	.word	0xffffffff


	//   ....[189]....
        /*0808*/ 	.word	0xffffffff


	//   ....[190]....
        /*080c*/ 	.word	0xffffffff


	//   ....[191]....
        /*0810*/ 	.word	0xffffffff


	//   ....[192]....
        /*0814*/ 	.word	0xffffffff


	//   ....[193]....
        /*0818*/ 	.word	0xffffffff


	//   ....[194]....
        /*081c*/ 	.word	0xffffffff


	//   ....[195]....
        /*0820*/ 	.word	0xffffffff


	//   ....[196]....
        /*0824*/ 	.word	0xffffffff


	//   ....[197]....
        /*0828*/ 	.word	0xffffffff


	//   ....[198]....
        /*082c*/ 	.word	0xffffffff


	//   ....[199]....
        /*0830*/ 	.word	0xffffffff


	//   ....[200]....
        /*0834*/ 	.word	0xffffffff


	//   ....[201]....
        /*0838*/ 	.word	0xffffffff


	//   ....[202]....
        /*083c*/ 	.word	0xffffffff


	//   ....[203]....
        /*0840*/ 	.word	0xffffffff


	//   ....[204]....
        /*0844*/ 	.word	0xffffffff


	//   ....[205]....
        /*0848*/ 	.word	0xffffffff


	//   ....[206]....
        /*084c*/ 	.word	0xffffffff


	//   ....[207]....
        /*0850*/ 	.word	0xffffffff


	//   ....[208]....
        /*0854*/ 	.word	0xffffffff


	//   ....[209]....
        /*0858*/ 	.word	0xffffffff


	//   ....[210]....
        /*085c*/ 	.word	0xffffffff


	//   ....[211]....
        /*0860*/ 	.word	0xffffffff


	//   ....[212]....
        /*0864*/ 	.word	0xffffffff


	//   ....[213]....
        /*0868*/ 	.word	0xffffffff


	//   ....[214]....
        /*086c*/ 	.word	0xffffffff


	//   ....[215]....
        /*0870*/ 	.word	0xffffffff


	//   ....[216]....
        /*0874*/ 	.word	0xffffffff


	//   ....[217]....
        /*0878*/ 	.word	0xffffffff


	//   ....[218]....
        /*087c*/ 	.word	0xffffffff


	//   ....[219]....
        /*0880*/ 	.word	0xffffffff


	//   ....[220]....
        /*0884*/ 	.word	0xffffffff


	//   ....[221]....
        /*0888*/ 	.word	0xffffffff


	//   ....[222]....
        /*088c*/ 	.word	0xffffffff


	//   ....[223]....
        /*0890*/ 	.word	0xffffffff


	//   ....[224]....
        /*0894*/ 	.word	0xffffffff


	//   ....[225]....
        /*0898*/ 	.word	0xffffffff


	//   ....[226]....
        /*089c*/ 	.word	0xffffffff


	//   ....[227]....
        /*08a0*/ 	.word	0xffffffff


	//   ....[228]....
        /*08a4*/ 	.word	0xffffffff


	//   ....[229]....
        /*08a8*/ 	.word	0xffffffff


	//   ....[230]....
        /*08ac*/ 	.word	0xffffffff


	//   ....[231]....
        /*08b0*/ 	.word	0xffffffff


	//   ....[232]....
        /*08b4*/ 	.word	0xffffffff


	//   ....[233]....
        /*08b8*/ 	.word	0xffffffff


	//   ....[234]....
        /*08bc*/ 	.word	0xffffffff


	//   ....[235]....
        /*08c0*/ 	.word	0xffffffff


	//   ....[236]....
        /*08c4*/ 	.word	0xffffffff


	//   ....[237]....
        /*08c8*/ 	.word	0xffffffff


	//   ....[238]....
        /*08cc*/ 	.word	0xffffffff


	//   ....[239]....
        /*08d0*/ 	.word	0xffffffff


	//   ....[240]....
        /*08d4*/ 	.word	0xffffffff


	//   ....[241]....
        /*08d8*/ 	.word	0xffffffff


	//   ....[242]....
        /*08dc*/ 	.word	0xffffffff


	//   ....[243]....
        /*08e0*/ 	.word	0xffffffff


	//   ....[244]....
        /*08e4*/ 	.word	0xffffffff


	//   ....[245]....
        /*08e8*/ 	.word	0xffffffff


	//   ....[246]....
        /*08ec*/ 	.word	0xffffffff


	//   ....[247]....
        /*08f0*/ 	.word	0xffffffff


	//   ....[248]....
        /*08f4*/ 	.word	0xffffffff


	//   ....[249]....
        /*08f8*/ 	.word	0xffffffff


	//   ....[250]....
        /*08fc*/ 	.word	0xffffffff


	//   ....[251]....
        /*0900*/ 	.word	0xffffffff


	//   ....[252]....
        /*0904*/ 	.word	0xffffffff


	//   ....[253]....
        /*0908*/ 	.word	0xffffffff


	//   ....[254]....
        /*090c*/ 	.word	0xffffffff


	//   ....[255]....
        /*0910*/ 	.word	0xffffffff


	//   ....[0]....
        /*0914*/ 	.word	0xffffffff


	//   ....[1]....
        /*0918*/ 	.word	0xffffffff


	//   ....[2]....
        /*091c*/ 	.word	0xffffffff


	//   ....[3]....
        /*0920*/ 	.word	0xffffffff


	//   ....[4]....
        /*0924*/ 	.word	0xffffffff


	//   ....[5]....
        /*0928*/ 	.word	0xffffffff


	//   ....[6]....
        /*092c*/ 	.word	0xffffffff


	//   ....[7]....
        /*0930*/ 	.word	0xffffffff


	//   ....[8]....
        /*0934*/ 	.word	0xffffffff


	//   ....[9]....
        /*0938*/ 	.word	0xffffffff


	//   ....[10]....
        /*093c*/ 	.word	0xffffffff


	//   ....[11]....
        /*0940*/ 	.word	0xffffffff


	//   ....[12]....
        /*0944*/ 	.word	0xffffffff


	//   ....[13]....
        /*0948*/ 	.word	0xffffffff


	//   ....[14]....
        /*094c*/ 	.word	0xffffffff


	//   ....[15]....
        /*0950*/ 	.word	0xffffffff


	//   ....[16]....
        /*0954*/ 	.word	0xffffffff


	//   ....[17]....
        /*0958*/ 	.word	0xffffffff


	//   ....[18]....
        /*095c*/ 	.word	0xffffffff


	//   ....[19]....
        /*0960*/ 	.word	0xffffffff


	//   ....[20]....
        /*0964*/ 	.word	0xffffffff


	//   ....[21]....
        /*0968*/ 	.word	0xffffffff


	//   ....[22]....
        /*096c*/ 	.word	0xffffffff


	//   ....[23]....
        /*0970*/ 	.word	0xffffffff


	//   ....[24]....
        /*0974*/ 	.word	0xffffffff


	//   ....[25]....
        /*0978*/ 	.word	0xffffffff


	//   ....[26]....
        /*097c*/ 	.word	0xffffffff


	//   ....[27]....
        /*0980*/ 	.word	0xffffffff


	//   ....[28]....
        /*0984*/ 	.word	0xffffffff


	//   ....[29]....
        /*0988*/ 	.word	0xffffffff


	//   ....[30]....
        /*098c*/ 	.word	0xffffffff


	//   ....[31]....
        /*0990*/ 	.word	0xffffffff


	//   ....[32]....
        /*0994*/ 	.word	0xffffffff


	//   ....[33]....
        /*0998*/ 	.word	0xffffffff


	//   ....[34]....
        /*099c*/ 	.word	0xffffffff


	//   ....[35]....
        /*09a0*/ 	.word	0xffffffff


	//   ....[36]....
        /*09a4*/ 	.word	0xffffffff


	//   ....[37]....
        /*09a8*/ 	.word	0xffffffff


	//   ....[38]....
        /*09ac*/ 	.word	0xffffffff


	//   ....[39]....
        /*09b0*/ 	.word	0xffffffff


	//   ....[40]....
        /*09b4*/ 	.word	0xffffffff


	//   ....[41]....
        /*09b8*/ 	.word	0xffffffff


	//   ....[42]....
        /*09bc*/ 	.word	0xffffffff


	//   ....[43]....
        /*09c0*/ 	.word	0xffffffff


	//   ....[44]....
        /*09c4*/ 	.word	0xffffffff


	//   ....[45]....
        /*09c8*/ 	.word	0xffffffff


	//   ....[46]....
        /*09cc*/ 	.word	0xffffffff


	//   ....[47]....
        /*09d0*/ 	.word	0xffffffff


	//   ....[48]....
        /*09d4*/ 	.word	0xffffffff


	//   ....[49]....
        /*09d8*/ 	.word	0xffffffff


	//   ....[50]....
        /*09dc*/ 	.word	0xffffffff


	//   ....[51]....
        /*09e0*/ 	.word	0xffffffff


	//   ....[52]....
        /*09e4*/ 	.word	0xffffffff


	//   ....[53]....
        /*09e8*/ 	.word	0xffffffff


	//   ....[54]....
        /*09ec*/ 	.word	0xffffffff


	//   ....[55]....
        /*09f0*/ 	.word	0xffffffff


	//   ....[56]....
        /*09f4*/ 	.word	0xffffffff


	//   ....[57]....
        /*09f8*/ 	.word	0xffffffff


	//   ....[58]....
        /*09fc*/ 	.word	0xffffffff


	//   ....[59]....
        /*0a00*/ 	.word	0xffffffff


	//   ....[60]....
        /*0a04*/ 	.word	0xffffffff


	//   ....[61]....
        /*0a08*/ 	.word	0xffffffff


	//   ....[62]....
        /*0a0c*/ 	.word	0xffffffff


	//   ....[63]....
        /*0a10*/ 	.word	0xffffffff


	//   ....[64]....
        /*0a14*/ 	.word	0xffffffff


	//   ....[65]....
        /*0a18*/ 	.word	0xffffffff


	//   ....[66]....
        /*0a1c*/ 	.word	0xffffffff


	//   ....[67]....
        /*0a20*/ 	.word	0xffffffff


	//   ....[68]....
        /*0a24*/ 	.word	0xffffffff


	//   ....[69]....
        /*0a28*/ 	.word	0xffffffff


	//   ....[70]....
        /*0a2c*/ 	.word	0xffffffff


	//   ....[71]....
        /*0a30*/ 	.word	0xffffffff


	//   ....[72]....
        /*0a34*/ 	.word	0xffffffff


	//   ....[73]....
        /*0a38*/ 	.word	0xffffffff


	//   ....[74]....
        /*0a3c*/ 	.word	0xffffffff


	//   ....[75]....
        /*0a40*/ 	.word	0xffffffff


	//   ....[76]....
        /*0a44*/ 	.word	0xffffffff


	//   ....[77]....
        /*0a48*/ 	.word	0xffffffff


	//   ....[78]....
        /*0a4c*/ 	.word	0xffffffff


	//   ....[79]....
        /*0a50*/ 	.word	0xffffffff


	//   ....[80]....
        /*0a54*/ 	.word	0xffffffff


	//   ....[81]....
        /*0a58*/ 	.word	0xffffffff


	//   ....[82]....
        /*0a5c*/ 	.word	0xffffffff


	//   ....[83]....
        /*0a60*/ 	.word	0xffffffff


	//   ....[84]....
        /*0a64*/ 	.word	0xffffffff


	//   ....[85]....
        /*0a68*/ 	.word	0xffffffff


	//   ....[86]....
        /*0a6c*/ 	.word	0xffffffff


	//   ....[87]....
        /*0a70*/ 	.word	0xffffffff


	//   ....[88]....
        /*0a74*/ 	.word	0xffffffff


	//   ....[89]....
        /*0a78*/ 	.word	0xffffffff


	//   ....[90]....
        /*0a7c*/ 	.word	0xffffffff


	//   ....[91]....
        /*0a80*/ 	.word	0xffffffff


	//   ....[92]....
        /*0a84*/ 	.word	0xffffffff


	//   ....[93]....
        /*0a88*/ 	.word	0xffffffff


	//   ....[94]....
        /*0a8c*/ 	.word	0xffffffff


	//   ....[95]....
        /*0a90*/ 	.word	0xffffffff


	//   ....[96]....
        /*0a94*/ 	.word	0xffffffff


	//   ....[97]....
        /*0a98*/ 	.word	0xffffffff


	//   ....[98]....
        /*0a9c*/ 	.word	0xffffffff


	//   ....[99]....
        /*0aa0*/ 	.word	0xffffffff


	//   ....[100]....
        /*0aa4*/ 	.word	0xffffffff


	//   ....[101]....
        /*0aa8*/ 	.word	0xffffffff


	//   ....[102]....
        /*0aac*/ 	.word	0xffffffff


	//   ....[103]....
        /*0ab0*/ 	.word	0xffffffff


	//   ....[104]....
        /*0ab4*/ 	.word	0xffffffff


	//   ....[105]....
        /*0ab8*/ 	.word	0xffffffff


	//   ....[106]....
        /*0abc*/ 	.word	0xffffffff


	//   ....[107]....
        /*0ac0*/ 	.word	0xffffffff


	//   ....[108]....
        /*0ac4*/ 	.word	0xffffffff


	//   ....[109]....
        /*0ac8*/ 	.word	0xffffffff


	//   ....[110]....
        /*0acc*/ 	.word	0xffffffff


	//   ....[111]....
        /*0ad0*/ 	.word	0xffffffff


	//   ....[112]....
        /*0ad4*/ 	.word	0xffffffff


	//   ....[113]....
        /*0ad8*/ 	.word	0xffffffff


	//   ....[114]....
        /*0adc*/ 	.word	0xffffffff


	//   ....[115]....
        /*0ae0*/ 	.word	0xffffffff


	//   ....[116]....
        /*0ae4*/ 	.word	0xffffffff


	//   ....[117]....
        /*0ae8*/ 	.word	0xffffffff


	//   ....[118]....
        /*0aec*/ 	.word	0xffffffff


	//   ....[119]....
        /*0af0*/ 	.word	0xffffffff


	//   ....[120]....
        /*0af4*/ 	.word	0xffffffff


	//   ....[121]....
        /*0af8*/ 	.word	0xffffffff


	//   ....[122]....
        /*0afc*/ 	.word	0xffffffff


	//   ....[123]....
        /*0b00*/ 	.word	0xffffffff


	//   ....[124]....
        /*0b04*/ 	.word	0xffffffff


	//   ....[125]....
        /*0b08*/ 	.word	0xffffffff


	//   ....[126]....
        /*0b0c*/ 	.word	0xffffffff


	//   ....[127]....
        /*0b10*/ 	.word	0xffffffff


	//   ....[128]....
        /*0b14*/ 	.word	0xffffffff


	//   ....[129]....
        /*0b18*/ 	.word	0xffffffff


	//   ....[130]....
        /*0b1c*/ 	.word	0xffffffff


	//   ....[131]....
        /*0b20*/ 	.word	0xffffffff


	//   ....[132]....
        /*0b24*/ 	.word	0xffffffff


	//   ....[133]....
        /*0b28*/ 	.word	0xffffffff


	//   ....[134]....
        /*0b2c*/ 	.word	0xffffffff


	//   ....[135]....
        /*0b30*/ 	.word	0xffffffff


	//   ....[136]....
        /*0b34*/ 	.word	0xffffffff


	//   ....[137]....
        /*0b38*/ 	.word	0xffffffff


	//   ....[138]....
        /*0b3c*/ 	.word	0xffffffff


	//   ....[139]....
        /*0b40*/ 	.word	0xffffffff


	//   ....[140]....
        /*0b44*/ 	.word	0xffffffff


	//   ....[141]....
        /*0b48*/ 	.word	0xffffffff


	//   ....[142]....
        /*0b4c*/ 	.word	0xffffffff


	//   ....[143]....
        /*0b50*/ 	.word	0xffffffff


	//   ....[144]....
        /*0b54*/ 	.word	0xffffffff


	//   ....[145]....
        /*0b58*/ 	.word	0xffffffff


	//   ....[146]....
        /*0b5c*/ 	.word	0xffffffff


	//   ....[147]....
        /*0b60*/ 	.word	0xffffffff


	//   ....[148]....
        /*0b64*/ 	.word	0xffffffff


	//   ....[149]....
        /*0b68*/ 	.word	0xffffffff


	//   ....[150]....
        /*0b6c*/ 	.word	0xffffffff


	//   ....[151]....
        /*0b70*/ 	.word	0xffffffff


	//   ....[152]....
        /*0b74*/ 	.word	0xffffffff


	//   ....[153]....
        /*0b78*/ 	.word	0xffffffff


	//   ....[154]....
        /*0b7c*/ 	.word	0xffffffff


	//   ....[155]....
        /*0b80*/ 	.word	0xffffffff


	//   ....[156]....
        /*0b84*/ 	.word	0xffffffff


	//   ....[157]....
        /*0b88*/ 	.word	0xffffffff


	//   ....[158]....
        /*0b8c*/ 	.word	0xffffffff


	//   ....[159]....
        /*0b90*/ 	.word	0xffffffff


	//   ....[160]....
        /*0b94*/ 	.word	0xffffffff


	//   ....[161]....
        /*0b98*/ 	.word	0xffffffff


	//   ....[162]....
        /*0b9c*/ 	.word	0xffffffff


	//   ....[163]....
        /*0ba0*/ 	.word	0xffffffff


	//   ....[164]....
        /*0ba4*/ 	.word	0xffffffff


	//   ....[165]....
        /*0ba8*/ 	.word	0xffffffff


	//   ....[166]....
        /*0bac*/ 	.word	0xffffffff


	//   ....[167]....
        /*0bb0*/ 	.word	0xffffffff


	//   ....[168]....
        /*0bb4*/ 	.word	0xffffffff


	//   ....[169]....
        /*0bb8*/ 	.word	0xffffffff


	//   ....[170]....
        /*0bbc*/ 	.word	0xffffffff


	//   ....[171]....
        /*0bc0*/ 	.word	0xffffffff


	//   ....[172]....
        /*0bc4*/ 	.word	0xffffffff


	//   ....[173]....
        /*0bc8*/ 	.word	0xffffffff


	//   ....[174]....
        /*0bcc*/ 	.word	0xffffffff


	//   ....[175]....
        /*0bd0*/ 	.word	0xffffffff


	//   ....[176]....
        /*0bd4*/ 	.word	0xffffffff


	//   ....[177]....
        /*0bd8*/ 	.word	0xffffffff


	//   ....[178]....
        /*0bdc*/ 	.word	0xffffffff


	//   ....[179]....
        /*0be0*/ 	.word	0xffffffff


	//   ....[180]....
        /*0be4*/ 	.word	0xffffffff


	//   ....[181]....
        /*0be8*/ 	.word	0xffffffff


	//----- nvinfo : EIATTR_COOP_GROUP_INSTR_OFFSETS
	.align		4
.L_204:
        /*0bec*/ 	.byte	0x04, 0x28
        /*0bee*/ 	.short	(.L_206 - .L_205)


	//   ....[0]....
.L_205:
        /*0bf0*/ 	.word	0x00000050


	//   ....[1]....
        /*0bf4*/ 	.word	0x00000200


	//   ....[2]....
        /*0bf8*/ 	.word	0x00000230


	//   ....[3]....
        /*0bfc*/ 	.word	0x00000260


	//   ....[4]....
        /*0c00*/ 	.word	0x00000290


	//   ....[5]....
        /*0c04*/ 	.word	0x000002c0


	//   ....[6]....
        /*0c08*/ 	.word	0x000002f0


	//   ....[7]....
        /*0c0c*/ 	.word	0x00000450


	//   ....[8]....
        /*0c10*/ 	.word	0x00000490


	//   ....[9]....
        /*0c14*/ 	.word	0x000004c0


	//   ....[10]....
        /*0c18*/ 	.word	0x000004f0


	//   ....[11]....
        /*0c1c*/ 	.word	0x00000520


	//   ....[12]....
        /*0c20*/ 	.word	0x00000550


	//   ....[13]....
        /*0c24*/ 	.word	0x000005e0


	//   ....[14]....
        /*0c28*/ 	.word	0x00000630


	//   ....[15]....
        /*0c2c*/ 	.word	0x00000650


	//   ....[16]....
        /*0c30*/ 	.word	0x000006b0


	//   ....[17]....
        /*0c34*/ 	.word	0x00002940


	//   ....[18]....
        /*0c38*/ 	.word	0x00002960


	//   ....[19]....
        /*0c3c*/ 	.word	0x00002aa0


	//   ....[20]....
        /*0c40*/ 	.word	0x00002ab0


	//   ....[21]....
        /*0c44*/ 	.word	0x00002b90


	//   ....[22]....
        /*0c48*/ 	.word	0x00002bb0


	//   ....[23]....
        /*0c4c*/ 	.word	0x00002c90


	//   ....[24]....
        /*0c50*/ 	.word	0x00002ca0


	//   ....[25]....
        /*0c54*/ 	.word	0x00002d80


	//   ....[26]....
        /*0c58*/ 	.word	0x00002da0


	//   ....[27]....
        /*0c5c*/ 	.word	0x00002e80


	//   ....[28]....
        /*0c60*/ 	.word	0x00002e90


	//   ....[29]....
        /*0c64*/ 	.word	0x00002f70


	//   ....[30]....
        /*0c68*/ 	.word	0x00002f90


	//   ....[31]....
        /*0c6c*/ 	.word	0x00003070


	//   ....[32]....
        /*0c70*/ 	.word	0x00003080


	//   ....[33]....
        /*0c74*/ 	.word	0x00003520


	//   ....[34]....
        /*0c78*/ 	.word	0x00003530


	//   ....[35]....
        /*0c7c*/ 	.word	0x00003550


	//   ....[36]....
        /*0c80*/ 	.word	0x00003560


	//   ....[37]....
        /*0c84*/ 	.word	0x00003570


	//   ....[38]....
        /*0c88*/ 	.word	0x000035a0


	//   ....[39]....
        /*0c8c*/ 	.word	0x000035f0


	//   ....[40]....
        /*0c90*/ 	.word	0x00003600


	//   ....[41]....
        /*0c94*/ 	.word	0x00003640


	//   ....[42]....
        /*0c98*/ 	.word	0x00003680


	//   ....[43]....
        /*0c9c*/ 	.word	0x00003880


	//   ....[44]....
        /*0ca0*/ 	.word	0x000038a0


	//   ....[45]....
        /*0ca4*/ 	.word	0x000038c0


	//   ....[46]....
        /*0ca8*/ 	.word	0x000038d0


	//   ....[47]....
        /*0cac*/ 	.word	0x000038f0


	//   ....[48]....
        /*0cb0*/ 	.word	0x00003910


	//   ....[49]....
        /*0cb4*/ 	.word	0x00003920


	//   ....[50]....
        /*0cb8*/ 	.word	0x00003950


	//   ....[51]....
        /*0cbc*/ 	.word	0x00003960


	//   ....[52]....
        /*0cc0*/ 	.word	0x00003970


	//   ....[53]....
        /*0cc4*/ 	.word	0x00004350


	//   ....[54]....
        /*0cc8*/ 	.word	0x00004370


	//   ....[55]....
        /*0ccc*/ 	.word	0x00004390


	//   ....[56]....
        /*0cd0*/ 	.word	0x000043a0


	//   ....[57]....
        /*0cd4*/ 	.word	0x000043b0


	//   ....[58]....
        /*0cd8*/ 	.word	0x000043c0


	//   ....[59]....
        /*0cdc*/ 	.word	0x000043d0


	//   ....[60]....
        /*0ce0*/ 	.word	0x000043e0


	//   ....[61]....
        /*0ce4*/ 	.word	0x00004410


	//   ....[62]....
        /*0ce8*/ 	.word	0x00004440


	//   ....[63]....
        /*0cec*/ 	.word	0x00004670


	//   ....[64]....
        /*0cf0*/ 	.word	0x00004830


	//   ....[65]....
        /*0cf4*/ 	.word	0x000050b0


	//   ....[66]....
        /*0cf8*/ 	.word	0x00005bc0


	//   ....[67]....
        /*0cfc*/ 	.word	0x000066e0


	//   ....[68]....
        /*0d00*/ 	.word	0x00006710


	//   ....[69]....
        /*0d04*/ 	.word	0x00006720


	//   ....[70]....
        /*0d08*/ 	.word	0x00006730


	//   ....[71]....
        /*0d0c*/ 	.word	0x00006740


	//   ....[72]....
        /*0d10*/ 	.word	0x00006770


	//   ....[73]....
        /*0d14*/ 	.word	0x00006790


	//   ....[74]....
        /*0d18*/ 	.word	0x000067b0


	//   ....[75]....
        /*0d1c*/ 	.word	0x00008590


	//   ....[76]....
        /*0d20*/ 	.word	0x000085b0


	//   ....[77]....
        /*0d24*/ 	.word	0x000085d0


	//   ....[78]....
        /*0d28*/ 	.word	0x000085e0


	//   ....[79]....
        /*0d2c*/ 	.word	0x000085f0


	//   ....[80]....
        /*0d30*/ 	.word	0x00008600


	//   ....[81]....
        /*0d34*/ 	.word	0x00008610


	//   ....[82]....
        /*0d38*/ 	.word	0x00008620


	//   ....[83]....
        /*0d3c*/ 	.word	0x00008630


	//   ....[84]....
        /*0d40*/ 	.word	0x00008640


	//   ....[85]....
        /*0d44*/ 	.word	0x00009070


	//   ....[86]....
        /*0d48*/ 	.word	0x00009090


	//   ....[87]....
        /*0d4c*/ 	.word	0x000090b0


	//   ....[88]....
        /*0d50*/ 	.word	0x000090c0


	//   ....[89]....
        /*0d54*/ 	.word	0x000090d0


	//   ....[90]....
        /*0d58*/ 	.word	0x000090e0


	//   ....[91]....
        /*0d5c*/ 	.word	0x000090f0


	//   ....[92]....
        /*0d60*/ 	.word	0x00009100


	//   ....[93]....
        /*0d64*/ 	.word	0x00009110


	//   ....[94]....
        /*0d68*/ 	.word	0x00009120


	//   ....[95]....
        /*0d6c*/ 	.word	0x00009350


	//   ....[96]....
        /*0d70*/ 	.word	0x00009550


	//   ....[97]....
        /*0d74*/ 	.word	0x00009750


	//   ....[98]....
        /*0d78*/ 	.word	0x0000a890


	//   ....[99]....
        /*0d7c*/ 	.word	0x0000b430


	//   ....[100]....
        /*0d80*/ 	.word	0x0000b460


	//   ....[101]....
        /*0d84*/ 	.word	0x0000b470


	//   ....[102]....
        /*0d88*/ 	.word	0x0000b480


	//   ....[103]....
        /*0d8c*/ 	.word	0x0000b4c0


	//   ....[104]....
        /*0d90*/ 	.word	0x0000b4d0


	//   ....[105]....
        /*0d94*/ 	.word	0x0000b4e0


	//   ....[106]....
        /*0d98*/ 	.word	0x0000b4f0


	//   ....[107]....
        /*0d9c*/ 	.word	0x0000d8c0


	//   ....[108]....
        /*0da0*/ 	.word	0x0000d8e0


	//   ....[109]....
        /*0da4*/ 	.word	0x0000d900


	//   ....[110]....
        /*0da8*/ 	.word	0x0000d910


	//   ....[111]....
        /*0dac*/ 	.word	0x0000d920


	//   ....[112]....
        /*0db0*/ 	.word	0x0000d930


	//   ....[113]....
        /*0db4*/ 	.word	0x0000d940


	//   ....[114]....
        /*0db8*/ 	.word	0x0000d950


	//   ....[115]....
        /*0dbc*/ 	.word	0x0000d960


	//   ....[116]....
        /*0dc0*/ 	.word	0x0000d970


	//   ....[117]....
        /*0dc4*/ 	.word	0x0000e3a0


	//   ....[118]....
        /*0dc8*/ 	.word	0x0000e3c0


	//   ....[119]....
        /*0dcc*/ 	.word	0x0000e3e0


	//   ....[120]....
        /*0dd0*/ 	.word	0x0000e3f0


	//   ....[121]....
        /*0dd4*/ 	.word	0x0000e400


	//   ....[122]....
        /*0dd8*/ 	.word	0x0000e410


	//   ....[123]....
        /*0ddc*/ 	.word	0x0000e420


	//   ....[124]....
        /*0de0*/ 	.word	0x0000e430


	//   ....[125]....
        /*0de4*/ 	.word	0x0000e440


	//   ....[126]....
        /*0de8*/ 	.word	0x0000e450


	//   ....[127]....
        /*0dec*/ 	.word	0x0000eac0


	//   ....[128]....
        /*0df0*/ 	.word	0x0000eaf0


	//   ....[129]....
        /*0df4*/ 	.word	0x0000eb00


	//   ....[130]....
        /*0df8*/ 	.word	0x0000eb10


	//   ....[131]....
        /*0dfc*/ 	.word	0x0000eb40


	//   ....[132]....
        /*0e00*/ 	.word	0x0000eb60


	//   ....[133]....
        /*0e04*/ 	.word	0x0000eb70


	//   ....[134]....
        /*0e08*/ 	.word	0x0000eb80


	//   ....[135]....
        /*0e0c*/ 	.word	0x00010bf0


	//   ....[136]....
        /*0e10*/ 	.word	0x00010c40


	//   ....[137]....
        /*0e14*/ 	.word	0x00010c60


	//   ....[138]....
        /*0e18*/ 	.word	0x00010c80


	//   ....[139]....
        /*0e1c*/ 	.word	0x00010ca0


	//   ....[140]....
        /*0e20*/ 	.word	0x00010cc0


	//   ....[141]....
        /*0e24*/ 	.word	0x00010ce0


	//   ....[142]....
        /*0e28*/ 	.word	0x00010d00


	//   ....[143]....
        /*0e2c*/ 	.word	0x00010d20


	//   ....[144]....
        /*0e30*/ 	.word	0x00010d40


	//   ....[145]....
        /*0e34*/ 	.word	0x00011660


	//   ....[146]....
        /*0e38*/ 	.word	0x00011680


	//   ....[147]....
        /*0e3c*/ 	.word	0x000116a0


	//   ....[148]....
        /*0e40*/ 	.word	0x000116b0


	//   ....[149]....
        /*0e44*/ 	.word	0x000116c0


	//   ....[150]....
        /*0e48*/ 	.word	0x000116d0


	//   ....[151]....
        /*0e4c*/ 	.word	0x000116e0


	//   ....[152]....
        /*0e50*/ 	.word	0x000116f0


	//   ....[153]....
        /*0e54*/ 	.word	0x00011700


	//   ....[154]....
        /*0e58*/ 	.word	0x00011710


	//   ....[155]....
        /*0e5c*/ 	.word	0x00011960


	//   ....[156]....
        /*0e60*/ 	.word	0x00011b60


	//   ....[157]....
        /*0e64*/ 	.word	0x00011d60


	//   ....[158]....
        /*0e68*/ 	.word	0x00012ea0


	//   ....[159]....
        /*0e6c*/ 	.word	0x00013a40


	//   ....[160]....
        /*0e70*/ 	.word	0x00013a70


	//   ....[161]....
        /*0e74*/ 	.word	0x00013a80


	//   ....[162]....
        /*0e78*/ 	.word	0x00013a90


	//   ....[163]....
        /*0e7c*/ 	.word	0x00013ad0


	//   ....[164]....
        /*0e80*/ 	.word	0x00013ae0


	//   ....[165]....
        /*0e84*/ 	.word	0x00013af0


	//   ....[166]....
        /*0e88*/ 	.word	0x00013b00


	//   ....[167]....
        /*0e8c*/ 	.word	0x000159c0


	//   ....[168]....
        /*0e90*/ 	.word	0x00015a00


	//   ....[169]....
        /*0e94*/ 	.word	0x00015a10


	//   ....[170]....
        /*0e98*/ 	.word	0x00015a20


	//   ....[171]....
        /*0e9c*/ 	.word	0x00015a50


	//   ....[172]....
        /*0ea0*/ 	.word	0x00015a70


	//   ....[173]....
        /*0ea4*/ 	.word	0x00015aa0


	//   ....[174]....
        /*0ea8*/ 	.word	0x00015ac0


	//   ....[175]....
        /*0eac*/ 	.word	0x00016c90


	//   ....[176]....
        /*0eb0*/ 	.word	0x00016cb0


	//   ....[177]....
        /*0eb4*/ 	.word	0x00016cc0


	//   ....[178]....
        /*0eb8*/ 	.word	0x00016cd0


	//   ....[179]....
        /*0ebc*/ 	.word	0x00016ce0


	//   ....[180]....
        /*0ec0*/ 	.word	0x00016cf0


	//   ....[181]....
        /*0ec4*/ 	.word	0x00016d10


	//   ....[182]....
        /*0ec8*/ 	.word	0x00016d20


	//   ....[183]....
        /*0ecc*/ 	.word	0x000170f0


	//   ....[184]....
        /*0ed0*/ 	.word	0x00017110


	//   ....[185]....
        /*0ed4*/ 	.word	0x000171e0


	//   ....[186]....
        /*0ed8*/ 	.word	0x000171f0


	//   ....[187]....
        /*0edc*/ 	.word	0x00017270


	//   ....[188]....
        /*0ee0*/ 	.word	0x00017290


	//   ....[189]....
        /*0ee4*/ 	.word	0x00017310


	//   ....[190]....
        /*0ee8*/ 	.word	0x00017320


	//   ....[191]....
        /*0eec*/ 	.word	0x000173a0


	//   ....[192]....
        /*0ef0*/ 	.word	0x000173c0


	//   ....[193]....
        /*0ef4*/ 	.word	0x00017440


	//   ....[194]....
        /*0ef8*/ 	.word	0x00017450


	//   ....[195]....
        /*0efc*/ 	.word	0x000174d0


	//   ....[196]....
        /*0f00*/ 	.word	0x000174f0


	//   ....[197]....
        /*0f04*/ 	.word	0x00017570


	//   ....[198]....
        /*0f08*/ 	.word	0x00017580


	//   ....[199]....
        /*0f0c*/ 	.word	0x00017810


	//   ....[200]....
        /*0f10*/ 	.word	0x00017830


	//   ....[201]....
        /*0f14*/ 	.word	0x00017be0


	//   ....[202]....
        /*0f18*/ 	.word	0x00017bf0


	//   ....[203]....
        /*0f1c*/ 	.word	0x00017fa0


	//   ....[204]....
        /*0f20*/ 	.word	0x00017fc0


	//   ....[205]....
        /*0f24*/ 	.word	0x00018380


	//   ....[206]....
        /*0f28*/ 	.word	0x00018390


	//   ....[207]....
        /*0f2c*/ 	.word	0x00018ea0


	//   ....[208]....
        /*0f30*/ 	.word	0x00018ec0


	//   ....[209]....
        /*0f34*/ 	.word	0x00018fa0


	//   ....[210]....
        /*0f38*/ 	.word	0x00018fb0


	//   ....[211]....
        /*0f3c*/ 	.word	0x00019030


	//   ....[212]....
        /*0f40*/ 	.word	0x00019050


	//   ....[213]....
        /*0f44*/ 	.word	0x000190d0


	//   ....[214]....
        /*0f48*/ 	.word	0x000190e0


	//   ....[215]....
        /*0f4c*/ 	.word	0x00019160


	//   ....[216]....
        /*0f50*/ 	.word	0x00019180


	//   ....[217]....
        /*0f54*/ 	.word	0x00019200


	//   ....[218]....
        /*0f58*/ 	.word	0x00019210


	//   ....[219]....
        /*0f5c*/ 	.word	0x00019290


	//   ....[220]....
        /*0f60*/ 	.word	0x000192b0


	//   ....[221]....
        /*0f64*/ 	.word	0x00019330


	//   ....[222]....
        /*0f68*/ 	.word	0x00019340


	//   ....[223]....
        /*0f6c*/ 	.word	0x000194a0


	//   ....[224]....
        /*0f70*/ 	.word	0x000194c0


	//   ....[225]....
        /*0f74*/ 	.word	0x000195f0


	//   ....[226]....
        /*0f78*/ 	.word	0x00019630


	//   ....[227]....
        /*0f7c*/ 	.word	0x00019660


	//   ....[228]....
        /*0f80*/ 	.word	0x00019690


	//   ....[229]....
        /*0f84*/ 	.word	0x000196c0


	//   ....[230]....
        /*0f88*/ 	.word	0x000196f0


	//   ....[231]....
        /*0f8c*/ 	.word	0x00019850


	//   ....[232]....
        /*0f90*/ 	.word	0x00019890


	//   ....[233]....
        /*0f94*/ 	.word	0x000198c0


	//   ....[234]....
        /*0f98*/ 	.word	0x000198f0


	//   ....[235]....
        /*0f9c*/ 	.word	0x00019920


	//   ....[236]....
        /*0fa0*/ 	.word	0x00019950


	//   ....[237]....
        /*0fa4*/ 	.word	0x000199e0


	//   ....[238]....
        /*0fa8*/ 	.word	0x00019a40


	//   ....[239]....
        /*0fac*/ 	.word	0x00019a50


	//   ....[240]....
        /*0fb0*/ 	.word	0x00019ab0


	//   ....[241]....
        /*0fb4*/ 	.word	0x0001a510


	//   ....[242]....
        /*0fb8*/ 	.word	0x0001a570


	//   ....[243]....
        /*0fbc*/ 	.word	0x0001a5c0


	//   ....[244]....
        /*0fc0*/ 	.word	0x0001a610


	//   ....[245]....
        /*0fc4*/ 	.word	0x0001a660


	//   ....[246]....
        /*0fc8*/ 	.word	0x0001a6d0


	//   ....[247]....
        /*0fcc*/ 	.word	0x0001a720


	//   ....[248]....
        /*0fd0*/ 	.word	0x0001a790


	//   ....[249]....
        /*0fd4*/ 	.word	0x0001a800


	//   ....[250]....
        /*0fd8*/ 	.word	0x0001a870


	//   ....[251]....
        /*0fdc*/ 	.word	0x0001a8e0


	//   ....[252]....
        /*0fe0*/ 	.word	0x0001a950


	//   ....[253]....
        /*0fe4*/ 	.word	0x0001a9c0


	//   ....[254]....
        /*0fe8*/ 	.word	0x0001aa20


	//   ....[255]....
        /*0fec*/ 	.word	0x0001aa90


	//   ....[0]....
        /*0ff0*/ 	.word	0x0001ab00


	//   ....[1]....
        /*0ff4*/ 	.word	0x0001ab70


	//   ....[2]....
        /*0ff8*/ 	.word	0x0001abd0


	//   ....[3]....
        /*0ffc*/ 	.word	0x0001ac40


	//   ....[4]....
        /*1000*/ 	.word	0x0001acb0


	//   ....[5]....
        /*1004*/ 	.word	0x0001ad20


	//   ....[6]....
        /*1008*/ 	.word	0x0001ad80


	//   ....[7]....
        /*100c*/ 	.word	0x0001adf0


	//   ....[8]....
        /*1010*/ 	.word	0x0001ae60


	//   ....[9]....
        /*1014*/ 	.word	0x0001aed0


	//   ....[10]....
        /*1018*/ 	.word	0x0001af30


	//   ....[11]....
        /*101c*/ 	.word	0x0001afa0


	//   ....[12]....
        /*1020*/ 	.word	0x0001b010


	//   ....[13]....
        /*1024*/ 	.word	0x0001b0d0


	//   ....[14]....
        /*1028*/ 	.word	0x0001b130


	//   ....[15]....
        /*102c*/ 	.word	0x0001b1f0


	//   ....[16]....
        /*1030*/ 	.word	0x0001b250


	//   ....[17]....
        /*1034*/ 	.word	0x0001b310


	//   ....[18]....
        /*1038*/ 	.word	0x0001b370


	//   ....[19]....
        /*103c*/ 	.word	0x0001b430


	//   ....[20]....
        /*1040*/ 	.word	0x0001b490


	//   ....[21]....
        /*1044*/ 	.word	0x0001b500


	//   ....[22]....
        /*1048*/ 	.word	0x0001b570


	//   ....[23]....
        /*104c*/ 	.word	0x0001b5e0


	//   ....[24]....
        /*1050*/ 	.word	0x0001b650


	//   ....[25]....
        /*1054*/ 	.word	0x0001b6b0


	//   ....[26]....
        /*1058*/ 	.word	0x0001b710


	//   ....[27]....
        /*105c*/ 	.word	0x0001b760


	//   ....[28]....
        /*1060*/ 	.word	0x0001b7b0


	//   ....[29]....
        /*1064*/ 	.word	0x0001b800


	//   ....[30]....
        /*1068*/ 	.word	0x0001b850


	//   ....[31]....
        /*106c*/ 	.word	0x0001b8a0


	//   ....[32]....
        /*1070*/ 	.word	0x0001b8f0


	//   ....[33]....
        /*1074*/ 	.word	0x0001b960


	//   ....[34]....
        /*1078*/ 	.word	0x0001b9d0


	//   ....[35]....
        /*107c*/ 	.word	0x0001ba90


	//   ....[36]....
        /*1080*/ 	.word	0x0001baf0


	//   ....[37]....
        /*1084*/ 	.word	0x0001bbb0


	//   ....[38]....
        /*1088*/ 	.word	0x0001bc10


	//   ....[39]....
        /*108c*/ 	.word	0x0001bcd0


	//   ....[40]....
        /*1090*/ 	.word	0x0001bd30


	//   ....[41]....
        /*1094*/ 	.word	0x0001bdf0


	//   ....[42]....
        /*1098*/ 	.word	0x0001be50


	//   ....[43]....
        /*109c*/ 	.word	0x0001bec0


	//   ....[44]....
        /*10a0*/ 	.word	0x0001bf30


	//   ....[45]....
        /*10a4*/ 	.word	0x0001bff0


	//   ....[46]....
        /*10a8*/ 	.word	0x0001c050


	//   ....[47]....
        /*10ac*/ 	.word	0x0001c110


	//   ....[48]....
        /*10b0*/ 	.word	0x0001c170


	//   ....[49]....
        /*10b4*/ 	.word	0x0001c230


	//   ....[50]....
        /*10b8*/ 	.word	0x0001c290


	//   ....[51]....
        /*10bc*/ 	.word	0x0001c350


	//   ....[52]....
        /*10c0*/ 	.word	0x0001c3b0


	//   ....[53]....
        /*10c4*/ 	.word	0x0001c420


	//   ....[54]....
        /*10c8*/ 	.word	0x0001c490


	//   ....[55]....
        /*10cc*/ 	.word	0x0001c500


	//   ....[56]....
        /*10d0*/ 	.word	0x0001c570


	//   ....[57]....
        /*10d4*/ 	.word	0x0001c5c0


	//   ....[58]....
        /*10d8*/ 	.word	0x0001c620


	//   ....[59]....
        /*10dc*/ 	.word	0x0001c670


	//   ....[60]....
        /*10e0*/ 	.word	0x0001c6b0


	//   ....[61]....
        /*10e4*/ 	.word	0x0001c700


	//   ....[62]....
        /*10e8*/ 	.word	0x0001c740


	//   ....[63]....
        /*10ec*/ 	.word	0x0001c790


	//   ....[64]....
        /*10f0*/ 	.word	0x0001c7d0


	//   ....[65]....
        /*10f4*/ 	.word	0x0001c840


	//   ....[66]....
        /*10f8*/ 	.word	0x0001c8b0


	//   ....[67]....
        /*10fc*/ 	.word	0x0001c970


	//   ....[68]....
        /*1100*/ 	.word	0x0001c9d0


	//   ....[69]....
        /*1104*/ 	.word	0x0001ca90


	//   ....[70]....
        /*1108*/ 	.word	0x0001caf0


	//   ....[71]....
        /*110c*/ 	.word	0x0001cbb0


	//   ....[72]....
        /*1110*/ 	.word	0x0001cc10


	//   ....[73]....
        /*1114*/ 	.word	0x0001ccd0


	//   ....[74]....
        /*1118*/ 	.word	0x0001cd30


	//   ....[75]....
        /*111c*/ 	.word	0x0001cda0


	//   ....[76]....
        /*1120*/ 	.word	0x0001ce10


	//   ....[77]....
        /*1124*/ 	.word	0x0001ced0


	//   ....[78]....
        /*1128*/ 	.word	0x0001cf30


	//   ....[79]....
        /*112c*/ 	.word	0x0001cff0


	//   ....[80]....
        /*1130*/ 	.word	0x0001d050


	//   ....[81]....
        /*1134*/ 	.word	0x0001d110


	//   ....[82]....
        /*1138*/ 	.word	0x0001d170


	//   ....[83]....
        /*113c*/ 	.word	0x0001d230


	//   ....[84]....
        /*1140*/ 	.word	0x0001d290


	//   ....[85]....
        /*1144*/ 	.word	0x0001d2e0


	//   ....[86]....
        /*1148*/ 	.word	0x0001d340


	//   ....[87]....
        /*114c*/ 	.word	0x0001d390


	//   ....[88]....
        /*1150*/ 	.word	0x0001d3d0


	//   ....[89]....
        /*1154*/ 	.word	0x0001d420


	//   ....[90]....
        /*1158*/ 	.word	0x0001d460


	//   ....[91]....
        /*115c*/ 	.word	0x0001d4b0


	//   ....[92]....
        /*1160*/ 	.word	0x0001d4f0


	//   ....[93]....
        /*1164*/ 	.word	0x0001d560


	//   ....[94]....
        /*1168*/ 	.word	0x0001d5d0


	//   ....[95]....
        /*116c*/ 	.word	0x0001d640


	//   ....[96]....
        /*1170*/ 	.word	0x0001d700


	//   ....[97]....
        /*1174*/ 	.word	0x0001d760


	//   ....[98]....
        /*1178*/ 	.word	0x0001d820


	//   ....[99]....
        /*117c*/ 	.word	0x0001d880


	//   ....[100]....
        /*1180*/ 	.word	0x0001d940


	//   ....[101]....
        /*1184*/ 	.word	0x0001d9a0


	//   ....[102]....
        /*1188*/ 	.word	0x0001da60


	//   ....[103]....
        /*118c*/ 	.word	0x0001dac0


	//   ....[104]....
        /*1190*/ 	.word	0x0001db30


	//   ....[105]....
        /*1194*/ 	.word	0x0001dba0


	//   ....[106]....
        /*1198*/ 	.word	0x0001dc10


	//   ....[107]....
        /*119c*/ 	.word	0x0001dc80


	//   ....[108]....
        /*11a0*/ 	.word	0x0001dcd0


	//   ....[109]....
        /*11a4*/ 	.word	0x0001dd30


	//   ....[110]....
        /*11a8*/ 	.word	0x0001dd80


	//   ....[111]....
        /*11ac*/ 	.word	0x0001ddc0


	//   ....[112]....
        /*11b0*/ 	.word	0x0001de10


	//   ....[113]....
        /*11b4*/ 	.word	0x0001de50


	//   ....[114]....
        /*11b8*/ 	.word	0x0001dea0


	//   ....[115]....
        /*11bc*/ 	.word	0x0001dee0


	//   ....[116]....
        /*11c0*/ 	.word	0x0001df40


	//   ....[117]....
        /*11c4*/ 	.word	0x0001dfa0


	//   ....[118]....
        /*11c8*/ 	.word	0x0001dff0


	//   ....[119]....
        /*11cc*/ 	.word	0x0001e040


	//   ....[120]....
        /*11d0*/ 	.word	0x0001e090


	//   ....[121]....
        /*11d4*/ 	.word	0x0001e0e0


	//   ....[122]....
        /*11d8*/ 	.word	0x0001e130


	//   ....[123]....
        /*11dc*/ 	.word	0x0001e190


	//   ....[124]....
        /*11e0*/ 	.word	0x0001e200


	//   ....[125]....
        /*11e4*/ 	.word	0x0001e270


	//   ....[126]....
        /*11e8*/ 	.word	0x0001e2e0


	//   ....[127]....
        /*11ec*/ 	.word	0x0001e340


	//   ....[128]....
        /*11f0*/ 	.word	0x0001e3b0


	//   ....[129]....
        /*11f4*/ 	.word	0x0001e420


	//   ....[130]....
        /*11f8*/ 	.word	0x0001e490


	//   ....[131]....
        /*11fc*/ 	.word	0x0001e4f0


	//   ....[132]....
        /*1200*/ 	.word	0x0001e560


	//   ....[133]....
        /*1204*/ 	.word	0x0001e5d0


	//   ....[134]....
        /*1208*/ 	.word	0x0001e640


	//   ....[135]....
        /*120c*/ 	.word	0x0001e6a0


	//   ....[136]....
        /*1210*/ 	.word	0x0001e710


	//   ....[137]....
        /*1214*/ 	.word	0x0001e780


	//   ....[138]....
        /*1218*/ 	.word	0x0001e7f0


	//   ....[139]....
        /*121c*/ 	.word	0x0001e850


	//   ....[140]....
        /*1220*/ 	.word	0x0001e8c0


	//   ....[141]....
        /*1224*/ 	.word	0x0001e930


	//   ....[142]....
        /*1228*/ 	.word	0x0001e9a0


	//   ....[143]....
        /*122c*/ 	.word	0x0001ea00


	//   ....[144]....
        /*1230*/ 	.word	0x0001ea70


	//   ....[145]....
        /*1234*/ 	.word	0x0001eae0


	//   ....[146]....
        /*1238*/ 	.word	0x0001eb50


	//   ....[147]....
        /*123c*/ 	.word	0x0001ebb0


	//   ....[148]....
        /*1240*/ 	.word	0x0001ec20


	//   ....[149]....
        /*1244*/ 	.word	0x0001ec90


	//   ....[150]....
        /*1248*/ 	.word	0x0001ed00


	//   ....[151]....
        /*124c*/ 	.word	0x0001ed60


	//   ....[152]....
        /*1250*/ 	.word	0x0001edd0


	//   ....[153]....
        /*1254*/ 	.word	0x0001ee40


	//   ....[154]....
        /*1258*/ 	.word	0x0001eeb0


	//   ....[155]....
        /*125c*/ 	.word	0x0001ef10


	//   ....[156]....
        /*1260*/ 	.word	0x0001ef80


	//   ....[157]....
        /*1264*/ 	.word	0x0001eff0


	//   ....[158]....
        /*1268*/ 	.word	0x0001f060


	//   ....[159]....
        /*126c*/ 	.word	0x0001f0c0


	//   ....[160]....
        /*1270*/ 	.word	0x0001f130


	//   ....[161]....
        /*1274*/ 	.word	0x0001f1a0


	//   ....[162]....
        /*1278*/ 	.word	0x0001f210


	//   ....[163]....
        /*127c*/ 	.word	0x0001f270


	//   ....[164]....
        /*1280*/ 	.word	0x0001f2e0


	//   ....[165]....
        /*1284*/ 	.word	0x0001f350


	//   ....[166]....
        /*1288*/ 	.word	0x0001f3a0


	//   ....[167]....
        /*128c*/ 	.word	0x0001f3e0


	//   ....[168]....
        /*1290*/ 	.word	0x0001f430


	//   ....[169]....
        /*1294*/ 	.word	0x0001f480


	//   ....[170]....
        /*1298*/ 	.word	0x0001f4d0


	//   ....[171]....
        /*129c*/ 	.word	0x0001f540


	//   ....[172]....
        /*12a0*/ 	.word	0x0001f590


	//   ....[173]....
        /*12a4*/ 	.word	0x0001f5e0


	//   ....[174]....
        /*12a8*/ 	.word	0x0001f630


	//   ....[175]....
        /*12ac*/ 	.word	0x0001f680


	//   ....[176]....
        /*12b0*/ 	.word	0x0001f6d0


	//   ....[177]....
        /*12b4*/ 	.word	0x0001f740


	//   ....[178]....
        /*12b8*/ 	.word	0x0001f790


	//   ....[179]....
        /*12bc*/ 	.word	0x0001f800


	//   ....[180]....
        /*12c0*/ 	.word	0x0001f860


	//   ....[181]....
        /*12c4*/ 	.word	0x0001f8d0


	//----- nvinfo : EIATTR_EXIT_INSTR_OFFSETS
	.align		4
.L_206:
        /*12c8*/ 	.byte	0x04, 0x1c
        /*12ca*/ 	.short	(.L_208 - .L_207)


	//   ....[0]....
.L_207:
        /*12cc*/ 	.word	0x000010d0


	//   ....[1]....
        /*12d0*/ 	.word	0x0001a4d0


	//----- nvinfo : EIATTR_MAX_THREADS
	.align		4
.L_208:
        /*12d4*/ 	.byte	0x04, 0x05
        /*12d6*/ 	.short	(.L_210 - .L_209)
.L_209:
        /*12d8*/ 	.word	0x00000080
        /*12dc*/ 	.word	0x00000001
        /*12e0*/ 	.word	0x00000001


	//----- nvinfo : EIATTR_CRS_STACK_SIZE
	.align		4
.L_210:
        /*12e4*/ 	.byte	0x04, 0x1e
        /*12e6*/ 	.short	(.L_212 - .L_211)
.L_211:
        /*12e8*/ 	.word	0x00000000
.L_212:


//--------------------- .nv.info._ZN7cutlass13device_kernelIN5flash19enable_sm80_to_sm89INS1_16FlashAttnFwdSm80INS1_25CollectiveMainloopFwdSm80ILi4ELi1ELb0EN4cute5tupleIJNS5_1CILi128EEENS7_ILi80EEENS7_ILi64EEEEEELi64ENS_6half_tEfNS_4arch4Sm80ELb0ELb1ELb0ELb1ELb1ELb1ELb1ELb1EEENS1_21CollectiveEpilogueFwdINS6_IJS8_SA_S9_EEENS6_IJNS7_ILi1EEESI_SI_EEESC_SE_Li128ELb1ELb1ELb1ELb0EEENS1_36VarlenDynamicPersistentTileSchedulerILi128ELi80ELi128ELi128ELb1ELb1ELb0ELb1ELb0ELb1EEEEEEEEEvNT_6ParamsE --------------------------
	.section	.nv.info._ZN7cutlass13device_kernelIN5flash19enable_sm80_to_sm89INS1_16FlashAttnFwdSm80INS1_25CollectiveMainloopFwdSm80ILi4ELi1ELb0EN4cute5tupleIJNS5_1CILi128EEENS7_ILi80EEENS7_ILi64EEEEEELi64ENS_6half_tEfNS_4arch4Sm80ELb0ELb1ELb0ELb1ELb1ELb1ELb1ELb1EEENS1_21CollectiveEpilogueFwdINS6_IJS8_SA_S9_EEENS6_IJNS7_ILi1EEESI_SI_EEESC_SE_Li128ELb1ELb1ELb1ELb0EEENS1_36VarlenDynamicPersistentTileSchedulerILi128ELi80ELi128ELi128ELb1ELb1ELb0ELb1ELb0ELb1EEEEEEEEEvNT_6ParamsE,"",@"SHT_CUDA_INFO"
	.sectionflags	@""
	.align	4


	//----- nvinfo : EIATTR_CUDA_API_VERSION
	.align		4
        /*0000*/ 	.byte	0x04, 0x37
        /*0002*/ 	.short	(.L_214 - .L_213)
.L_213:
        /*0004*/ 	.word	0x00000082


	//----- nvinfo : EIATTR_SW2861232_WAR
	.align		4
.L_214:
        /*0008*/ 	.byte	0x01, 0x35
	.zero		2


	//----- nvinfo : EIATTR_PARAM_CBANK
	.align		4
        /*000c*/ 	.byte	0x04, 0x0a
        /*000e*/ 	.short	(.L_216 - .L_215)
	.align		4
.L_215:
        /*0010*/ 	.word	index@(.nv.constant0._ZN7cutlass13device_kernelIN5flash19enable_sm80_to_sm89INS1_16FlashAttnFwdSm80INS1_25CollectiveMainloopFwdSm80ILi4ELi1ELb0EN4cute5tupleIJNS5_1CILi128EEENS7_ILi80EEENS7_ILi64EEEEEELi64ENS_6half_tEfNS_4arch4Sm80ELb0ELb1ELb0ELb1ELb1ELb1ELb1ELb1EEENS1_21CollectiveEpilogueFwdINS6_IJS8_SA_S9_EEENS6_IJNS7_ILi1EEESI_SI_EEESC_SE_Li128ELb1ELb1ELb1ELb0EEENS1_36VarlenDynamicPersistentTileSchedulerILi128ELi80ELi128ELi128ELb1ELb1ELb0ELb1ELb0ELb1EEEEEEEEEvNT_6ParamsE)
        /*0014*/ 	.short	0x0160
        /*0016*/ 	.short	0x0438


	//----- nvinfo : EIATTR_CBANK_PARAM_SIZE
	.align		4
.L_216:
        /*0018*/ 	.byte	0x03, 0x19
        /*001a*/ 	.short	0x0438


	//----- nvinfo : EIATTR_KPARAM_INFO
	.align		4
        /*001c*/ 	.byte	0x04, 0x17
        /*001e*/ 	.short	(.L_218 - .L_217)
.L_217:
        /*0020*/ 	.word	0x00000000
        /*0024*/ 	.short	0x0000
        /*0026*/ 	.short	0x0000
        /*0028*/ 	.byte	0x00, 0xf0, 0xe1, 0x10


	//----- nvinfo : EIATTR_MAXREG_COUNT
	.align		4
.L_218:
        /*002c*/ 	.byte	0x03, 0x1b
        /*002e*/ 	.short	0x00ff


	//----- nvinfo : EIATTR_NUM_BARRIERS
	.align		4
        /*0030*/ 	.byte	0x02, 0x4c
        /*0032*/ 	.byte	0x06
	.zero		1


	//----- nvinfo : EIATTR_ANNOTATIONS
	.align		4
        /*0034*/ 	.byte	0x04, 0x55
        /*0036*/ 	.short	(.L_220 - .L_219)


	//   ....[0]....
.L_219:
        /* <DEDUP_REMOVED lines=149> */


	//----- nvinfo : EIATTR_MERCURY_ISA_VERSION
	.align		4
.L_220:
        /*0978*/ 	.byte	0x03, 0x5f
        /*097a*/ 	.short	0x0000


	//----- nvinfo : EIATTR_INT_WARP_WIDE_INSTR_OFFSETS
	.align		4
        /*097c*/ 	.byte	0x04, 0x31
        /*097e*/ 	.short	(.L_222 - .L_221)


	//   ....[0]....
.L_221:
        /*0980*/ 	.word	0x00022020


	//   ....[1]....
        /*0984*/ 	.word	0x000220a0


	//----- nvinfo : EIATTR_COOP_GROUP_MASK_REGIDS
	.align		4
.L_222:
        /*0988*/ 	.byte	0x04, 0x29
        /*098a*/ 	.short	(.L_224 - .L_223)


	//   ....[0]....
.L_223:
        /*098c*/ 	.word	0xffffffff


	//   ....[1]....
        /*0990*/ 	.word	0xffffffff


	//   ....[2]....
        /*0994*/ 	.word	0xffffffff


	//   ....[3]....
        /*0998*/ 	.word	0xffffffff


	//   ....[4]....
        /*099c*/ 	.word	0xffffffff


	//   ....[5]....
        /*09a0*/ 	.word	0xffffffff


	//   ....[6]....
        /*09a4*/ 	.word	0xffffffff


	//   ....[7]....
        /*09a8*/ 	.word	0xffffffff


	//   ....[8]....
        /*09ac*/ 	.word	0xffffffff


	//   ....[9]....
        /*09b0*/ 	.word	0xffffffff


	//   ....[10]....
        /*09b4*/ 	.word	0xffffffff


	//   ....[11]....
        /*09b8*/ 	.word	0xffffffff


	//   ....[12]....
        /*09bc*/ 	.word	0xffffffff


	//   ....[13]....
        /*09c0*/ 	.word	0xffffffff


	//   ....[14]....
        /*09c4*/ 	.word	0xffffffff


	//   ....[15]....
        /*09c8*/ 	.word	0xffffffff


	//   ....[16]....
        /*09cc*/ 	.word	0xffffffff


	//   ....[17]....
        /*09d0*/ 	.word	0xffffffff


	//   ....[18]....
        /*09d4*/ 	.word	0xffffffff


	//   ....[19]....
        /*09d8*/ 	.word	0xffffffff


	//   ....[20]....
        /*09dc*/ 	.word	0xffffffff


	//   ....[21]....
        /*09e0*/ 	.word	0xffffffff


	//   ....[22]....
        /*09e4*/ 	.word	0xffffffff


	//   ....[23]....
        /*09e8*/ 	.word	0xffffffff


	//   ....[24]....
        /*09ec*/ 	.word	0xffffffff


	//   ....[25]....
        /*09f0*/ 	.word	0xffffffff


	//   ....[26]....
        /*09f4*/ 	.word	0xffffffff


	//   ....[27]....
        /*09f8*/ 	.word	0xffffffff


	//   ....[28]....
        /*09fc*/ 	.word	0xffffffff


	//   ....[29]....
        /*0a00*/ 	.word	0xffffffff


	//   ....[30]....
        /*0a04*/ 	.word	0xffffffff


	//   ....[31]....
        /*0a08*/ 	.word	0xffffffff


	//   ....[32]....
        /*0a0c*/ 	.word	0xffffffff


	//   ....[33]....
        /*0a10*/ 	.word	0xffffffff


	//   ....[34]....
        /*0a14*/ 	.word	0xffffffff


	//   ....[35]....
        /*0a18*/ 	.word	0xffffffff


	//   ....[36]....
        /*0a1c*/ 	.word	0xffffffff


	//   ....[37]....
        /*0a20*/ 	.word	0xffffffff


	//   ....[38]....
        /*0a24*/ 	.word	0xffffffff


	//   ....[39]....
        /*0a28*/ 	.word	0xffffffff


	//   ....[40]....
        /*0a2c*/ 	.word	0xffffffff


	//   ....[41]....
        /*0a30*/ 	.word	0xffffffff


	//   ....[42]....
        /*0a34*/ 	.word	0xffffffff


	//   ....[43]....
        /*0a38*/ 	.word	0xffffffff


	//   ....[44]....
        /*0a3c*/ 	.word	0xffffffff


	//   ....[45]....
        /*0a40*/ 	.word	0xffffffff


	//   ....[46]....
        /*0a44*/ 	.word	0xffffffff


	//   ....[47]....
        /*0a48*/ 	.word	0xffffffff


	//   ....[48]....
        /*0a4c*/ 	.word	0xffffffff


	//   ....[49]....
        /*0a50*/ 	.word	0xffffffff


	//   ....[50]....
        /*0a54*/ 	.word	0xffffffff


	//   ....[51]....
        /*0a58*/ 	.word	0xffffffff


	//   ....[52]....
        /*0a5c*/ 	.word	0xffffffff


	//   ....[53]....
        /*0a60*/ 	.word	0xffffffff


	//   ....[54]....
        /*0a64*/ 	.word	0xffffffff


	//   ....[55]....
        /*0a68*/ 	.word	0xffffffff


	//   ....[56]....
        /*0a6c*/ 	.word	0xffffffff


	//   ....[57]....
        /*0a70*/ 	.word	0xffffffff


	//   ....[58]....
        /*0a74*/ 	.word	0xffffffff


	//   ....[59]....
        /*0a78*/ 	.word	0xffffffff


	//   ....[60]....
        /*0a7c*/ 	.word	0xffffffff


	//   ....[61]....
        /*0a80*/ 	.word	0xffffffff


	//   ....[62]....
        /*0a84*/ 	.word	0xffffffff


	//   ....[63]....
        /*0a88*/ 	.word	0xffffffff


	//   ....[64]....
        /*0a8c*/ 	.word	0xffffffff


	//   ....[65]....
        /*0a90*/ 	.word	0xffffffff


	//   ....[66]....
        /*0a94*/ 	.word	0xffffffff


	//   ....[67]....
        /*0a98*/ 	.word	0xffffffff


	//   ....[68]....
        /*0a9c*/ 	.word	0xffffffff


	//   ....[69]....
        /*0aa0*/ 	.word	0xffffffff


	//   ....[70]....
        /*0aa4*/ 	.word	0xffffffff


	//   ....[71]....
        /*0aa8*/ 	.word	0xffffffff


	//   ....[72]....
        /*0aac*/ 	.word	0xffffffff


	//   ....[73]....
        /*0ab0*/ 	.word	0xffffffff


	//   ....[74]....
        /*0ab4*/ 	.word	0xffffffff


	//   ....[75]....
        /*0ab8*/ 	.word	0xffffffff


	//   ....[76]....
        /*0abc*/ 	.word	0xffffffff


	//   ....[77]....
        /*0ac0*/ 	.word	0xffffffff


	//   ....[78]....
        /*0ac4*/ 	.word	0xffffffff


	//   ....[79]....
        /*0ac8*/ 	.word	0xffffffff


	//   ....[80]....
        /*0acc*/ 	.word	0xffffffff


	//   ....[81]....
        /*0ad0*/ 	.word	0xffffffff


	//   ....[82]....
        /*0ad4*/ 	.word	0xffffffff


	//   ....[83]....
        /*0ad8*/ 	.word	0xffffffff


	//   ....[84]....
        /*0adc*/ 	.word	0xffffffff


	//   ....[85]....
        /*0ae0*/ 	.word	0xffffffff


	//   ....[86]....
        /*0ae4*/ 	.word	0xffffffff


	//   ....[87]....
        /*0ae8*/ 	.word	0xffffffff


	//   ....[88]....
        /*0aec*/ 	.word	0xffffffff


	//   ....[89]....
        /*0af0*/ 	.word	0xffffffff


	//   ....[90]....
        /*0af4*/ 	.word	0xffffffff


	//   ....[91]....
        /*0af8*/ 	.word	0xffffffff


	//   ....[92]....
        /*0afc*/ 	.word	0xffffffff


	//   ....[93]....
        /*0b00*/ 	.word	0xffffffff


	//   ....[94]....
        /*0b04*/ 	.word	0xffffffff


	//   ....[95]....
        /*0b08*/ 	.word	0xffffffff


	//   ....[96]....
        /*0b0c*/ 	.word	0xffffffff


	//   ....[97]....
        /*0b10*/ 	.word	0xffffffff


	//   ....[98]....
        /*0b14*/ 	.word	0xffffffff


	//   ....[99]....
        /*0b18*/ 	.word	0xffffffff


	//   ....[100]....
        /*0b1c*/ 	.word	0xffffffff


	//   ....[101]....
        /*0b20*/ 	.word	0xffffffff


	//   ....[102]....
        /*0b24*/ 	.word	0xffffffff


	//   ....[103]....
        /*0b28*/ 	.word	0xffffffff


	//   ....[104]....
        /*0b2c*/ 	.word	0xffffffff


	//   ....[105]....
        /*0b30*/ 	.word	0xffffffff


	//   ....[106]....
        /*0b34*/ 	.word	0xffffffff


	//   ....[107]....
        /*0b38*/ 	.word	0xffffffff


	//   ....[108]....
        /*0b3c*/ 	.word	0xffffffff


	//   ....[109]....
        /*0b40*/ 	.word	0xffffffff


	//   ....[110]....
        /*0b44*/ 	.word	0xffffffff


	//   ....[111]....
        /*0b48*/ 	.word	0xffffffff


	//   ....[112]....
        /*0b4c*/ 	.word	0xffffffff


	//   ....[113]....
        /*0b50*/ 	.word	0xffffffff


	//   ....[114]....
        /*0b54*/ 	.word	0xffffffff


	//   ....[115]....
        /*0b58*/ 	.word	0xffffffff


	//   ....[116]....
        /*0b5c*/ 	.word	0xffffffff


	//   ....[117]....
        /*0b60*/ 	.word	0xffffffff


	//   ....[118]....
        /*0b64*/ 	.word	0xffffffff


	//   ....[119]....
        /*0b68*/ 	.word	0xffffffff


	//   ....[120]....
        /*0b6c*/ 	.word	0xffffffff


	//   ....[121]....
        /*0b70*/ 	.word	0xffffffff


	//   ....[122]....
        /*0b74*/ 	.word	0xffffffff


	//   ....[123]....
        /*0b78*/ 	.word	0xffffffff


	//   ....[124]....
        /*0b7c*/ 	.word	0xffffffff


	//   ....[125]....
        /*0b80*/ 	.word	0xffffffff


	//   ....[126]....
        /*0b84*/ 	.word	0xffffffff


	//   ....[127]....
        /*0b88*/ 	.word	0xffffffff


	//   ....[128]....
        /*0b8c*/ 	.word	0xffffffff


	//   ....[129]....
        /*0b90*/ 	.word	0xffffffff


	//   ....[130]....
        /*0b94*/ 	.word	0xffffffff


	//   ....[131]....
        /*0b98*/ 	.word	0xffffffff


	//   ....[132]....
        /*0b9c*/ 	.word	0xffffffff


	//   ....[133]....
        /*0ba0*/ 	.word	0xffffffff


	//   ....[134]....
        /*0ba4*/ 	.word	0xffffffff


	//   ....[135]....
        /*0ba8*/ 	.word	0xffffffff


	//   ....[136]....
        /*0bac*/ 	.word	0xffffffff


	//   ....[137]....
        /*0bb0*/ 	.word	0xffffffff


	//   ....[138]....
        /*0bb4*/ 	.word	0xffffffff


	//   ....[139]....
        /*0bb8*/ 	.word	0xffffffff


	//   ....[140]....
        /*0bbc*/ 	.word	0xffffffff


	//   ....[141]....
        /*0bc0*/ 	.word	0xffffffff


	//   ....[142]....
        /*0bc4*/ 	.word	0xffffffff


	//   ....[143]....
        /*0bc8*/ 	.word	0xffffffff


	//   ....[144]....
        /*0bcc*/ 	.word	0xffffffff


	//   ....[145]....
        /*0bd0*/ 	.word	0xffffffff


	//   ....[146]....
        /*0bd4*/ 	.word	0xffffffff


	//   ....[147]....
        /*0bd8*/ 	.word	0xffffffff


	//   ....[148]....
        /*0bdc*/ 	.word	0xffffffff


	//   ....[149]....
        /*0be0*/ 	.word	0xffffffff


	//   ....[150]....
        /*0be4*/ 	.word	0xffffffff


	//   ....[151]....
        /*0be8*/ 	.word	0xffffffff


	//   ....[152]....
        /*0bec*/ 	.word	0xffffffff


	//   ....[153]....
        /*0bf0*/ 	.word	0xffffffff


	//   ....[154]....
        /*0bf4*/ 	.word	0xffffffff


	//   ....[155]....
        /*0bf8*/ 	.word	0xffffffff


	//   ....[156]....
        /*0bfc*/ 	.word	0xffffffff


	//   ....[157]....
        /*0c00*/ 	.word	0xffffffff


	//   ....[158]....
        /*0c04*/ 	.word	0xffffffff


	//   ....[159]....
        /*0c08*/ 	.word	0xffffffff


	//   ....[160]....
        /*0c0c*/ 	.word	0xffffffff


	//   ....[161]....
        /*0c10*/ 	.word	0xffffffff


	//   ....[162]....
        /*0c14*/ 	.word	0xffffffff


	//   ....[163]....
        /*0c18*/ 	.word	0xffffffff


	//   ....[164]....
        /*0c1c*/ 	.word	0xffffffff


	//   ....[165]....
        /*0c20*/ 	.word	0xffffffff


	//   ....[166]....
        /*0c24*/ 	.word	0xffffffff


	//   ....[167]....
        /*0c28*/ 	.word	0xffffffff


	//   ....[168]....
        /*0c2c*/ 	.word	0xffffffff


	//   ....[169]....
        /*0c30*/ 	.word	0xffffffff


	//   ....[170]....
        /*0c34*/ 	.word	0xffffffff


	//   ....[171]....
        /*0c38*/ 	.word	0xffffffff


	//   ....[172]....
        /*0c3c*/ 	.word	0xffffffff


	//   ....[173]....
        /*0c40*/ 	.word	0xffffffff


	//   ....[174]....
        /*0c44*/ 	.word	0xffffffff


	//   ....[175]....
        /*0c48*/ 	.word	0xffffffff


	//   ....[176]....
        /*0c4c*/ 	.word	0xffffffff


	//   ....[177]....
        /*0c50*/ 	.word	0xffffffff


	//   ....[178]....
        /*0c54*/ 	.word	0xffffffff


	//   ....[179]....
        /*0c58*/ 	.word	0xffffffff


	//   ....[180]....
        /*0c5c*/ 	.word	0xffffffff


	//   ....[181]....
        /*0c60*/ 	.word	0xffffffff


	//   ....[182]....
        /*0c64*/ 	.word	0xffffffff


	//   ....[183]....
        /*0c68*/ 	.word	0xffffffff


	//   ....[184]....
        /*0c6c*/ 	.word	0xffffffff


	//   ....[185]....
        /*0c70*/ 	.word	0xffffffff


	//   ....[186]....
        /*0c74*/ 	.word	0xffffffff


	//   ....[187]....
        /*0c78*/ 	.word	0xffffffff


	//   ....[188]....
        /*0c7c*/ 	.word	0xffffffff


	//   ....[189]....
        /*0c80*/ 	.word	0xffffffff


	//   ....[190]....
        /*0c84*/ 	.word	0xffffffff


	//   ....[191]....
        /*0c88*/ 	.word	0xffffffff


	//   ....[192]....
        /*0c8c*/ 	.word	0xffffffff


	//   ....[193]....
        /*0c90*/ 	.word	0xffffffff


	//   ....[194]....
        /*0c94*/ 	.word	0xffffffff


	//   ....[195]....
        /*0c98*/ 	.word	0xffffffff


	//   ....[196]....
        /*0c9c*/ 	.word	0xffffffff


	//   ....[197]....
        /*0ca0*/ 	.word	0xffffffff


	//   ....[198]....
        /*0ca4*/ 	.word	0xffffffff


	//   ....[199]....
        /*0ca8*/ 	.word	0xffffffff


	//   ....[200]....
        /*0cac*/ 	.word	0xffffffff


	//   ....[201]....
        /*0cb0*/ 	.word	0xffffffff


	//   ....[202]....
        /*0cb4*/ 	.word	0xffffffff


	//   ....[203]....
        /*0cb8*/ 	.word	0xffffffff


	//   ....[204]....
        /*0cbc*/ 	.word	0xffffffff


	//   ....[205]....
        /*0cc0*/ 	.word	0xffffffff


	//   ....[206]....
        /*0cc4*/ 	.word	0xffffffff


	//   ....[207]....
        /*0cc8*/ 	.word	0xffffffff


	//   ....[208]....
        /*0ccc*/ 	.word	0xffffffff


	//   ....[209]....
        /*0cd0*/ 	.word	0xffffffff


	//   ....[210]....
        /*0cd4*/ 	.word	0xffffffff


	//   ....[211]....
        /*0cd8*/ 	.word	0xffffffff


	//   ....[212]....
        /*0cdc*/ 	.word	0xffffffff


	//   ....[213]....
        /*0ce0*/ 	.word	0xffffffff


	//   ....[214]....
        /*0ce4*/ 	.word	0xffffffff


	//   ....[215]....
        /*0ce8*/ 	.word	0xffffffff


	//   ....[216]....
        /*0cec*/ 	.word	0xffffffff


	//   ....[217]....
        /*0cf0*/ 	.word	0xffffffff


	//   ....[218]....
        /*0cf4*/ 	.word	0xffffffff


	//   ....[219]....
        /*0cf8*/ 	.word	0xffffffff


	//   ....[220]....
        /*0cfc*/ 	.word	0xffffffff


	//   ....[221]....
        /*0d00*/ 	.word	0xffffffff


	//   ....[222]....
        /*0d04*/ 	.word	0xffffffff


	//   ....[223]....
        /*0d08*/ 	.word	0xffffffff


	//   ....[224]....
        /*0d0c*/ 	.word	0xffffffff


	//   ....[225]....
        /*0d10*/ 	.word	0xffffffff


	//   ....[226]....
        /*0d14*/ 	.word	0xffffffff


	//   ....[227]....
        /*0d18*/ 	.word	0xffffffff


	//   ....[228]....
        /*0d1c*/ 	.word	0xffffffff


	//   ....[229]....
        /*0d20*/ 	.word	0xffffffff


	//   ....[230]....
        /*0d24*/ 	.word	0xffffffff


	//   ....[231]....
        /*0d28*/ 	.word	0xffffffff


	//   ....[232]....
        /*0d2c*/ 	.word	0xffffffff


	//   ....[233]....
        /*0d30*/ 	.word	0xffffffff


	//   ....[234]....
        /*0d34*/ 	.word	0xffffffff


	//   ....[235]....
        /*0d38*/ 	.word	0xffffffff


	//   ....[236]....
        /*0d3c*/ 	.word	0xffffffff


	//   ....[237]....
        /*0d40*/ 	.word	0xffffffff


	//   ....[238]....
        /*0d44*/ 	.word	0xffffffff


	//   ....[239]....
        /*0d48*/ 	.word	0xffffffff


	//   ....[240]....
        /*0d4c*/ 	.word	0xffffffff


	//   ....[241]....
        /*0d50*/ 	.word	0xffffffff


	//   ....[242]....
        /*0d54*/ 	.word	0xffffffff


	//   ....[243]....
        /*0d58*/ 	.word	0xffffffff


	//   ....[244]....
        /*0d5c*/ 	.word	0xffffffff


	//   ....[245]....
        /*0d60*/ 	.word	0xffffffff


	//   ....[246]....
        /*0d64*/ 	.word	0xffffffff


	//   ....[247]....
        /*0d68*/ 	.word	0xffffffff


	//   ....[248]....
        /*0d6c*/ 	.word	0xffffffff


	//   ....[249]....
        /*0d70*/ 	.word	0xffffffff


	//   ....[250]....
        /*0d74*/ 	.word	0xffffffff


	//   ....[251]....
        /*0d78*/ 	.word	0xffffffff


	//   ....[252]....
        /*0d7c*/ 	.word	0xffffffff


	//   ....[253]....
        /*0d80*/ 	.word	0xffffffff


	//   ....[254]....
        /*0d84*/ 	.word	0xffffffff


	//   ....[255]....
        /*0d88*/ 	.word	0xffffffff


	//   ....[0]....
        /*0d8c*/ 	.word	0xffffffff


	//   ....[1]....
        /*0d90*/ 	.word	0xffffffff


	//   ....[2]....
        /*0d94*/ 	.word	0xffffffff


	//   ....[3]....
        /*0d98*/ 	.word	0xffffffff


	//   ....[4]....
        /*0d9c*/ 	.word	0xffffffff


	//   ....[5]....
        /*0da0*/ 	.word	0xffffffff


	//   ....[6]....
        /*0da4*/ 	.word	0xffffffff


	//   ....[7]....
        /*0da8*/ 	.word	0xffffffff


	//   ....[8]....
        /*0dac*/ 	.word	0xffffffff


	//   ....[9]....
        /*0db0*/ 	.word	0xffffffff


	//   ....[10]....
        /*0db4*/ 	.word	0xffffffff


	//   ....[11]....
        /*0db8*/ 	.word	0xffffffff


	//   ....[12]....
        /*0dbc*/ 	.word	0xffffffff


	//   ....[13]....
        /*0dc0*/ 	.word	0xffffffff


	//   ....[14]....
        /*0dc4*/ 	.word	0xffffffff


	//   ....[15]....
        /*0dc8*/ 	.word	0xffffffff


	//   ....[16]....
        /*0dcc*/ 	.word	0xffffffff


	//   ....[17]....
        /*0dd0*/ 	.word	0xffffffff


	//   ....[18]....
        /*0dd4*/ 	.word	0xffffffff


	//   ....[19]....
        /*0dd8*/ 	.word	0xffffffff


	//   ....[20]....
        /*0ddc*/ 	.word	0xffffffff


	//   ....[21]....
        /*0de0*/ 	.word	0xffffffff


	//   ....[22]....
        /*0de4*/ 	.word	0xffffffff


	//   ....[23]....
        /*0de8*/ 	.word	0xffffffff


	//   ....[24]....
        /*0dec*/ 	.word	0xffffffff


	//   ....[25]....
        /*0df0*/ 	.word	0xffffffff


	//   ....[26]....
        /*0df4*/ 	.word	0xffffffff


	//   ....[27]....
        /*0df8*/ 	.word	0xffffffff


	//   ....[28]....
        /*0dfc*/ 	.word	0xffffffff


	//   ....[29]....
        /*0e00*/ 	.word	0xffffffff


	//   ....[30]....
        /*0e04*/ 	.word	0xffffffff


	//   ....[31]....
        /*0e08*/ 	.word	0xffffffff


	//   ....[32]....
        /*0e0c*/ 	.word	0xffffffff


	//   ....[33]....
        /*0e10*/ 	.word	0xffffffff


	//   ....[34]....
        /*0e14*/ 	.word	0xffffffff


	//   ....[35]....
        /*0e18*/ 	.word	0xffffffff


	//   ....[36]....
        /*0e1c*/ 	.word	0xffffffff


	//   ....[37]....
        /*0e20*/ 	.word	0xffffffff


	//   ....[38]....
        /*0e24*/ 	.word	0xffffffff


	//   ....[39]....
        /*0e28*/ 	.word	0xffffffff


	//   ....[40]....
        /*0e2c*/ 	.word	0xffffffff


	//   ....[41]....
        /*0e30*/ 	.word	0xffffffff


	//   ....[42]....
        /*0e34*/ 	.word	0xffffffff


	//   ....[43]....
        /*0e38*/ 	.word	0xffffffff


	//   ....[44]....
        /*0e3c*/ 	.word	0xffffffff


	//   ....[45]....
        /*0e40*/ 	.word	0xffffffff


	//   ....[46]....
        /*0e44*/ 	.word	0xffffffff


	//   ....[47]....
        /*0e48*/ 	.word	0xffffffff


	//   ....[48]....
        /*0e4c*/ 	.word	0xffffffff


	//   ....[49]....
        /*0e50*/ 	.word	0xffffffff


	//   ....[50]....
        /*0e54*/ 	.word	0xffffffff


	//   ....[51]....
        /*0e58*/ 	.word	0xffffffff


	//   ....[52]....
        /*0e5c*/ 	.word	0xffffffff


	//   ....[53]....
        /*0e60*/ 	.word	0xffffffff


	//   ....[54]....
        /*0e64*/ 	.word	0xffffffff


	//   ....[55]....
        /*0e68*/ 	.word	0xffffffff


	//   ....[56]....
        /*0e6c*/ 	.word	0xffffffff


	//   ....[57]....
        /*0e70*/ 	.word	0xffffffff


	//   ....[58]....
        /*0e74*/ 	.word	0xffffffff


	//   ....[59]....
        /*0e78*/ 	.word	0xffffffff


	//   ....[60]....
        /*0e7c*/ 	.word	0xffffffff


	//   ....[61]....
        /*0e80*/ 	.word	0xffffffff


	//   ....[62]....
        /*0e84*/ 	.word	0xffffffff


	//   ....[63]....
        /*0e88*/ 	.word	0xffffffff


	//   ....[64]....
        /*0e8c*/ 	.word	0xffffffff


	//   ....[65]....
        /*0e90*/ 	.word	0xffffffff


	//   ....[66]....
        /*0e94*/ 	.word	0xffffffff


	//   ....[67]....
        /*0e98*/ 	.word	0xffffffff


	//   ....[68]....
        /*0e9c*/ 	.word	0xffffffff


	//   ....[69]....
        /*0ea0*/ 	.word	0xffffffff


	//   ....[70]....
        /*0ea4*/ 	.word	0xffffffff


	//   ....[71]....
        /*0ea8*/ 	.word	0xffffffff


	//   ....[72]....
        /*0eac*/ 	.word	0xffffffff


	//   ....[73]....
        /*0eb0*/ 	.word	0xffffffff


	//   ....[74]....
        /*0eb4*/ 	.word	0xffffffff


	//   ....[75]....
        /*0eb8*/ 	.word	0xffffffff


	//   ....[76]....
        /*0ebc*/ 	.word	0xffffffff


	//   ....[77]....
        /*0ec0*/ 	.word	0xffffffff


	//   ....[78]....
        /*0ec4*/ 	.word	0xffffffff


	//   ....[79]....
        /*0ec8*/ 	.word	0xffffffff


	//   ....[80]....
        /*0ecc*/ 	.word	0xffffffff


	//   ....[81]....
        /*0ed0*/ 	.word	0xffffffff


	//   ....[82]....
        /*0ed4*/ 	.word	0xffffffff


	//   ....[83]....
        /*0ed8*/ 	.word	0xffffffff


	//   ....[84]....
        /*0edc*/ 	.word	0xffffffff


	//   ....[85]....
        /*0ee0*/ 	.word	0xffffffff


	//   ....[86]....
        /*0ee4*/ 	.word	0xffffffff


	//   ....[87]....
        /*0ee8*/ 	.word	0xffffffff


	//   ....[88]....
        /*0eec*/ 	.word	0xffffffff


	//   ....[89]....
        /*0ef0*/ 	.word	0xffffffff


	//   ....[90]....
        /*0ef4*/ 	.word	0xffffffff


	//   ....[91]....
        /*0ef8*/ 	.word	0xffffffff


	//   ....[92]....
        /*0efc*/ 	.word	0xffffffff


	//   ....[93]....
        /*0f00*/ 	.word	0xffffffff


	//   ....[94]....
        /*0f04*/ 	.word	0xffffffff


	//   ....[95]....
        /*0f08*/ 	.word	0xffffffff


	//   ....[96]....
        /*0f0c*/ 	.word	0xffffffff


	//   ....[97]....
        /*0f10*/ 	.word	0xffffffff


	//   ....[98]....
        /*0f14*/ 	.word	0xffffffff


	//   ....[99]....
        /*0f18*/ 	.word	0xffffffff


	//   ....[100]....
        /*0f1c*/ 	.word	0xffffffff


	//   ....[101]....
        /*0f20*/ 	.word	0xffffffff


	//   ....[102]....
        /*0f24*/ 	.word	0xffffffff


	//   ....[103]....
        /*0f28*/ 	.word	0xffffffff


	//   ....[104]....
        /*0f2c*/ 	.word	0xffffffff


	//   ....[105]....
        /*0f30*/ 	.word	0xffffffff


	//   ....[106]....
        /*0f34*/ 	.word	0xffffffff


	//   ....[107]....
        /*0f38*/ 	.word	0xffffffff


	//   ....[108]....
        /*0f3c*/ 	.word	0xffffffff


	//   ....[109]....
        /*0f40*/ 	.word	0xffffffff


	//   ....[110]....
        /*0f44*/ 	.word	0xffffffff


	//   ....[111]....
        /*0f48*/ 	.word	0xffffffff


	//   ....[112]....
        /*0f4c*/ 	.word	0xffffffff


	//   ....[113]....
        /*0f50*/ 	.word	0xffffffff


	//   ....[114]....
        /*0f54*/ 	.word	0xffffffff


	//   ....[115]....
        /*0f58*/ 	.word	0xffffffff


	//   ....[116]....
        /*0f5c*/ 	.word	0xffffffff


	//   ....[117]....
        /*0f60*/ 	.word	0xffffffff


	//   ....[118]....
        /*0f64*/ 	.word	0xffffffff


	//   ....[119]....
        /*0f68*/ 	.word	0xffffffff


	//   ....[120]....
        /*0f6c*/ 	.word	0xffffffff


	//   ....[121]....
        /*0f70*/ 	.word	0xffffffff


	//   ....[122]....
        /*0f74*/ 	.word	0xffffffff


	//   ....[123]....
        /*0f78*/ 	.word	0xffffffff


	//   ....[124]....
        /*0f7c*/ 	.word	0xffffffff


	//   ....[125]....
        /*0f80*/ 	.word	0xffffffff


	//   ....[126]....
        /*0f84*/ 	.word	0xffffffff


	//   ....[127]....
        /*0f88*/ 	.word	0xffffffff


	//   ....[128]....
        /*0f8c*/ 	.word	0xffffffff


	//   ....[129]....
        /*0f90*/ 	.word	0xffffffff


	//   ....[130]....
        /*0f94*/ 	.word	0xffffffff


	//   ....[131]....
        /*0f98*/ 	.word	0xffffffff


	//   ....[132]....
        /*0f9c*/ 	.word	0xffffffff


	//   ....[133]....
        /*0fa0*/ 	.word	0xffffffff


	//   ....[134]....
        /*0fa4*/ 	.word	0xffffffff


	//   ....[135]....
        /*0fa8*/ 	.word	0xffffffff


	//   ....[136]....
        /*0fac*/ 	.word	0xffffffff


	//   ....[137]....
        /*0fb0*/ 	.word	0xffffffff


	//   ....[138]....
        /*0fb4*/ 	.word	0xffffffff


	//   ....[139]....
        /*0fb8*/ 	.word	0xffffffff


	//   ....[140]....
        /*0fbc*/ 	.word	0xffffffff


	//   ....[141]....
        /*0fc0*/ 	.word	0xffffffff


	//   ....[142]....
        /*0fc4*/ 	.word	0xffffffff


	//   ....[143]....
        /*0fc8*/ 	.word	0xffffffff


	//   ....[144]....
        /*0fcc*/ 	.word	0xffffffff


	//   ....[145]....
        /*0fd0*/ 	.word	0xffffffff


	//   ....[146]....
        /*0fd4*/ 	.word	0xffffffff


	//   ....[147]....
        /*0fd8*/ 	.word	0xffffffff


	//   ....[148]....
        /*0fdc*/ 	.word	0xffffffff


	//   ....[149]....
        /*0fe0*/ 	.word	0xffffffff


	//   ....[150]....
        /*0fe4*/ 	.word	0xffffffff


	//   ....[151]....
        /*0fe8*/ 	.word	0xffffffff


	//   ....[152]....
        /*0fec*/ 	.word	0xffffffff


	//   ....[153]....
        /*0ff0*/ 	.word	0xffffffff


	//   ....[154]....
        /*0ff4*/ 	.word	0xffffffff


	//   ....[155]....
        /*0ff8*/ 	.word	0xffffffff


	//   ....[156]....
        /*0ffc*/ 	.word	0xffffffff


	//   ....[157]....
        /*1000*/ 	.word	0xffffffff


	//   ....[158]....
        /*1004*/ 	.word	0xffffffff


	//   ....[159]....
        /*1008*/ 	.word	0xffffffff


	//   ....[160]....
        /*100c*/ 	.word	0xffffffff


	//   ....[161]....
        /*1010*/ 	.word	0xffffffff


	//   ....[162]....
        /*1014*/ 	.word	0xffffffff


	//   ....[163]....
        /*1018*/ 	.word	0xffffffff


	//   ....[164]....
        /*101c*/ 	.word	0xffffffff


	//   ....[165]....
        /*1020*/ 	.word	0xffffffff


	//   ....[166]....
        /*1024*/ 	.word	0xffffffff


	//   ....[167]....
        /*1028*/ 	.word	0xffffffff


	//   ....[168]....
        /*102c*/ 	.word	0xffffffff


	//   ....[169]....
        /*1030*/ 	.word	0xffffffff


	//   ....[170]....
        /*1034*/ 	.word	0xffffffff


	//   ....[171]....
        /*1038*/ 	.word	0xffffffff


	//   ....[172]....
        /*103c*/ 	.word	0xffffffff


	//   ....[173]....
        /*1040*/ 	.word	0xffffffff


	//   ....[174]....
        /*1044*/ 	.word	0xffffffff


	//   ....[175]....
        /*1048*/ 	.word	0xffffffff


	//   ....[176]....
        /*104c*/ 	.word	0xffffffff


	//   ....[177]....
        /*1050*/ 	.word	0xffffffff


	//   ....[178]....
        /*1054*/ 	.word	0xffffffff


	//   ....[179]....
        /*1058*/ 	.word	0xffffffff


	//   ....[180]....
        /*105c*/ 	.word	0xffffffff


	//   ....[181]....
        /*1060*/ 	.word	0xffffffff


	//   ....[182]....
        /*1064*/ 	.word	0xffffffff


	//   ....[183]....
        /*1068*/ 	.word	0xffffffff


	//   ....[184]....
        /*106c*/ 	.word	0xffffffff


	//   ....[185]....
        /*1070*/ 	.word	0xffffffff


	//   ....[186]....
        /*1074*/ 	.word	0xffffffff


	//   ....[187]....
        /*1078*/ 	.word	0xffffffff


	//   ....[188]....
        /*107c*/ 	.word	0xffffffff


	//   ....[189]....
        /*1080*/ 	.word	0xffffffff


	//   ....[190]....
        /*1084*/ 	.word	0xffffffff


	//   ....[191]....
        /*1088*/ 	.word	0xffffffff


	//   ....[192]....
        /*108c*/ 	.word	0xffffffff


	//   ....[193]....
        /*1090*/ 	.word	0xffffffff


	//   ....[194]....
        /*1094*/ 	.word	0xffffffff


	//   ....[195]....
        /*1098*/ 	.word	0xffffffff


	//   ....[196]....
        /*109c*/ 	.word	0xffffffff


	//   ....[197]....
        /*10a0*/ 	.word	0xffffffff


	//   ....[198]....
        /*10a4*/ 	.word	0xffffffff


	//   ....[199]....
        /*10a8*/ 	.word	0xffffffff


	//   ....[200]....
        /*10ac*/ 	.word	0xffffffff


	//   ....[201]....
        /*10b0*/ 	.word	0xffffffff


	//   ....[202]....
        /*10b4*/ 	.word	0xffffffff


	//   ....[203]....
        /*10b8*/ 	.word	0xffffffff


	//   ....[204]....
        /*10bc*/ 	.word	0xffffffff


	//   ....[205]....
        /*10c0*/ 	.word	0xffffffff


	//   ....[206]....
        /*10c4*/ 	.word	0xffffffff


	//   ....[207]....
        /*10c8*/ 	.word	0xffffffff


	//   ....[208]....
        /*10cc*/ 	.word	0xffffffff


	//   ....[209]....
        /*10d0*/ 	.word	0xffffffff


	//   ....[210]....
        /*10d4*/ 	.word	0xffffffff


	//   ....[211]....
        /*10d8*/ 	.word	0xffffffff


	//   ....[212]....
        /*10dc*/ 	.word	0xffffffff


	//   ....[213]....
        /*10e0*/ 	.word	0xffffffff


	//   ....[214]....
        /*10e4*/ 	.word	0xffffffff


	//   ....[215]....
        /*10e8*/ 	.word	0xffffffff


	//   ....[216]....
        /*10ec*/ 	.word	0xffffffff


	//   ....[217]....
        /*10f0*/ 	.word	0xffffffff


	//   ....[218]....
        /*10f4*/ 	.word	0xffffffff


	//   ....[219]....
        /*10f8*/ 	.word	0xffffffff


	//   ....[220]....
        /*10fc*/ 	.word	0xffffffff


	//   ....[221]....
        /*1100*/ 	.word	0xffffffff


	//   ....[222]....
        /*1104*/ 	.word	0xffffffff


	//   ....[223]....
        /*1108*/ 	.word	0xffffffff


	//   ....[224]....
        /*110c*/ 	.word	0xffffffff


	//   ....[225]....
        /*1110*/ 	.word	0xffffffff


	//   ....[226]....
        /*1114*/ 	.word	0xffffffff


	//   ....[227]....
        /*1118*/ 	.word	0xffffffff


	//   ....[228]....
        /*111c*/ 	.word	0xffffffff


	//   ....[229]....
        /*1120*/ 	.word	0xffffffff


	//   ....[230]....
        /*1124*/ 	.word	0xffffffff


	//   ....[231]....
        /*1128*/ 	.word	0xffffffff


	//   ....[232]....
        /*112c*/ 	.word	0xffffffff


	//   ....[233]....
        /*1130*/ 	.word	0xffffffff


	//   ....[234]....
        /*1134*/ 	.word	0xffffffff


	//   ....[235]....
        /*1138*/ 	.word	0xffffffff


	//   ....[236]....
        /*113c*/ 	.word	0xffffffff


	//   ....[237]....
        /*1140*/ 	.word	0xffffffff


	//----- nvinfo : EIATTR_COOP_GROUP_INSTR_OFFSETS
	.align		4
.L_224:
        /*1144*/ 	.byte	0x04, 0x28
        /*1146*/ 	.short	(.L_226 - .L_225)


	//   ....[0]....
.L_225:
        /*1148*/ 	.word	0x00000050


	//   ....[1]....
        /*114c*/ 	.word	0x00000200


	//   ....[2]....
        /*1150*/ 	.word	0x00000230


	//   ....[3]....
        /*1154*/ 	.word	0x00000260


	//   ....[4]....
        /*1158*/ 	.word	0x00000290


	//   ....[5]....
        /*115c*/ 	.word	0x000002c0


	//   ....[6]....
        /*1160*/ 	.word	0x000002f0


	//   ....[7]....
        /*1164*/ 	.word	0x00000450


	//   ....[8]....
        /*1168*/ 	.word	0x00000490


	//   ....[9]....
        /*116c*/ 	.word	0x000004c0


	//   ....[10]....
        /*1170*/ 	.word	0x000004f0


	//   ....[11]....
        /*1174*/ 	.word	0x00000520


	//   ....[12]....
        /*1178*/ 	.word	0x00000550


	//   ....[13]....
        /*117c*/ 	.word	0x000005e0


	//   ....[14]....
        /*1180*/ 	.word	0x00000630


	//   ....[15]....
        /*1184*/ 	.word	0x00000650


	//   ....[16]....
        /*1188*/ 	.word	0x000006b0


	//   ....[17]....
        /*118c*/ 	.word	0x000041d0


	//   ....[18]....
        /*1190*/ 	.word	0x00004220


	//   ....[19]....
        /*1194*/ 	.word	0x00004a20


	//   ....[20]....
        /*1198*/ 	.word	0x00004a40


	//   ....[21]....
        /*119c*/ 	.word	0x000051b0


	//   ....[22]....
        /*11a0*/ 	.word	0x000051c0


	//   ....[23]....
        /*11a4*/ 	.word	0x00005a40


	//   ....[24]....
        /*11a8*/ 	.word	0x00005a80


	//   ....[25]....
        /*11ac*/ 	.word	0x00006680


	//   ....[26]....
        /*11b0*/ 	.word	0x000066b0


	//   ....[27]....
        /*11b4*/ 	.word	0x00006e70


	//   ....[28]....
        /*11b8*/ 	.word	0x00006e90


	//   ....[29]....
        /*11bc*/ 	.word	0x00007670


	//   ....[30]....
        /*11c0*/ 	.word	0x000076a0


	//   ....[31]....
        /*11c4*/ 	.word	0x000077d0


	//   ....[32]....
        /*11c8*/ 	.word	0x00007800


	//   ....[33]....
        /*11cc*/ 	.word	0x000078f0


	//   ....[34]....
        /*11d0*/ 	.word	0x00007910


	//   ....[35]....
        /*11d4*/ 	.word	0x00007ec0


	//   ....[36]....
        /*11d8*/ 	.word	0x00007ef0


	//   ....[37]....
        /*11dc*/ 	.word	0x00008050


	//   ....[38]....
        /*11e0*/ 	.word	0x00008080


	//   ....[39]....
        /*11e4*/ 	.word	0x00008170


	//   ....[40]....
        /*11e8*/ 	.word	0x000081a0


	//   ....[41]....
        /*11ec*/ 	.word	0x00009080


	//   ....[42]....
        /*11f0*/ 	.word	0x000090a0


	//   ....[43]....
        /*11f4*/ 	.word	0x00009170


	//   ....[44]....
        /*11f8*/ 	.word	0x00009180


	//   ....[45]....
        /*11fc*/ 	.word	0x00009250


	//   ....[46]....
        /*1200*/ 	.word	0x00009270


	//   ....[47]....
        /*1204*/ 	.word	0x00009340


	//   ....[48]....
        /*1208*/ 	.word	0x00009350


	//   ....[49]....
        /*120c*/ 	.word	0x00009420


	//   ....[50]....
        /*1210*/ 	.word	0x00009440


	//   ....[51]....
        /*1214*/ 	.word	0x00009510


	//   ....[52]....
        /*1218*/ 	.word	0x00009520


	//   ....[53]....
        /*121c*/ 	.word	0x000095f0


	//   ....[54]....
        /*1220*/ 	.word	0x00009610


	//   ....[55]....
        /*1224*/ 	.word	0x000096e0


	//   ....[56]....
        /*1228*/ 	.word	0x000096f0


	//   ....[57]....
        /*122c*/ 	.word	0x00009b80


	//   ....[58]....
        /*1230*/ 	.word	0x00009b90


	//   ....[59]....
        /*1234*/ 	.word	0x00009bb0


	//   ....[60]....
        /*1238*/ 	.word	0x00009bc0


	//   ....[61]....
        /*123c*/ 	.word	0x00009bd0


	//   ....[62]....
        /*1240*/ 	.word	0x00009be0


	//   ....[63]....
        /*1244*/ 	.word	0x00009c00


	//   ....[64]....
        /*1248*/ 	.word	0x00009c50


	//   ....[65]....
        /*124c*/ 	.word	0x00009c90


	//   ....[66]....
        /*1250*/ 	.word	0x00009cc0


	//   ....[67]....
        /*1254*/ 	.word	0x0000a010


	//   ....[68]....
        /*1258*/ 	.word	0x0000a030


	//   ....[69]....
        /*125c*/ 	.word	0x0000a050


	//   ....[70]....
        /*1260*/ 	.word	0x0000a070


	//   ....[71]....
        /*1264*/ 	.word	0x0000a250


	//   ....[72]....
        /*1268*/ 	.word	0x0000a310


	//   ....[73]....
        /*126c*/ 	.word	0x0000a350


	//   ....[74]....
        /*1270*/ 	.word	0x0000a390


	//   ....[75]....
        /*1274*/ 	.word	0x0000a570


	//   ....[76]....
        /*1278*/ 	.word	0x0000a630


	//   ....[77]....
        /*127c*/ 	.word	0x0000a670


	//   ....[78]....
        /*1280*/ 	.word	0x0000a6b0


	//   ....[79]....
        /*1284*/ 	.word	0x0000a8a0


	//   ....[80]....
        /*1288*/ 	.word	0x0000a8f0


	//   ....[81]....
        /*128c*/ 	.word	0x0000a970


	//   ....[82]....
        /*1290*/ 	.word	0x0000a9b0


	//   ....[83]....
        /*1294*/ 	.word	0x0000c600


	//   ....[84]....
        /*1298*/ 	.word	0x0000c660


	//   ....[85]....
        /*129c*/ 	.word	0x0000c690


	//   ....[86]....
        /*12a0*/ 	.word	0x0000c6d0


	//   ....[87]....
        /*12a4*/ 	.word	0x0000c770


	//   ....[88]....
        /*12a8*/ 	.word	0x0000c790


	//   ....[89]....
        /*12ac*/ 	.word	0x0000c7b0


	//   ....[90]....
        /*12b0*/ 	.word	0x0000c7d0


	//   ....[91]....
        /*12b4*/ 	.word	0x0000c9c0


	//   ....[92]....
        /*12b8*/ 	.word	0x0000ca00


	//   ....[93]....
        /*12bc*/ 	.word	0x0000ca20


	//   ....[94]....
        /*12c0*/ 	.word	0x0000ca70


	//   ....[95]....
        /*12c4*/ 	.word	0x0000cbe0


	//   ....[96]....
        /*12c8*/ 	.word	0x0000cc10


	//   ....[97]....
        /*12cc*/ 	.word	0x0000cc20


	//   ....[98]....
        /*12d0*/ 	.word	0x0000cc30


	//   ....[99]....
        /*12d4*/ 	.word	0x0000ead0


	//   ....[100]....
        /*12d8*/ 	.word	0x0000eb50


	//   ....[101]....
        /*12dc*/ 	.word	0x0000eb60


	//   ....[102]....
        /*12e0*/ 	.word	0x0000eb90


	//   ....[103]....
        /*12e4*/ 	.word	0x0000eba0


	//   ....[104]....
        /*12e8*/ 	.word	0x0000ebd0


	//   ....[105]....
        /*12ec*/ 	.word	0x0000ebe0


	//   ....[106]....
        /*12f0*/ 	.word	0x0000ec00


	//   ....[107]....
        /*12f4*/ 	.word	0x0000ec20


	//   ....[108]....
        /*12f8*/ 	.word	0x0000ec30


	//   ....[109]....
        /*12fc*/ 	.word	0x0000f590


	//   ....[110]....
        /*1300*/ 	.word	0x0000f5b0


	//   ....[111]....
        /*1304*/ 	.word	0x0000f5d0


	//   ....[112]....
        /*1308*/ 	.word	0x0000f5e0


	//   ....[113]....
        /*130c*/ 	.word	0x0000f5f0


	//   ....[114]....
        /*1310*/ 	.word	0x0000f600


	//   ....[115]....
        /*1314*/ 	.word	0x0000f610


	//   ....[116]....
        /*1318*/ 	.word	0x0000f620


	//   ....[117]....
        /*131c*/ 	.word	0x0000f650


	//   ....[118]....
        /*1320*/ 	.word	0x0000f680


	//   ....[119]....
        /*1324*/ 	.word	0x0000f8c0


	//   ....[120]....
        /*1328*/ 	.word	0x0000fa90


	//   ....[121]....
        /*132c*/ 	.word	0x00010320


	//   ....[122]....
        /*1330*/ 	.word	0x00010e40


	//   ....[123]....
        /*1334*/ 	.word	0x00011970


	//   ....[124]....
        /*1338*/ 	.word	0x000119a0


	//   ....[125]....
        /*133c*/ 	.word	0x000119b0


	//   ....[126]....
        /*1340*/ 	.word	0x000119c0


	//   ....[127]....
        /*1344*/ 	.word	0x000119d0


	//   ....[128]....
        /*1348*/ 	.word	0x00011a00


	//   ....[129]....
        /*134c*/ 	.word	0x00011a20


	//   ....[130]....
        /*1350*/ 	.word	0x00011a40


	//   ....[131]....
        /*1354*/ 	.word	0x00013800


	//   ....[132]....
        /*1358*/ 	.word	0x00013820


	//   ....[133]....
        /*135c*/ 	.word	0x00013840


	//   ....[134]....
        /*1360*/ 	.word	0x00013850


	//   ....[135]....
        /*1364*/ 	.word	0x00013860


	//   ....[136]....
        /*1368*/ 	.word	0x00013870


	//   ....[137]....
        /*136c*/ 	.word	0x000138b0


	//   ....[138]....
        /*1370*/ 	.word	0x000138e0


	//   ....[139]....
        /*1374*/ 	.word	0x00013910


	//   ....[140]....
        /*1378*/ 	.word	0x00013940


	//   ....[141]....
        /*137c*/ 	.word	0x000142d0


	//   ....[142]....
        /*1380*/ 	.word	0x000142f0


	//   ....[143]....
        /*1384*/ 	.word	0x00014360


	//   ....[144]....
        /*1388*/ 	.word	0x00014370


	//   ....[145]....
        /*138c*/ 	.word	0x000143b0


	//   ....[146]....
        /*1390*/ 	.word	0x000143c0


	//   ....[147]....
        /*1394*/ 	.word	0x00014400


	//   ....[148]....
        /*1398*/ 	.word	0x00014410


	//   ....[149]....
        /*139c*/ 	.word	0x00014420


	//   ....[150]....
        /*13a0*/ 	.word	0x00014430


	//   ....[151]....
        /*13a4*/ 	.word	0x000145f0


	//   ....[152]....
        /*13a8*/ 	.word	0x00014810


	//   ....[153]....
        /*13ac*/ 	.word	0x00014a30


	//   ....[154]....
        /*13b0*/ 	.word	0x000160f0


	//   ....[155]....
        /*13b4*/ 	.word	0x00016d00


	//   ....[156]....
        /*13b8*/ 	.word	0x00016d30


	//   ....[157]....
        /*13bc*/ 	.word	0x00016d50


	//   ....[158]....
        /*13c0*/ 	.word	0x00016d70


	//   ....[159]....
        /*13c4*/ 	.word	0x00016d90


	//   ....[160]....
        /*13c8*/ 	.word	0x00016db0


	//   ....[161]....
        /*13cc*/ 	.word	0x00016dd0


	//   ....[162]....
        /*13d0*/ 	.word	0x00016df0


	//   ....[163]....
        /*13d4*/ 	.word	0x00019140


	//   ....[164]....
        /*13d8*/ 	.word	0x00019160


	//   ....[165]....
        /*13dc*/ 	.word	0x00019180


	//   ....[166]....
        /*13e0*/ 	.word	0x00019190


	//   ....[167]....
        /*13e4*/ 	.word	0x000191a0


	//   ....[168]....
        /*13e8*/ 	.word	0x000191b0


	//   ....[169]....
        /*13ec*/ 	.word	0x000191f0


	//   ....[170]....
        /*13f0*/ 	.word	0x00019220


	//   ....[171]....
        /*13f4*/ 	.word	0x00019250


	//   ....[172]....
        /*13f8*/ 	.word	0x00019280


	//   ....[173]....
        /*13fc*/ 	.word	0x00019c10


	//   ....[174]....
        /*1400*/ 	.word	0x00019c30


	//   ....[175]....
        /*1404*/ 	.word	0x00019ca0


	//   ....[176]....
        /*1408*/ 	.word	0x00019cb0


	//   ....[177]....
        /*140c*/ 	.word	0x00019cf0


	//   ....[178]....
        /*1410*/ 	.word	0x00019d00


	//   ....[179]....
        /*1414*/ 	.word	0x00019d40


	//   ....[180]....
        /*1418*/ 	.word	0x00019d50


	//   ....[181]....
        /*141c*/ 	.word	0x00019d60


	//   ....[182]....
        /*1420*/ 	.word	0x00019d70


	//   ....[183]....
        /*1424*/ 	.word	0x0001a350


	//   ....[184]....
        /*1428*/ 	.word	0x0001a380


	//   ....[185]....
        /*142c*/ 	.word	0x0001a3a0


	//   ....[186]....
        /*1430*/ 	.word	0x0001a3c0


	//   ....[187]....
        /*1434*/ 	.word	0x0001a3e0


	//   ....[188]....
        /*1438*/ 	.word	0x0001a400


	//   ....[189]....
        /*143c*/ 	.word	0x0001a420


	//   ....[190]....
        /*1440*/ 	.word	0x0001a440


	//   ....[191]....
        /*1444*/ 	.word	0x0001c460


	//   ....[192]....
        /*1448*/ 	.word	0x0001c4b0


	//   ....[193]....
        /*144c*/ 	.word	0x0001c4d0


	//   ....[194]....
        /*1450*/ 	.word	0x0001c4f0


	//   ....[195]....
        /*1454*/ 	.word	0x0001c510


	//   ....[196]....
        /*1458*/ 	.word	0x0001c530


	//   ....[197]....
        /*145c*/ 	.word	0x0001c550


	//   ....[198]....
        /*1460*/ 	.word	0x0001c570


	//   ....[199]....
        /*1464*/ 	.word	0x0001c590


	//   ....[200]....
        /*1468*/ 	.word	0x0001c5b0


	//   ....[201]....
        /*146c*/ 	.word	0x0001cec0


	//   ....[202]....
        /*1470*/ 	.word	0x0001cee0


	//   ....[203]....
        /*1474*/ 	.word	0x0001cf50


	//   ....[204]....
        /*1478*/ 	.word	0x0001cf60


	//   ....[205]....
        /*147c*/ 	.word	0x0001cfa0


	//   ....[206]....
        /*1480*/ 	.word	0x0001cfb0


	//   ....[207]....
        /*1484*/ 	.word	0x0001cff0


	//   ....[208]....
        /*1488*/ 	.word	0x0001d000


	//   ....[209]....
        /*148c*/ 	.word	0x0001d010


	//   ....[210]....
        /*1490*/ 	.word	0x0001d020


	//   ....[211]....
        /*1494*/ 	.word	0x0001d200


	//   ....[212]....
        /*1498*/ 	.word	0x0001d420


	//   ....[213]....
        /*149c*/ 	.word	0x0001d640


	//   ....[214]....
        /*14a0*/ 	.word	0x0001ed00


	//   ....[215]....
        /*14a4*/ 	.word	0x0001f910


	//   ....[216]....
        /*14a8*/ 	.word	0x0001f940


	//   ....[217]....
        /*14ac*/ 	.word	0x0001f960


	//   ....[218]....
        /*14b0*/ 	.word	0x0001f980


	//   ....[219]....
        /*14b4*/ 	.word	0x0001f9a0


	//   ....[220]....
        /*14b8*/ 	.word	0x0001f9c0


	//   ....[221]....
        /*14bc*/ 	.word	0x0001f9e0


	//   ....[222]....
        /*14c0*/ 	.word	0x0001fa00


	//   ....[223]....
        /*14c4*/ 	.word	0x00021860


	//   ....[224]....
        /*14c8*/ 	.word	0x00021890


	//   ....[225]....
        /*14cc*/ 	.word	0x000218a0


	//   ....[226]....
        /*14d0*/ 	.word	0x000218b0


	//   ....[227]....
        /*14d4*/ 	.word	0x000218c0


	//   ....[228]....
        /*14d8*/ 	.word	0x000218f0


	//   ....[229]....
        /*14dc*/ 	.word	0x00021910


	//   ....[230]....
        /*14e0*/ 	.word	0x00021930


	//   ....[231]....
        /*14e4*/ 	.word	0x00022b20


	//   ....[232]....
        /*14e8*/ 	.word	0x00022b40


	//   ....[233]....
        /*14ec*/ 	.word	0x00022b50


	//   ....[234]....
        /*14f0*/ 	.word	0x00022b60


	//   ....[235]....
        /*14f4*/ 	.word	0x00022b70


	//   ....[236]....
        /*14f8*/ 	.word	0x00022b80


	//   ....[237]....
        /*14fc*/ 	.word	0x00022ba0


	//   ....[238]....
        /*1500*/ 	.word	0x00022bb0


	//   ....[239]....
        /*1504*/ 	.word	0x00022fd0


	//   ....[240]....
        /*1508*/ 	.word	0x00022ff0


	//   ....[241]....
        /*150c*/ 	.word	0x00023050


	//   ....[242]....
        /*1510*/ 	.word	0x00023060


	//   ....[243]....
        /*1514*/ 	.word	0x000230d0


	//   ....[244]....
        /*1518*/ 	.word	0x000230f0


	//   ....[245]....
        /*151c*/ 	.word	0x00023160


	//   ....[246]....
        /*1520*/ 	.word	0x00023170


	//   ....[247]....
        /*1524*/ 	.word	0x000231e0


	//   ....[248]....
        /*1528*/ 	.word	0x00023200


	//   ....[249]....
        /*152c*/ 	.word	0x00023270


	//   ....[250]....
        /*1530*/ 	.word	0x00023280


	//   ....[251]....
        /*1534*/ 	.word	0x000232f0


	//   ....[252]....
        /*1538*/ 	.word	0x00023310


	//   ....[253]....
        /*153c*/ 	.word	0x00023380


	//   ....[254]....
        /*1540*/ 	.word	0x00023390


	//   ....[255]....
        /*1544*/ 	.word	0x00023610


	//   ....[0]....
        /*1548*/ 	.word	0x00023630


	//   ....[1]....
        /*154c*/ 	.word	0x00023980


	//   ....[2]....
        /*1550*/ 	.word	0x00023990


	//   ....[3]....
        /*1554*/ 	.word	0x00023ce0


	//   ....[4]....
        /*1558*/ 	.word	0x00023d00


	//   ....[5]....
        /*155c*/ 	.word	0x00024060


	//   ....[6]....
        /*1560*/ 	.word	0x00024070


	//   ....[7]....
        /*1564*/ 	.word	0x00024b80


	//   ....[8]....
        /*1568*/ 	.word	0x00024ba0


	//   ....[9]....
        /*156c*/ 	.word	0x00024c10


	//   ....[10]....
        /*1570*/ 	.word	0x00024c20


	//   ....[11]....
        /*1574*/ 	.word	0x00024c90


	//   ....[12]....
        /*1578*/ 	.word	0x00024cb0


	//   ....[13]....
        /*157c*/ 	.word	0x00024d20


	//   ....[14]....
        /*1580*/ 	.word	0x00024d30


	//   ....[15]....
        /*1584*/ 	.word	0x00024da0


	//   ....[16]....
        /*1588*/ 	.word	0x00024dc0


	//   ....[17]....
        /*158c*/ 	.word	0x00024e30


	//   ....[18]....
        /*1590*/ 	.word	0x00024e40


	//   ....[19]....
        /*1594*/ 	.word	0x00024eb0


	//   ....[20]....
        /*1598*/ 	.word	0x00024ed0


	//   ....[21]....
        /*159c*/ 	.word	0x00024f40


	//   ....[22]....
        /*15a0*/ 	.word	0x00024f50


	//   ....[23]....
        /*15a4*/ 	.word	0x000250a0


	//   ....[24]....
        /*15a8*/ 	.word	0x000250c0


	//   ....[25]....
        /*15ac*/ 	.word	0x000251f0


	//   ....[26]....
        /*15b0*/ 	.word	0x00025230


	//   ....[27]....
        /*15b4*/ 	.word	0x00025260


	//   ....[28]....
        /*15b8*/ 	.word	0x00025290


	//   ....[29]....
        /*15bc*/ 	.word	0x000252c0


	//   ....[30]....
        /*15c0*/ 	.word	0x000252f0


	//   ....[31]....
        /*15c4*/ 	.word	0x00025450


	//   ....[32]....
        /*15c8*/ 	.word	0x00025490


	//   ....[33]....
        /*15cc*/ 	.word	0x000254c0


	//   ....[34]....
        /*15d0*/ 	.word	0x000254f0


	//   ....[35]....
        /*15d4*/ 	.word	0x00025520


	//   ....[36]....
        /*15d8*/ 	.word	0x00025550


	//   ....[37]....
        /*15dc*/ 	.word	0x000255e0


	//   ....[38]....
        /*15e0*/ 	.word	0x00025640


	//   ....[39]....
        /*15e4*/ 	.word	0x00025650


	//   ....[40]....
        /*15e8*/ 	.word	0x000256b0


	//   ....[41]....
        /*15ec*/ 	.word	0x00026110


	//   ....[42]....
        /*15f0*/ 	.word	0x00026170


	//   ....[43]....
        /*15f4*/ 	.word	0x000261c0


	//   ....[44]....
        /*15f8*/ 	.word	0x00026210


	//   ....[45]....
        /*15fc*/ 	.word	0x00026260


	//   ....[46]....
        /*1600*/ 	.word	0x000262d0


	//   ....[47]....
        /*1604*/ 	.word	0x00026320


	//   ....[48]....
        /*1608*/ 	.word	0x00026390


	//   ....[49]....
        /*160c*/ 	.word	0x00026400


	//   ....[50]....
        /*1610*/ 	.word	0x00026470


	//   ....[51]....
        /*1614*/ 	.word	0x000264e0


	//   ....[52]....
        /*1618*/ 	.word	0x00026550


	//   ....[53]....
        /*161c*/ 	.word	0x000265c0


	//   ....[54]....
        /*1620*/ 	.word	0x00026620


	//   ....[55]....
        /*1624*/ 	.word	0x00026690


	//   ....[56]....
        /*1628*/ 	.word	0x00026700


	//   ....[57]....
        /*162c*/ 	.word	0x00026770


	//   ....[58]....
        /*1630*/ 	.word	0x000267d0


	//   ....[59]....
        /*1634*/ 	.word	0x00026840


	//   ....[60]....
        /*1638*/ 	.word	0x000268b0


	//   ....[61]....
        /*163c*/ 	.word	0x00026920


	//   ....[62]....
        /*1640*/ 	.word	0x00026980


	//   ....[63]....
        /*1644*/ 	.word	0x000269f0


	//   ....[64]....
        /*1648*/ 	.word	0x00026a60


	//   ....[65]....
        /*164c*/ 	.word	0x00026ad0


	//   ....[66]....
        /*1650*/ 	.word	0x00026b30


	//   ....[67]....
        /*1654*/ 	.word	0x00026ba0


	//   ....[68]....
        /*1658*/ 	.word	0x00026c10


	//   ....[69]....
        /*165c*/ 	.word	0x00026cd0


	//   ....[70]....
        /*1660*/ 	.word	0x00026d30


	//   ....[71]....
        /*1664*/ 	.word	0x00026df0


	//   ....[72]....
        /*1668*/ 	.word	0x00026e50


	//   ....[73]....
        /*166c*/ 	.word	0x00026f10


	//   ....[74]....
        /*1670*/ 	.word	0x00026f70


	//   ....[75]....
        /*1674*/ 	.word	0x00027030


	//   ....[76]....
        /*1678*/ 	.word	0x00027090


	//   ....[77]....
        /*167c*/ 	.word	0x00027100


	//   ....[78]....
        /*1680*/ 	.word	0x00027170


	//   ....[79]....
        /*1684*/ 	.word	0x000271e0


	//   ....[80]....
        /*1688*/ 	.word	0x00027250


	//   ....[81]....
        /*168c*/ 	.word	0x000272b0


	//   ....[82]....
        /*1690*/ 	.word	0x00027300


	//   ....[83]....
        /*1694*/ 	.word	0x00027350


	//   ....[84]....
        /*1698*/ 	.word	0x000273a0


	//   ....[85]....
        /*169c*/ 	.word	0x000273f0


	//   ....[86]....
        /*16a0*/ 	.word	0x00027440


	//   ....[87]....
        /*16a4*/ 	.word	0x00027490


	//   ....[88]....
        /*16a8*/ 	.word	0x000274e0


	//   ....[89]....
        /*16ac*/ 	.word	0x00027550


	//   ....[90]....
        /*16b0*/ 	.word	0x000275c0


	//   ....[91]....
        /*16b4*/ 	.word	0x00027680


	//   ....[92]....
        /*16b8*/ 	.word	0x000276e0


	//   ....[93]....
        /*16bc*/ 	.word	0x000277a0


	//   ....[94]....
        /*16c0*/ 	.word	0x00027800


	//   ....[95]....
        /*16c4*/ 	.word	0x000278c0


	//   ....[96]....
        /*16c8*/ 	.word	0x00027920


	//   ....[97]....
        /*16cc*/ 	.word	0x000279e0


	//   ....[98]....
        /*16d0*/ 	.word	0x00027a40


	//   ....[99]....
        /*16d4*/ 	.word	0x00027ab0


	//   ....[100]....
        /*16d8*/ 	.word	0x00027b20


	//   ....[101]....
        /*16dc*/ 	.word	0x00027be0


	//   ....[102]....
        /*16e0*/ 	.word	0x00027c40


	//   ....[103]....
        /*16e4*/ 	.word	0x00027d00


	//   ....[104]....
        /*16e8*/ 	.word	0x00027d60


	//   ....[105]....
        /*16ec*/ 	.word	0x00027e20


	//   ....[106]....
        /*16f0*/ 	.word	0x00027e80


	//   ....[107]....
        /*16f4*/ 	.word	0x00027f40


	//   ....[108]....
        /*16f8*/ 	.word	0x00027fa0


	//   ....[109]....
        /*16fc*/ 	.word	0x00028010


	//   ....[110]....
        /*1700*/ 	.word	0x00028080


	//   ....[111]....
        /*1704*/ 	.word	0x000280f0


	//   ....[112]....
        /*1708*/ 	.word	0x00028160


	//   ....[113]....
        /*170c*/ 	.word	0x000281b0


	//   ....[114]....
        /*1710*/ 	.word	0x000281f0


	//   ....[115]....
        /*1714*/ 	.word	0x00028240


	//   ....[116]....
        /*1718*/ 	.word	0x00028280


	//   ....[117]....
        /*171c*/ 	.word	0x000282d0


	//   ....[118]....
        /*1720*/ 	.word	0x00028310


	//   ....[119]....
        /*1724*/ 	.word	0x00028360


	//   ....[120]....
        /*1728*/ 	.word	0x000283a0


	//   ....[121]....
        /*172c*/ 	.word	0x00028400


	//   ....[122]....
        /*1730*/ 	.word	0x00028470


	//   ....[123]....
        /*1734*/ 	.word	0x00028530


	//   ....[124]....
        /*1738*/ 	.word	0x00028590


	//   ....[125]....
        /*173c*/ 	.word	0x00028650


	//   ....[126]....
        /*1740*/ 	.word	0x000286b0


	//   ....[127]....
        /*1744*/ 	.word	0x00028770


	//   ....[128]....
        /*1748*/ 	.word	0x000287d0


	//   ....[129]....
        /*174c*/ 	.word	0x00028890


	//   ....[130]....
        /*1750*/ 	.word	0x000288f0


	//   ....[131]....
        /*1754*/ 	.word	0x00028960


	//   ....[132]....
        /*1758*/ 	.word	0x000289d0


	//   ....[133]....
        /*175c*/ 	.word	0x00028a90


	//   ....[134]....
        /*1760*/ 	.word	0x00028af0


	//   ....[135]....
        /*1764*/ 	.word	0x00028bb0


	//   ....[136]....
        /*1768*/ 	.word	0x00028c10


	//   ....[137]....
        /*176c*/ 	.word	0x00028cd0


	//   ....[138]....
        /*1770*/ 	.word	0x00028d30


	//   ....[139]....
        /*1774*/ 	.word	0x00028df0


	//   ....[140]....
        /*1778*/ 	.word	0x00028e50


	//   ....[141]....
        /*177c*/ 	.word	0x00028ea0


	//   ....[142]....
        /*1780*/ 	.word	0x00028ee0


	//   ....[143]....
        /*1784*/ 	.word	0x00028f30


	//   ....[144]....
        /*1788*/ 	.word	0x00028f70


	//   ....[145]....
        /*178c*/ 	.word	0x00028fc0


	//   ....[146]....
        /*1790*/ 	.word	0x00029000


	//   ....[147]....
        /*1794*/ 	.word	0x00029050


	//   ....[148]....
        /*1798*/ 	.word	0x00029090


	//   ....[149]....
        /*179c*/ 	.word	0x000290f0


	//   ....[150]....
        /*17a0*/ 	.word	0x00029160


	//   ....[151]....
        /*17a4*/ 	.word	0x000291d0


	//   ....[152]....
        /*17a8*/ 	.word	0x00029290


	//   ....[153]....
        /*17ac*/ 	.word	0x000292f0


	//   ....[154]....
        /*17b0*/ 	.word	0x000293b0


	//   ....[155]....
        /*17b4*/ 	.word	0x00029410


	//   ....[156]....
        /*17b8*/ 	.word	0x000294d0


	//   ....[157]....
        /*17bc*/ 	.word	0x00029530


	//   ....[158]....
        /*17c0*/ 	.word	0x000295f0


	//   ....[159]....
        /*17c4*/ 	.word	0x00029650


	//   ....[160]....
        /*17c8*/ 	.word	0x000296c0


	//   ....[161]....
        /*17cc*/ 	.word	0x00029730


	//   ....[162]....
        /*17d0*/ 	.word	0x000297a0


	//   ....[163]....
        /*17d4*/ 	.word	0x00029810


	//   ....[164]....
        /*17d8*/ 	.word	0x00029860


	//   ....[165]....
        /*17dc*/ 	.word	0x000298a0


	//   ....[166]....
        /*17e0*/ 	.word	0x000298f0


	//   ....[167]....
        /*17e4*/ 	.word	0x00029930


	//   ....[168]....
        /*17e8*/ 	.word	0x00029980


	//   ....[169]....
        /*17ec*/ 	.word	0x000299c0


	//   ....[170]....
        /*17f0*/ 	.word	0x00029a10


	//   ....[171]....
        /*17f4*/ 	.word	0x00029a60


	//   ....[172]....
        /*17f8*/ 	.word	0x00029ab0


	//   ....[173]....
        /*17fc*/ 	.word	0x00029b00


	//   ....[174]....
        /*1800*/ 	.word	0x00029b50


	//   ....[175]....
        /*1804*/ 	.word	0x00029ba0


	//   ....[176]....
        /*1808*/ 	.word	0x00029bf0


	//   ....[177]....
        /*180c*/ 	.word	0x00029c40


	//   ....[178]....
        /*1810*/ 	.word	0x00029c90


	//   ....[179]....
        /*1814*/ 	.word	0x00029ce0


	//   ....[180]....
        /*1818*/ 	.word	0x00029d50


	//   ....[181]....
        /*181c*/ 	.word	0x00029dc0


	//   ....[182]....
        /*1820*/ 	.word	0x00029e30


	//   ....[183]....
        /*1824*/ 	.word	0x00029e90


	//   ....[184]....
        /*1828*/ 	.word	0x00029f00


	//   ....[185]....
        /*182c*/ 	.word	0x00029f70


	//   ....[186]....
        /*1830*/ 	.word	0x00029fe0


	//   ....[187]....
        /*1834*/ 	.word	0x0002a040


	//   ....[188]....
        /*1838*/ 	.word	0x0002a0b0


	//   ....[189]....
        /*183c*/ 	.word	0x0002a120


	//   ....[190]....
        /*1840*/ 	.word	0x0002a190


	//   ....[191]....
        /*1844*/ 	.word	0x0002a1f0


	//   ....[192]....
        /*1848*/ 	.word	0x0002a260


	//   ....[193]....
        /*184c*/ 	.word	0x0002a2d0


	//   ....[194]....
        /*1850*/ 	.word	0x0002a340


	//   ....[195]....
        /*1854*/ 	.word	0x0002a3a0


	//   ....[196]....
        /*1858*/ 	.word	0x0002a410


	//   ....[197]....
        /*185c*/ 	.word	0x0002a480


	//   ....[198]....
        /*1860*/ 	.word	0x0002a4f0


	//   ....[199]....
        /*1864*/ 	.word	0x0002a550


	//   ....[200]....
        /*1868*/ 	.word	0x0002a5c0


	//   ....[201]....
        /*186c*/ 	.word	0x0002a630


	//   ....[202]....
        /*1870*/ 	.word	0x0002a6a0


	//   ....[203]....
        /*1874*/ 	.word	0x0002a700


	//   ....[204]....
        /*1878*/ 	.word	0x0002a770


	//   ....[205]....
        /*187c*/ 	.word	0x0002a7e0


	//   ....[206]....
        /*1880*/ 	.word	0x0002a850


	//   ....[207]....
        /*1884*/ 	.word	0x0002a8b0


	//   ....[208]....
        /*1888*/ 	.word	0x0002a920


	//   ....[209]....
        /*188c*/ 	.word	0x0002a990


	//   ....[210]....
        /*1890*/ 	.word	0x0002aa00


	//   ....[211]....
        /*1894*/ 	.word	0x0002aa60


	//   ....[212]....
        /*1898*/ 	.word	0x0002aad0


	//   ....[213]....
        /*189c*/ 	.word	0x0002ab40


	//   ....[214]....
        /*18a0*/ 	.word	0x0002abb0


	//   ....[215]....
        /*18a4*/ 	.word	0x0002ac10


	//   ....[216]....
        /*18a8*/ 	.word	0x0002ac80


	//   ....[217]....
        /*18ac*/ 	.word	0x0002acf0


	//   ....[218]....
        /*18b0*/ 	.word	0x0002ad60


	//   ....[219]....
        /*18b4*/ 	.word	0x0002adc0


	//   ....[220]....
        /*18b8*/ 	.word	0x0002ae30


	//   ....[221]....
        /*18bc*/ 	.word	0x0002aea0


	//   ....[222]....
        /*18c0*/ 	.word	0x0002aef0


	//   ....[223]....
        /*18c4*/ 	.word	0x0002af30


	//   ....[224]....
        /*18c8*/ 	.word	0x0002af80


	//   ....[225]....
        /*18cc*/ 	.word	0x0002afd0


	//   ....[226]....
        /*18d0*/ 	.word	0x0002b020


	//   ....[227]....
        /*18d4*/ 	.word	0x0002b090


	//   ....[228]....
        /*18d8*/ 	.word	0x0002b0e0


	//   ....[229]....
        /*18dc*/ 	.word	0x0002b130


	//   ....[230]....
        /*18e0*/ 	.word	0x0002b180


	//   ....[231]....
        /*18e4*/ 	.word	0x0002b1d0


	//   ....[232]....
        /*18e8*/ 	.word	0x0002b220


	//   ....[233]....
        /*18ec*/ 	.word	0x0002b290


	//   ....[234]....
        /*18f0*/ 	.word	0x0002b2e0


	//   ....[235]....
        /*18f4*/ 	.word	0x0002b350


	//   ....[236]....
        /*18f8*/ 	.word	0x0002b3b0


	//   ....[237]....
        /*18fc*/ 	.word	0x0002b420


	//----- nvinfo : EIATTR_EXIT_INSTR_OFFSETS
	.align		4
.L_226:
        /*1900*/ 	.byte	0x04, 0x1c
        /*1902*/ 	.short	(.L_228 - .L_227)


	//   ....[0]....
.L_227:
        /*1904*/ 	.word	0x000010d0


	//   ....[1]....
        /*1908*/ 	.word	0x000260d0


	//----- nvinfo : EIATTR_MAX_THREADS
	.align		4
.L_228:
        /*190c*/ 	.byte	0x04, 0x05
        /*190e*/ 	.short	(.L_230 - .L_229)
.L_229:
        /*1910*/ 	.word	0x00000080
        /*1914*/ 	.word	0x00000001
        /*1918*/ 	.word	0x00000001


	//----- nvinfo : EIATTR_CRS_STACK_SIZE
	.align		4
.L_230:
        /*191c*/ 	.byte	0x04, 0x1e
        /*191e*/ 	.short	(.L_232 - .L_231)
.L_231:
        /*1920*/ 	.word	0x00000000
.L_232:


//--------------------- .nv.info._ZN7cutlass13device_kernelIN5flash19enable_sm80_to_sm89INS1_16FlashAttnFwdSm80INS1_25CollectiveMainloopFwdSm80ILi4ELi1ELb0EN4cute5tupleIJNS5_1CILi128EEENS7_ILi112EEENS7_ILi64EEEEEELi64ENS_6half_tEfNS_4arch4Sm80ELb1ELb0ELb0ELb0ELb1ELb0ELb1ELb1EEENS1_21CollectiveEpilogueFwdINS6_IJS8_SA_S9_EEENS6_IJNS7_ILi1EEESI_SI_EEESC_SE_Li128ELb0ELb1ELb1ELb0EEENS1_30DynamicPersistentTileSchedulerILi128ELi128ELb1ELb1ELb0EEEEEEEEEvNT_6ParamsE --------------------------
	.section	.nv.info._ZN7cutlass13device_kernelIN5flash19enable_sm80_to_sm89INS1_16FlashAttnFwdSm80INS1_25CollectiveMainloopFwdSm80ILi4ELi1ELb0EN4cute5tupleIJNS5_1CILi128EEENS7_ILi112EEENS7_ILi64EEEEEELi64ENS_6half_tEfNS_4arch4Sm80ELb1ELb0ELb0ELb0ELb1ELb0ELb1ELb1EEENS1_21CollectiveEpilogueFwdINS6_IJS8_SA_S9_EEENS6_IJNS7_ILi1EEESI_SI_EEESC_SE_Li128ELb0ELb1ELb1ELb0EEENS1_30DynamicPersistentTileSchedulerILi128ELi128ELb1ELb1ELb0EEEEEEEEEvNT_6ParamsE,"",@"SHT_CUDA_INFO"
	.sectionflags	@""
	.align	4


	//----- nvinfo : EIATTR_CUDA_API_VERSION
	.align		4
        /*0000*/ 	.byte	0x04, 0x37
        /*0002*/ 	.short	(.L_234 - .L_233)
.L_233:
        /*0004*/ 	.word	0x00000082


	//----- nvinfo : EIATTR_SW2861232_WAR
	.align		4
.L_234:
        /*0008*/ 	.byte	0x01, 0x35
	.zero		2


	//----- nvinfo : EIATTR_PARAM_CBANK
	.align		4
        /*000c*/ 	.byte	0x04, 0x0a
        /*000e*/ 	.short	(.L_236 - .L_235)
	.align		4
.L_235:
        /*0010*/ 	.word	index@(.nv.constant0._ZN7cutlass13device_kernelIN5flash19enable_sm80_to_sm89INS1_16FlashAttnFwdSm80INS1_25CollectiveMainloopFwdSm80ILi4ELi1ELb0EN4cute5tupleIJNS5_1CILi128EEENS7_ILi112EEENS7_ILi64EEEEEELi64ENS_6half_tEfNS_4arch4Sm80ELb1ELb0ELb0ELb0ELb1ELb0ELb1ELb1EEENS1_21CollectiveEpilogueFwdINS6_IJS8_SA_S9_EEENS6_IJNS7_ILi1EEESI_SI_EEESC_SE_Li128ELb0ELb1ELb1ELb0EEENS1_30DynamicPersistentTileSchedulerILi128ELi128ELb1ELb1ELb0EEEEEEEEEvNT_6ParamsE)
        /*0014*/ 	.short	0x0160
        /*0016*/ 	.short	0x0428


	//----- nvinfo : EIATTR_CBANK_PARAM_SIZE
	.align		4
.L_236:
        /*0018*/ 	.byte	0x03, 0x19
        /*001a*/ 	.short	0x0428


	//----- nvinfo : EIATTR_KPARAM_INFO
	.align		4
        /*001c*/ 	.byte	0x04, 0x17
        /*001e*/ 	.short	(.L_238 - .L_237)
.L_237:
        /*0020*/ 	.word	0x00000000
        /*0024*/ 	.short	0x0000
        /*0026*/ 	.short	0x0000
        /*0028*/ 	.byte	0x00, 0xf0, 0xa1, 0x10


	//----- nvinfo : EIATTR_MAXREG_COUNT
	.align		4
.L_238:
        /*002c*/ 	.byte	0x03, 0x1b
        /*002e*/ 	.short	0x00ff


	//----- nvinfo : EIATTR_NUM_BARRIERS
	.align		4
        /*0030*/ 	.byte	0x02, 0x4c
        /*0032*/ 	.byte	0x06
	.zero		1


	//----- nvinfo : EIATTR_ANNOTATIONS
	.align		4
        /*0034*/ 	.byte	0x04, 0x55
        /*0036*/ 	.short	(.L_240 - .L_239)


	//   ....[0]....
.L_239:
        /* <DEDUP_REMOVED lines=65> */


	//----- nvinfo : EIATTR_MERCURY_ISA_VERSION
	.align		4
.L_240:
        /*0438*/ 	.byte	0x03, 0x5f
        /*043a*/ 	.short	0x0000


	//----- nvinfo : EIATTR_INT_WARP_WIDE_INSTR_OFFSETS
	.align		4
        /*043c*/ 	.byte	0x04, 0x31
        /*043e*/ 	.short	(.L_242 - .L_241)


	//   ....[0]....
.L_241:
        /*0440*/ 	.word	0x00011970


	//   ....[1]....
        /*0444*/ 	.word	0x000119f0


	//----- nvinfo : EIATTR_COOP_GROUP_MASK_REGIDS
	.align		4
.L_242:
        /*0448*/ 	.byte	0x04, 0x29
        /*044a*/ 	.short	(.L_244 - .L_243)


	//   ....[0]....
.L_243:
        /*044c*/ 	.word	0xffffffff


	//   ....[1]....
        /*0450*/ 	.word	0xffffffff


	//   ....[2]....
        /*0454*/ 	.word	0xffffffff


	//   ....[3]....
        /*0458*/ 	.word	0xffffffff


	//   ....[4]....
        /*045c*/ 	.word	0xffffffff


	//   ....[5]....
        /*0460*/ 	.word	0xffffffff


	//   ....[6]....
        /*0464*/ 	.word	0xffffffff


	//   ....[7]....
        /*0468*/ 	.word	0xffffffff


	//   ....[8]....
        /*046c*/ 	.word	0xffffffff


	//   ....[9]....
        /*0470*/ 	.word	0xffffffff


	//   ....[10]....
        /*0474*/ 	.word	0xffffffff


	//   ....[11]....
        /*0478*/ 	.word	0xffffffff


	//   ....[12]....
        /*047c*/ 	.word	0xffffffff


	//   ....[13]....
        /*0480*/ 	.word	0xffffffff


	//   ....[14]....
        /*0484*/ 	.word	0xffffffff


	//   ....[15]....
        /*0488*/ 	.word	0xffffffff


	//   ....[16]....
        /*048c*/ 	.word	0xffffffff


	//   ....[17]....
        /*0490*/ 	.word	0xffffffff


	//   ....[18]....
        /*0494*/ 	.word	0xffffffff


	//   ....[19]....
        /*0498*/ 	.word	0xffffffff


	//   ....[20]....
        /*049c*/ 	.word	0xffffffff


	//   ....[21]....
        /*04a0*/ 	.word	0xffffffff


	//   ....[22]....
        /*04a4*/ 	.word	0xffffffff


	//   ....[23]....
        /*04a8*/ 	.word	0xffffffff


	//   ....[24]....
        /*04ac*/ 	.word	0xffffffff


	//   ....[25]....
        /*04b0*/ 	.word	0xffffffff


	//   ....[26]....
        /*04b4*/ 	.word	0xffffffff


	//   ....[27]....
        /*04b8*/ 	.word	0xffffffff


	//   ....[28]....
        /*04bc*/ 	.word	0xffffffff


	//   ....[29]....
        /*04c0*/ 	.word	0xffffffff


	//   ....[30]....
        /*04c4*/ 	.word	0xffffffff


	//   ....[31]....
        /*04c8*/ 	.word	0xffffffff


	//   ....[32]....
        /*04cc*/ 	.word	0xffffffff


	//   ....[33]....
        /*04d0*/ 	.word	0xffffffff


	//   ....[34]....
        /*04d4*/ 	.word	0xffffffff


	//   ....[35]....
        /*04d8*/ 	.word	0xffffffff


	//   ....[36]....
        /*04dc*/ 	.word	0xffffffff


	//   ....[37]....
        /*04e0*/ 	.word	0xffffffff


	//   ....[38]....
        /*04e4*/ 	.word	0xffffffff


	//   ....[39]....
        /*04e8*/ 	.word	0xffffffff


	//   ....[40]....
        /*04ec*/ 	.word	0xffffffff


	//   ....[41]....
        /*04f0*/ 	.word	0xffffffff


	//   ....[42]....
        /*04f4*/ 	.word	0xffffffff


	//   ....[43]....
        /*04f8*/ 	.word	0xffffffff


	//   ....[44]....
        /*04fc*/ 	.word	0xffffffff


	//   ....[45]....
        /*0500*/ 	.word	0xffffffff


	//   ....[46]....
        /*0504*/ 	.word	0xffffffff


	//   ....[47]....
        /*0508*/ 	.word	0xffffffff


	//   ....[48]....
        /*050c*/ 	.word	0xffffffff


	//   ....[49]....
        /*0510*/ 	.word	0xffffffff


	//   ....[50]....
        /*0514*/ 	.word	0xffffffff


	//   ....[51]....
        /*0518*/ 	.word	0xffffffff


	//   ....[52]....
        /*051c*/ 	.word	0xffffffff


	//   ....[53]....
        /*0520*/ 	.word	0xffffffff


	//   ....[54]....
        /*0524*/ 	.word	0xffffffff


	//   ....[55]....
        /*0528*/ 	.word	0xffffffff


	//   ....[56]....
        /*052c*/ 	.word	0xffffffff


	//   ....[57]....
        /*0530*/ 	.word	0xffffffff


	//   ....[58]....
        /*0534*/ 	.word	0xffffffff


	//   ....[59]....
        /*0538*/ 	.word	0xffffffff


	//   ....[60]....
        /*053c*/ 	.word	0xffffffff


	//   ....[61]....
        /*0540*/ 	.word	0xffffffff


	//   ....[62]....
        /*0544*/ 	.word	0xffffffff


	//   ....[63]....
        /*0548*/ 	.word	0xffffffff


	//   ....[64]....
        /*054c*/ 	.word	0xffffffff


	//   ....[65]....
        /*0550*/ 	.word	0xffffffff


	//   ....[66]....
        /*0554*/ 	.word	0xffffffff


	//   ....[67]....
        /*0558*/ 	.word	0xffffffff


	//   ....[68]....
        /*055c*/ 	.word	0xffffffff


	//   ....[69]....
        /*0560*/ 	.word	0xffffffff


	//   ....[70]....
        /*0564*/ 	.word	0xffffffff


	//   ....[71]....
        /*0568*/ 	.word	0xffffffff


	//   ....[72]....
        /*056c*/ 	.word	0xffffffff


	//   ....[73]....
        /*0570*/ 	.word	0xffffffff


	//   ....[74]....
        /*0574*/ 	.word	0xffffffff


	//   ....[75]....
        /*0578*/ 	.word	0xffffffff


	//   ....[76]....
        /*057c*/ 	.word	0xffffffff


	//   ....[77]....
        /*0580*/ 	.word	0xffffffff


	//   ....[78]....
        /*0584*/ 	.word	0xffffffff


	//   ....[79]....
        /*0588*/ 	.word	0xffffffff


	//   ....[80]....
        /*058c*/ 	.word	0xffffffff


	//   ....[81]....
        /*0590*/ 	.word	0xffffffff


	//   ....[82]....
        /*0594*/ 	.word	0xffffffff


	//   ....[83]....
        /*0598*/ 	.word	0xffffffff


	//   ....[84]....
        /*059c*/ 	.word	0xffffffff


	//   ....[85]....
        /*05a0*/ 	.word	0xffffffff


	//   ....[86]....
        /*05a4*/ 	.word	0xffffffff


	//   ....[87]....
        /*05a8*/ 	.word	0xffffffff


	//   ....[88]....
        /*05ac*/ 	.word	0xffffffff


	//   ....[89]....
        /*05b0*/ 	.word	0xffffffff


	//   ....[90]....
        /*05b4*/ 	.word	0xffffffff


	//   ....[91]....
        /*05b8*/ 	.word	0xffffffff


	//   ....[92]....
        /*05bc*/ 	.word	0xffffffff


	//   ....[93]....
        /*05c0*/ 	.word	0xffffffff


	//   ....[94]....
        /*05c4*/ 	.word	0xffffffff


	//   ....[95]....
        /*05c8*/ 	.word	0xffffffff


	//   ....[96]....
        /*05cc*/ 	.word	0xffffffff


	//   ....[97]....
        /*05d0*/ 	.word	0xffffffff


	//   ....[98]....
        /*05d4*/ 	.word	0xffffffff


	//   ....[99]....
        /*05d8*/ 	.word	0xffffffff


	//   ....[100]....
        /*05dc*/ 	.word	0xffffffff


	//   ....[101]....
        /*05e0*/ 	.word	0xffffffff


	//   ....[102]....
        /*05e4*/ 	.word	0xffffffff


	//   ....[103]....
        /*05e8*/ 	.word	0xffffffff


	//   ....[104]....
        /*05ec*/ 	.word	0xffffffff


	//   ....[105]....
        /*05f0*/ 	.word	0xffffffff


	//   ....[106]....
        /*05f4*/ 	.word	0xffffffff


	//   ....[107]....
        /*05f8*/ 	.word	0xffffffff


	//   ....[108]....
        /*05fc*/ 	.word	0xffffffff


	//   ....[109]....
        /*0600*/ 	.word	0xffffffff


	//   ....[110]....
        /*0604*/ 	.word	0xffffffff


	//   ....[111]....
        /*0608*/ 	.word	0xffffffff


	//   ....[112]....
        /*060c*/ 	.word	0xffffffff


	//   ....[113]....
        /*0610*/ 	.word	0xffffffff


	//   ....[114]....
        /*0614*/ 	.word	0xffffffff


	//   ....[115]....
        /*0618*/ 	.word	0xffffffff


	//   ....[116]....
        /*061c*/ 	.word	0xffffffff


	//   ....[117]....
        /*0620*/ 	.word	0xffffffff


	//   ....[118]....
        /*0624*/ 	.word	0xffffffff


	//   ....[119]....
        /*0628*/ 	.word	0xffffffff


	//   ....[120]....
        /*062c*/ 	.word	0xffffffff


	//   ....[121]....
        /*0630*/ 	.word	0xffffffff


	//   ....[122]....
        /*0634*/ 	.word	0xffffffff


	//   ....[123]....
        /*0638*/ 	.word	0xffffffff


	//   ....[124]....
        /*063c*/ 	.word	0xffffffff


	//   ....[125]....
        /*0640*/ 	.word	0xffffffff


	//   ....[126]....
        /*0644*/ 	.word	0xffffffff


	//   ....[127]....
        /*0648*/ 	.word	0xffffffff


	//   ....[128]....
        /*064c*/ 	.word	0xffffffff


	//   ....[129]....
        /*0650*/ 	.word	0xffffffff


	//   ....[130]....
        /*0654*/ 	.word	0xffffffff


	//   ....[131]....
        /*0658*/ 	.word	0xffffffff


	//   ....[132]....
        /*065c*/ 	.word	0xffffffff


	//   ....[133]....
        /*0660*/ 	.word	0xffffffff


	//   ....[134]....
        /*0664*/ 	.word	0xffffffff


	//   ....[135]....
        /*0668*/ 	.word	0xffffffff


	//   ....[136]....
        /*066c*/ 	.word	0xffffffff


	//   ....[137]....
        /*0670*/ 	.word	0xffffffff


	//   ....[138]....
        /*0674*/ 	.word	0xffffffff


	//   ....[139]....
        /*0678*/ 	.word	0xffffffff


	//   ....[140]....
        /*067c*/ 	.word	0xffffffff


	//   ....[141]....
        /*0680*/ 	.word	0xffffffff


	//   ....[142]....
        /*0684*/ 	.word	0xffffffff


	//   ....[143]....
        /*0688*/ 	.word	0xffffffff


	//   ....[144]....
        /*068c*/ 	.word	0xffffffff


	//   ....[145]....
        /*0690*/ 	.word	0xffffffff


	//   ....[146]....
        /*0694*/ 	.word	0xffffffff


	//   ....[147]....
        /*0698*/ 	.word	0xffffffff


	//   ....[148]....
        /*069c*/ 	.word	0xffffffff


	//   ....[149]....
        /*06a0*/ 	.word	0xffffffff


	//   ....[150]....
        /*06a4*/ 	.word	0xffffffff


	//   ....[151]....
        /*06a8*/ 	.word	0xffffffff


	//   ....[152]....
        /*06ac*/ 	.word	0xffffffff


	//   ....[153]....
        /*06b0*/ 	.word	0xffffffff


	//   ....[154]....
        /*06b4*/ 	.word	0xffffffff


	//   ....[155]....
        /*06b8*/ 	.word	0xffffffff


	//   ....[156]....
        /*06bc*/ 	.word	0xffffffff


	//   ....[157]....
        /*06c0*/ 	.word	0xffffffff


	//   ....[158]....
        /*06c4*/ 	.word	0xffffffff


	//   ....[159]....
        /*06c8*/ 	.word	0xffffffff


	//   ....[160]....
        /*06cc*/ 	.word	0xffffffff


	//   ....[161]....
        /*06d0*/ 	.word	0xffffffff


	//   ....[162]....
        /*06d4*/ 	.word	0xffffffff


	//   ....[163]....
        /*06d8*/ 	.word	0xffffffff


	//   ....[164]....
        /*06dc*/ 	.word	0xffffffff


	//   ....[165]....
        /*06e0*/ 	.word	0xffffffff


	//   ....[166]....
        /*06e4*/ 	.word	0xffffffff


	//   ....[167]....
        /*06e8*/ 	.word	0xffffffff


	//   ....[168]....
        /*06ec*/ 	.word	0xffffffff


	//   ....[169]....
        /*06f0*/ 	.word	0xffffffff


	//   ....[170]....
        /*06f4*/ 	.word	0xffffffff


	//   ....[171]....
        /*06f8*/ 	.word	0xffffffff


	//   ....[172]....
        /*06fc*/ 	.word	0xffffffff


	//   ....[173]....
        /*0700*/ 	.word	0xffffffff


	//   ....[174]....
        /*0704*/ 	.word	0xffffffff


	//   ....[175]....
        /*0708*/ 	.word	0xffffffff


	//   ....[176]....
        /*070c*/ 	.word	0xffffffff


	//   ....[177]....
        /*0710*/ 	.word	0xffffffff


	//   ....[178]....
        /*0714*/ 	.word	0xffffffff


	//   ....[179]....
        /*0718*/ 	.word	0xffffffff


	//   ....[180]....
        /*071c*/ 	.word	0xffffffff


	//   ....[181]....
        /*0720*/ 	.word	0xffffffff


	//   ....[182]....
        /*0724*/ 	.word	0xffffffff


	//   ....[183]....
        /*0728*/ 	.word	0xffffffff


	//   ....[184]....
        /*072c*/ 	.word	0xffffffff


	//   ....[185]....
        /*0730*/ 	.word	0xffffffff


	//   ....[186]....
        /*0734*/ 	.word	0xffffffff


	//   ....[187]....
        /*0738*/ 	.word	0xffffffff


	//   ....[188]....
        /*073c*/ 	.word	0xffffffff


	//   ....[189]....
        /*0740*/ 	.word	0xffffffff


	//   ....[190]....
        /*0744*/ 	.word	0xffffffff


	//   ....[191]....
        /*0748*/ 	.word	0xffffffff


	//   ....[192]....
        /*074c*/ 	.word	0xffffffff


	//   ....[193]....
        /*0750*/ 	.word	0xffffffff


	//   ....[194]....
        /*0754*/ 	.word	0xffffffff


	//   ....[195]....
        /*0758*/ 	.word	0xffffffff


	//   ....[196]....
        /*075c*/ 	.word	0xffffffff


	//   ....[197]....
        /*0760*/ 	.word	0xffffffff


	//   ....[198]....
        /*0764*/ 	.word	0xffffffff


	//   ....[199]....
        /*0768*/ 	.word	0xffffffff


	//   ....[200]....
        /*076c*/ 	.word	0xffffffff


	//   ....[201]....
        /*0770*/ 	.word	0xffffffff


	//   ....[202]....
        /*0774*/ 	.word	0xffffffff


	//   ....[203]....
        /*0778*/ 	.word	0xffffffff


	//   ....[204]....
        /*077c*/ 	.word	0xffffffff


	//   ....[205]....
        /*0780*/ 	.word	0xffffffff


	//   ....[206]....
        /*0784*/ 	.word	0xffffffff


	//   ....[207]....
        /*0788*/ 	.word	0xffffffff


	//   ....[208]....
        /*078c*/ 	.word	0xffffffff


	//   ....[209]....
        /*0790*/ 	.word	0xffffffff


	//   ....[210]....
        /*0794*/ 	.word	0xffffffff


	//   ....[211]....
        /*0798*/ 	.word	0xffffffff


	//   ....[212]....
        /*079c*/ 	.word	0xffffffff


	//   ....[213]....
        /*07a0*/ 	.word	0xffffffff


	//   ....[214]....
        /*07a4*/ 	.word	0xffffffff


	//   ....[215]....
        /*07a8*/ 	.word	0xffffffff


	//   ....[216]....
        /*07ac*/ 	.word	0xffffffff


	//   ....[217]....
        /*07b0*/ 	.word	0xffffffff


	//   ....[218]....
        /*07b4*/ 	.word	0xffffffff


	//   ....[219]....
        /*07b8*/ 	.word	0xffffffff


	//   ....[220]....
        /*07bc*/ 	.word	0xffffffff


	//   ....[221]....
        /*07c0*/ 	.word	0xffffffff


	//   ....[222]....
        /*07c4*/ 	.word	0xffffffff


	//   ....[223]....
        /*07c8*/ 	.word	0xffffffff


	//   ....[224]....
        /*07cc*/ 	.word	0xffffffff


	//   ....[225]....
        /*07d0*/ 	.word	0xffffffff


	//   ....[226]....
        /*07d4*/ 	.word	0xffffffff


	//   ....[227]....
        /*07d8*/ 	.word	0xffffffff


	//   ....[228]....
        /*07dc*/ 	.word	0xffffffff


	//   ....[229]....
        /*07e0*/ 	.word	0xffffffff


	//   ....[230]....
        /*07e4*/ 	.word	0xffffffff


	//   ....[231]....
        /*07e8*/ 	.word	0xffffffff


	//   ....[232]....
        /*07ec*/ 	.word	0xffffffff


	//   ....[233]....
        /*07f0*/ 	.word	0xffffffff


	//   ....[234]....
        /*07f4*/ 	.word	0xffffffff


	//   ....[235]....
        /*07f8*/ 	.word	0xffffffff


	//   ....[236]....
        /*07fc*/ 	.word	0xffffffff


	//   ....[237]....
        /*0800*/ 	.word	0xffffffff


	//   ....[238]....
        /*0804*/ 	.word	0xffffffff


	//   ....[239]....
        /*0808*/ 	.word	0xffffffff


	//   ....[240]....
        /*080c*/ 	.word	0xffffffff


	//   ....[241]....
        /*0810*/ 	.word	0xffffffff


	//   ....[242]....
        /*0814*/ 	.word	0xffffffff


	//   ....[243]....
        /*0818*/ 	.word	0xffffffff


	//   ....[244]....
        /*081c*/ 	.word	0xffffffff


	//   ....[245]....
        /*0820*/ 	.word	0xffffffff


	//   ....[246]....
        /*0824*/ 	.word	0xffffffff


	//   ....[247]....
        /*0828*/ 	.word	0xffffffff


	//   ....[248]....
        /*082c*/ 	.word	0xffffffff


	//   ....[249]....
        /*0830*/ 	.word	0xffffffff


	//   ....[250]....
        /*0834*/ 	.word	0xffffffff


	//   ....[251]....
        /*0838*/ 	.word	0xffffffff


	//   ....[252]....
        /*083c*/ 	.word	0xffffffff


	//   ....[253]....
        /*0840*/ 	.word	0xffffffff


	//   ....[254]....
        /*0844*/ 	.word	0xffffffff


	//   ....[255]....
        /*0848*/ 	.word	0xffffffff


	//   ....[0]....
        /*084c*/ 	.word	0xffffffff


	//   ....[1]....
        /*0850*/ 	.word	0xffffffff


	//   ....[2]....
        /*0854*/ 	.word	0xffffffff


	//   ....[3]....
        /*0858*/ 	.word	0xffffffff


	//   ....[4]....
        /*085c*/ 	.word	0xffffffff


	//   ....[5]....
        /*0860*/ 	.word	0xffffffff


	//   ....[6]....
        /*0864*/ 	.word	0xffffffff


	//   ....[7]....
        /*0868*/ 	.word	0xffffffff


	//   ....[8]....
        /*086c*/ 	.word	0xffffffff


	//   ....[9]....
        /*0870*/ 	.word	0xffffffff


	//   ....[10]....
        /*0874*/ 	.word	0xffffffff


	//   ....[11]....
        /*0878*/ 	.word	0xffffffff


	//   ....[12]....
        /*087c*/ 	.word	0xffffffff


	//   ....[13]....
        /*0880*/ 	.word	0xffffffff


	//   ....[14]....
        /*0884*/ 	.word	0xffffffff


	//   ....[15]....
        /*0888*/ 	.word	0xffffffff


	//   ....[16]....
        /*088c*/ 	.word	0xffffffff


	//   ....[17]....
        /*0890*/ 	.word	0xffffffff


	//   ....[18]....
        /*0894*/ 	.word	0xffffffff


	//   ....[19]....
        /*0898*/ 	.word	0xffffffff


	//   ....[20]....
        /*089c*/ 	.word	0xffffffff


	//   ....[21]....
        /*08a0*/ 	.word	0xffffffff


	//   ....[22]....
        /*08a4*/ 	.word	0xffffffff


	//   ....[23]....
        /*08a8*/ 	.word	0xffffffff


	//   ....[24]....
        /*08ac*/ 	.word	0xffffffff


	//   ....[25]....
        /*08b0*/ 	.word	0xffffffff


	//   ....[26]....
        /*08b4*/ 	.word	0xffffffff


	//   ....[27]....
        /*08b8*/ 	.word	0xffffffff


	//   ....[28]....
        /*08bc*/ 	.word	0xffffffff


	//   ....[29]....
        /*08c0*/ 	.word	0xffffffff


	//   ....[30]....
        /*08c4*/ 	.word	0xffffffff


	//   ....[31]....
        /*08c8*/ 	.word	0xffffffff


	//----- nvinfo : EIATTR_COOP_GROUP_INSTR_OFFSETS
	.align		4
.L_244:
        /*08cc*/ 	.byte	0x04, 0x28
        /*08ce*/ 	.short	(.L_246 - .L_245)


	//   ....[0]....
.L_245:
        /*08d0*/ 	.word	0x00000050


	//   ....[1]....
        /*08d4*/ 	.word	0x00000060


	//   ....[2]....
        /*08d8*/ 	.word	0x00001550


	//   ....[3]....
        /*08dc*/ 	.word	0x00001570


	//   ....[4]....
        /*08e0*/ 	.word	0x000016c0


	//   ....[5]....
        /*08e4*/ 	.word	0x000016d0


	//   ....[6]....
        /*08e8*/ 	.word	0x000017b0


	//   ....[7]....
        /*08ec*/ 	.word	0x000017d0


	//   ....[8]....
        /*08f0*/ 	.word	0x000018b0


	//   ....[9]....
        /*08f4*/ 	.word	0x000018c0


	//   ....[10]....
        /*08f8*/ 	.word	0x000019a0


	//   ....[11]....
        /*08fc*/ 	.word	0x000019c0


	//   ....[12]....
        /*0900*/ 	.word	0x00001aa0


	//   ....[13]....
        /*0904*/ 	.word	0x00001ab0


	//   ....[14]....
        /*0908*/ 	.word	0x00001b90


	//   ....[15]....
        /*090c*/ 	.word	0x00001bb0


	//   ....[16]....
        /*0910*/ 	.word	0x00001c90


	//   ....[17]....
        /*0914*/ 	.word	0x00001ca0


	//   ....[18]....
        /*0918*/ 	.word	0x00002120


	//   ....[19]....
        /*091c*/ 	.word	0x00002140


	//   ....[20]....
        /*0920*/ 	.word	0x00002150


	//   ....[21]....
        /*0924*/ 	.word	0x00002170


	//   ....[22]....
        /*0928*/ 	.word	0x00002180


	//   ....[23]....
        /*092c*/ 	.word	0x000021a0


	//   ....[24]....
        /*0930*/ 	.word	0x000021c0


	//   ....[25]....
        /*0934*/ 	.word	0x000021e0


	//   ....[26]....
        /*0938*/ 	.word	0x00002200


	//   ....[27]....
        /*093c*/ 	.word	0x00002220


	//   ....[28]....
        /*0940*/ 	.word	0x00002240


	//   ....[29]....
        /*0944*/ 	.word	0x00002260


	//   ....[30]....
        /*0948*/ 	.word	0x00002270


	//   ....[31]....
        /*094c*/ 	.word	0x00002280


	//   ....[32]....
        /*0950*/ 	.word	0x00002700


	//   ....[33]....
        /*0954*/ 	.word	0x00002740


	//   ....[34]....
        /*0958*/ 	.word	0x00002760


	//   ....[35]....
        /*095c*/ 	.word	0x00002770


	//   ....[36]....
        /*0960*/ 	.word	0x00002850


	//   ....[37]....
        /*0964*/ 	.word	0x00002860


	//   ....[38]....
        /*0968*/ 	.word	0x00002870


	//   ....[39]....
        /*096c*/ 	.word	0x000028a0


	//   ....[40]....
        /*0970*/ 	.word	0x000028d0


	//   ....[41]....
        /*0974*/ 	.word	0x00002910


	//   ....[42]....
        /*0978*/ 	.word	0x00002930


	//   ....[43]....
        /*097c*/ 	.word	0x00002960


	//   ....[44]....
        /*0980*/ 	.word	0x00002990


	//   ....[45]....
        /*0984*/ 	.word	0x00002be0


	//   ....[46]....
        /*0988*/ 	.word	0x000035a0


	//   ....[47]....
        /*098c*/ 	.word	0x000035c0


	//   ....[48]....
        /*0990*/ 	.word	0x000035d0


	//   ....[49]....
        /*0994*/ 	.word	0x000035e0


	//   ....[50]....
        /*0998*/ 	.word	0x000035f0


	//   ....[51]....
        /*099c*/ 	.word	0x00003600


	//   ....[52]....
        /*09a0*/ 	.word	0x00003610


	//   ....[53]....
        /*09a4*/ 	.word	0x00003620


	//   ....[54]....
        /*09a8*/ 	.word	0x00003640


	//   ....[55]....
        /*09ac*/ 	.word	0x00003670


	//   ....[56]....
        /*09b0*/ 	.word	0x00003690


	//   ....[57]....
        /*09b4*/ 	.word	0x000036b0


	//   ....[58]....
        /*09b8*/ 	.word	0x00003720


	//   ....[59]....
        /*09bc*/ 	.word	0x00003740


	//   ....[60]....
        /*09c0*/ 	.word	0x000038f0


	//   ....[61]....
        /*09c4*/ 	.word	0x00003cb0


	//   ....[62]....
        /*09c8*/ 	.word	0x00003cc0


	//   ....[63]....
        /*09cc*/ 	.word	0x00003cd0


	//   ....[64]....
        /*09d0*/ 	.word	0x00004e50


	//   ....[65]....
        /*09d4*/ 	.word	0x00004e80


	//   ....[66]....
        /*09d8*/ 	.word	0x00004ea0


	//   ....[67]....
        /*09dc*/ 	.word	0x00004eb0


	//   ....[68]....
        /*09e0*/ 	.word	0x00004ee0


	//   ....[69]....
        /*09e4*/ 	.word	0x00004f00


	//   ....[70]....
        /*09e8*/ 	.word	0x00004f20


	//   ....[71]....
        /*09ec*/ 	.word	0x00004f30


	//   ....[72]....
        /*09f0*/ 	.word	0x00007c70


	//   ....[73]....
        /*09f4*/ 	.word	0x00007c90


	//   ....[74]....
        /*09f8*/ 	.word	0x00007ca0


	//   ....[75]....
        /*09fc*/ 	.word	0x00007cb0


	//   ....[76]....
        /*0a00*/ 	.word	0x00007cc0


	//   ....[77]....
        /*0a04*/ 	.word	0x00007cd0


	//   ....[78]....
        /*0a08*/ 	.word	0x00007ce0


	//   ....[79]....
        /*0a0c*/ 	.word	0x00007cf0


	//   ....[80]....
        /*0a10*/ 	.word	0x00007d00


	//   ....[81]....
        /*0a14*/ 	.word	0x00007d10


	//   ....[82]....
        /*0a18*/ 	.word	0x00007d20


	//   ....[83]....
        /*0a1c*/ 	.word	0x00007d30


	//   ....[84]....
        /*0a20*/ 	.word	0x00007d40


	//   ....[85]....
        /*0a24*/ 	.word	0x00007d50


	//   ....[86]....
        /*0a28*/ 	.word	0x00008a00


	//   ....[87]....
        /*0a2c*/ 	.word	0x00008a20


	//   ....[88]....
        /*0a30*/ 	.word	0x00008a80


	//   ....[89]....
        /*0a34*/ 	.word	0x00008a90


	//   ....[90]....
        /*0a38*/ 	.word	0x00008ad0


	//   ....[91]....
        /*0a3c*/ 	.word	0x00008ae0


	//   ....[92]....
        /*0a40*/ 	.word	0x00008b20


	//   ....[93]....
        /*0a44*/ 	.word	0x00008b30


	//   ....[94]....
        /*0a48*/ 	.word	0x00008b70


	//   ....[95]....
        /*0a4c*/ 	.word	0x00008b80


	//   ....[96]....
        /*0a50*/ 	.word	0x00008bc0


	//   ....[97]....
        /*0a54*/ 	.word	0x00008bd0


	//   ....[98]....
        /*0a58*/ 	.word	0x00008be0


	//   ....[99]....
        /*0a5c*/ 	.word	0x00008bf0


	//   ....[100]....
        /*0a60*/ 	.word	0x00008d60


	//   ....[101]....
        /*0a64*/ 	.word	0x00009120


	//   ....[102]....
        /*0a68*/ 	.word	0x00009150


	//   ....[103]....
        /*0a6c*/ 	.word	0x00009180


	//   ....[104]....
        /*0a70*/ 	.word	0x00009e70


	//   ....[105]....
        /*0a74*/ 	.word	0x00009f70


	//   ....[106]....
        /*0a78*/ 	.word	0x0000a060


	//   ....[107]....
        /*0a7c*/ 	.word	0x0000a130


	//   ....[108]....
        /*0a80*/ 	.word	0x0000a1b0


	//   ....[109]....
        /*0a84*/ 	.word	0x0000a1d0


	//   ....[110]....
        /*0a88*/ 	.word	0x0000a3b0


	//   ....[111]....
        /*0a8c*/ 	.word	0x0000a3d0


	//   ....[112]....
        /*0a90*/ 	.word	0x0000d050


	//   ....[113]....
        /*0a94*/ 	.word	0x0000d090


	//   ....[114]....
        /*0a98*/ 	.word	0x0000d0b0


	//   ....[115]....
        /*0a9c*/ 	.word	0x0000d0d0


	//   ....[116]....
        /*0aa0*/ 	.word	0x0000d0f0


	//   ....[117]....
        /*0aa4*/ 	.word	0x0000d110


	//   ....[118]....
        /*0aa8*/ 	.word	0x0000d130


	//   ....[119]....
        /*0aac*/ 	.word	0x0000d150


	//   ....[120]....
        /*0ab0*/ 	.word	0x0000d170


	//   ....[121]....
        /*0ab4*/ 	.word	0x0000d190


	//   ....[122]....
        /*0ab8*/ 	.word	0x0000d1b0


	//   ....[123]....
        /*0abc*/ 	.word	0x0000d1d0


	//   ....[124]....
        /*0ac0*/ 	.word	0x0000d1f0


	//   ....[125]....
        /*0ac4*/ 	.word	0x0000d3a0


	//   ....[126]....
        /*0ac8*/ 	.word	0x0000dd80


	//   ....[127]....
        /*0acc*/ 	.word	0x0000dda0


	//   ....[128]....
        /*0ad0*/ 	.word	0x0000de00


	//   ....[129]....
        /*0ad4*/ 	.word	0x0000de10


	//   ....[130]....
        /*0ad8*/ 	.word	0x0000de50


	//   ....[131]....
        /*0adc*/ 	.word	0x0000de60


	//   ....[132]....
        /*0ae0*/ 	.word	0x0000dea0


	//   ....[133]....
        /*0ae4*/ 	.word	0x0000deb0


	//   ....[134]....
        /*0ae8*/ 	.word	0x0000def0


	//   ....[135]....
        /*0aec*/ 	.word	0x0000df00


	//   ....[136]....
        /*0af0*/ 	.word	0x0000df40


	//   ....[137]....
        /*0af4*/ 	.word	0x0000df50


	//   ....[138]....
        /*0af8*/ 	.word	0x0000df60


	//   ....[139]....
        /*0afc*/ 	.word	0x0000df70


	//   ....[140]....
        /*0b00*/ 	.word	0x0000e740


	//   ....[141]....
        /*0b04*/ 	.word	0x0000e760


	//   ....[142]....
        /*0b08*/ 	.word	0x0000e770


	//   ....[143]....
        /*0b0c*/ 	.word	0x0000e7a0


	//   ....[144]....
        /*0b10*/ 	.word	0x0000e7b0


	//   ....[145]....
        /*0b14*/ 	.word	0x0000e7d0


	//   ....[146]....
        /*0b18*/ 	.word	0x0000e800


	//   ....[147]....
        /*0b1c*/ 	.word	0x0000e820


	//   ....[148]....
        /*0b20*/ 	.word	0x00011180


	//   ....[149]....
        /*0b24*/ 	.word	0x000111e0


	//   ....[150]....
        /*0b28*/ 	.word	0x00011200


	//   ....[151]....
        /*0b2c*/ 	.word	0x00011220


	//   ....[152]....
        /*0b30*/ 	.word	0x00011230


	//   ....[153]....
        /*0b34*/ 	.word	0x00011250


	//   ....[154]....
        /*0b38*/ 	.word	0x00011270


	//   ....[155]....
        /*0b3c*/ 	.word	0x00011280


	//   ....[156]....
        /*0b40*/ 	.word	0x00011b40


	//   ....[157]....
        /*0b44*/ 	.word	0x00012070


	//   ....[158]....
        /*0b48*/ 	.word	0x00012080


	//   ....[159]....
        /*0b4c*/ 	.word	0x00012090


	//   ....[160]....
        /*0b50*/ 	.word	0x000120c0


	//   ....[161]....
        /*0b54*/ 	.word	0x00012120


	//   ....[162]....
        /*0b58*/ 	.word	0x00012150


	//   ....[163]....
        /*0b5c*/ 	.word	0x00012170


	//   ....[164]....
        /*0b60*/ 	.word	0x00012180


	//   ....[165]....
        /*0b64*/ 	.word	0x00012270


	//   ....[166]....
        /*0b68*/ 	.word	0x000122a0


	//   ....[167]....
        /*0b6c*/ 	.word	0x00012500


	//   ....[168]....
        /*0b70*/ 	.word	0x00012520


	//   ....[169]....
        /*0b74*/ 	.word	0x00012750


	//   ....[170]....
        /*0b78*/ 	.word	0x00012770


	//   ....[171]....
        /*0b7c*/ 	.word	0x000129a0


	//   ....[172]....
        /*0b80*/ 	.word	0x000129b0


	//   ....[173]....
        /*0b84*/ 	.word	0x00012f40


	//   ....[174]....
        /*0b88*/ 	.word	0x00013050


	//   ....[175]....
        /*0b8c*/ 	.word	0x000130c0


	//   ....[176]....
        /*0b90*/ 	.word	0x00013130


	//   ....[177]....
        /*0b94*/ 	.word	0x00013190


	//   ....[178]....
        /*0b98*/ 	.word	0x00013200


	//   ....[179]....
        /*0b9c*/ 	.word	0x00013270


	//   ....[180]....
        /*0ba0*/ 	.word	0x000132e0


	//   ....[181]....
        /*0ba4*/ 	.word	0x00013340


	//   ....[182]....
        /*0ba8*/ 	.word	0x000133b0


	//   ....[183]....
        /*0bac*/ 	.word	0x00013420


	//   ....[184]....
        /*0bb0*/ 	.word	0x00013490


	//   ....[185]....
        /*0bb4*/ 	.word	0x000134f0


	//   ....[186]....
        /*0bb8*/ 	.word	0x00013560


	//   ....[187]....
        /*0bbc*/ 	.word	0x000135d0


	//   ....[188]....
        /*0bc0*/ 	.word	0x00013640


	//   ....[189]....
        /*0bc4*/ 	.word	0x000136a0


	//   ....[190]....
        /*0bc8*/ 	.word	0x00013710


	//   ....[191]....
        /*0bcc*/ 	.word	0x00013780


	//   ....[192]....
        /*0bd0*/ 	.word	0x00013830


	//   ....[193]....
        /*0bd4*/ 	.word	0x00013890


	//   ....[194]....
        /*0bd8*/ 	.word	0x00013940


	//   ....[195]....
        /*0bdc*/ 	.word	0x000139a0


	//   ....[196]....
        /*0be0*/ 	.word	0x00013a50


	//   ....[197]....
        /*0be4*/ 	.word	0x00013ab0


	//   ....[198]....
        /*0be8*/ 	.word	0x00013b60


	//   ....[199]....
        /*0bec*/ 	.word	0x00013bc0


	//   ....[200]....
        /*0bf0*/ 	.word	0x00013c70


	//   ....[201]....
        /*0bf4*/ 	.word	0x00013cd0


	//   ....[202]....
        /*0bf8*/ 	.word	0x00013d80


	//   ....[203]....
        /*0bfc*/ 	.word	0x00013de0


	//   ....[204]....
        /*0c00*/ 	.word	0x00013e50


	//   ....[205]....
        /*0c04*/ 	.word	0x00013ec0


	//   ....[206]....
        /*0c08*/ 	.word	0x000142b0


	//   ....[207]....
        /*0c0c*/ 	.word	0x000146a0


	//   ....[208]....
        /*0c10*/ 	.word	0x00015140


	//   ....[209]....
        /*0c14*/ 	.word	0x00015190


	//   ....[210]....
        /*0c18*/ 	.word	0x000151e0


	//   ....[211]....
        /*0c1c*/ 	.word	0x00015230


	//   ....[212]....
        /*0c20*/ 	.word	0x00015280


	//   ....[213]....
        /*0c24*/ 	.word	0x000152d0


	//   ....[214]....
        /*0c28*/ 	.word	0x00015320


	//   ....[215]....
        /*0c2c*/ 	.word	0x00015370


	//   ....[216]....
        /*0c30*/ 	.word	0x000153e0


	//   ....[217]....
        /*0c34*/ 	.word	0x00015450


	//   ....[218]....
        /*0c38*/ 	.word	0x00015500


	//   ....[219]....
        /*0c3c*/ 	.word	0x00015560


	//   ....[220]....
        /*0c40*/ 	.word	0x00015610


	//   ....[221]....
        /*0c44*/ 	.word	0x00015670


	//   ....[222]....
        /*0c48*/ 	.word	0x00015720


	//   ....[223]....
        /*0c4c*/ 	.word	0x00015780


	//   ....[224]....
        /*0c50*/ 	.word	0x00015830


	//   ....[225]....
        /*0c54*/ 	.word	0x00015890


	//   ....[226]....
        /*0c58*/ 	.word	0x00015940


	//   ....[227]....
        /*0c5c*/ 	.word	0x000159a0


	//   ....[228]....
        /*0c60*/ 	.word	0x00015a50


	//   ....[229]....
        /*0c64*/ 	.word	0x00015ab0


	//   ....[230]....
        /*0c68*/ 	.word	0x00015b20


	//   ....[231]....
        /*0c6c*/ 	.word	0x00015b90


	//   ....[232]....
        /*0c70*/ 	.word	0x00015c40


	//   ....[233]....
        /*0c74*/ 	.word	0x00015ca0


	//   ....[234]....
        /*0c78*/ 	.word	0x00015d50


	//   ....[235]....
        /*0c7c*/ 	.word	0x00015db0


	//   ....[236]....
        /*0c80*/ 	.word	0x00015e60


	//   ....[237]....
        /*0c84*/ 	.word	0x00015ec0


	//   ....[238]....
        /*0c88*/ 	.word	0x00015f70


	//   ....[239]....
        /*0c8c*/ 	.word	0x00015fd0


	//   ....[240]....
        /*0c90*/ 	.word	0x00016080


	//   ....[241]....
        /*0c94*/ 	.word	0x000160e0


	//   ....[242]....
        /*0c98*/ 	.word	0x00016190


	//   ....[243]....
        /*0c9c*/ 	.word	0x000161f0


	//   ....[244]....
        /*0ca0*/ 	.word	0x00016260


	//   ....[245]....
        /*0ca4*/ 	.word	0x000162d0


	//   ....[246]....
        /*0ca8*/ 	.word	0x000166b0


	//   ....[247]....
        /*0cac*/ 	.word	0x00016a90


	//   ....[248]....
        /*0cb0*/ 	.word	0x00017550


	//   ....[249]....
        /*0cb4*/ 	.word	0x00017590


	//   ....[250]....
        /*0cb8*/ 	.word	0x000175e0


	//   ....[251]....
        /*0cbc*/ 	.word	0x00017620


	//   ....[252]....
        /*0cc0*/ 	.word	0x00017670


	//   ....[253]....
        /*0cc4*/ 	.word	0x000176b0


	//   ....[254]....
        /*0cc8*/ 	.word	0x00017700


	//   ....[255]....
        /*0ccc*/ 	.word	0x00017740


	//   ....[0]....
        /*0cd0*/ 	.word	0x000177a0


	//   ....[1]....
        /*0cd4*/ 	.word	0x00017810


	//   ....[2]....
        /*0cd8*/ 	.word	0x00017880


	//   ....[3]....
        /*0cdc*/ 	.word	0x00017930


	//   ....[4]....
        /*0ce0*/ 	.word	0x00017990


	//   ....[5]....
        /*0ce4*/ 	.word	0x00017a40


	//   ....[6]....
        /*0ce8*/ 	.word	0x00017aa0


	//   ....[7]....
        /*0cec*/ 	.word	0x00017b50


	//   ....[8]....
        /*0cf0*/ 	.word	0x00017bb0


	//   ....[9]....
        /*0cf4*/ 	.word	0x00017c60


	//   ....[10]....
        /*0cf8*/ 	.word	0x00017cc0


	//   ....[11]....
        /*0cfc*/ 	.word	0x00017d70


	//   ....[12]....
        /*0d00*/ 	.word	0x00017dd0


	//   ....[13]....
        /*0d04*/ 	.word	0x00017e80


	//   ....[14]....
        /*0d08*/ 	.word	0x00017ee0


	//   ....[15]....
        /*0d0c*/ 	.word	0x00017f30


	//   ....[16]....
        /*0d10*/ 	.word	0x00017f70


	//   ....[17]....
        /*0d14*/ 	.word	0x00017fc0


	//   ....[18]....
        /*0d18*/ 	.word	0x00018000


	//   ....[19]....
        /*0d1c*/ 	.word	0x00018050


	//   ....[20]....
        /*0d20*/ 	.word	0x00018090


	//   ....[21]....
        /*0d24*/ 	.word	0x000180e0


	//   ....[22]....
        /*0d28*/ 	.word	0x00018120


	//   ....[23]....
        /*0d2c*/ 	.word	0x00018170


	//   ....[24]....
        /*0d30*/ 	.word	0x000181d0


	//   ....[25]....
        /*0d34*/ 	.word	0x00018220


	//   ....[26]....
        /*0d38*/ 	.word	0x00018270


	//   ....[27]....
        /*0d3c*/ 	.word	0x000182c0


	//   ....[28]....
        /*0d40*/ 	.word	0x00018320


	//   ....[29]....
        /*0d44*/ 	.word	0x00018370


	//   ....[30]....
        /*0d48*/ 	.word	0x000183d0


	//   ....[31]....
        /*0d4c*/ 	.word	0x00018440


	//----- nvinfo : EIATTR_EXIT_INSTR_OFFSETS
	.align		4
.L_246:
        /*0d50*/ 	.byte	0x04, 0x1c
        /*0d52*/ 	.short	(.L_248 - .L_247)


	//   ....[0]....
.L_247:
        /*0d54*/ 	.word	0x000000b0


	//   ....[1]....
        /*0d58*/ 	.word	0x00013000


	//----- nvinfo : EIATTR_MAX_THREADS
	.align		4
.L_248:
        /*0d5c*/ 	.byte	0x04, 0x05
        /*0d5e*/ 	.short	(.L_250 - .L_249)
.L_249:
        /*0d60*/ 	.word	0x00000080
        /*0d64*/ 	.word	0x00000001
        /*0d68*/ 	.word	0x00000001


	//----- nvinfo : EIATTR_CRS_STACK_SIZE
	.align		4
.L_250:
        /*0d6c*/ 	.byte	0x04, 0x1e
        /*0d6e*/ 	.short	(.L_252 - .L_251)
.L_251:
        /*0d70*/ 	.word	0x00000000
.L_252:


//--------------------- .nv.info._ZN7cutlass13device_kernelIN5flash19enable_sm80_to_sm89INS1_16FlashAttnFwdSm80INS1_25CollectiveMainloopFwdSm80ILi4ELi1ELb0EN4cute5tupleIJNS5_1CILi128EEENS7_ILi80EEENS7_ILi64EEEEEELi64ENS_6half_tEfNS_4arch4Sm80ELb1ELb0ELb0ELb1ELb1ELb0ELb1ELb1EEENS1_21CollectiveEpilogueFwdINS6_IJS8_SA_S9_EEENS6_IJNS7_ILi1EEESI_SI_EEESC_SE_Li128ELb1ELb1ELb1ELb0EEENS1_36VarlenDynamicPersistentTileSchedulerILi128ELi80ELi128ELi128ELb1ELb1ELb0ELb1ELb1ELb1EEEEEEEEEvNT_6ParamsE --------------------------
	.section	.nv.info._ZN7cutlass13device_kernelIN5flash19enable_sm80_to_sm89INS1_16FlashAttnFwdSm80INS1_25CollectiveMainloopFwdSm80ILi4ELi1ELb0EN4cute5tupleIJNS5_1CILi128EEENS7_ILi80EEENS7_ILi64EEEEEELi64ENS_6half_tEfNS_4arch4Sm80ELb1ELb0ELb0ELb1ELb1ELb0ELb1ELb1EEENS1_21CollectiveEpilogueFwdINS6_IJS8_SA_S9_EEENS6_IJNS7_ILi1EEESI_SI_EEESC_SE_Li128ELb1ELb1ELb1ELb0EEENS1_36VarlenDynamicPersistentTileSchedulerILi128ELi80ELi128ELi128ELb1ELb1ELb0ELb1ELb1ELb1EEEEEEEEEvNT_6ParamsE,"",@"SHT_CUDA_INFO"
	.sectionflags	@""
	.align	4


	//----- nvinfo : EIATTR_CUDA_API_VERSION
	.align		4
        /*0000*/ 	.byte	0x04, 0x37
        /*0002*/ 	.short	(.L_254 - .L_253)
.L_253:
        /*0004*/ 	.word	0x00000082


	//----- nvinfo : EIATTR_SW2861232_WAR
	.align		4
.L_254:
        /*0008*/ 	.byte	0x01, 0x35
	.zero		2


	//----- nvinfo : EIATTR_PARAM_CBANK
	.align		4
        /*000c*/ 	.byte	0x04, 0x0a
        /*000e*/ 	.short	(.L_256 - .L_255)
	.align		4
.L_255:
        /*0010*/ 	.word	index@(.nv.constant0._ZN7cutlass13device_kernelIN5flash19enable_sm80_to_sm89INS1_16FlashAttnFwdSm80INS1_25CollectiveMainloopFwdSm80ILi4ELi1ELb0EN4cute5tupleIJNS5_1CILi128EEENS7_ILi80EEENS7_ILi64EEEEEELi64ENS_6half_tEfNS_4arch4Sm80ELb1ELb0ELb0ELb1ELb1ELb0ELb1ELb1EEENS1_21CollectiveEpilogueFwdINS6_IJS8_SA_S9_EEENS6_IJNS7_ILi1EEESI_SI_EEESC_SE_Li128ELb1ELb1ELb1ELb0EEENS1_36VarlenDynamicPersistentTileSchedulerILi128ELi80ELi128ELi128ELb1ELb1ELb0ELb1ELb1ELb1EEEEEEEEEvNT_6ParamsE)
        /*0014*/ 	.short	0x0160
        /*0016*/ 	.short	0x0438


	//----- nvinfo : EIATTR_CBANK_PARAM_SIZE
	.align		4
.L_256:
        /*0018*/ 	.byte	0x03, 0x19
        /*001a*/ 	.short	0x0438


	//----- nvinfo : EIATTR_KPARAM_INFO
	.align		4
        /*001c*/ 	.byte	0x04, 0x17
        /*001e*/ 	.short	(.L_258 - .L_257)
.L_257:
        /*0020*/ 	.word	0x00000000
        /*0024*/ 	.short	0x0000
        /*0026*/ 	.short	0x0000
        /*0028*/ 	.byte	0x00, 0xf0, 0xe1, 0x10


	//----- nvinfo : EIATTR_MAXREG_COUNT
	.align		4
.L_258:
        /*002c*/ 	.byte	0x03, 0x1b
        /*002e*/ 	.short	0x00ff


	//----- nvinfo : EIATTR_NUM_BARRIERS
	.align		4
        /*0030*/ 	.byte	0x02, 0x4c
        /*0032*/ 	.byte	0x06
	.zero		1


	//----- nvinfo : EIATTR_ANNOTATIONS
	.align		4
        /*0034*/ 	.byte	0x04, 0x55
        /*0036*/ 	.short	(.L_260 - .L_259)


	//   ....[0]....
.L_259:
        /* <DEDUP_REMOVED lines=106> */


	//----- nvinfo : EIATTR_MERCURY_ISA_VERSION
	.align		4
.L_260:
        /*06c0*/ 	.byte	0x03, 0x5f
        /*06c2*/ 	.short	0x0000


	//----- nvinfo : EIATTR_INT_WARP_WIDE_INSTR_OFFSETS
	.align		4
        /*06c4*/ 	.byte	0x04, 0x31
        /*06c6*/ 	.short	(.L_262 - .L_261)


	//   ....[0]....
.L_261:
        /*06c8*/ 	.word	0x0000e7d0


	//   ....[1]....
        /*06cc*/ 	.word	0x0000e850


	//----- nvinfo : EIATTR_COOP_GROUP_MASK_REGIDS
	.align		4
.L_262:
        /*06d0*/ 	.byte	0x04, 0x29
        /*06d2*/ 	.short	(.L_264 - .L_263)


	//   ....[0]....
.L_263:
        /*06d4*/ 	.word	0xffffffff


	//   ....[1]....
        /*06d8*/ 	.word	0xffffffff


	//   ....[2]....
        /*06dc*/ 	.word	0xffffffff


	//   ....[3]....
        /*06e0*/ 	.word	0xffffffff


	//   ....[4]....
        /*06e4*/ 	.word	0xffffffff


	//   ....[5]....
        /*06e8*/ 	.word	0xffffffff


	//   ....[6]....
        /*06ec*/ 	.word	0xffffffff


	//   ....[7]....
        /*06f0*/ 	.word	0xffffffff


	//   ....[8]....
        /*06f4*/ 	.word	0xffffffff


	//   ....[9]....
        /*06f8*/ 	.word	0xffffffff


	//   ....[10]....
        /*06fc*/ 	.word	0xffffffff


	//   ....[11]....
        /*0700*/ 	.word	0xffffffff


	//   ....[12]....
        /*0704*/ 	.word	0xffffffff


	//   ....[13]....
        /*0708*/ 	.word	0xffffffff


	//   ....[14]....
        /*070c*/ 	.word	0xffffffff


	//   ....[15]....
        /*0710*/ 	.word	0xffffffff


	//   ....[16]....
        /*0714*/ 	.word	0xffffffff


	//   ....[17]....
        /*0718*/ 	.word	0xffffffff


	//   ....[18]....
        /*071c*/ 	.word	0xffffffff


	//   ....[19]....
        /*0720*/ 	.word	0xffffffff


	//   ....[20]....
        /*0724*/ 	.word	0xffffffff


	//   ....[21]....
        /*0728*/ 	.word	0xffffffff


	//   ....[22]....
        /*072c*/ 	.word	0xffffffff


	//   ....[23]....
        /*0730*/ 	.word	0xffffffff


	//   ....[24]....
        /*0734*/ 	.word	0xffffffff


	//   ....[25]....
        /*0738*/ 	.word	0xffffffff


	//   ....[26]....
        /*073c*/ 	.word	0xffffffff


	//   ....[27]....
        /*0740*/ 	.word	0xffffffff


	//   ....[28]....
        /*0744*/ 	.word	0xffffffff


	//   ....[29]....
        /*0748*/ 	.word	0xffffffff


	//   ....[30]....
        /*074c*/ 	.word	0xffffffff


	//   ....[31]....
        /*0750*/ 	.word	0xffffffff


	//   ....[32]....
        /*0754*/ 	.word	0xffffffff


	//   ....[33]....
        /*0758*/ 	.word	0xffffffff


	//   ....[34]....
        /*075c*/ 	.word	0xffffffff


	//   ....[35]....
        /*0760*/ 	.word	0xffffffff


	//   ....[36]....
        /*0764*/ 	.word	0xffffffff


	//   ....[37]....
        /*0768*/ 	.word	0xffffffff


	//   ....[38]....
        /*076c*/ 	.word	0xffffffff


	//   ....[39]....
        /*0770*/ 	.word	0xffffffff


	//   ....[40]....
        /*0774*/ 	.word	0xffffffff


	//   ....[41]....
        /*0778*/ 	.word	0xffffffff


	//   ....[42]....
        /*077c*/ 	.word	0xffffffff


	//   ....[43]....
        /*0780*/ 	.word	0xffffffff


	//   ....[44]....
        /*0784*/ 	.word	0xffffffff


	//   ....[45]....
        /*0788*/ 	.word	0xffffffff


	//   ....[46]....
        /*078c*/ 	.word	0xffffffff


	//   ....[47]....
        /*0790*/ 	.word	0xffffffff


	//   ....[48]....
        /*0794*/ 	.word	0xffffffff


	//   ....[49]....
        /*0798*/ 	.word	0xffffffff


	//   ....[50]....
        /*079c*/ 	.word	0xffffffff


	//   ....[51]....
        /*07a0*/ 	.word	0xffffffff


	//   ....[52]....
        /*07a4*/ 	.word	0xffffffff


	//   ....[53]....
        /*07a8*/ 	.word	0xffffffff


	//   ....[54]....
        /*07ac*/ 	.word	0xffffffff


	//   ....[55]....
        /*07b0*/ 	.word	0xffffffff


	//   ....[56]....
        /*07b4*/ 	.word	0xffffffff


	//   ....[57]....
        /*07b8*/ 	.word	0xffffffff


	//   ....[58]....
        /*07bc*/ 	.word	0xffffffff


	//   ....[59]....
        /*07c0*/ 	.word	0xffffffff


	//   ....[60]....
        /*07c4*/ 	.word	0xffffffff


	//   ....[61]....
        /*07c8*/ 	.word	0xffffffff


	//   ....[62]....
        /*07cc*/ 	.word	0xffffffff


	//   ....[63]....
        /*07d0*/ 	.word	0xffffffff


	//   ....[64]....
        /*07d4*/ 	.word	0xffffffff


	//   ....[65]....
        /*07d8*/ 	.word	0xffffffff


	//   ....[66]....
        /*07dc*/ 	.word	0xffffffff


	//   ....[67]....
        /*07e0*/ 	.word	0xffffffff


	//   ....[68]....
        /*07e4*/ 	.word	0xffffffff


	//   ....[69]....
        /*07e8*/ 	.word	0xffffffff


	//   ....[70]....
        /*07ec*/ 	.word	0xffffffff


	//   ....[71]....
        /*07f0*/ 	.word	0xffffffff


	//   ....[72]....
        /*07f4*/ 	.word	0xffffffff


	//   ....[73]....
        /*07f8*/ 	.word	0xffffffff


	//   ....[74]....
        /*07fc*/ 	.word	0xffffffff


	//   ....[75]....
        /*0800*/ 	.word	0xffffffff


	//   ....[76]....
        /*0804*/ 	.word	0xffffffff


	//   ....[77]....
        /*0808*/ 	.word	0xffffffff


	//   ....[78]....
        /*080c*/ 	.word	0xffffffff


	//   ....[79]....
        /*0810*/ 	.word	0xffffffff


	//   ....[80]....
        /*0814*/ 	.word	0xffffffff


	//   ....[81]....
        /*0818*/ 	.word	0xffffffff


	//   ....[82]....
        /*081c*/ 	.word	0xffffffff


	//   ....[83]....
        /*0820*/ 	.word	0xffffffff


	//   ....[84]....
        /*0824*/ 	.word	0xffffffff


	//   ....[85]....
        /*0828*/ 	.word	0xffffffff


	//   ....[86]....
        /*082c*/ 	.word	0xffffffff


	//   ....[87]....
        /*0830*/ 	.word	0xffffffff


	//   ....[88]....
        /*0834*/ 	.word	0xffffffff


	//   ....[89]....
        /*0838*/ 	.word	0xffffffff


	//   ....[90]....
        /*083c*/ 	.word	0xffffffff


	//   ....[91]....
        /*0840*/ 	.word	0xffffffff


	//   ....[92]....
        /*0844*/ 	.word	0xffffffff


	//   ....[93]....
        /*0848*/ 	.word	0xffffffff


	//   ....[94]....
        /*084c*/ 	.word	0xffffffff


	//   ....[95]....
        /*0850*/ 	.word	0xffffffff


	//   ....[96]....
        /*0854*/ 	.word	0xffffffff


	//   ....[97]....
        /*0858*/ 	.word	0xffffffff


	//   ....[98]....
        /*085c*/ 	.word	0xffffffff


	//   ....[99]....
        /*0860*/ 	.word	0xffffffff


	//   ....[100]....
        /*0864*/ 	.word	0xffffffff


	//   ....[101]....
        /*0868*/ 	.word	0xffffffff


	//   ....[102]....
        /*086c*/ 	.word	0xffffffff


	//   ....[103]....
        /*0870*/ 	.word	0xffffffff


	//   ....[104]....
        /*0874*/ 	.word	0xffffffff


	//   ....[105]....
        /*0878*/ 	.word	0xffffffff


	//   ....[106]....
        /*087c*/ 	.word	0xffffffff


	//   ....[107]....
        /*0880*/ 	.word	0xffffffff


	//   ....[108]....
        /*0884*/ 	.word	0xffffffff


	//   ....[109]....
        /*0888*/ 	.word	0xffffffff


	//   ....[110]....
        /*088c*/ 	.word	0xffffffff


	//   ....[111]....
        /*0890*/ 	.word	0xffffffff


	//   ....[112]....
        /*0894*/ 	.word	0xffffffff


	//   ....[113]....
        /*0898*/ 	.word	0xffffffff


	//   ....[114]....
        /*089c*/ 	.word	0xffffffff


	//   ....[115]....
        /*08a0*/ 	.word	0xffffffff


	//   ....[116]....
        /*08a4*/ 	.word	0xffffffff


	//   ....[117]....
        /*08a8*/ 	.word	0xffffffff


	//   ....[118]....
        /*08ac*/ 	.word	0xffffffff


	//   ....[119]....
        /*08b0*/ 	.word	0xffffffff


	//   ....[120]....
        /*08b4*/ 	.word	0xffffffff


	//   ....[121]....
        /*08b8*/ 	.word	0xffffffff


	//   ....[122]....
        /*08bc*/ 	.word	0xffffffff


	//   ....[123]....
        /*08c0*/ 	.word	0xffffffff


	//   ....[124]....
        /*08c4*/ 	.word	0xffffffff


	//   ....[125]....
        /*08c8*/ 	.word	0xffffffff


	//   ....[126]....
        /*08cc*/ 	.word	0xffffffff


	//   ....[127]....
        /*08d0*/ 	.word	0xffffffff


	//   ....[128]....
        /*08d4*/ 	.word	0xffffffff


	//   ....[129]....
        /*08d8*/ 	.word	0xffffffff


	//   ....[130]....
        /*08dc*/ 	.word	0xffffffff


	//   ....[131]....
        /*08e0*/ 	.word	0xffffffff


	//   ....[132]....
        /*08e4*/ 	.word	0xffffffff


	//   ....[133]....
        /*08e8*/ 	.word	0xffffffff


	//   ....[134]....
        /*08ec*/ 	.word	0xffffffff


	//   ....[135]....
        /*08f0*/ 	.word	0xffffffff


	//   ....[136]....
        /*08f4*/ 	.word	0xffffffff


	//   ....[137]....
        /*08f8*/ 	.word	0xffffffff


	//   ....[138]....
        /*08fc*/ 	.word	0xffffffff


	//   ....[139]....
        /*0900*/ 	.word	0xffffffff


	//   ....[140]....
        /*0904*/ 	.word	0xffffffff


	//   ....[141]....
        /*0908*/ 	.word	0xffffffff


	//   ....[142]....
        /*090c*/ 	.word	0xffffffff


	//   ....[143]....
        /*0910*/ 	.word	0xffffffff


	//   ....[144]....
        /*0914*/ 	.word	0xffffffff


	//   ....[145]....
        /*0918*/ 	.word	0xffffffff


	//   ....[146]....
        /*091c*/ 	.word	0xffffffff


	//   ....[147]....
        /*0920*/ 	.word	0xffffffff


	//   ....[148]....
        /*0924*/ 	.word	0xffffffff


	//   ....[149]....
        /*0928*/ 	.word	0xffffffff


	//   ....[150]....
        /*092c*/ 	.word	0xffffffff


	//   ....[151]....
        /*0930*/ 	.word	0xffffffff


	//   ....[152]....
        /*0934*/ 	.word	0xffffffff


	//   ....[153]....
        /*0938*/ 	.word	0xffffffff


	//   ....[154]....
        /*093c*/ 	.word	0xffffffff


	//   ....[155]....
        /*0940*/ 	.word	0xffffffff


	//   ....[156]....
        /*0944*/ 	.word	0xffffffff


	//   ....[157]....
        /*0948*/ 	.word	0xffffffff


	//   ....[158]....
        /*094c*/ 	.word	0xffffffff


	//   ....[159]....
        /*0950*/ 	.word	0xffffffff


	//   ....[160]....
        /*0954*/ 	.word	0xffffffff


	//   ....[161]....
        /*0958*/ 	.word	0xffffffff


	//   ....[162]....
        /*095c*/ 	.word	0xffffffff


	//   ....[163]....
        /*0960*/ 	.word	0xffffffff


	//   ....[164]....
        /*0964*/ 	.word	0xffffffff


	//   ....[165]....
        /*0968*/ 	.word	0xffffffff


	//   ....[166]....
        /*096c*/ 	.word	0xffffffff


	//   ....[167]....
        /*0970*/ 	.word	0xffffffff


	//   ....[168]....
        /*0974*/ 	.word	0xffffffff


	//   ....[169]....
        /*0978*/ 	.word	0xffffffff


	//   ....[170]....
        /*097c*/ 	.word	0xffffffff


	//   ....[171]....
        /*0980*/ 	.word	0xffffffff


	//   ....[172]....
        /*0984*/ 	.word	0xffffffff


	//   ....[173]....
        /*0988*/ 	.word	0xffffffff


	//   ....[174]....
        /*098c*/ 	.word	0xffffffff


	//   ....[175]....
        /*0990*/ 	.word	0xffffffff


	//   ....[176]....
        /*0994*/ 	.word	0xffffffff


	//   ....[177]....
        /*0998*/ 	.word	0xffffffff


	//   ....[178]....
        /*099c*/ 	.word	0xffffffff


	//   ....[179]....
        /*09a0*/ 	.word	0xffffffff


	//   ....[180]....
        /*09a4*/ 	.word	0xffffffff


	//   ....[181]....
        /*09a8*/ 	.word	0xffffffff


	//   ....[182]....
        /*09ac*/ 	.word	0xffffffff


	//   ....[183]....
        /*09b0*/ 	.word	0xffffffff


	//   ....[184]....
        /*09b4*/ 	.word	0xffffffff


	//   ....[185]....
        /*09b8*/ 	.word	0xffffffff


	//   ....[186]....
        /*09bc*/ 	.word	0xffffffff


	//   ....[187]....
        /*09c0*/ 	.word	0xffffffff


	//   ....[188]....
        /*09c4*/ 	.word	0xffffffff


	//   ....[189]....
        /*09c8*/ 	.word	0xffffffff


	//   ....[190]....
        /*09cc*/ 	.word	0xffffffff


	//   ....[191]....
        /*09d0*/ 	.word	0xffffffff


	//   ....[192]....
        /*09d4*/ 	.word	0xffffffff


	//   ....[193]....
        /*09d8*/ 	.word	0xffffffff


	//   ....[194]....
        /*09dc*/ 	.word	0xffffffff


	//   ....[195]....
        /*09e0*/ 	.word	0xffffffff


	//   ....[196]....
        /*09e4*/ 	.word	0xffffffff


	//   ....[197]....
        /*09e8*/ 	.word	0xffffffff


	//   ....[198]....
        /*09ec*/ 	.word	0xffffffff


	//   ....[199]....
        /*09f0*/ 	.word	0xffffffff


	//   ....[200]....
        /*09f4*/ 	.word	0xffffffff


	//   ....[201]....
        /*09f8*/ 	.word	0xffffffff


	//   ....[202]....
        /*09fc*/ 	.word	0xffffffff


	//   ....[203]....
        /*0a00*/ 	.word	0xffffffff


	//   ....[204]....
        /*0a04*/ 	.word	0xffffffff


	//   ....[205]....
        /*0a08*/ 	.word	0xffffffff


	//   ....[206]....
        /*0a0c*/ 	.word	0xffffffff


	//   ....[207]....
        /*0a10*/ 	.word	0xffffffff


	//   ....[208]....
        /*0a14*/ 	.word	0xffffffff


	//   ....[209]....
        /*0a18*/ 	.word	0xffffffff


	//   ....[210]....
        /*0a1c*/ 	.word	0xffffffff


	//   ....[211]....
        /*0a20*/ 	.word	0xffffffff


	//   ....[212]....
        /*0a24*/ 	.word	0xffffffff


	//   ....[213]....
        /*0a28*/ 	.word	0xffffffff


	//   ....[214]....
        /*0a2c*/ 	.word	0xffffffff


	//   ....[215]....
        /*0a30*/ 	.word	0xffffffff


	//   ....[216]....
        /*0a34*/ 	.word	0xffffffff


	//   ....[217]....
        /*0a38*/ 	.word	0xffffffff


	//   ....[218]....
        /*0a3c*/ 	.word	0xffffffff


	//   ....[219]....
        /*0a40*/ 	.word	0xffffffff


	//   ....[220]....
        /*0a44*/ 	.word	0xffffffff


	//   ....[221]....
        /*0a48*/ 	.word	0xffffffff


	//   ....[222]....
        /*0a4c*/ 	.word	0xffffffff


	//   ....[223]....
        /*0a50*/ 	.word	0xffffffff


	//   ....[224]....
        /*0a54*/ 	.word	0xffffffff


	//   ....[225]....
        /*0a58*/ 	.word	0xffffffff


	//   ....[226]....
        /*0a5c*/ 	.word	0xffffffff


	//   ....[227]....
        /*0a60*/ 	.word	0xffffffff


	//   ....[228]....
        /*0a64*/ 	.word	0xffffffff


	//   ....[229]....
        /*0a68*/ 	.word	0xffffffff


	//   ....[230]....
        /*0a6c*/ 	.word	0xffffffff


	//   ....[231]....
        /*0a70*/ 	.word	0xffffffff


	//   ....[232]....
        /*0a74*/ 	.word	0xffffffff


	//   ....[233]....
        /*0a78*/ 	.word	0xffffffff


	//   ....[234]....
        /*0a7c*/ 	.word	0xffffffff


	//   ....[235]....
        /*0a80*/ 	.word	0xffffffff


	//   ....[236]....
        /*0a84*/ 	.word	0xffffffff


	//   ....[237]....
        /*0a88*/ 	.word	0xffffffff


	//   ....[238]....
        /*0a8c*/ 	.word	0xffffffff


	//   ....[239]....
        /*0a90*/ 	.word	0xffffffff


	//   ....[240]....
        /*0a94*/ 	.word	0xffffffff


	//   ....[241]....
        /*0a98*/ 	.word	0xffffffff


	//   ....[242]....
        /*0a9c*/ 	.word	0xffffffff


	//   ....[243]....
        /*0aa0*/ 	.word	0xffffffff


	//   ....[244]....
        /*0aa4*/ 	.word	0xffffffff


	//   ....[245]....
        /*0aa8*/ 	.word	0xffffffff


	//   ....[246]....
        /*0aac*/ 	.word	0xffffffff


	//   ....[247]....
        /*0ab0*/ 	.word	0xffffffff


	//   ....[248]....
        /*0ab4*/ 	.word	0xffffffff


	//   ....[249]....
        /*0ab8*/ 	.word	0xffffffff


	//   ....[250]....
        /*0abc*/ 	.word	0xffffffff


	//   ....[251]....
        /*0ac0*/ 	.word	0xffffffff


	//   ....[252]....
        /*0ac4*/ 	.word	0xffffffff


	//   ....[253]....
        /*0ac8*/ 	.word	0xffffffff


	//   ....[254]....
        /*0acc*/ 	.word	0xffffffff


	//   ....[255]....
        /*0ad0*/ 	.word	0xffffffff


	//   ....[0]....
        /*0ad4*/ 	.word	0xffffffff


	//   ....[1]....
        /*0ad8*/ 	.word	0xffffffff


	//   ....[2]....
        /*0adc*/ 	.word	0xffffffff


	//   ....[3]....
        /*0ae0*/ 	.word	0xffffffff


	//   ....[4]....
        /*0ae4*/ 	.word	0xffffffff


	//   ....[5]....
        /*0ae8*/ 	.word	0xffffffff


	//   ....[6]....
        /*0aec*/ 	.word	0xffffffff


	//   ....[7]....
        /*0af0*/ 	.word	0xffffffff


	//   ....[8]....
        /*0af4*/ 	.word	0xffffffff


	//   ....[9]....
        /*0af8*/ 	.word	0xffffffff


	//   ....[10]....
        /*0afc*/ 	.word	0xffffffff


	//   ....[11]....
        /*0b00*/ 	.word	0xffffffff


	//   ....[12]....
        /*0b04*/ 	.word	0xffffffff


	//   ....[13]....
        /*0b08*/ 	.word	0xffffffff


	//   ....[14]....
        /*0b0c*/ 	.word	0xffffffff


	//   ....[15]....
        /*0b10*/ 	.word	0xffffffff


	//   ....[16]....
        /*0b14*/ 	.word	0xffffffff


	//   ....[17]....
        /*0b18*/ 	.word	0xffffffff


	//   ....[18]....
        /*0b1c*/ 	.word	0xffffffff


	//   ....[19]....
        /*0b20*/ 	.word	0xffffffff


	//   ....[20]....
        /*0b24*/ 	.word	0xffffffff


	//   ....[21]....
        /*0b28*/ 	.word	0xffffffff


	//   ....[22]....
        /*0b2c*/ 	.word	0xffffffff


	//   ....[23]....
        /*0b30*/ 	.word	0xffffffff


	//   ....[24]....
        /*0b34*/ 	.word	0xffffffff


	//   ....[25]....
        /*0b38*/ 	.word	0xffffffff


	//   ....[26]....
        /*0b3c*/ 	.word	0xffffffff


	//   ....[27]....
        /*0b40*/ 	.word	0xffffffff


	//   ....[28]....
        /*0b44*/ 	.word	0xffffffff


	//   ....[29]....
        /*0b48*/ 	.word	0xffffffff


	//   ....[30]....
        /*0b4c*/ 	.word	0xffffffff


	//   ....[31]....
        /*0b50*/ 	.word	0xffffffff


	//   ....[32]....
        /*0b54*/ 	.word	0xffffffff


	//   ....[33]....
        /*0b58*/ 	.word	0xffffffff


	//   ....[34]....
        /*0b5c*/ 	.word	0xffffffff


	//   ....[35]....
        /*0b60*/ 	.word	0xffffffff


	//   ....[36]....
        /*0b64*/ 	.word	0xffffffff


	//   ....[37]....
        /*0b68*/ 	.word	0xffffffff


	//   ....[38]....
        /*0b6c*/ 	.word	0xffffffff


	//   ....[39]....
        /*0b70*/ 	.word	0xffffffff


	//   ....[40]....
        /*0b74*/ 	.word	0xffffffff


	//   ....[41]....
        /*0b78*/ 	.word	0xffffffff


	//   ....[42]....
        /*0b7c*/ 	.word	0xffffffff


	//   ....[43]....
        /*0b80*/ 	.word	0xffffffff


	//   ....[44]....
        /*0b84*/ 	.word	0xffffffff


	//   ....[45]....
        /*0b88*/ 	.word	0xffffffff


	//   ....[46]....
        /*0b8c*/ 	.word	0xffffffff


	//   ....[47]....
        /*0b90*/ 	.word	0xffffffff


	//   ....[48]....
        /*0b94*/ 	.word	0xffffffff


	//   ....[49]....
        /*0b98*/ 	.word	0xffffffff


	//   ....[50]....
        /*0b9c*/ 	.word	0xffffffff


	//   ....[51]....
        /*0ba0*/ 	.word	0xffffffff


	//   ....[52]....
        /*0ba4*/ 	.word	0xffffffff


	//   ....[53]....
        /*0ba8*/ 	.word	0xffffffff


	//   ....[54]....
        /*0bac*/ 	.word	0xffffffff


	//   ....[55]....
        /*0bb0*/ 	.word	0xffffffff


	//   ....[56]....
        /*0bb4*/ 	.word	0xffffffff


	//   ....[57]....
        /*0bb8*/ 	.word	0xffffffff


	//   ....[58]....
        /*0bbc*/ 	.word	0xffffffff


	//   ....[59]....
        /*0bc0*/ 	.word	0xffffffff


	//   ....[60]....
        /*0bc4*/ 	.word	0xffffffff


	//   ....[61]....
        /*0bc8*/ 	.word	0xffffffff


	//   ....[62]....
        /*0bcc*/ 	.word	0xffffffff


	//   ....[63]....
        /*0bd0*/ 	.word	0xffffffff


	//   ....[64]....
        /*0bd4*/ 	.word	0xffffffff


	//   ....[65]....
        /*0bd8*/ 	.word	0xffffffff


	//   ....[66]....
        /*0bdc*/ 	.word	0xffffffff


	//   ....[67]....
        /*0be0*/ 	.word	0xffffffff


	//   ....[68]....
        /*0be4*/ 	.word	0xffffffff


	//   ....[69]....
        /*0be8*/ 	.word	0xffffffff


	//   ....[70]....
        /*0bec*/ 	.word	0xffffffff


	//   ....[71]....
        /*0bf0*/ 	.word	0xffffffff


	//   ....[72]....
        /*0bf4*/ 	.word	0xffffffff


	//   ....[73]....
        /*0bf8*/ 	.word	0xffffffff


	//   ....[74]....
        /*0bfc*/ 	.word	0xffffffff


	//   ....[75]....
        /*0c00*/ 	.word	0xffffffff


	//   ....[76]....
        /*0c04*/ 	.word	0xffffffff


	//   ....[77]....
        /*0c08*/ 	.word	0xffffffff


	//   ....[78]....
        /*0c0c*/ 	.word	0xffffffff


	//   ....[79]....
        /*0c10*/ 	.word	0xffffffff


	//   ....[80]....
        /*0c14*/ 	.word	0xffffffff


	//   ....[81]....
        /*0c18*/ 	.word	0xffffffff


	//   ....[82]....
        /*0c1c*/ 	.word	0xffffffff


	//   ....[83]....
        /*0c20*/ 	.word	0xffffffff


	//   ....[84]....
        /*0c24*/ 	.word	0xffffffff


	//   ....[85]....
        /*0c28*/ 	.word	0xffffffff


	//   ....[86]....
        /*0c2c*/ 	.word	0xffffffff


	//   ....[87]....
        /*0c30*/ 	.word	0xffffffff


	//   ....[88]....
        /*0c34*/ 	.word	0xffffffff


	//   ....[89]....
        /*0c38*/ 	.word	0xffffffff


	//   ....[90]....
        /*0c3c*/ 	.word	0xffffffff


	//   ....[91]....
        /*0c40*/ 	.word	0xffffffff


	//   ....[92]....
        /*0c44*/ 	.word	0xffffffff


	//   ....[93]....
        /*0c48*/ 	.word	0xffffffff


	//   ....[94]....
        /*0c4c*/ 	.word	0xffffffff


	//   ....[95]....
        /*0c50*/ 	.word	0xffffffff


	//   ....[96]....
        /*0c54*/ 	.word	0xffffffff


	//   ....[97]....
        /*0c58*/ 	.word	0xffffffff


	//   ....[98]....
        /*0c5c*/ 	.word	0xffffffff


	//   ....[99]....
        /*0c60*/ 	.word	0xffffffff


	//   ....[100]....
        /*0c64*/ 	.word	0xffffffff


	//   ....[101]....
        /*0c68*/ 	.word	0xffffffff


	//   ....[102]....
        /*0c6c*/ 	.word	0xffffffff


	//   ....[103]....
        /*0c70*/ 	.word	0xffffffff


	//   ....[104]....
        /*0c74*/ 	.word	0xffffffff


	//   ....[105]....
        /*0c78*/ 	.word	0xffffffff


	//   ....[106]....
        /*0c7c*/ 	.word	0xffffffff


	//   ....[107]....
        /*0c80*/ 	.word	0xffffffff


	//   ....[108]....
        /*0c84*/ 	.word	0xffffffff


	//   ....[109]....
        /*0c88*/ 	.word	0xffffffff


	//   ....[110]....
        /*0c8c*/ 	.word	0xffffffff


	//   ....[111]....
        /*0c90*/ 	.word	0xffffffff


	//   ....[112]....
        /*0c94*/ 	.word	0xffffffff


	//   ....[113]....
        /*0c98*/ 	.word	0xffffffff


	//   ....[114]....
        /*0c9c*/ 	.word	0xffffffff


	//   ....[115]....
        /*0ca0*/ 	.word	0xffffffff


	//   ....[116]....
        /*0ca4*/ 	.word	0xffffffff


	//   ....[117]....
        /*0ca8*/ 	.word	0xffffffff


	//----- nvinfo : EIATTR_COOP_GROUP_INSTR_OFFSETS
	.align		4
.L_264:
        /*0cac*/ 	.byte	0x04, 0x28
        /*0cae*/ 	.short	(.L_266 - .L_265)


	//   ....[0]....
.L_265:
        /*0cb0*/ 	.word	0x00000050


	//   ....[1]....
        /*0cb4*/ 	.word	0x00000200


	//   ....[2]....
        /*0cb8*/ 	.word	0x00000230


	//   ....[3]....
        /*0cbc*/ 	.word	0x00000260


	//   ....[4]....
        /*0cc0*/ 	.word	0x00000290


	//   ....[5]....
        /*0cc4*/ 	.word	0x000002c0


	//   ....[6]....
        /*0cc8*/ 	.word	0x000002f0


	//   ....[7]....
        /*0ccc*/ 	.word	0x00000450


	//   ....[8]....
        /*0cd0*/ 	.word	0x00000490


	//   ....[9]....
        /*0cd4*/ 	.word	0x000004c0


	//   ....[10]....
        /*0cd8*/ 	.word	0x000004f0


	//   ....[11]....
        /*0cdc*/ 	.word	0x00000520


	//   ....[12]....
        /*0ce0*/ 	.word	0x00000550


	//   ....[13]....
        /*0ce4*/ 	.word	0x000005e0


	//   ....[14]....
        /*0ce8*/ 	.word	0x00000630


	//   ....[15]....
        /*0cec*/ 	.word	0x00000650


	//   ....[16]....
        /*0cf0*/ 	.word	0x000006b0


	//   ....[17]....
        /*0cf4*/ 	.word	0x000027f0


	//   ....[18]....
        /*0cf8*/ 	.word	0x00002810


	//   ....[19]....
        /*0cfc*/ 	.word	0x00002960


	//   ....[20]....
        /*0d00*/ 	.word	0x00002970


	//   ....[21]....
        /*0d04*/ 	.word	0x00002a50


	//   ....[22]....
        /*0d08*/ 	.word	0x00002a70


	//   ....[23]....
        /*0d0c*/ 	.word	0x00002b50


	//   ....[24]....
        /*0d10*/ 	.word	0x00002b60


	//   ....[25]....
        /*0d14*/ 	.word	0x00002c40


	//   ....[26]....
        /*0d18*/ 	.word	0x00002c60


	//   ....[27]....
        /*0d1c*/ 	.word	0x00002d40


	//   ....[28]....
        /*0d20*/ 	.word	0x00002d50


	//   ....[29]....
        /*0d24*/ 	.word	0x00002e30


	//   ....[30]....
        /*0d28*/ 	.word	0x00002e50


	//   ....[31]....
        /*0d2c*/ 	.word	0x00002f30


	//   ....[32]....
        /*0d30*/ 	.word	0x00002f40


	//   ....[33]....
        /*0d34*/ 	.word	0x000033a0


	//   ....[34]....
        /*0d38*/ 	.word	0x000033c0


	//   ....[35]....
        /*0d3c*/ 	.word	0x000033d0


	//   ....[36]....
        /*0d40*/ 	.word	0x000033e0


	//   ....[37]....
        /*0d44*/ 	.word	0x000033f0


	//   ....[38]....
        /*0d48*/ 	.word	0x00003400


	//   ....[39]....
        /*0d4c*/ 	.word	0x00003410


	//   ....[40]....
        /*0d50*/ 	.word	0x00003430


	//   ....[41]....
        /*0d54*/ 	.word	0x000034b0


	//   ....[42]....
        /*0d58*/ 	.word	0x000034c0


	//   ....[43]....
        /*0d5c*/ 	.word	0x000036d0


	//   ....[44]....
        /*0d60*/ 	.word	0x000037b0


	//   ....[45]....
        /*0d64*/ 	.word	0x000037c0


	//   ....[46]....
        /*0d68*/ 	.word	0x00003860


	//   ....[47]....
        /*0d6c*/ 	.word	0x00003870


	//   ....[48]....
        /*0d70*/ 	.word	0x00003890


	//   ....[49]....
        /*0d74*/ 	.word	0x000038a0


	//   ....[50]....
        /*0d78*/ 	.word	0x000038d0


	//   ....[51]....
        /*0d7c*/ 	.word	0x00003920


	//   ....[52]....
        /*0d80*/ 	.word	0x00003940


	//   ....[53]....
        /*0d84*/ 	.word	0x000041b0


	//   ....[54]....
        /*0d88*/ 	.word	0x000041d0


	//   ....[55]....
        /*0d8c*/ 	.word	0x000041f0


	//   ....[56]....
        /*0d90*/ 	.word	0x00004200


	//   ....[57]....
        /*0d94*/ 	.word	0x00004210


	//   ....[58]....
        /*0d98*/ 	.word	0x00004220


	//   ....[59]....
        /*0d9c*/ 	.word	0x00004230


	//   ....[60]....
        /*0da0*/ 	.word	0x00004240


	//   ....[61]....
        /*0da4*/ 	.word	0x00004270


	//   ....[62]....
        /*0da8*/ 	.word	0x000042a0


	//   ....[63]....
        /*0dac*/ 	.word	0x000044a0


	//   ....[64]....
        /*0db0*/ 	.word	0x00004760


	//   ....[65]....
        /*0db4*/ 	.word	0x00004770


	//   ....[66]....
        /*0db8*/ 	.word	0x00004780


	//   ....[67]....
        /*0dbc*/ 	.word	0x00005410


	//   ....[68]....
        /*0dc0*/ 	.word	0x00005430


	//   ....[69]....
        /*0dc4*/ 	.word	0x00005450


	//   ....[70]....
        /*0dc8*/ 	.word	0x00005460


	//   ....[71]....
        /*0dcc*/ 	.word	0x00005490


	//   ....[72]....
        /*0dd0*/ 	.word	0x000054b0


	//   ....[73]....
        /*0dd4*/ 	.word	0x000054d0


	//   ....[74]....
        /*0dd8*/ 	.word	0x000054e0


	//   ....[75]....
        /*0ddc*/ 	.word	0x00007120


	//   ....[76]....
        /*0de0*/ 	.word	0x00007140


	//   ....[77]....
        /*0de4*/ 	.word	0x00007160


	//   ....[78]....
        /*0de8*/ 	.word	0x00007170


	//   ....[79]....
        /*0dec*/ 	.word	0x00007180


	//   ....[80]....
        /*0df0*/ 	.word	0x00007190


	//   ....[81]....
        /*0df4*/ 	.word	0x000071a0


	//   ....[82]....
        /*0df8*/ 	.word	0x000071b0


	//   ....[83]....
        /*0dfc*/ 	.word	0x000071c0


	//   ....[84]....
        /*0e00*/ 	.word	0x000071d0


	//   ....[85]....
        /*0e04*/ 	.word	0x00007bc0


	//   ....[86]....
        /*0e08*/ 	.word	0x00007be0


	//   ....[87]....
        /*0e0c*/ 	.word	0x00007c00


	//   ....[88]....
        /*0e10*/ 	.word	0x00007c10


	//   ....[89]....
        /*0e14*/ 	.word	0x00007c20


	//   ....[90]....
        /*0e18*/ 	.word	0x00007c30


	//   ....[91]....
        /*0e1c*/ 	.word	0x00007c40


	//   ....[92]....
        /*0e20*/ 	.word	0x00007c50


	//   ....[93]....
        /*0e24*/ 	.word	0x00007c60


	//   ....[94]....
        /*0e28*/ 	.word	0x00007c70


	//   ....[95]....
        /*0e2c*/ 	.word	0x00007ec0


	//   ....[96]....
        /*0e30*/ 	.word	0x00008180


	//   ....[97]....
        /*0e34*/ 	.word	0x00008190


	//   ....[98]....
        /*0e38*/ 	.word	0x000081a0


	//   ....[99]....
        /*0e3c*/ 	.word	0x00008e20


	//   ....[100]....
        /*0e40*/ 	.word	0x00008e60


	//   ....[101]....
        /*0e44*/ 	.word	0x00008e70


	//   ....[102]....
        /*0e48*/ 	.word	0x00008e80


	//   ....[103]....
        /*0e4c*/ 	.word	0x00008eb0


	//   ....[104]....
        /*0e50*/ 	.word	0x00008ed0


	//   ....[105]....
        /*0e54*/ 	.word	0x00008ef0


	//   ....[106]....
        /*0e58*/ 	.word	0x00008f00


	//   ....[107]....
        /*0e5c*/ 	.word	0x0000b000


	//   ....[108]....
        /*0e60*/ 	.word	0x0000b020


	//   ....[109]....
        /*0e64*/ 	.word	0x0000b070


	//   ....[110]....
        /*0e68*/ 	.word	0x0000b090


	//   ....[111]....
        /*0e6c*/ 	.word	0x0000b0b0


	//   ....[112]....
        /*0e70*/ 	.word	0x0000b0d0


	//   ....[113]....
        /*0e74*/ 	.word	0x0000b0f0


	//   ....[114]....
        /*0e78*/ 	.word	0x0000b110


	//   ....[115]....
        /*0e7c*/ 	.word	0x0000b130


	//   ....[116]....
        /*0e80*/ 	.word	0x0000b270


	//   ....[117]....
        /*0e84*/ 	.word	0x0000ba40


	//   ....[118]....
        /*0e88*/ 	.word	0x0000ba60


	//   ....[119]....
        /*0e8c*/ 	.word	0x0000ba90


	//   ....[120]....
        /*0e90*/ 	.word	0x0000bab0


	//   ....[121]....
        /*0e94*/ 	.word	0x0000bac0


	//   ....[122]....
        /*0e98*/ 	.word	0x0000bad0


	//   ....[123]....
        /*0e9c*/ 	.word	0x0000bae0


	//   ....[124]....
        /*0ea0*/ 	.word	0x0000baf0


	//   ....[125]....
        /*0ea4*/ 	.word	0x0000bb00


	//   ....[126]....
        /*0ea8*/ 	.word	0x0000bb10


	//   ....[127]....
        /*0eac*/ 	.word	0x0000c1a0


	//   ....[128]....
        /*0eb0*/ 	.word	0x0000c1b0


	//   ....[129]....
        /*0eb4*/ 	.word	0x0000c1c0


	//   ....[130]....
        /*0eb8*/ 	.word	0x0000c1d0


	//   ....[131]....
        /*0ebc*/ 	.word	0x0000c200


	//   ....[132]....
        /*0ec0*/ 	.word	0x0000c220


	//   ....[133]....
        /*0ec4*/ 	.word	0x0000c240


	//   ....[134]....
        /*0ec8*/ 	.word	0x0000c250


	//   ....[135]....
        /*0ecc*/ 	.word	0x0000e010


	//   ....[136]....
        /*0ed0*/ 	.word	0x0000e040


	//   ....[137]....
        /*0ed4*/ 	.word	0x0000e050


	//   ....[138]....
        /*0ed8*/ 	.word	0x0000e060


	//   ....[139]....
        /*0edc*/ 	.word	0x0000e070


	//   ....[140]....
        /*0ee0*/ 	.word	0x0000e0a0


	//   ....[141]....
        /*0ee4*/ 	.word	0x0000e0c0


	//   ....[142]....
        /*0ee8*/ 	.word	0x0000e0e0


	//   ....[143]....
        /*0eec*/ 	.word	0x0000f2d0


	//   ....[144]....
        /*0ef0*/ 	.word	0x0000f2f0


	//   ....[145]....
        /*0ef4*/ 	.word	0x0000f310


	//   ....[146]....
        /*0ef8*/ 	.word	0x0000f320


	//   ....[147]....
        /*0efc*/ 	.word	0x0000f330


	//   ....[148]....
        /*0f00*/ 	.word	0x0000f340


	//   ....[149]....
        /*0f04*/ 	.word	0x0000f350


	//   ....[150]....
        /*0f08*/ 	.word	0x0000f360


	//   ....[151]....
        /*0f0c*/ 	.word	0x0000f710


	//   ....[152]....
        /*0f10*/ 	.word	0x0000f730


	//   ....[153]....
        /*0f14*/ 	.word	0x0000f800


	//   ....[154]....
        /*0f18*/ 	.word	0x0000f810


	//   ....[155]....
        /*0f1c*/ 	.word	0x0000f890


	//   ....[156]....
        /*0f20*/ 	.word	0x0000f8b0


	//   ....[157]....
        /*0f24*/ 	.word	0x0000f930


	//   ....[158]....
        /*0f28*/ 	.word	0x0000f940


	//   ....[159]....
        /*0f2c*/ 	.word	0x0000f9c0


	//   ....[160]....
        /*0f30*/ 	.word	0x0000f9e0


	//   ....[161]....
        /*0f34*/ 	.word	0x0000fa60


	//   ....[162]....
        /*0f38*/ 	.word	0x0000fa70


	//   ....[163]....
        /*0f3c*/ 	.word	0x0000faf0


	//   ....[164]....
        /*0f40*/ 	.word	0x0000fb10


	//   ....[165]....
        /*0f44*/ 	.word	0x0000fb90


	//   ....[166]....
        /*0f48*/ 	.word	0x0000fba0


	//   ....[167]....
        /*0f4c*/ 	.word	0x0000fe30


	//   ....[168]....
        /*0f50*/ 	.word	0x0000fe50


	//   ....[169]....
        /*0f54*/ 	.word	0x000101a0


	//   ....[170]....
        /*0f58*/ 	.word	0x000101b0


	//   ....[171]....
        /*0f5c*/ 	.word	0x00010500


	//   ....[172]....
        /*0f60*/ 	.word	0x00010520


	//   ....[173]....
        /*0f64*/ 	.word	0x00010870


	//   ....[174]....
        /*0f68*/ 	.word	0x00010880


	//   ....[175]....
        /*0f6c*/ 	.word	0x00011320


	//   ....[176]....
        /*0f70*/ 	.word	0x00011340


	//   ....[177]....
        /*0f74*/ 	.word	0x00011420


	//   ....[178]....
        /*0f78*/ 	.word	0x00011430


	//   ....[179]....
        /*0f7c*/ 	.word	0x000114b0


	//   ....[180]....
        /*0f80*/ 	.word	0x000114d0


	//   ....[181]....
        /*0f84*/ 	.word	0x00011550


	//   ....[182]....
        /*0f88*/ 	.word	0x00011560


	//   ....[183]....
        /*0f8c*/ 	.word	0x000115e0


	//   ....[184]....
        /*0f90*/ 	.word	0x00011600


	//   ....[185]....
        /*0f94*/ 	.word	0x00011680


	//   ....[186]....
        /*0f98*/ 	.word	0x00011690


	//   ....[187]....
        /*0f9c*/ 	.word	0x00011710


	//   ....[188]....
        /*0fa0*/ 	.word	0x00011730


	//   ....[189]....
        /*0fa4*/ 	.word	0x000117b0


	//   ....[190]....
        /*0fa8*/ 	.word	0x000117c0


	//   ....[191]....
        /*0fac*/ 	.word	0x00011920


	//   ....[192]....
        /*0fb0*/ 	.word	0x00011940


	//   ....[193]....
        /*0fb4*/ 	.word	0x00011a70


	//   ....[194]....
        /*0fb8*/ 	.word	0x00011ab0


	//   ....[195]....
        /*0fbc*/ 	.word	0x00011ae0


	//   ....[196]....
        /*0fc0*/ 	.word	0x00011b10


	//   ....[197]....
        /*0fc4*/ 	.word	0x00011b40


	//   ....[198]....
        /*0fc8*/ 	.word	0x00011b70


	//   ....[199]....
        /*0fcc*/ 	.word	0x00011cd0


	//   ....[200]....
        /*0fd0*/ 	.word	0x00011d10


	//   ....[201]....
        /*0fd4*/ 	.word	0x00011d40


	//   ....[202]....
        /*0fd8*/ 	.word	0x00011d70


	//   ....[203]....
        /*0fdc*/ 	.word	0x00011da0


	//   ....[204]....
        /*0fe0*/ 	.word	0x00011dd0


	//   ....[205]....
        /*0fe4*/ 	.word	0x00011e60


	//   ....[206]....
        /*0fe8*/ 	.word	0x00011ec0


	//   ....[207]....
        /*0fec*/ 	.word	0x00011ed0


	//   ....[208]....
        /*0ff0*/ 	.word	0x00011f30


	//   ....[209]....
        /*0ff4*/ 	.word	0x00012990


	//   ....[210]....
        /*0ff8*/ 	.word	0x000129f0


	//   ....[211]....
        /*0ffc*/ 	.word	0x00012a40


	//   ....[212]....
        /*1000*/ 	.word	0x00012a90


	//   ....[213]....
        /*1004*/ 	.word	0x00012ae0


	//   ....[214]....
        /*1008*/ 	.word	0x00012b50


	//   ....[215]....
        /*100c*/ 	.word	0x00012ba0


	//   ....[216]....
        /*1010*/ 	.word	0x00012c10


	//   ....[217]....
        /*1014*/ 	.word	0x00012c80


	//   ....[218]....
        /*1018*/ 	.word	0x00012cf0


	//   ....[219]....
        /*101c*/ 	.word	0x00012d60


	//   ....[220]....
        /*1020*/ 	.word	0x00012dd0


	//   ....[221]....
        /*1024*/ 	.word	0x00012e40


	//   ....[222]....
        /*1028*/ 	.word	0x00012ea0


	//   ....[223]....
        /*102c*/ 	.word	0x00012f10


	//   ....[224]....
        /*1030*/ 	.word	0x00012f80


	//   ....[225]....
        /*1034*/ 	.word	0x00012ff0


	//   ....[226]....
        /*1038*/ 	.word	0x00013050


	//   ....[227]....
        /*103c*/ 	.word	0x000130c0


	//   ....[228]....
        /*1040*/ 	.word	0x00013130


	//   ....[229]....
        /*1044*/ 	.word	0x000131a0


	//   ....[230]....
        /*1048*/ 	.word	0x00013200


	//   ....[231]....
        /*104c*/ 	.word	0x00013270


	//   ....[232]....
        /*1050*/ 	.word	0x000132e0


	//   ....[233]....
        /*1054*/ 	.word	0x00013350


	//   ....[234]....
        /*1058*/ 	.word	0x000133b0


	//   ....[235]....
        /*105c*/ 	.word	0x00013420


	//   ....[236]....
        /*1060*/ 	.word	0x00013490


	//   ....[237]....
        /*1064*/ 	.word	0x00013560


	//   ....[238]....
        /*1068*/ 	.word	0x000135c0


	//   ....[239]....
        /*106c*/ 	.word	0x000136a0


	//   ....[240]....
        /*1070*/ 	.word	0x00013700


	//   ....[241]....
        /*1074*/ 	.word	0x000137e0


	//   ....[242]....
        /*1078*/ 	.word	0x00013840


	//   ....[243]....
        /*107c*/ 	.word	0x00013920


	//   ....[244]....
        /*1080*/ 	.word	0x00013980


	//   ....[245]....
        /*1084*/ 	.word	0x000139f0


	//   ....[246]....
        /*1088*/ 	.word	0x00013a60


	//   ....[247]....
        /*108c*/ 	.word	0x00013d50


	//   ....[248]....
        /*1090*/ 	.word	0x00014040


	//   ....[249]....
        /*1094*/ 	.word	0x000147e0


	//   ....[250]....
        /*1098*/ 	.word	0x00014830


	//   ....[251]....
        /*109c*/ 	.word	0x00014880


	//   ....[252]....
        /*10a0*/ 	.word	0x000148d0


	//   ....[253]....
        /*10a4*/ 	.word	0x00014920


	//   ....[254]....
        /*10a8*/ 	.word	0x00014970


	//   ....[255]....
        /*10ac*/ 	.word	0x000149c0


	//   ....[0]....
        /*10b0*/ 	.word	0x00014a10


	//   ....[1]....
        /*10b4*/ 	.word	0x00014a80


	//   ....[2]....
        /*10b8*/ 	.word	0x00014af0


	//   ....[3]....
        /*10bc*/ 	.word	0x00014bc0


	//   ....[4]....
        /*10c0*/ 	.word	0x00014c20


	//   ....[5]....
        /*10c4*/ 	.word	0x00014d00


	//   ....[6]....
        /*10c8*/ 	.word	0x00014d60


	//   ....[7]....
        /*10cc*/ 	.word	0x00014e40


	//   ....[8]....
        /*10d0*/ 	.word	0x00014ea0


	//   ....[9]....
        /*10d4*/ 	.word	0x00014f80


	//   ....[10]....
        /*10d8*/ 	.word	0x00014fe0


	//   ....[11]....
        /*10dc*/ 	.word	0x00015050


	//   ....[12]....
        /*10e0*/ 	.word	0x000150c0


	//   ....[13]....
        /*10e4*/ 	.word	0x00015190


	//   ....[14]....
        /*10e8*/ 	.word	0x000151f0


	//   ....[15]....
        /*10ec*/ 	.word	0x000152d0


	//   ....[16]....
        /*10f0*/ 	.word	0x00015330


	//   ....[17]....
        /*10f4*/ 	.word	0x00015410


	//   ....[18]....
        /*10f8*/ 	.word	0x00015470


	//   ....[19]....
        /*10fc*/ 	.word	0x00015550


	//   ....[20]....
        /*1100*/ 	.word	0x000155b0


	//   ....[21]....
        /*1104*/ 	.word	0x00015620


	//   ....[22]....
        /*1108*/ 	.word	0x00015690


	//   ....[23]....
        /*110c*/ 	.word	0x00015970


	//   ....[24]....
        /*1110*/ 	.word	0x00015c50


	//   ....[25]....
        /*1114*/ 	.word	0x00016410


	//   ....[26]....
        /*1118*/ 	.word	0x00016450


	//   ....[27]....
        /*111c*/ 	.word	0x000164a0


	//   ....[28]....
        /*1120*/ 	.word	0x000164e0


	//   ....[29]....
        /*1124*/ 	.word	0x00016530


	//   ....[30]....
        /*1128*/ 	.word	0x00016570


	//   ....[31]....
        /*112c*/ 	.word	0x000165c0


	//   ....[32]....
        /*1130*/ 	.word	0x00016610


	//   ....[33]....
        /*1134*/ 	.word	0x00016670


	//   ....[34]....
        /*1138*/ 	.word	0x000166e0


	//   ....[35]....
        /*113c*/ 	.word	0x00016750


	//   ....[36]....
        /*1140*/ 	.word	0x00016830


	//   ....[37]....
        /*1144*/ 	.word	0x00016890


	//   ....[38]....
        /*1148*/ 	.word	0x00016970


	//   ....[39]....
        /*114c*/ 	.word	0x000169d0


	//   ....[40]....
        /*1150*/ 	.word	0x00016ab0


	//   ....[41]....
        /*1154*/ 	.word	0x00016b10


	//   ....[42]....
        /*1158*/ 	.word	0x00016bf0


	//   ....[43]....
        /*115c*/ 	.word	0x00016c50


	//   ....[44]....
        /*1160*/ 	.word	0x00016ca0


	//   ....[45]....
        /*1164*/ 	.word	0x00016ce0


	//   ....[46]....
        /*1168*/ 	.word	0x00016d30


	//   ....[47]....
        /*116c*/ 	.word	0x00016d70


	//   ....[48]....
        /*1170*/ 	.word	0x00016dc0


	//   ....[49]....
        /*1174*/ 	.word	0x00016e00


	//   ....[50]....
        /*1178*/ 	.word	0x00016e50


	//   ....[51]....
        /*117c*/ 	.word	0x00016e90


	//   ....[52]....
        /*1180*/ 	.word	0x00016ee0


	//   ....[53]....
        /*1184*/ 	.word	0x00016f30


	//   ....[54]....
        /*1188*/ 	.word	0x00016f80


	//   ....[55]....
        /*118c*/ 	.word	0x00016fd0


	//   ....[56]....
        /*1190*/ 	.word	0x00017020


	//   ....[57]....
        /*1194*/ 	.word	0x00017070


	//   ....[58]....
        /*1198*/ 	.word	0x000170c0


	//   ....[59]....
        /*119c*/ 	.word	0x00017110


	//   ....[60]....
        /*11a0*/ 	.word	0x00017180


	//   ....[61]....
        /*11a4*/ 	.word	0x000171f0


	//   ....[62]....
        /*11a8*/ 	.word	0x00017260


	//   ....[63]....
        /*11ac*/ 	.word	0x000172c0


	//   ....[64]....
        /*11b0*/ 	.word	0x00017330


	//   ....[65]....
        /*11b4*/ 	.word	0x000173a0


	//   ....[66]....
        /*11b8*/ 	.word	0x00017410


	//   ....[67]....
        /*11bc*/ 	.word	0x00017470


	//   ....[68]....
        /*11c0*/ 	.word	0x000174e0


	//   ....[69]....
        /*11c4*/ 	.word	0x00017550


	//   ....[70]....
        /*11c8*/ 	.word	0x000175c0


	//   ....[71]....
        /*11cc*/ 	.word	0x00017620


	//   ....[72]....
        /*11d0*/ 	.word	0x00017690


	//   ....[73]....
        /*11d4*/ 	.word	0x00017700


	//   ....[74]....
        /*11d8*/ 	.word	0x00017770


	//   ....[75]....
        /*11dc*/ 	.word	0x000177d0


	//   ....[76]....
        /*11e0*/ 	.word	0x00017840


	//   ....[77]....
        /*11e4*/ 	.word	0x000178b0


	//   ....[78]....
        /*11e8*/ 	.word	0x00017920


	//   ....[79]....
        /*11ec*/ 	.word	0x00017980


	//   ....[80]....
        /*11f0*/ 	.word	0x000179f0


	//   ....[81]....
        /*11f4*/ 	.word	0x00017a60


	//   ....[82]....
        /*11f8*/ 	.word	0x00017ad0


	//   ....[83]....
        /*11fc*/ 	.word	0x00017b30


	//   ....[84]....
        /*1200*/ 	.word	0x00017ba0


	//   ....[85]....
        /*1204*/ 	.word	0x00017c10


	//   ....[86]....
        /*1208*/ 	.word	0x00017c80


	//   ....[87]....
        /*120c*/ 	.word	0x00017ce0


	//   ....[88]....
        /*1210*/ 	.word	0x00017d50


	//   ....[89]....
        /*1214*/ 	.word	0x00017dc0


	//   ....[90]....
        /*1218*/ 	.word	0x00017e30


	//   ....[91]....
        /*121c*/ 	.word	0x00017e90


	//   ....[92]....
        /*1220*/ 	.word	0x00017f00


	//   ....[93]....
        /*1224*/ 	.word	0x00017f70


	//   ....[94]....
        /*1228*/ 	.word	0x00017fe0


	//   ....[95]....
        /*122c*/ 	.word	0x00018040


	//   ....[96]....
        /*1230*/ 	.word	0x000180b0


	//   ....[97]....
        /*1234*/ 	.word	0x00018120


	//   ....[98]....
        /*1238*/ 	.word	0x00018190


	//   ....[99]....
        /*123c*/ 	.word	0x000181f0


	//   ....[100]....
        /*1240*/ 	.word	0x00018260


	//   ....[101]....
        /*1244*/ 	.word	0x000182d0


	//   ....[102]....
        /*1248*/ 	.word	0x00018320


	//   ....[103]....
        /*124c*/ 	.word	0x00018360


	//   ....[104]....
        /*1250*/ 	.word	0x000183b0


	//   ....[105]....
        /*1254*/ 	.word	0x00018400


	//   ....[106]....
        /*1258*/ 	.word	0x00018450


	//   ....[107]....
        /*125c*/ 	.word	0x000184c0


	//   ....[108]....
        /*1260*/ 	.word	0x00018510


	//   ....[109]....
        /*1264*/ 	.word	0x00018560


	//   ....[110]....
        /*1268*/ 	.word	0x000185b0


	//   ....[111]....
        /*126c*/ 	.word	0x00018600


	//   ....[112]....
        /*1270*/ 	.word	0x00018650


	//   ....[113]....
        /*1274*/ 	.word	0x000186c0


	//   ....[114]....
        /*1278*/ 	.word	0x00018710


	//   ....[115]....
        /*127c*/ 	.word	0x00018780


	//   ....[116]....
        /*1280*/ 	.word	0x000187e0


	//   ....[117]....
        /*1284*/ 	.word	0x00018850


	//----- nvinfo : EIATTR_EXIT_INSTR_OFFSETS
	.align		4
.L_266:
        /*1288*/ 	.byte	0x04, 0x1c
        /*128a*/ 	.short	(.L_268 - .L_267)


	//   ....[0]....
.L_267:
        /*128c*/ 	.word	0x000010d0


	//   ....[1]....
        /*1290*/ 	.word	0x00012950


	//----- nvinfo : EIATTR_MAX_THREADS
	.align		4
.L_268:
        /*1294*/ 	.byte	0x04, 0x05
        /*1296*/ 	.short	(.L_270 - .L_269)
.L_269:
        /*1298*/ 	.word	0x00000080
        /*129c*/ 	.word	0x00000001
        /*12a0*/ 	.word	0x00000001


	//----- nvinfo : EIATTR_CRS_STACK_SIZE
	.align		4
.L_270:
        /*12a4*/ 	.byte	0x04, 0x1e
        /*12a6*/ 	.short	(.L_272 - .L_271)
.L_271:
        /*12a8*/ 	.word	0x00000000
.L_272:


//--------------------- .nv.info._ZN7cutlass13device_kernelIN5flash19enable_sm80_to_sm89INS1_16FlashAttnFwdSm80INS1_25CollectiveMainloopFwdSm80ILi4ELi1ELb0EN4cute5tupleIJNS5_1CILi128EEENS7_ILi80EEENS7_ILi64EEEEEELi64ENS_6half_tEfNS_4arch4Sm80ELb1ELb0ELb0ELb1ELb1ELb1ELb1ELb1EEENS1_21CollectiveEpilogueFwdINS6_IJS8_SA_S9_EEENS6_IJNS7_ILi1EEESI_SI_EEESC_SE_Li128ELb1ELb1ELb1ELb0EEENS1_36VarlenDynamicPersistentTileSchedulerILi128ELi80ELi128ELi128ELb1ELb1ELb0ELb1ELb1ELb1EEEEEEEEEvNT_6ParamsE --------------------------
	.section	.nv.info._ZN7cutlass13device_kernelIN5flash19enable_sm80_to_sm89INS1_16FlashAttnFwdSm80INS1_25CollectiveMainloopFwdSm80ILi4ELi1ELb0EN4cute5tupleIJNS5_1CILi128EEENS7_ILi80EEENS7_ILi64EEEEEELi64ENS_6half_tEfNS_4arch4Sm80ELb1ELb0ELb0ELb1ELb1ELb1ELb1ELb1EEENS1_21CollectiveEpilogueFwdINS6_IJS8_SA_S9_EEENS6_IJNS7_ILi1EEESI_SI_EEESC_SE_Li128ELb1ELb1ELb1ELb0EEENS1_36VarlenDynamicPersistentTileSchedulerILi128ELi80ELi128ELi128ELb1ELb1ELb0ELb1ELb1ELb1EEEEEEEEEvNT_6ParamsE,"",@"SHT_CUDA_INFO"
	.sectionflags	@""
	.align	4


	//----- nvinfo : EIATTR_CUDA_API_VERSION
	.align		4
        /*0000*/ 	.byte	0x04, 0x37
        /*0002*/ 	.short	(.L_274 - .L_273)
.L_273:
        /*0004*/ 	.word	0x00000082


	//----- nvinfo : EIATTR_SW2861232_WAR
	.align		4
.L_274:
        /*0008*/ 	.byte	0x01, 0x35
	.zero		2


	//----- nvinfo : EIATTR_PARAM_CBANK
	.align		4
        /*000c*/ 	.byte	0x04, 0x0a
        /*000e*/ 	.short	(.L_276 - .L_275)
	.align		4
.L_275:
        /*0010*/ 	.word	index@(.nv.constant0._ZN7cutlass13device_kernelIN5flash19enable_sm80_to_sm89INS1_16FlashAttnFwdSm80INS1_25CollectiveMainloopFwdSm80ILi4ELi1ELb0EN4cute5tupleIJNS5_1CILi128EEENS7_ILi80EEENS7_ILi64EEEEEELi64ENS_6half_tEfNS_4arch4Sm80ELb1ELb0ELb0ELb1ELb1ELb1ELb1ELb1EEENS1_21CollectiveEpilogueFwdINS6_IJS8_SA_S9_EEENS6_IJNS7_ILi1EEESI_SI_EEESC_SE_Li128ELb1ELb1ELb1ELb0EEENS1_36VarlenDynamicPersistentTileSchedulerILi128ELi80ELi128ELi128ELb1ELb1ELb0ELb1ELb1ELb1EEEEEEEEEvNT_6ParamsE)
        /*0014*/ 	.short	0x0160
        /*0016*/ 	.short	0x0438


	//----- nvinfo : EIATTR_CBANK_PARAM_SIZE
	.align		4
.L_276:
        /*0018*/ 	.byte	0x03, 0x19
        /*001a*/ 	.short	0x0438


	//----- nvinfo : EIATTR_KPARAM_INFO
	.align		4
        /*001c*/ 	.byte	0x04, 0x17
        /*001e*/ 	.short	(.L_278 - .L_277)
.L_277:
        /*0020*/ 	.word	0x00000000
        /*0024*/ 	.short	0x0000
        /*0026*/ 	.short	0x0000
        /*0028*/ 	.byte	0x00, 0xf0, 0xe1, 0x10


	//----- nvinfo : EIATTR_MAXREG_COUNT
	.align		4
.L_278:
        /*002c*/ 	.byte	0x03, 0x1b
        /*002e*/ 	.short	0x00ff


	//----- nvinfo : EIATTR_NUM_BARRIERS
	.align		4
        /*0030*/ 	.byte	0x02, 0x4c
        /*0032*/ 	.byte	0x06
	.zero		1


	//----- nvinfo : EIATTR_ANNOTATIONS
	.align		4
        /*0034*/ 	.byte	0x04, 0x55
        /*0036*/ 	.short	(.L_280 - .L_279)


	//   ....[0]....
.L_279:
        /* <DEDUP_REMOVED lines=133> */


	//----- nvinfo : EIATTR_MERCURY_ISA_VERSION
	.align		4
.L_280:
        /*0878*/ 	.byte	0x03, 0x5f
        /*087a*/ 	.short	0x0000


	//----- nvinfo : EIATTR_INT_WARP_WIDE_INSTR_OFFSETS
	.align		4
        /*087c*/ 	.byte	0x04, 0x31
        /*087e*/ 	.short	(.L_282 - .L_281)


	//   ....[0]....
.L_281:
        /*0880*/ 	.word	0x00019650


	//   ....[1]....
        /*0884*/ 	.word	0x000196d0


	//----- nvinfo : EIATTR_COOP_GROUP_MASK_REGIDS
	.align		4
.L_282:
        /*0888*/ 	.byte	0x04, 0x29
        /*088a*/ 	.short	(.L_284 - .L_283)


	//   ....[0]....
.L_283:
        /*088c*/ 	.word	0xffffffff


	//   ....[1]....
        /*0890*/ 	.word	0xffffffff


	//   ....[2]....
        /*0894*/ 	.word	0xffffffff


	//   ....[3]....
        /*0898*/ 	.word	0xffffffff


	//   ....[4]....
        /*089c*/ 	.word	0xffffffff


	//   ....[5]....
        /*08a0*/ 	.word	0xffffffff


	//   ....[6]....
        /*08a4*/ 	.word	0xffffffff


	//   ....[7]....
        /*08a8*/ 	.word	0xffffffff


	//   ....[8]....
        /*08ac*/ 	.word	0xffffffff


	//   ....[9]....
        /*08b0*/ 	.word	0xffffffff


	//   ....[10]....
        /*08b4*/ 	.word	0xffffffff


	//   ....[11]....
        /*08b8*/ 	.word	0xffffffff


	//   ....[12]....
        /*08bc*/ 	.word	0xffffffff


	//   ....[13]....
        /*08c0*/ 	.word	0xffffffff


	//   ....[14]....
        /*08c4*/ 	.word	0xffffffff


	//   ....[15]....
        /*08c8*/ 	.word	0xffffffff


	//   ....[16]....
        /*08cc*/ 	.word	0xffffffff


	//   ....[17]....
        /*08d0*/ 	.word	0xffffffff


	//   ....[18]....
        /*08d4*/ 	.word	0xffffffff


	//   ....[19]....
        /*08d8*/ 	.word	0xffffffff


	//   ....[20]....
        /*08dc*/ 	.word	0xffffffff


	//   ....[21]....
        /*08e0*/ 	.word	0xffffffff


	//   ....[22]....
        /*08e4*/ 	.word	0xffffffff


	//   ....[23]....
        /*08e8*/ 	.word	0xffffffff


	//   ....[24]....
        /*08ec*/ 	.word	0xffffffff


	//   ....[25]....
        /*08f0*/ 	.word	0xffffffff


	//   ....[26]....
        /*08f4*/ 	.word	0xffffffff


	//   ....[27]....
        /*08f8*/ 	.word	0xffffffff


	//   ....[28]....
        /*08fc*/ 	.word	0xffffffff


	//   ....[29]....
        /*0900*/ 	.word	0xffffffff


	//   ....[30]....
        /*0904*/ 	.word	0xffffffff


	//   ....[31]....
        /*0908*/ 	.word	0xffffffff


	//   ....[32]....
        /*090c*/ 	.word	0xffffffff


	//   ....[33]....
        /*0910*/ 	.word	0xffffffff


	//   ....[34]....
        /*0914*/ 	.word	0xffffffff


	//   ....[35]....
        /*0918*/ 	.word	0xffffffff


	//   ....[36]....
        /*091c*/ 	.word	0xffffffff


	//   ....[37]....
        /*0920*/ 	.word	0xffffffff


	//   ....[38]....
        /*0924*/ 	.word	0xffffffff


	//   ....[39]....
        /*0928*/ 	.word	0xffffffff


	//   ....[40]....
        /*092c*/ 	.word	0xffffffff


	//   ....[41]....
        /*0930*/ 	.word	0xffffffff


	//   ....[42]....
        /*0934*/ 	.word	0xffffffff


	//   ....[43]....
        /*0938*/ 	.word	0xffffffff


	//   ....[44]....
        /*093c*/ 	.word	0xffffffff


	//   ....[45]....
        /*0940*/ 	.word	0xffffffff


	//   ....[46]....
        /*0944*/ 	.word	0xffffffff


	//   ....[47]....
        /*0948*/ 	.word	0xffffffff


	//   ....[48]....
        /*094c*/ 	.word	0xffffffff


	//   ....[49]....
        /*0950*/ 	.word	0xffffffff


	//   ....[50]....
        /*0954*/ 	.word	0xffffffff


	//   ....[51]....
        /*0958*/ 	.word	0xffffffff


	//   ....[52]....
        /*095c*/ 	.word	0xffffffff


	//   ....[53]....
        /*0960*/ 	.word	0xffffffff


	//   ....[54]....
        /*0964*/ 	.word	0xffffffff


	//   ....[55]....
        /*0968*/ 	.word	0xffffffff


	//   ....[56]....
        /*096c*/ 	.word	0xffffffff


	//   ....[57]....
        /*0970*/ 	.word	0xffffffff


	//   ....[58]....
        /*0974*/ 	.word	0xffffffff


	//   ....[59]....
        /*0978*/ 	.word	0xffffffff


	//   ....[60]....
        /*097c*/ 	.word	0xffffffff


	//   ....[61]....
        /*0980*/ 	.word	0xffffffff


	//   ....[62]....
        /*0984*/ 	.word	0xffffffff


	//   ....[63]....
        /*0988*/ 	.word	0xffffffff


	//   ....[64]....
        /*098c*/ 	.word	0xffffffff


	//   ....[65]....
        /*0990*/ 	.word	0xffffffff


	//   ....[66]....
        /*0994*/ 	.word	0xffffffff


	//   ....[67]....
        /*0998*/ 	.word	0xffffffff


	//   ....[68]....
        /*099c*/ 	.word	0xffffffff


	//   ....[69]....
        /*09a0*/ 	.word	0xffffffff


	//   ....[70]....
        /*09a4*/ 	.word	0xffffffff


	//   ....[71]....
        /*09a8*/ 	.word	0xffffffff


	//   ....[72]....
        /*09ac*/ 	.word	0xffffffff


	//   ....[73]....
        /*09b0*/ 	.word	0xffffffff


	//   ....[74]....
        /*09b4*/ 	.word	0xffffffff


	//   ....[75]....
        /*09b8*/ 	.word	0xffffffff


	//   ....[76]....
        /*09bc*/ 	.word	0xffffffff


	//   ....[77]....
        /*09c0*/ 	.word	0xffffffff


	//   ....[78]....
        /*09c4*/ 	.word	0xffffffff


	//   ....[79]....
        /*09c8*/ 	.word	0xffffffff


	//   ....[80]....
        /*09cc*/ 	.word	0xffffffff


	//   ....[81]....
        /*09d0*/ 	.word	0xffffffff


	//   ....[82]....
        /*09d4*/ 	.word	0xffffffff


	//   ....[83]....
        /*09d8*/ 	.word	0xffffffff


	//   ....[84]....
        /*09dc*/ 	.word	0xffffffff


	//   ....[85]....
        /*09e0*/ 	.word	0xffffffff


	//   ....[86]....
        /*09e4*/ 	.word	0xffffffff


	//   ....[87]....
        /*09e8*/ 	.word	0xffffffff


	//   ....[88]....
        /*09ec*/ 	.word	0xffffffff


	//   ....[89]....
        /*09f0*/ 	.word	0xffffffff


	//   ....[90]....
        /*09f4*/ 	.word	0xffffffff


	//   ....[91]....
        /*09f8*/ 	.word	0xffffffff


	//   ....[92]....
        /*09fc*/ 	.word	0xffffffff


	//   ....[93]....
        /*0a00*/ 	.word	0xffffffff


	//   ....[94]....
        /*0a04*/ 	.word	0xffffffff


	//   ....[95]....
        /*0a08*/ 	.word	0xffffffff


	//   ....[96]....
        /*0a0c*/ 	.word	0xffffffff


	//   ....[97]....
        /*0a10*/ 	.word	0xffffffff


	//   ....[98]....
        /*0a14*/ 	.word	0xffffffff


	//   ....[99]....
        /*0a18*/ 	.word	0xffffffff


	//   ....[100]....
        /*0a1c*/ 	.word	0xffffffff


	//   ....[101]....
        /*0a20*/ 	.word	0xffffffff


	//   ....[102]....
        /*0a24*/ 	.word	0xffffffff


	//   ....[103]....
        /*0a28*/ 	.word	0xffffffff


	//   ....[104]....
        /*0a2c*/ 	.word	0xffffffff


	//   ....[105]....
        /*0a30*/ 	.word	0xffffffff


	//   ....[106]....
        /*0a34*/ 	.word	0xffffffff


	//   ....[107]....
        /*0a38*/ 	.word	0xffffffff


	//   ....[108]....
        /*0a3c*/ 	.word	0xffffffff


	//   ....[109]....
        /*0a40*/ 	.word	0xffffffff


	//   ....[110]....
        /*0a44*/ 	.word	0xffffffff


	//   ....[111]....
        /*0a48*/ 	.word	0xffffffff


	//   ....[112]....
        /*0a4c*/ 	.word	0xffffffff


	//   ....[113]....
        /*0a50*/ 	.word	0xffffffff


	//   ....[114]....
        /*0a54*/ 	.word	0xffffffff


	//   ....[115]....
        /*0a58*/ 	.word	0xffffffff


	//   ....[116]....
        /*0a5c*/ 	.word	0xffffffff


	//   ....[117]....
        /*0a60*/ 	.word	0xffffffff


	//   ....[118]....
        /*0a64*/ 	.word	0xffffffff


	//   ....[119]....
        /*0a68*/ 	.word	0xffffffff


	//   ....[120]....
        /*0a6c*/ 	.word	0xffffffff


	//   ....[121]....
        /*0a70*/ 	.word	0xffffffff


	//   ....[122]....
        /*0a74*/ 	.word	0xffffffff


	//   ....[123]....
        /*0a78*/ 	.word	0xffffffff


	//   ....[124]....
        /*0a7c*/ 	.word	0xffffffff


	//   ....[125]....
        /*0a80*/ 	.word	0xffffffff


	//   ....[126]....
        /*0a84*/ 	.word	0xffffffff


	//   ....[127]....
        /*0a88*/ 	.word	0xffffffff


	//   ....[128]....
        /*0a8c*/ 	.word	0xffffffff


	//   ....[129]....
        /*0a90*/ 	.word	0xffffffff


	//   ....[130]....
        /*0a94*/ 	.word	0xffffffff


	//   ....[131]....
        /*0a98*/ 	.word	0xffffffff


	//   ....[132]....
        /*0a9c*/ 	.word	0xffffffff


	//   ....[133]....
        /*0aa0*/ 	.word	0xffffffff


	//   ....[134]....
        /*0aa4*/ 	.word	0xffffffff


	//   ....[135]....
        /*0aa8*/ 	.word	0xffffffff


	//   ....[136]....
        /*0aac*/ 	.word	0xffffffff


	//   ....[137]....
        /*0ab0*/ 	.word	0xffffffff


	//   ....[138]....
        /*0ab4*/ 	.word	0xffffffff


	//   ....[139]....
        /*0ab8*/ 	.word	0xffffffff


	//   ....[140]....
        /*0abc*/ 	.word	0xffffffff


	//   ....[141]....
        /*0ac0*/ 	.word	0xffffffff


	//   ....[142]....
        /*0ac4*/ 	.word	0xffffffff


	//   ....[143]....
        /*0ac8*/ 	.word	0xffffffff


	//   ....[144]....
        /*0acc*/ 	.word	0xffffffff


	//   ....[145]....
        /*0ad0*/ 	.word	0xffffffff


	//   ....[146]....
        /*0ad4*/ 	.word	0xffffffff


	//   ....[147]....
        /*0ad8*/ 	.word	0xffffffff


	//   ....[148]....
        /*0adc*/ 	.word	0xffffffff


	//   ....[149]....
        /*0ae0*/ 	.word	0xffffffff


	//   ....[150]....
        /*0ae4*/ 	.word	0xffffffff


	//   ....[151]....
        /*0ae8*/ 	.word	0xffffffff


	//   ....[152]....
        /*0aec*/ 	.word	0xffffffff


	//   ....[153]....
        /*0af0*/ 	.word	0xffffffff


	//   ....[154]....
        /*0af4*/ 	.word	0xffffffff


	//   ....[155]....
        /*0af8*/ 	.word	0xffffffff


	//   ....[156]....
        /*0afc*/ 	.word	0xffffffff


	//   ....[157]....
        /*0b00*/ 	.word	0xffffffff


	//   ....[158]....
        /*0b04*/ 	.word	0xffffffff


	//   ....[159]....
        /*0b08*/ 	.word	0xffffffff


	//   ....[160]....
        /*0b0c*/ 	.word	0xffffffff


	//   ....[161]....
        /*0b10*/ 	.word	0xffffffff


	//   ....[162]....
        /*0b14*/ 	.word	0xffffffff


	//   ....[163]....
        /*0b18*/ 	.word	0xffffffff


	//   ....[164]....
        /*0b1c*/ 	.word	0xffffffff


	//   ....[165]....
        /*0b20*/ 	.word	0xffffffff


	//   ....[166]....
        /*0b24*/ 	.word	0xffffffff


	//   ....[167]....
        /*0b28*/ 	.word	0xffffffff


	//   ....[168]....
        /*0b2c*/ 	.word	0xffffffff


	//   ....[169]....
        /*0b30*/ 	.word	0xffffffff


	//   ....[170]....
        /*0b34*/ 	.word	0xffffffff


	//   ....[171]....
        /*0b38*/ 	.word	0xffffffff


	//   ....[172]....
        /*0b3c*/ 	.word	0xffffffff


	//   ....[173]....
        /*0b40*/ 	.word	0xffffffff


	//   ....[174]....
        /*0b44*/ 	.word	0xffffffff


	//   ....[175]....
        /*0b48*/ 	.word	0xffffffff


	//   ....[176]....
        /*0b4c*/ 	.word	0xffffffff


	//   ....[177]....
        /*0b50*/ 	.word	0xffffffff


	//   ....[178]....
        /*0b54*/ 	.word	0xffffffff


	//   ....[179]....
        /*0b58*/ 	.word	0xffffffff


	//   ....[180]....
        /*0b5c*/ 	.word	0xffffffff


	//   ....[181]....
        /*0b60*/ 	.word	0xffffffff


	//   ....[182]....
        /*0b64*/ 	.word	0xffffffff


	//   ....[183]....
        /*0b68*/ 	.word	0xffffffff


	//   ....[184]....
        /*0b6c*/ 	.word	0xffffffff


	//   ....[185]....
        /*0b70*/ 	.word	0xffffffff


	//   ....[186]....
        /*0b74*/ 	.word	0xffffffff


	//   ....[187]....
        /*0b78*/ 	.word	0xffffffff


	//   ....[188]....
        /*0b7c*/ 	.word	0xffffffff


	//   ....[189]....
        /*0b80*/ 	.word	0xffffffff


	//   ....[190]....
        /*0b84*/ 	.word	0xffffffff


	//   ....[191]....
        /*0b88*/ 	.word	0xffffffff


	//   ....[192]....
        /*0b8c*/ 	.word	0xffffffff


	//   ....[193]....
        /*0b90*/ 	.word	0xffffffff


	//   ....[194]....
        /*0b94*/ 	.word	0xffffffff


	//   ....[195]....
        /*0b98*/ 	.word	0xffffffff


	//   ....[196]....
        /*0b9c*/ 	.word	0xffffffff


	//   ....[197]....
        /*0ba0*/ 	.word	0xffffffff


	//   ....[198]....
        /*0ba4*/ 	.word	0xffffffff


	//   ....[199]....
        /*0ba8*/ 	.word	0xffffffff


	//   ....[200]....
        /*0bac*/ 	.word	0xffffffff


	//   ....[201]....
        /*0bb0*/ 	.word	0xffffffff


	//   ....[202]....
        /*0bb4*/ 	.word	0xffffffff


	//   ....[203]....
        /*0bb8*/ 	.word	0xffffffff


	//   ....[204]....
        /*0bbc*/ 	.word	0xffffffff


	//   ....[205]....
        /*0bc0*/ 	.word	0xffffffff


	//   ....[206]....
        /*0bc4*/ 	.word	0xffffffff


	//   ....[207]....
        /*0bc8*/ 	.word	0xffffffff


	//   ....[208]....
        /*0bcc*/ 	.word	0xffffffff


	//   ....[209]....
        /*0bd0*/ 	.word	0xffffffff


	//   ....[210]....
        /*0bd4*/ 	.word	0xffffffff


	//   ....[211]....
        /*0bd8*/ 	.word	0xffffffff


	//   ....[212]....
        /*0bdc*/ 	.word	0xffffffff


	//   ....[213]....
        /*0be0*/ 	.word	0xffffffff


	//   ....[214]....
        /*0be4*/ 	.word	0xffffffff


	//   ....[215]....
        /*0be8*/ 	.word	0xffffffff


	//   ....[216]....
        /*0bec*/ 	.word	0xffffffff


	//   ....[217]....
        /*0bf0*/ 	.word	0xffffffff


	//   ....[218]....
        /*0bf4*/ 	.word	0xffffffff


	//   ....[219]....
        /*0bf8*/ 	.word	0xffffffff


	//   ....[220]....
        /*0bfc*/ 	.word	0xffffffff


	//   ....[221]....
        /*0c00*/ 	.word	0xffffffff


	//   ....[222]....
        /*0c04*/ 	.word	0xffffffff


	//   ....[223]....
        /*0c08*/ 	.word	0xffffffff


	//   ....[224]....
        /*0c0c*/ 	.word	0xffffffff


	//   ....[225]....
        /*0c10*/ 	.word	0xffffffff


	//   ....[226]....
        /*0c14*/ 	.word	0xffffffff


	//   ....[227]....
        /*0c18*/ 	.word	0xffffffff


	//   ....[228]....
        /*0c1c*/ 	.word	0xffffffff


	//   ....[229]....
        /*0c20*/ 	.word	0xffffffff


	//   ....[230]....
        /*0c24*/ 	.word	0xffffffff


	//   ....[231]....
        /*0c28*/ 	.word	0xffffffff


	//   ....[232]....
        /*0c2c*/ 	.word	0xffffffff


	//   ....[233]....
        /*0c30*/ 	.word	0xffffffff


	//   ....[234]....
        /*0c34*/ 	.word	0xffffffff


	//   ....[235]....
        /*0c38*/ 	.word	0xffffffff


	//   ....[236]....
        /*0c3c*/ 	.word	0xffffffff


	//   ....[237]....
        /*0c40*/ 	.word	0xffffffff


	//   ....[238]....
        /*0c44*/ 	.word	0xffffffff


	//   ....[239]....
        /*0c48*/ 	.word	0xffffffff


	//   ....[240]....
        /*0c4c*/ 	.word	0xffffffff


	//   ....[241]....
        /*0c50*/ 	.word	0xffffffff


	//   ....[242]....
        /*0c54*/ 	.word	0xffffffff


	//   ....[243]....
        /*0c58*/ 	.word	0xffffffff


	//   ....[244]....
        /*0c5c*/ 	.word	0xffffffff


	//   ....[245]....
        /*0c60*/ 	.word	0xffffffff


	//   ....[246]....
        /*0c64*/ 	.word	0xffffffff


	//   ....[247]....
        /*0c68*/ 	.word	0xffffffff


	//   ....[248]....
        /*0c6c*/ 	.word	0xffffffff


	//   ....[249]....
        /*0c70*/ 	.word	0xffffffff


	//   ....[250]....
        /*0c74*/ 	.word	0xffffffff


	//   ....[251]....
        /*0c78*/ 	.word	0xffffffff


	//   ....[252]....
        /*0c7c*/ 	.word	0xffffffff


	//   ....[253]....
        /*0c80*/ 	.word	0xffffffff


	//   ....[254]....
        /*0c84*/ 	.word	0xffffffff


	//   ....[255]....
        /*0c88*/ 	.word	0xffffffff


	//   ....[0]....
        /*0c8c*/ 	.word	0xffffffff


	//   ....[1]....
        /*0c90*/ 	.word	0xffffffff


	//   ....[2]....
        /*0c94*/ 	.word	0xffffffff


	//   ....[3]....
        /*0c98*/ 	.word	0xffffffff


	//   ....[4]....
        /*0c9c*/ 	.word	0xffffffff


	//   ....[5]....
        /*0ca0*/ 	.word	0xffffffff


	//   ....[6]....
        /*0ca4*/ 	.word	0xffffffff


	//   ....[7]....
        /*0ca8*/ 	.word	0xffffffff


	//   ....[8]....
        /*0cac*/ 	.word	0xffffffff


	//   ....[9]....
        /*0cb0*/ 	.word	0xffffffff


	//   ....[10]....
        /*0cb4*/ 	.word	0xffffffff


	//   ....[11]....
        /*0cb8*/ 	.word	0xffffffff


	//   ....[12]....
        /*0cbc*/ 	.word	0xffffffff


	//   ....[13]....
        /*0cc0*/ 	.word	0xffffffff


	//   ....[14]....
        /*0cc4*/ 	.word	0xffffffff


	//   ....[15]....
        /*0cc8*/ 	.word	0xffffffff


	//   ....[16]....
        /*0ccc*/ 	.word	0xffffffff


	//   ....[17]....
        /*0cd0*/ 	.word	0xffffffff


	//   ....[18]....
        /*0cd4*/ 	.word	0xffffffff


	//   ....[19]....
        /*0cd8*/ 	.word	0xffffffff


	//   ....[20]....
        /*0cdc*/ 	.word	0xffffffff


	//   ....[21]....
        /*0ce0*/ 	.word	0xffffffff


	//   ....[22]....
        /*0ce4*/ 	.word	0xffffffff


	//   ....[23]....
        /*0ce8*/ 	.word	0xffffffff


	//   ....[24]....
        /*0cec*/ 	.word	0xffffffff


	//   ....[25]....
        /*0cf0*/ 	.word	0xffffffff


	//   ....[26]....
        /*0cf4*/ 	.word	0xffffffff


	//   ....[27]....
        /*0cf8*/ 	.word	0xffffffff


	//   ....[28]....
        /*0cfc*/ 	.word	0xffffffff


	//   ....[29]....
        /*0d00*/ 	.word	0xffffffff


	//   ....[30]....
        /*0d04*/ 	.word	0xffffffff


	//   ....[31]....
        /*0d08*/ 	.word	0xffffffff


	//   ....[32]....
        /*0d0c*/ 	.word	0xffffffff


	//   ....[33]....
        /*0d10*/ 	.word	0xffffffff


	//   ....[34]....
        /*0d14*/ 	.word	0xffffffff


	//   ....[35]....
        /*0d18*/ 	.word	0xffffffff


	//   ....[36]....
        /*0d1c*/ 	.word	0xffffffff


	//   ....[37]....
        /*0d20*/ 	.word	0xffffffff


	//   ....[38]....
        /*0d24*/ 	.word	0xffffffff


	//   ....[39]....
        /*0d28*/ 	.word	0xffffffff


	//   ....[40]....
        /*0d2c*/ 	.word	0xffffffff


	//   ....[41]....
        /*0d30*/ 	.word	0xffffffff


	//   ....[42]....
        /*0d34*/ 	.word	0xffffffff


	//   ....[43]....
        /*0d38*/ 	.word	0xffffffff


	//   ....[44]....
        /*0d3c*/ 	.word	0xffffffff


	//   ....[45]....
        /*0d40*/ 	.word	0xffffffff


	//   ....[46]....
        /*0d44*/ 	.word	0xffffffff


	//   ....[47]....
        /*0d48*/ 	.word	0xffffffff


	//   ....[48]....
        /*0d4c*/ 	.word	0xffffffff


	//   ....[49]....
        /*0d50*/ 	.word	0xffffffff


	//   ....[50]....
        /*0d54*/ 	.word	0xffffffff


	//   ....[51]....
        /*0d58*/ 	.word	0xffffffff


	//   ....[52]....
        /*0d5c*/ 	.word	0xffffffff


	//   ....[53]....
        /*0d60*/ 	.word	0xffffffff


	//   ....[54]....
        /*0d64*/ 	.word	0xffffffff


	//   ....[55]....
        /*0d68*/ 	.word	0xffffffff


	//   ....[56]....
        /*0d6c*/ 	.word	0xffffffff


	//   ....[57]....
        /*0d70*/ 	.word	0xffffffff


	//   ....[58]....
        /*0d74*/ 	.word	0xffffffff


	//   ....[59]....
        /*0d78*/ 	.word	0xffffffff


	//   ....[60]....
        /*0d7c*/ 	.word	0xffffffff


	//   ....[61]....
        /*0d80*/ 	.word	0xffffffff


	//   ....[62]....
        /*0d84*/ 	.word	0xffffffff


	//   ....[63]....
        /*0d88*/ 	.word	0xffffffff


	//   ....[64]....
        /*0d8c*/ 	.word	0xffffffff


	//   ....[65]....
        /*0d90*/ 	.word	0xffffffff


	//   ....[66]....
        /*0d94*/ 	.word	0xffffffff


	//   ....[67]....
        /*0d98*/ 	.word	0xffffffff


	//   ....[68]....
        /*0d9c*/ 	.word	0xffffffff


	//   ....[69]....
        /*0da0*/ 	.word	0xffffffff


	//   ....[70]....
        /*0da4*/ 	.word	0xffffffff


	//   ....[71]....
        /*0da8*/ 	.word	0xffffffff


	//   ....[72]....
        /*0dac*/ 	.word	0xffffffff


	//   ....[73]....
        /*0db0*/ 	.word	0xffffffff


	//   ....[74]....
        /*0db4*/ 	.word	0xffffffff


	//   ....[75]....
        /*0db8*/ 	.word	0xffffffff


	//   ....[76]....
        /*0dbc*/ 	.word	0xffffffff


	//   ....[77]....
        /*0dc0*/ 	.word	0xffffffff


	//   ....[78]....
        /*0dc4*/ 	.word	0xffffffff


	//   ....[79]....
        /*0dc8*/ 	.word	0xffffffff


	//   ....[80]....
        /*0dcc*/ 	.word	0xffffffff


	//   ....[81]....
        /*0dd0*/ 	.word	0xffffffff


	//   ....[82]....
        /*0dd4*/ 	.word	0xffffffff


	//   ....[83]....
        /*0dd8*/ 	.word	0xffffffff


	//   ....[84]....
        /*0ddc*/ 	.word	0xffffffff


	//   ....[85]....
        /*0de0*/ 	.word	0xffffffff


	//   ....[86]....
        /*0de4*/ 	.word	0xffffffff


	//   ....[87]....
        /*0de8*/ 	.word	0xffffffff


	//   ....[88]....
        /*0dec*/ 	.word	0xffffffff


	//   ....[89]....
        /*0df0*/ 	.word	0xffffffff


	//   ....[90]....
        /*0df4*/ 	.word	0xffffffff


	//   ....[91]....
        /*0df8*/ 	.word	0xffffffff


	//   ....[92]....
        /*0dfc*/ 	.word	0xffffffff


	//   ....[93]....
        /*0e00*/ 	.word	0xffffffff


	//   ....[94]....
        /*0e04*/ 	.word	0xffffffff


	//   ....[95]....
        /*0e08*/ 	.word	0xffffffff


	//   ....[96]....
        /*0e0c*/ 	.word	0xffffffff


	//   ....[97]....
        /*0e10*/ 	.word	0xffffffff


	//   ....[98]....
        /*0e14*/ 	.word	0xffffffff


	//   ....[99]....
        /*0e18*/ 	.word	0xffffffff


	//   ....[100]....
        /*0e1c*/ 	.word	0xffffffff


	//   ....[101]....
        /*0e20*/ 	.word	0xffffffff


	//   ....[102]....
        /*0e24*/ 	.word	0xffffffff


	//   ....[103]....
        /*0e28*/ 	.word	0xffffffff


	//   ....[104]....
        /*0e2c*/ 	.word	0xffffffff


	//   ....[105]....
        /*0e30*/ 	.word	0xffffffff


	//   ....[106]....
        /*0e34*/ 	.word	0xffffffff


	//   ....[107]....
        /*0e38*/ 	.word	0xffffffff


	//   ....[108]....
        /*0e3c*/ 	.word	0xffffffff


	//   ....[109]....
        /*0e40*/ 	.word	0xffffffff


	//   ....[110]....
        /*0e44*/ 	.word	0xffffffff


	//   ....[111]....
        /*0e48*/ 	.word	0xffffffff


	//   ....[112]....
        /*0e4c*/ 	.word	0xffffffff


	//   ....[113]....
        /*0e50*/ 	.word	0xffffffff


	//   ....[114]....
        /*0e54*/ 	.word	0xffffffff


	//   ....[115]....
        /*0e58*/ 	.word	0xffffffff


	//   ....[116]....
        /*0e5c*/ 	.word	0xffffffff


	//   ....[117]....
        /*0e60*/ 	.word	0xffffffff


	//   ....[118]....
        /*0e64*/ 	.word	0xffffffff


	//   ....[119]....
        /*0e68*/ 	.word	0xffffffff


	//   ....[120]....
        /*0e6c*/ 	.word	0xffffffff


	//   ....[121]....
        /*0e70*/ 	.word	0xffffffff


	//   ....[122]....
        /*0e74*/ 	.word	0xffffffff


	//   ....[123]....
        /*0e78*/ 	.word	0xffffffff


	//   ....[124]....
        /*0e7c*/ 	.word	0xffffffff


	//   ....[125]....
        /*0e80*/ 	.word	0xffffffff


	//   ....[126]....
        /*0e84*/ 	.word	0xffffffff


	//   ....[127]....
        /*0e88*/ 	.word	0xffffffff


	//   ....[128]....
        /*0e8c*/ 	.word	0xffffffff


	//   ....[129]....
        /*0e90*/ 	.word	0xffffffff


	//   ....[130]....
        /*0e94*/ 	.word	0xffffffff


	//   ....[131]....
        /*0e98*/ 	.word	0xffffffff


	//   ....[132]....
        /*0e9c*/ 	.word	0xffffffff


	//   ....[133]....
        /*0ea0*/ 	.word	0xffffffff


	//   ....[134]....
        /*0ea4*/ 	.word	0xffffffff


	//   ....[135]....
        /*0ea8*/ 	.word	0xffffffff


	//   ....[136]....
        /*0eac*/ 	.word	0xffffffff


	//   ....[137]....
        /*0eb0*/ 	.word	0xffffffff


	//   ....[138]....
        /*0eb4*/ 	.word	0xffffffff


	//   ....[139]....
        /*0eb8*/ 	.word	0xffffffff


	//   ....[140]....
        /*0ebc*/ 	.word	0xffffffff


	//   ....[141]....
        /*0ec0*/ 	.word	0xffffffff


	//   ....[142]....
        /*0ec4*/ 	.word	0xffffffff


	//   ....[143]....
        /*0ec8*/ 	.word	0xffffffff


	//   ....[144]....
        /*0ecc*/ 	.word	0xffffffff


	//   ....[145]....
        /*0ed0*/ 	.word	0xffffffff


	//   ....[146]....
        /*0ed4*/ 	.word	0xffffffff


	//   ....[147]....
        /*0ed8*/ 	.word	0xffffffff


	//   ....[148]....
        /*0edc*/ 	.word	0xffffffff


	//   ....[149]....
        /*0ee0*/ 	.word	0xffffffff


	//   ....[150]....
        /*0ee4*/ 	.word	0xffffffff


	//   ....[151]....
        /*0ee8*/ 	.word	0xffffffff


	//   ....[152]....
        /*0eec*/ 	.word	0xffffffff


	//   ....[153]....
        /*0ef0*/ 	.word	0xffffffff


	//   ....[154]....
        /*0ef4*/ 	.word	0xffffffff


	//   ....[155]....
        /*0ef8*/ 	.word	0xffffffff


	//   ....[156]....
        /*0efc*/ 	.word	0xffffffff


	//   ....[157]....
        /*0f00*/ 	.word	0xffffffff


	//   ....[158]....
        /*0f04*/ 	.word	0xffffffff


	//   ....[159]....
        /*0f08*/ 	.word	0xffffffff


	//   ....[160]....
        /*0f0c*/ 	.word	0xffffffff


	//   ....[161]....
        /*0f10*/ 	.word	0xffffffff


	//   ....[162]....
        /*0f14*/ 	.word	0xffffffff


	//   ....[163]....
        /*0f18*/ 	.word	0xffffffff


	//   ....[164]....
        /*0f1c*/ 	.word	0xffffffff


	//   ....[165]....
        /*0f20*/ 	.word	0xffffffff


	//   ....[166]....
        /*0f24*/ 	.word	0xffffffff


	//   ....[167]....
        /*0f28*/ 	.word	0xffffffff


	//   ....[168]....
        /*0f2c*/ 	.word	0xffffffff


	//   ....[169]....
        /*0f30*/ 	.word	0xffffffff


	//   ....[170]....
        /*0f34*/ 	.word	0xffffffff


	//   ....[171]....
        /*0f38*/ 	.word	0xffffffff


	//   ....[172]....
        /*0f3c*/ 	.word	0xffffffff


	//   ....[173]....
        /*0f40*/ 	.word	0xffffffff


	//----- nvinfo : EIATTR_COOP_GROUP_INSTR_OFFSETS
	.align		4
.L_284:
        /*0f44*/ 	.byte	0x04, 0x28
        /*0f46*/ 	.short	(.L_286 - .L_285)


	//   ....[0]....
.L_285:
        /*0f48*/ 	.word	0x00000050


	//   ....[1]....
        /*0f4c*/ 	.word	0x00000200


	//   ....[2]....
        /*0f50*/ 	.word	0x00000230


	//   ....[3]....
        /*0f54*/ 	.word	0x00000260


	//   ....[4]....
        /*0f58*/ 	.word	0x00000290


	//   ....[5]....
        /*0f5c*/ 	.word	0x000002c0


	//   ....[6]....
        /*0f60*/ 	.word	0x000002f0


	//   ....[7]....
        /*0f64*/ 	.word	0x00000450


	//   ....[8]....
        /*0f68*/ 	.word	0x00000490


	//   ....[9]....
        /*0f6c*/ 	.word	0x000004c0


	//   ....[10]....
        /*0f70*/ 	.word	0x000004f0


	//   ....[11]....
        /*0f74*/ 	.word	0x00000520


	//   ....[12]....
        /*0f78*/ 	.word	0x00000550


	//   ....[13]....
        /*0f7c*/ 	.word	0x000005e0


	//   ....[14]....
        /*0f80*/ 	.word	0x00000630


	//   ....[15]....
        /*0f84*/ 	.word	0x00000650


	//   ....[16]....
        /*0f88*/ 	.word	0x000006b0


	//   ....[17]....
        /*0f8c*/ 	.word	0x00003f80


	//   ....[18]....
        /*0f90*/ 	.word	0x00003fd0


	//   ....[19]....
        /*0f94*/ 	.word	0x000047d0


	//   ....[20]....
        /*0f98*/ 	.word	0x000047f0


	//   ....[21]....
        /*0f9c*/ 	.word	0x00004f60


	//   ....[22]....
        /*0fa0*/ 	.word	0x00004f70


	//   ....[23]....
        /*0fa4*/ 	.word	0x000057f0


	//   ....[24]....
        /*0fa8*/ 	.word	0x00005830


	//   ....[25]....
        /*0fac*/ 	.word	0x00006430


	//   ....[26]....
        /*0fb0*/ 	.word	0x00006460


	//   ....[27]....
        /*0fb4*/ 	.word	0x00006c20


	//   ....[28]....
        /*0fb8*/ 	.word	0x00006c40


	//   ....[29]....
        /*0fbc*/ 	.word	0x00007420


	//   ....[30]....
        /*0fc0*/ 	.word	0x00007450


	//   ....[31]....
        /*0fc4*/ 	.word	0x00007580


	//   ....[32]....
        /*0fc8*/ 	.word	0x000075b0


	//   ....[33]....
        /*0fcc*/ 	.word	0x000076a0


	//   ....[34]....
        /*0fd0*/ 	.word	0x000076c0


	//   ....[35]....
        /*0fd4*/ 	.word	0x00007c70


	//   ....[36]....
        /*0fd8*/ 	.word	0x00007ca0


	//   ....[37]....
        /*0fdc*/ 	.word	0x00007e00


	//   ....[38]....
        /*0fe0*/ 	.word	0x00007e30


	//   ....[39]....
        /*0fe4*/ 	.word	0x00007f20


	//   ....[40]....
        /*0fe8*/ 	.word	0x00007f50


	//   ....[41]....
        /*0fec*/ 	.word	0x00008b10


	//   ....[42]....
        /*0ff0*/ 	.word	0x00008b30


	//   ....[43]....
        /*0ff4*/ 	.word	0x00008c00


	//   ....[44]....
        /*0ff8*/ 	.word	0x00008c10


	//   ....[45]....
        /*0ffc*/ 	.word	0x00008ce0


	//   ....[46]....
        /*1000*/ 	.word	0x00008d00


	//   ....[47]....
        /*1004*/ 	.word	0x00008dd0


	//   ....[48]....
        /*1008*/ 	.word	0x00008de0


	//   ....[49]....
        /*100c*/ 	.word	0x00008eb0


	//   ....[50]....
        /*1010*/ 	.word	0x00008ed0


	//   ....[51]....
        /*1014*/ 	.word	0x00008fa0


	//   ....[52]....
        /*1018*/ 	.word	0x00008fb0


	//   ....[53]....
        /*101c*/ 	.word	0x00009080


	//   ....[54]....
        /*1020*/ 	.word	0x000090a0


	//   ....[55]....
        /*1024*/ 	.word	0x00009170


	//   ....[56]....
        /*1028*/ 	.word	0x00009180


	//   ....[57]....
        /*102c*/ 	.word	0x000095f0


	//   ....[58]....
        /*1030*/ 	.word	0x00009600


	//   ....[59]....
        /*1034*/ 	.word	0x00009610


	//   ....[60]....
        /*1038*/ 	.word	0x00009620


	//   ....[61]....
        /*103c*/ 	.word	0x00009640


	//   ....[62]....
        /*1040*/ 	.word	0x00009650


	//   ....[63]....
        /*1044*/ 	.word	0x000096a0


	//   ....[64]....
        /*1048*/ 	.word	0x000096d0


	//   ....[65]....
        /*104c*/ 	.word	0x000096e0


	//   ....[66]....
        /*1050*/ 	.word	0x00009750


	//   ....[67]....
        /*1054*/ 	.word	0x00009ab0


	//   ....[68]....
        /*1058*/ 	.word	0x00009ad0


	//   ....[69]....
        /*105c*/ 	.word	0x00009af0


	//   ....[70]....
        /*1060*/ 	.word	0x00009b10


	//   ....[71]....
        /*1064*/ 	.word	0x00009cf0


	//   ....[72]....
        /*1068*/ 	.word	0x00009db0


	//   ....[73]....
        /*106c*/ 	.word	0x00009df0


	//   ....[74]....
        /*1070*/ 	.word	0x00009e30


	//   ....[75]....
        /*1074*/ 	.word	0x0000a010


	//   ....[76]....
        /*1078*/ 	.word	0x0000a0d0


	//   ....[77]....
        /*107c*/ 	.word	0x0000a110


	//   ....[78]....
        /*1080*/ 	.word	0x0000a150


	//   ....[79]....
        /*1084*/ 	.word	0x0000a350


	//   ....[80]....
        /*1088*/ 	.word	0x0000a410


	//   ....[81]....
        /*108c*/ 	.word	0x0000a450


	//   ....[82]....
        /*1090*/ 	.word	0x0000a490


	//   ....[83]....
        /*1094*/ 	.word	0x0000c020


	//   ....[84]....
        /*1098*/ 	.word	0x0000c080


	//   ....[85]....
        /*109c*/ 	.word	0x0000c0b0


	//   ....[86]....
        /*10a0*/ 	.word	0x0000c0c0


	//   ....[87]....
        /*10a4*/ 	.word	0x0000c1a0


	//   ....[88]....
        /*10a8*/ 	.word	0x0000c1b0


	//   ....[89]....
        /*10ac*/ 	.word	0x0000c1c0


	//   ....[90]....
        /*10b0*/ 	.word	0x0000c1d0


	//   ....[91]....
        /*10b4*/ 	.word	0x0000c3e0


	//   ....[92]....
        /*10b8*/ 	.word	0x0000c420


	//   ....[93]....
        /*10bc*/ 	.word	0x0000c440


	//   ....[94]....
        /*10c0*/ 	.word	0x0000c450


	//   ....[95]....
        /*10c4*/ 	.word	0x0000c530


	//   ....[96]....
        /*10c8*/ 	.word	0x0000c5e0


	//   ....[97]....
        /*10cc*/ 	.word	0x0000c650


	//   ....[98]....
        /*10d0*/ 	.word	0x0000c660


	//   ....[99]....
        /*10d4*/ 	.word	0x0000e530


	//   ....[100]....
        /*10d8*/ 	.word	0x0000e550


	//   ....[101]....
        /*10dc*/ 	.word	0x0000e560


	//   ....[102]....
        /*10e0*/ 	.word	0x0000e580


	//   ....[103]....
        /*10e4*/ 	.word	0x0000e590


	//   ....[104]....
        /*10e8*/ 	.word	0x0000e640


	//   ....[105]....
        /*10ec*/ 	.word	0x0000e6a0


	//   ....[106]....
        /*10f0*/ 	.word	0x0000e6c0


	//   ....[107]....
        /*10f4*/ 	.word	0x0000e6d0


	//   ....[108]....
        /*10f8*/ 	.word	0x0000e6f0


	//   ....[109]....
        /*10fc*/ 	.word	0x0000eef0


	//   ....[110]....
        /*1100*/ 	.word	0x0000ef10


	//   ....[111]....
        /*1104*/ 	.word	0x0000ef30


	//   ....[112]....
        /*1108*/ 	.word	0x0000ef40


	//   ....[113]....
        /*110c*/ 	.word	0x0000ef50


	//   ....[114]....
        /*1110*/ 	.word	0x0000ef60


	//   ....[115]....
        /*1114*/ 	.word	0x0000ef70


	//   ....[116]....
        /*1118*/ 	.word	0x0000ef80


	//   ....[117]....
        /*111c*/ 	.word	0x0000efb0


	//   ....[118]....
        /*1120*/ 	.word	0x0000efe0


	//   ....[119]....
        /*1124*/ 	.word	0x0000f1f0


	//   ....[120]....
        /*1128*/ 	.word	0x0000f4b0


	//   ....[121]....
        /*112c*/ 	.word	0x0000f4c0


	//   ....[122]....
        /*1130*/ 	.word	0x0000f4d0


	//   ....[123]....
        /*1134*/ 	.word	0x00010160


	//   ....[124]....
        /*1138*/ 	.word	0x00010180


	//   ....[125]....
        /*113c*/ 	.word	0x000101a0


	//   ....[126]....
        /*1140*/ 	.word	0x000101b0


	//   ....[127]....
        /*1144*/ 	.word	0x000101e0


	//   ....[128]....
        /*1148*/ 	.word	0x00010200


	//   ....[129]....
        /*114c*/ 	.word	0x00010220


	//   ....[130]....
        /*1150*/ 	.word	0x00010230


	//   ....[131]....
        /*1154*/ 	.word	0x00011eb0


	//   ....[132]....
        /*1158*/ 	.word	0x00011ed0


	//   ....[133]....
        /*115c*/ 	.word	0x00011f50


	//   ....[134]....
        /*1160*/ 	.word	0x00011f60


	//   ....[135]....
        /*1164*/ 	.word	0x00011fa0


	//   ....[136]....
        /*1168*/ 	.word	0x00011fb0


	//   ....[137]....
        /*116c*/ 	.word	0x00011ff0


	//   ....[138]....
        /*1170*/ 	.word	0x00012000


	//   ....[139]....
        /*1174*/ 	.word	0x00012010


	//   ....[140]....
        /*1178*/ 	.word	0x00012020


	//   ....[141]....
        /*117c*/ 	.word	0x000129c0


	//   ....[142]....
        /*1180*/ 	.word	0x000129e0


	//   ....[143]....
        /*1184*/ 	.word	0x00012a00


	//   ....[144]....
        /*1188*/ 	.word	0x00012a60


	//   ....[145]....
        /*118c*/ 	.word	0x00012a70


	//   ....[146]....
        /*1190*/ 	.word	0x00012ab0


	//   ....[147]....
        /*1194*/ 	.word	0x00012ac0


	//   ....[148]....
        /*1198*/ 	.word	0x00012b00


	//   ....[149]....
        /*119c*/ 	.word	0x00012b10


	//   ....[150]....
        /*11a0*/ 	.word	0x00012b20


	//   ....[151]....
        /*11a4*/ 	.word	0x00012ce0


	//   ....[152]....
        /*11a8*/ 	.word	0x00012f90


	//   ....[153]....
        /*11ac*/ 	.word	0x00012fa0


	//   ....[154]....
        /*11b0*/ 	.word	0x00012fb0


	//   ....[155]....
        /*11b4*/ 	.word	0x000138b0


	//   ....[156]....
        /*11b8*/ 	.word	0x000138d0


	//   ....[157]....
        /*11bc*/ 	.word	0x00013a30


	//   ....[158]....
        /*11c0*/ 	.word	0x00013a50


	//   ....[159]....
        /*11c4*/ 	.word	0x00013bb0


	//   ....[160]....
        /*11c8*/ 	.word	0x00013bd0


	//   ....[161]....
        /*11cc*/ 	.word	0x00013d30


	//   ....[162]....
        /*11d0*/ 	.word	0x00013d50


	//   ....[163]....
        /*11d4*/ 	.word	0x00015e10


	//   ....[164]....
        /*11d8*/ 	.word	0x00015e60


	//   ....[165]....
        /*11dc*/ 	.word	0x00015e90


	//   ....[166]....
        /*11e0*/ 	.word	0x00015eb0


	//   ....[167]....
        /*11e4*/ 	.word	0x00015ed0


	//   ....[168]....
        /*11e8*/ 	.word	0x00015ef0


	//   ....[169]....
        /*11ec*/ 	.word	0x00015f10


	//   ....[170]....
        /*11f0*/ 	.word	0x00015f30


	//   ....[171]....
        /*11f4*/ 	.word	0x00015f60


	//   ....[172]....
        /*11f8*/ 	.word	0x00016090


	//   ....[173]....
        /*11fc*/ 	.word	0x000168a0


	//   ....[174]....
        /*1200*/ 	.word	0x000168c0


	//   ....[175]....
        /*1204*/ 	.word	0x00016910


	//   ....[176]....
        /*1208*/ 	.word	0x00016930


	//   ....[177]....
        /*120c*/ 	.word	0x00016960


	//   ....[178]....
        /*1210*/ 	.word	0x00016980


	//   ....[179]....
        /*1214*/ 	.word	0x000169b0


	//   ....[180]....
        /*1218*/ 	.word	0x000169d0


	//   ....[181]....
        /*121c*/ 	.word	0x000169f0


	//   ....[182]....
        /*1220*/ 	.word	0x00016a30


	//   ....[183]....
        /*1224*/ 	.word	0x00017000


	//   ....[184]....
        /*1228*/ 	.word	0x00017020


	//   ....[185]....
        /*122c*/ 	.word	0x00017040


	//   ....[186]....
        /*1230*/ 	.word	0x00017060


	//   ....[187]....
        /*1234*/ 	.word	0x00017080


	//   ....[188]....
        /*1238*/ 	.word	0x000170a0


	//   ....[189]....
        /*123c*/ 	.word	0x000170c0


	//   ....[190]....
        /*1240*/ 	.word	0x000170e0


	//   ....[191]....
        /*1244*/ 	.word	0x00018e90


	//   ....[192]....
        /*1248*/ 	.word	0x00018ec0


	//   ....[193]....
        /*124c*/ 	.word	0x00018ed0


	//   ....[194]....
        /*1250*/ 	.word	0x00018ee0


	//   ....[195]....
        /*1254*/ 	.word	0x00018ef0


	//   ....[196]....
        /*1258*/ 	.word	0x00018f20


	//   ....[197]....
        /*125c*/ 	.word	0x00018f40


	//   ....[198]....
        /*1260*/ 	.word	0x00018f60


	//   ....[199]....
        /*1264*/ 	.word	0x0001a170


	//   ....[200]....
        /*1268*/ 	.word	0x0001a190


	//   ....[201]....
        /*126c*/ 	.word	0x0001a1a0


	//   ....[202]....
        /*1270*/ 	.word	0x0001a1b0


	//   ....[203]....
        /*1274*/ 	.word	0x0001a1c0


	//   ....[204]....
        /*1278*/ 	.word	0x0001a1d0


	//   ....[205]....
        /*127c*/ 	.word	0x0001a1f0


	//   ....[206]....
        /*1280*/ 	.word	0x0001a260


	//   ....[207]....
        /*1284*/ 	.word	0x0001a650


	//   ....[208]....
        /*1288*/ 	.word	0x0001a670


	//   ....[209]....
        /*128c*/ 	.word	0x0001a6d0


	//   ....[210]....
        /*1290*/ 	.word	0x0001a6e0


	//   ....[211]....
        /*1294*/ 	.word	0x0001a750


	//   ....[212]....
        /*1298*/ 	.word	0x0001a770


	//   ....[213]....
        /*129c*/ 	.word	0x0001a7e0


	//   ....[214]....
        /*12a0*/ 	.word	0x0001a7f0


	//   ....[215]....
        /*12a4*/ 	.word	0x0001a860


	//   ....[216]....
        /*12a8*/ 	.word	0x0001a880


	//   ....[217]....
        /*12ac*/ 	.word	0x0001a8f0


	//   ....[218]....
        /*12b0*/ 	.word	0x0001a900


	//   ....[219]....
        /*12b4*/ 	.word	0x0001a970


	//   ....[220]....
        /*12b8*/ 	.word	0x0001a990


	//   ....[221]....
        /*12bc*/ 	.word	0x0001aa00


	//   ....[222]....
        /*12c0*/ 	.word	0x0001aa10


	//   ....[223]....
        /*12c4*/ 	.word	0x0001ac90


	//   ....[224]....
        /*12c8*/ 	.word	0x0001acb0


	//   ....[225]....
        /*12cc*/ 	.word	0x0001b000


	//   ....[226]....
        /*12d0*/ 	.word	0x0001b010


	//   ....[227]....
        /*12d4*/ 	.word	0x0001b360


	//   ....[228]....
        /*12d8*/ 	.word	0x0001b380


	//   ....[229]....
        /*12dc*/ 	.word	0x0001b6f0


	//   ....[230]....
        /*12e0*/ 	.word	0x0001b700


	//   ....[231]....
        /*12e4*/ 	.word	0x0001c250


	//   ....[232]....
        /*12e8*/ 	.word	0x0001c270


	//   ....[233]....
        /*12ec*/ 	.word	0x0001c2e0


	//   ....[234]....
        /*12f0*/ 	.word	0x0001c2f0


	//   ....[235]....
        /*12f4*/ 	.word	0x0001c360


	//   ....[236]....
        /*12f8*/ 	.word	0x0001c380


	//   ....[237]....
        /*12fc*/ 	.word	0x0001c3f0


	//   ....[238]....
        /*1300*/ 	.word	0x0001c400


	//   ....[239]....
        /*1304*/ 	.word	0x0001c470


	//   ....[240]....
        /*1308*/ 	.word	0x0001c490


	//   ....[241]....
        /*130c*/ 	.word	0x0001c500


	//   ....[242]....
        /*1310*/ 	.word	0x0001c510


	//   ....[243]....
        /*1314*/ 	.word	0x0001c580


	//   ....[244]....
        /*1318*/ 	.word	0x0001c5a0


	//   ....[245]....
        /*131c*/ 	.word	0x0001c610


	//   ....[246]....
        /*1320*/ 	.word	0x0001c620


	//   ....[247]....
        /*1324*/ 	.word	0x0001c770


	//   ....[248]....
        /*1328*/ 	.word	0x0001c790


	//   ....[249]....
        /*132c*/ 	.word	0x0001c8c0


	//   ....[250]....
        /*1330*/ 	.word	0x0001c900


	//   ....[251]....
        /*1334*/ 	.word	0x0001c930


	//   ....[252]....
        /*1338*/ 	.word	0x0001c960


	//   ....[253]....
        /*133c*/ 	.word	0x0001c990


	//   ....[254]....
        /*1340*/ 	.word	0x0001c9c0


	//   ....[255]....
        /*1344*/ 	.word	0x0001cb20


	//   ....[0]....
        /*1348*/ 	.word	0x0001cb60


	//   ....[1]....
        /*134c*/ 	.word	0x0001cb90


	//   ....[2]....
        /*1350*/ 	.word	0x0001cbc0


	//   ....[3]....
        /*1354*/ 	.word	0x0001cbf0


	//   ....[4]....
        /*1358*/ 	.word	0x0001cc20


	//   ....[5]....
        /*135c*/ 	.word	0x0001ccb0


	//   ....[6]....
        /*1360*/ 	.word	0x0001cd10


	//   ....[7]....
        /*1364*/ 	.word	0x0001cd20


	//   ....[8]....
        /*1368*/ 	.word	0x0001cd80


	//   ....[9]....
        /*136c*/ 	.word	0x0001d7e0


	//   ....[10]....
        /*1370*/ 	.word	0x0001d840


	//   ....[11]....
        /*1374*/ 	.word	0x0001d890


	//   ....[12]....
        /*1378*/ 	.word	0x0001d8e0


	//   ....[13]....
        /*137c*/ 	.word	0x0001d930


	//   ....[14]....
        /*1380*/ 	.word	0x0001d9a0


	//   ....[15]....
        /*1384*/ 	.word	0x0001d9f0


	//   ....[16]....
        /*1388*/ 	.word	0x0001da60


	//   ....[17]....
        /*138c*/ 	.word	0x0001dad0


	//   ....[18]....
        /*1390*/ 	.word	0x0001db40


	//   ....[19]....
        /*1394*/ 	.word	0x0001dbb0


	//   ....[20]....
        /*1398*/ 	.word	0x0001dc20


	//   ....[21]....
        /*139c*/ 	.word	0x0001dc90


	//   ....[22]....
        /*13a0*/ 	.word	0x0001dcf0


	//   ....[23]....
        /*13a4*/ 	.word	0x0001dd60


	//   ....[24]....
        /*13a8*/ 	.word	0x0001ddd0


	//   ....[25]....
        /*13ac*/ 	.word	0x0001de40


	//   ....[26]....
        /*13b0*/ 	.word	0x0001dea0


	//   ....[27]....
        /*13b4*/ 	.word	0x0001df10


	//   ....[28]....
        /*13b8*/ 	.word	0x0001df80


	//   ....[29]....
        /*13bc*/ 	.word	0x0001dff0


	//   ....[30]....
        /*13c0*/ 	.word	0x0001e050


	//   ....[31]....
        /*13c4*/ 	.word	0x0001e0c0


	//   ....[32]....
        /*13c8*/ 	.word	0x0001e130


	//   ....[33]....
        /*13cc*/ 	.word	0x0001e1a0


	//   ....[34]....
        /*13d0*/ 	.word	0x0001e200


	//   ....[35]....
        /*13d4*/ 	.word	0x0001e270


	//   ....[36]....
        /*13d8*/ 	.word	0x0001e2e0


	//   ....[37]....
        /*13dc*/ 	.word	0x0001e3b0


	//   ....[38]....
        /*13e0*/ 	.word	0x0001e410


	//   ....[39]....
        /*13e4*/ 	.word	0x0001e4f0


	//   ....[40]....
        /*13e8*/ 	.word	0x0001e550


	//   ....[41]....
        /*13ec*/ 	.word	0x0001e630


	//   ....[42]....
        /*13f0*/ 	.word	0x0001e690


	//   ....[43]....
        /*13f4*/ 	.word	0x0001e770


	//   ....[44]....
        /*13f8*/ 	.word	0x0001e7d0


	//   ....[45]....
        /*13fc*/ 	.word	0x0001e840


	//   ....[46]....
        /*1400*/ 	.word	0x0001e8b0


	//   ....[47]....
        /*1404*/ 	.word	0x0001eba0


	//   ....[48]....
        /*1408*/ 	.word	0x0001ee90


	//   ....[49]....
        /*140c*/ 	.word	0x0001f630


	//   ....[50]....
        /*1410*/ 	.word	0x0001f680


	//   ....[51]....
        /*1414*/ 	.word	0x0001f6d0


	//   ....[52]....
        /*1418*/ 	.word	0x0001f720


	//   ....[53]....
        /*141c*/ 	.word	0x0001f770


	//   ....[54]....
        /*1420*/ 	.word	0x0001f7c0


	//   ....[55]....
        /*1424*/ 	.word	0x0001f810


	//   ....[56]....
        /*1428*/ 	.word	0x0001f860


	//   ....[57]....
        /*142c*/ 	.word	0x0001f8d0


	//   ....[58]....
        /*1430*/ 	.word	0x0001f940


	//   ....[59]....
        /*1434*/ 	.word	0x0001fa10


	//   ....[60]....
        /*1438*/ 	.word	0x0001fa70


	//   ....[61]....
        /*143c*/ 	.word	0x0001fb50


	//   ....[62]....
        /*1440*/ 	.word	0x0001fbb0


	//   ....[63]....
        /*1444*/ 	.word	0x0001fc90


	//   ....[64]....
        /*1448*/ 	.word	0x0001fcf0


	//   ....[65]....
        /*144c*/ 	.word	0x0001fdd0


	//   ....[66]....
        /*1450*/ 	.word	0x0001fe30


	//   ....[67]....
        /*1454*/ 	.word	0x0001fea0


	//   ....[68]....
        /*1458*/ 	.word	0x0001ff10


	//   ....[69]....
        /*145c*/ 	.word	0x0001ffe0


	//   ....[70]....
        /*1460*/ 	.word	0x00020040


	//   ....[71]....
        /*1464*/ 	.word	0x00020120


	//   ....[72]....
        /*1468*/ 	.word	0x00020180


	//   ....[73]....
        /*146c*/ 	.word	0x00020260


	//   ....[74]....
        /*1470*/ 	.word	0x000202c0


	//   ....[75]....
        /*1474*/ 	.word	0x000203a0


	//   ....[76]....
        /*1478*/ 	.word	0x00020400


	//   ....[77]....
        /*147c*/ 	.word	0x00020470


	//   ....[78]....
        /*1480*/ 	.word	0x000204e0


	//   ....[79]....
        /*1484*/ 	.word	0x000207c0


	//   ....[80]....
        /*1488*/ 	.word	0x00020aa0


	//   ....[81]....
        /*148c*/ 	.word	0x00021260


	//   ....[82]....
        /*1490*/ 	.word	0x000212a0


	//   ....[83]....
        /*1494*/ 	.word	0x000212f0


	//   ....[84]....
        /*1498*/ 	.word	0x00021330


	//   ....[85]....
        /*149c*/ 	.word	0x00021380


	//   ....[86]....
        /*14a0*/ 	.word	0x000213c0


	//   ....[87]....
        /*14a4*/ 	.word	0x00021410


	//   ....[88]....
        /*14a8*/ 	.word	0x00021450


	//   ....[89]....
        /*14ac*/ 	.word	0x000214b0


	//   ....[90]....
        /*14b0*/ 	.word	0x00021520


	//   ....[91]....
        /*14b4*/ 	.word	0x00021590


	//   ....[92]....
        /*14b8*/ 	.word	0x00021670


	//   ....[93]....
        /*14bc*/ 	.word	0x000216d0


	//   ....[94]....
        /*14c0*/ 	.word	0x000217b0


	//   ....[95]....
        /*14c4*/ 	.word	0x00021810


	//   ....[96]....
        /*14c8*/ 	.word	0x000218f0


	//   ....[97]....
        /*14cc*/ 	.word	0x00021950


	//   ....[98]....
        /*14d0*/ 	.word	0x00021a30


	//   ....[99]....
        /*14d4*/ 	.word	0x00021a90


	//   ....[100]....
        /*14d8*/ 	.word	0x00021ae0


	//   ....[101]....
        /*14dc*/ 	.word	0x00021b20


	//   ....[102]....
        /*14e0*/ 	.word	0x00021b70


	//   ....[103]....
        /*14e4*/ 	.word	0x00021bb0


	//   ....[104]....
        /*14e8*/ 	.word	0x00021c00


	//   ....[105]....
        /*14ec*/ 	.word	0x00021c40


	//   ....[106]....
        /*14f0*/ 	.word	0x00021c90


	//   ....[107]....
        /*14f4*/ 	.word	0x00021cd0


	//   ....[108]....
        /*14f8*/ 	.word	0x00021d20


	//   ....[109]....
        /*14fc*/ 	.word	0x00021d70


	//   ....[110]....
        /*1500*/ 	.word	0x00021dc0


	//   ....[111]....
        /*1504*/ 	.word	0x00021e10


	//   ....[112]....
        /*1508*/ 	.word	0x00021e60


	//   ....[113]....
        /*150c*/ 	.word	0x00021eb0


	//   ....[114]....
        /*1510*/ 	.word	0x00021f00


	//   ....[115]....
        /*1514*/ 	.word	0x00021f50


	//   ....[116]....
        /*1518*/ 	.word	0x00021fc0


	//   ....[117]....
        /*151c*/ 	.word	0x00022030


	//   ....[118]....
        /*1520*/ 	.word	0x000220a0


	//   ....[119]....
        /*1524*/ 	.word	0x00022100


	//   ....[120]....
        /*1528*/ 	.word	0x00022170


	//   ....[121]....
        /*152c*/ 	.word	0x000221e0


	//   ....[122]....
        /*1530*/ 	.word	0x00022250


	//   ....[123]....
        /*1534*/ 	.word	0x000222b0


	//   ....[124]....
        /*1538*/ 	.word	0x00022320


	//   ....[125]....
        /*153c*/ 	.word	0x00022390


	//   ....[126]....
        /*1540*/ 	.word	0x00022400


	//   ....[127]....
        /*1544*/ 	.word	0x00022460


	//   ....[128]....
        /*1548*/ 	.word	0x000224d0


	//   ....[129]....
        /*154c*/ 	.word	0x00022540


	//   ....[130]....
        /*1550*/ 	.word	0x000225b0


	//   ....[131]....
        /*1554*/ 	.word	0x00022610


	//   ....[132]....
        /*1558*/ 	.word	0x00022680


	//   ....[133]....
        /*155c*/ 	.word	0x000226f0


	//   ....[134]....
        /*1560*/ 	.word	0x00022760


	//   ....[135]....
        /*1564*/ 	.word	0x000227c0


	//   ....[136]....
        /*1568*/ 	.word	0x00022830


	//   ....[137]....
        /*156c*/ 	.word	0x000228a0


	//   ....[138]....
        /*1570*/ 	.word	0x00022910


	//   ....[139]....
        /*1574*/ 	.word	0x00022970


	//   ....[140]....
        /*1578*/ 	.word	0x000229e0


	//   ....[141]....
        /*157c*/ 	.word	0x00022a50


	//   ....[142]....
        /*1580*/ 	.word	0x00022ac0


	//   ....[143]....
        /*1584*/ 	.word	0x00022b20


	//   ....[144]....
        /*1588*/ 	.word	0x00022b90


	//   ....[145]....
        /*158c*/ 	.word	0x00022c00


	//   ....[146]....
        /*1590*/ 	.word	0x00022c70


	//   ....[147]....
        /*1594*/ 	.word	0x00022cd0


	//   ....[148]....
        /*1598*/ 	.word	0x00022d40


	//   ....[149]....
        /*159c*/ 	.word	0x00022db0


	//   ....[150]....
        /*15a0*/ 	.word	0x00022e20


	//   ....[151]....
        /*15a4*/ 	.word	0x00022e80


	//   ....[152]....
        /*15a8*/ 	.word	0x00022ef0


	//   ....[153]....
        /*15ac*/ 	.word	0x00022f60


	//   ....[154]....
        /*15b0*/ 	.word	0x00022fd0


	//   ....[155]....
        /*15b4*/ 	.word	0x00023030


	//   ....[156]....
        /*15b8*/ 	.word	0x000230a0


	//   ....[157]....
        /*15bc*/ 	.word	0x00023110


	//   ....[158]....
        /*15c0*/ 	.word	0x00023160


	//   ....[159]....
        /*15c4*/ 	.word	0x000231a0


	//   ....[160]....
        /*15c8*/ 	.word	0x000231f0


	//   ....[161]....
        /*15cc*/ 	.word	0x00023240


	//   ....[162]....
        /*15d0*/ 	.word	0x00023290


	//   ....[163]....
        /*15d4*/ 	.word	0x00023300


	//   ....[164]....
        /*15d8*/ 	.word	0x00023350


	//   ....[165]....
        /*15dc*/ 	.word	0x000233a0


	//   ....[166]....
        /*15e0*/ 	.word	0x000233f0


	//   ....[167]....
        /*15e4*/ 	.word	0x00023440


	//   ....[168]....
        /*15e8*/ 	.word	0x00023490


	//   ....[169]....
        /*15ec*/ 	.word	0x00023500


	//   ....[170]....
        /*15f0*/ 	.word	0x00023550


	//   ....[171]....
        /*15f4*/ 	.word	0x000235c0


	//   ....[172]....
        /*15f8*/ 	.word	0x00023620


	//   ....[173]....
        /*15fc*/ 	.word	0x00023690


	//----- nvinfo : EIATTR_EXIT_INSTR_OFFSETS
	.align		4
.L_286:
        /*1600*/ 	.byte	0x04, 0x1c
        /*1602*/ 	.short	(.L_288 - .L_287)


	//   ....[0]....
.L_287:
        /*1604*/ 	.word	0x000010d0


	//   ....[1]....
        /*1608*/ 	.word	0x0001d7a0


	//----- nvinfo : EIATTR_MAX_THREADS
	.align		4
.L_288:
        /*160c*/ 	.byte	0x04, 0x05
        /*160e*/ 	.short	(.L_290 - .L_289)
.L_289:
        /*1610*/ 	.word	0x00000080
        /*1614*/ 	.word	0x00000001
        /*1618*/ 	.word	0x00000001


	//----- nvinfo : EIATTR_CRS_STACK_SIZE
	.align		4
.L_290:
        /*161c*/ 	.byte	0x04, 0x1e
        /*161e*/ 	.short	(.L_292 - .L_291)
.L_291:
        /*1620*/ 	.word	0x00000000
.L_292:


//--------------------- .nv.callgraph             --------------------------
	.section	.nv.callgraph,"",@"SHT_CUDA_CALLGRAPH"
	.align	4
	.sectionentsize	8
	.align		4
        /*0000*/ 	.word	0x00000000
	.align		4
        /*0004*/ 	.word	0xffffffff
	.align		4
        /*0008*/ 	.word	0x00000000
	.align		4
        /*000c*/ 	.word	0xfffffffe
	.align		4
        /*0010*/ 	.word	0x00000000
	.align		4
        /*0014*/ 	.word	0xfffffffd
	.align		4
        /*0018*/ 	.word	0x00000000
	.align		4
        /*001c*/ 	.word	0xfffffffc


//--------------------- .nv.rel.action            --------------------------
	.section	.nv.rel.action,"",@"SHT_CUDA_RELOCINFO"
	.align	8
	.sectionentsize	8
        /*0000*/ 	.byte	0x73, 0x00, 0x00, 0x00, 0x00, 0x00, 0x00, 0x00, 0x00, 0x00, 0x00, 0x11, 0x25, 0x00, 0x05, 0x36


//--------------------- .nv.constant4             --------------------------
	.section	.nv.constant4,"a",@progbits
	.align	8
	.align		8
.nv.constant4:
        /*0000*/ 	.dword	_ZN77_INTERNAL_46159d13_41_flash_fwd_hdim64_fp16_paged_split_sm80_cu_2acf44d3_32184cuda3std3__45__cpo5beginE
	.align		8
        /*0008*/ 	.dword	_ZN77_INTERNAL_46159d13_41_flash_fwd_hdim64_fp16_paged_split_sm80_cu_2acf44d3_32184cuda3std3__45__cpo3endE
	.align		8
        /*0010*/ 	.dword	_ZN77_INTERNAL_46159d13_41_flash_fwd_hdim64_fp16_paged_split_sm80_cu_2acf44d3_32184cuda3std3__45__cpo6cbeginE
	.align		8
        /*0018*/ 	.dword	_ZN77_INTERNAL_46159d13_41_flash_fwd_hdim64_fp16_paged_split_sm80_cu_2acf44d3_32184cuda3std3__45__cpo4cendE
	.align		8
        /*0020*/ 	.dword	_ZN77_INTERNAL_46159d13_41_flash_fwd_hdim64_fp16_paged_split_sm80_cu_2acf44d3_32184cuda3std3__479_GLOBAL__N__46159d13_41_flash_fwd_hdim64_fp16_paged_split_sm80_cu_2acf44d3_32186ignoreE
	.align		8
        /*0028*/ 	.dword	_ZN77_INTERNAL_46159d13_41_flash_fwd_hdim64_fp16_paged_split_sm80_cu_2acf44d3_32184cuda3std3__419piecewise_constructE
	.align		8
        /*0030*/ 	.dword	_ZN77_INTERNAL_46159d13_41_flash_fwd_hdim64_fp16_paged_split_sm80_cu_2acf44d3_32184cuda3std3__48in_placeE
	.align		8
        /*0038*/ 	.dword	_ZN77_INTERNAL_46159d13_41_flash_fwd_hdim64_fp16_paged_split_sm80_cu_2acf44d3_32184cuda3std6ranges3__45__cpo4swapE
	.align		8
        /*0040*/ 	.dword	_ZN77_INTERNAL_46159d13_41_flash_fwd_hdim64_fp16_paged_split_sm80_cu_2acf44d3_32184cuda3std6ranges3__45__cpo9iter_moveE
	.align		8
        /*0048*/ 	.dword	_ZN77_INTERNAL_46159d13_41_flash_fwd_hdim64_fp16_paged_split_sm80_cu_2acf44d3_32184cute7productE
	.align		8
        /*0050*/ 	.dword	_ZN77_INTERNAL_46159d13_41_flash_fwd_hdim64_fp16_paged_split_sm80_cu_2acf44d3_32184cute1_E


//--------------------- .nv.constant0._ZN7cutlass13device_kernelIN5flash19enable_sm80_to_sm89INS1_16FlashAttnFwdSm80INS1_25CollectiveMainloopFwdSm80ILi4ELi1ELb0EN4cute5tupleIJNS5_1CILi128EEENS7_ILi112EEENS7_ILi64EEEEEELi64ENS_6half_tEfNS_4arch4Sm80ELb0ELb0ELb0ELb0ELb1ELb0ELb1ELb1EEENS1_21CollectiveEpilogueFwdINS6_IJS8_SA_S9_EEENS6_IJNS7_ILi1EEESI_SI_EEESC_SE_Li128ELb0ELb1ELb1ELb0EEENS1_19SingleTileSchedulerILb0ELb1ELb1ELi128EEEEEEEEEvNT_6ParamsE --------------------------
	.section	.nv.constant0._ZN7cutlass13device_kernelIN5flash19enable_sm80_to_sm89INS1_16FlashAttnFwdSm80INS1_25CollectiveMainloopFwdSm80ILi4ELi1ELb0EN4cute5tupleIJNS5_1CILi128EEENS7_ILi112EEENS7_ILi64EEEEEELi64ENS_6half_tEfNS_4arch4Sm80ELb0ELb0ELb0ELb0ELb1ELb0ELb1ELb1EEENS1_21CollectiveEpilogueFwdINS6_IJS8_SA_S9_EEENS6_IJNS7_ILi1EEESI_SI_EEESC_SE_Li128ELb0ELb1ELb1ELb0EEENS1_19SingleTileSchedulerILb0ELb1ELb1ELi128EEEEEEEEEvNT_6ParamsE,"a",@progbits
	.sectionflags	@""
	.align	4
.nv.constant0._ZN7cutlass13device_kernelIN5flash19enable_sm80_to_sm89INS1_16FlashAttnFwdSm80INS1_25CollectiveMainloopFwdSm80ILi4ELi1ELb0EN4cute5tupleIJNS5_1CILi128EEENS7_ILi112EEENS7_ILi64EEEEEELi64ENS_6half_tEfNS_4arch4Sm80ELb0ELb0ELb0ELb0ELb1ELb0ELb1ELb1EEENS1_21CollectiveEpilogueFwdINS6_IJS8_SA_S9_EEENS6_IJNS7_ILi1EEESI_SI_EEESC_SE_Li128ELb0ELb1ELb1ELb0EEENS1_19SingleTileSchedulerILb0ELb1ELb1ELi128EEEEEEEEEvNT_6ParamsE:
	.zero		1400


//--------------------- .nv.constant0._ZN7cutlass13device_kernelIN5flash19enable_sm80_to_sm89INS1_16FlashAttnFwdSm80INS1_25CollectiveMainloopFwdSm80ILi4ELi1ELb0EN4cute5tupleIJNS5_1CILi128EEENS7_ILi80EEENS7_ILi64EEEEEELi64ENS_6half_tEfNS_4arch4Sm80ELb0ELb0ELb0ELb1ELb1ELb0ELb1ELb1EEENS1_21CollectiveEpilogueFwdINS6_IJS8_SA_S9_EEENS6_IJNS7_ILi1EEESI_SI_EEESC_SE_Li128ELb1ELb1ELb1ELb0EEENS1_36VarlenDynamicPersistentTileSchedulerILi128ELi80ELi128ELi128ELb1ELb1ELb0ELb0ELb1ELb1EEEEEEEEEvNT_6ParamsE --------------------------
	.section	.nv.constant0._ZN7cutlass13device_kernelIN5flash19enable_sm80_to_sm89INS1_16FlashAttnFwdSm80INS1_25CollectiveMainloopFwdSm80ILi4ELi1ELb0EN4cute5tupleIJNS5_1CILi128EEENS7_ILi80EEENS7_ILi64EEEEEELi64ENS_6half_tEfNS_4arch4Sm80ELb0ELb0ELb0ELb1ELb1ELb0ELb1ELb1EEENS1_21CollectiveEpilogueFwdINS6_IJS8_SA_S9_EEENS6_IJNS7_ILi1EEESI_SI_EEESC_SE_Li128ELb1ELb1ELb1ELb0EEENS1_36VarlenDynamicPersistentTileSchedulerILi128ELi80ELi128ELi128ELb1ELb1ELb0ELb0ELb1ELb1EEEEEEEEEvNT_6ParamsE,"a",@progbits
	.sectionflags	@""
	.align	4
.nv.constant0._ZN7cutlass13device_kernelIN5flash19enable_sm80_to_sm89INS1_16FlashAttnFwdSm80INS1_25CollectiveMainloopFwdSm80ILi4ELi1ELb0EN4cute5tupleIJNS5_1CILi128EEENS7_ILi80EEENS7_ILi64EEEEEELi64ENS_6half_tEfNS_4arch4Sm80ELb0ELb0ELb0ELb1ELb1ELb0ELb1ELb1EEENS1_21CollectiveEpilogueFwdINS6_IJS8_SA_S9_EEENS6_IJNS7_ILi1EEESI_SI_EEESC_SE_Li128ELb1ELb1ELb1ELb0EEENS1_36VarlenDynamicPersistentTileSchedulerILi128ELi80ELi128ELi128ELb1ELb1ELb0ELb0ELb1ELb1EEEEEEEEEvNT_6ParamsE:
	.zero		1432


//--------------------- .nv.constant0._ZN7cutlass13device_kernelIN5flash19enable_sm80_to_sm89INS1_16FlashAttnFwdSm80INS1_25CollectiveMainloopFwdSm80ILi4ELi1ELb0EN4cute5tupleIJNS5_1CILi128EEENS7_ILi80EEENS7_ILi64EEEEEELi64ENS_6half_tEfNS_4arch4Sm80ELb0ELb0ELb0ELb1ELb1ELb1ELb1ELb1EEENS1_21CollectiveEpilogueFwdINS6_IJS8_SA_S9_EEENS6_IJNS7_ILi1EEESI_SI_EEESC_SE_Li128ELb1ELb1ELb1ELb0EEENS1_36VarlenDynamicPersistentTileSchedulerILi128ELi80ELi128ELi128ELb1ELb1ELb0ELb0ELb1ELb1EEEEEEEEEvNT_6ParamsE --------------------------
	.section	.nv.constant0._ZN7cutlass13device_kernelIN5flash19enable_sm80_to_sm89INS1_16FlashAttnFwdSm80INS1_25CollectiveMainloopFwdSm80ILi4ELi1ELb0EN4cute5tupleIJNS5_1CILi128EEENS7_ILi80EEENS7_ILi64EEEEEELi64ENS_6half_tEfNS_4arch4Sm80ELb0ELb0ELb0ELb1ELb1ELb1ELb1ELb1EEENS1_21CollectiveEpilogueFwdINS6_IJS8_SA_S9_EEENS6_IJNS7_ILi1EEESI_SI_EEESC_SE_Li128ELb1ELb1ELb1ELb0EEENS1_36VarlenDynamicPersistentTileSchedulerILi128ELi80ELi128ELi128ELb1ELb1ELb0ELb0ELb1ELb1EEEEEEEEEvNT_6ParamsE,"a",@progbits
	.sectionflags	@""
	.align	4
.nv.constant0._ZN7cutlass13device_kernelIN5flash19enable_sm80_to_sm89INS1_16FlashAttnFwdSm80INS1_25CollectiveMainloopFwdSm80ILi4ELi1ELb0EN4cute5tupleIJNS5_1CILi128EEENS7_ILi80EEENS7_ILi64EEEEEELi64ENS_6half_tEfNS_4arch4Sm80ELb0ELb0ELb0ELb1ELb1ELb1ELb1ELb1EEENS1_21CollectiveEpilogueFwdINS6_IJS8_SA_S9_EEENS6_IJNS7_ILi1EEESI_SI_EEESC_SE_Li128ELb1ELb1ELb1ELb0EEENS1_36VarlenDynamicPersistentTileSchedulerILi128ELi80ELi128ELi128ELb1ELb1ELb0ELb0ELb1ELb1EEEEEEEEEvNT_6ParamsE:
	.zero		1432


//--------------------- .nv.constant0._ZN7cutlass13device_kernelIN5flash19enable_sm80_to_sm89INS1_16FlashAttnFwdSm80INS1_25CollectiveMainloopFwdSm80ILi4ELi1ELb0EN4cute5tupleIJNS5_1CILi128EEENS7_ILi96EEENS7_ILi64EEEEEELi64ENS_6half_tEfNS_4arch4Sm80ELb0ELb1ELb0ELb0ELb1ELb0ELb1ELb1EEENS1_21CollectiveEpilogueFwdINS6_IJS8_SA_S9_EEENS6_IJNS7_ILi1EEESI_SI_EEESC_SE_Li128ELb0ELb1ELb1ELb0EEENS1_19SingleTileSchedulerILb0ELb1ELb1ELi128EEEEEEEEEvNT_6ParamsE --------------------------
	.section	.nv.constant0._ZN7cutlass13device_kernelIN5flash19enable_sm80_to_sm89INS1_16FlashAttnFwdSm80INS1_25CollectiveMainloopFwdSm80ILi4ELi1ELb0EN4cute5tupleIJNS5_1CILi128EEENS7_ILi96EEENS7_ILi64EEEEEELi64ENS_6half_tEfNS_4arch4Sm80ELb0ELb1ELb0ELb0ELb1ELb0ELb1ELb1EEENS1_21CollectiveEpilogueFwdINS6_IJS8_SA_S9_EEENS6_IJNS7_ILi1EEESI_SI_EEESC_SE_Li128ELb0ELb1ELb1ELb0EEENS1_19SingleTileSchedulerILb0ELb1ELb1ELi128EEEEEEEEEvNT_6ParamsE,"a",@progbits
	.sectionflags	@""
	.align	4
.nv.constant0._ZN7cutlass13device_kernelIN5flash19enable_sm80_to_sm89INS1_16FlashAttnFwdSm80INS1_25CollectiveMainloopFwdSm80ILi4ELi1ELb0EN4cute5tupleIJNS5_1CILi128EEENS7_ILi96EEENS7_ILi64EEEEEELi64ENS_6half_tEfNS_4arch4Sm80ELb0ELb1ELb0ELb0ELb1ELb0ELb1ELb1EEENS1_21CollectiveEpilogueFwdINS6_IJS8_SA_S9_EEENS6_IJNS7_ILi1EEESI_SI_EEESC_SE_Li128ELb0ELb1ELb1ELb0EEENS1_19SingleTileSchedulerILb0ELb1ELb1ELi128EEEEEEEEEvNT_6ParamsE:
	.zero		1400


//--------------------- .nv.constant0._ZN7cutlass13device_kernelIN5flash19enable_sm80_to_sm89INS1_16FlashAttnFwdSm80INS1_25CollectiveMainloopFwdSm80ILi4ELi1ELb0EN4cute5tupleIJNS5_1CILi128EEENS7_ILi80EEENS7_ILi64EEEEEELi64ENS_6half_tEfNS_4arch4Sm80ELb0ELb1ELb0ELb1ELb1ELb0ELb1ELb1EEENS1_21CollectiveEpilogueFwdINS6_IJS8_SA_S9_EEENS6_IJNS7_ILi1EEESI_SI_EEESC_SE_Li128ELb1ELb1ELb1ELb0EEENS1_36VarlenDynamicPersistentTileSchedulerILi128ELi80ELi128ELi128ELb1ELb1ELb0ELb1ELb0ELb1EEEEEEEEEvNT_6ParamsE --------------------------
	.section	.nv.constant0._ZN7cutlass13device_kernelIN5flash19enable_sm80_to_sm89INS1_16FlashAttnFwdSm80INS1_25CollectiveMainloopFwdSm80ILi4ELi1ELb0EN4cute5tupleIJNS5_1CILi128EEENS7_ILi80EEENS7_ILi64EEEEEELi64ENS_6half_tEfNS_4arch4Sm80ELb0ELb1ELb0ELb1ELb1ELb0ELb1ELb1EEENS1_21CollectiveEpilogueFwdINS6_IJS8_SA_S9_EEENS6_IJNS7_ILi1EEESI_SI_EEESC_SE_Li128ELb1ELb1ELb1ELb0EEENS1_36VarlenDynamicPersistentTileSchedulerILi128ELi80ELi128ELi128ELb1ELb1ELb0ELb1ELb0ELb1EEEEEEEEEvNT_6ParamsE,"a",@progbits
	.sectionflags	@""
	.align	4
.nv.constant0._ZN7cutlass13device_kernelIN5flash19enable_sm80_to_sm89INS1_16FlashAttnFwdSm80INS1_25CollectiveMainloopFwdSm80ILi4ELi1ELb0EN4cute5tupleIJNS5_1CILi128EEENS7_ILi80EEENS7_ILi64EEEEEELi64ENS_6half_tEfNS_4arch4Sm80ELb0ELb1ELb0ELb1ELb1ELb0ELb1ELb1EEENS1_21CollectiveEpilogueFwdINS6_IJS8_SA_S9_EEENS6_IJNS7_ILi1EEESI_SI_EEESC_SE_Li128ELb1ELb1ELb1ELb0EEENS1_36VarlenDynamicPersistentTileSchedulerILi128ELi80ELi128ELi128ELb1ELb1ELb0ELb1ELb0ELb1EEEEEEEEEvNT_6ParamsE:
	.zero		1432


//--------------------- .nv.constant0._ZN7cutlass13device_kernelIN5flash19enable_sm80_to_sm89INS1_16FlashAttnFwdSm80INS1_25CollectiveMainloopFwdSm80ILi4ELi1ELb0EN4cute5tupleIJNS5_1CILi128EEENS7_ILi80EEENS7_ILi64EEEEEELi64ENS_6half_tEfNS_4arch4Sm80ELb0ELb1ELb0ELb1ELb1ELb1ELb1ELb1EEENS1_21CollectiveEpilogueFwdINS6_IJS8_SA_S9_EEENS6_IJNS7_ILi1EEESI_SI_EEESC_SE_Li128ELb1ELb1ELb1ELb0EEENS1_36VarlenDynamicPersistentTileSchedulerILi128ELi80ELi128ELi128ELb1ELb1ELb0ELb1ELb0ELb1EEEEEEEEEvNT_6ParamsE --------------------------
	.section	.nv.constant0._ZN7cutlass13device_kernelIN5flash19enable_sm80_to_sm89INS1_16FlashAttnFwdSm80INS1_25CollectiveMainloopFwdSm80ILi4ELi1ELb0EN4cute5tupleIJNS5_1CILi128EEENS7_ILi80EEENS7_ILi64EEEEEELi64ENS_6half_tEfNS_4arch4Sm80ELb0ELb1ELb0ELb1ELb1ELb1ELb1ELb1EEENS1_21CollectiveEpilogueFwdINS6_IJS8_SA_S9_EEENS6_IJNS7_ILi1EEESI_SI_EEESC_SE_Li128ELb1ELb1ELb1ELb0EEENS1_36VarlenDynamicPersistentTileSchedulerILi128ELi80ELi128ELi128ELb1ELb1ELb0ELb1ELb0ELb1EEEEEEEEEvNT_6ParamsE,"a",@progbits
	.sectionflags	@""
	.align	4
.nv.constant0._ZN7cutlass13device_kernelIN5flash19enable_sm80_to_sm89INS1_16FlashAttnFwdSm80INS1_25CollectiveMainloopFwdSm80ILi4ELi1ELb0EN4cute5tupleIJNS5_1CILi128EEENS7_ILi80EEENS7_ILi64EEEEEELi64ENS_6half_tEfNS_4arch4Sm80ELb0ELb1ELb0ELb1ELb1ELb1ELb1ELb1EEENS1_21CollectiveEpilogueFwdINS6_IJS8_SA_S9_EEENS6_IJNS7_ILi1EEESI_SI_EEESC_SE_Li128ELb1ELb1ELb1ELb0EEENS1_36VarlenDynamicPersistentTileSchedulerILi128ELi80ELi128ELi128ELb1ELb1ELb0ELb1ELb0ELb1EEEEEEEEEvNT_6ParamsE:
	.zero		1432


//--------------------- .nv.constant0._ZN7cutlass13device_kernelIN5flash19enable_sm80_to_sm89INS1_16FlashAttnFwdSm80INS1_25CollectiveMainloopFwdSm80ILi4ELi1ELb0EN4cute5tupleIJNS5_1CILi128EEENS7_ILi112EEENS7_ILi64EEEEEELi64ENS_6half_tEfNS_4arch4Sm80ELb1ELb0ELb0ELb0ELb1ELb0ELb1ELb1EEENS1_21CollectiveEpilogueFwdINS6_IJS8_SA_S9_EEENS6_IJNS7_ILi1EEESI_SI_EEESC_SE_Li128ELb0ELb1ELb1ELb0EEENS1_30DynamicPersistentTileSchedulerILi128ELi128ELb1ELb1ELb0EEEEEEEEEvNT_6ParamsE --------------------------
	.section	.nv.constant0._ZN7cutlass13device_kernelIN5flash19enable_sm80_to_sm89INS1_16FlashAttnFwdSm80INS1_25CollectiveMainloopFwdSm80ILi4ELi1ELb0EN4cute5tupleIJNS5_1CILi128EEENS7_ILi112EEENS7_ILi64EEEEEELi64ENS_6half_tEfNS_4arch4Sm80ELb1ELb0ELb0ELb0ELb1ELb0ELb1ELb1EEENS1_21CollectiveEpilogueFwdINS6_IJS8_SA_S9_EEENS6_IJNS7_ILi1EEESI_SI_EEESC_SE_Li128ELb0ELb1ELb1ELb0EEENS1_30DynamicPersistentTileSchedulerILi128ELi128ELb1ELb1ELb0EEEEEEEEEvNT_6ParamsE,"a",@progbits
	.sectionflags	@""
	.align	4
.nv.constant0._ZN7cutlass13device_kernelIN5flash19enable_sm80_to_sm89INS1_16FlashAttnFwdSm80INS1_25CollectiveMainloopFwdSm80ILi4ELi1ELb0EN4cute5tupleIJNS5_1CILi128EEENS7_ILi112EEENS7_ILi64EEEEEELi64ENS_6half_tEfNS_4arch4Sm80ELb1ELb0ELb0ELb0ELb1ELb0ELb1ELb1EEENS1_21CollectiveEpilogueFwdINS6_IJS8_SA_S9_EEENS6_IJNS7_ILi1EEESI_SI_EEESC_SE_Li128ELb0ELb1ELb1ELb0EEENS1_30DynamicPersistentTileSchedulerILi128ELi128ELb1ELb1ELb0EEEEEEEEEvNT_6ParamsE:
	.zero		1416


//--------------------- .nv.constant0._ZN7cutlass13device_kernelIN5flash19enable_sm80_to_sm89INS1_16FlashAttnFwdSm80INS1_25CollectiveMainloopFwdSm80ILi4ELi1ELb0EN4cute5tupleIJNS5_1CILi128EEENS7_ILi80EEENS7_ILi64EEEEEELi64ENS_6half_tEfNS_4arch4Sm80ELb1ELb0ELb0ELb1ELb1ELb0ELb1ELb1EEENS1_21CollectiveEpilogueFwdINS6_IJS8_SA_S9_EEENS6_IJNS7_ILi1EEESI_SI_EEESC_SE_Li128ELb1ELb1ELb1ELb0EEENS1_36VarlenDynamicPersistentTileSchedulerILi128ELi80ELi128ELi128ELb1ELb1ELb0ELb1ELb1ELb1EEEEEEEEEvNT_6ParamsE --------------------------
	.section	.nv.constant0._ZN7cutlass13device_kernelIN5flash19enable_sm80_to_sm89INS1_16FlashAttnFwdSm80INS1_25CollectiveMainloopFwdSm80ILi4ELi1ELb0EN4cute5tupleIJNS5_1CILi128EEENS7_ILi80EEENS7_ILi64EEEEEELi64ENS_6half_tEfNS_4arch4Sm80ELb1ELb0ELb0ELb1ELb1ELb0ELb1ELb1EEENS1_21CollectiveEpilogueFwdINS6_IJS8_SA_S9_EEENS6_IJNS7_ILi1EEESI_SI_EEESC_SE_Li128ELb1ELb1ELb1ELb0EEENS1_36VarlenDynamicPersistentTileSchedulerILi128ELi80ELi128ELi128ELb1ELb1ELb0ELb1ELb1ELb1EEEEEEEEEvNT_6ParamsE,"a",@progbits
	.sectionflags	@""
	.align	4
.nv.constant0._ZN7cutlass13device_kernelIN5flash19enable_sm80_to_sm89INS1_16FlashAttnFwdSm80INS1_25CollectiveMainloopFwdSm80ILi4ELi1ELb0EN4cute5tupleIJNS5_1CILi128EEENS7_ILi80EEENS7_ILi64EEEEEELi64ENS_6half_tEfNS_4arch4Sm80ELb1ELb0ELb0ELb1ELb1ELb0ELb1ELb1EEENS1_21CollectiveEpilogueFwdINS6_IJS8_SA_S9_EEENS6_IJNS7_ILi1EEESI_SI_EEESC_SE_Li128ELb1ELb1ELb1ELb0EEENS1_36VarlenDynamicPersistentTileSchedulerILi128ELi80ELi128ELi128ELb1ELb1ELb0ELb1ELb1ELb1EEEEEEEEEvNT_6ParamsE:
	.zero		1432


//--------------------- .nv.constant0._ZN7cutlass13device_kernelIN5flash19enable_sm80_to_sm89INS1_16FlashAttnFwdSm80INS1_25CollectiveMainloopFwdSm80ILi4ELi1ELb0EN4cute5tupleIJNS5_1CILi128EEENS7_ILi80EEENS7_ILi64EEEEEELi64ENS_6half_tEfNS_4arch4Sm80ELb1ELb0ELb0ELb1ELb1ELb1ELb1ELb1EEENS1_21CollectiveEpilogueFwdINS6_IJS8_SA_S9_EEENS6_IJNS7_ILi1EEESI_SI_EEESC_SE_Li128ELb1ELb1ELb1ELb0EEENS1_36VarlenDynamicPersistentTileSchedulerILi128ELi80ELi128ELi128ELb1ELb1ELb0ELb1ELb1ELb1EEEEEEEEEvNT_6ParamsE --------------------------
	.section	.nv.constant0._ZN7cutlass13device_kernelIN5flash19enable_sm80_to_sm89INS1_16FlashAttnFwdSm80INS1_25CollectiveMainloopFwdSm80ILi4ELi1ELb0EN4cute5tupleIJNS5_1CILi128EEENS7_ILi80EEENS7_ILi64EEEEEELi64ENS_6half_tEfNS_4arch4Sm80ELb1ELb0ELb0ELb1ELb1ELb1ELb1ELb1EEENS1_21CollectiveEpilogueFwdINS6_IJS8_SA_S9_EEENS6_IJNS7_ILi1EEESI_SI_EEESC_SE_Li128ELb1ELb1ELb1ELb0EEENS1_36VarlenDynamicPersistentTileSchedulerILi128ELi80ELi128ELi128ELb1ELb1ELb0ELb1ELb1ELb1EEEEEEEEEvNT_6ParamsE,"a",@progbits
	.sectionflags	@""
	.align	4
.nv.constant0._ZN7cutlass13device_kernelIN5flash19enable_sm80_to_sm89INS1_16FlashAttnFwdSm80INS1_25CollectiveMainloopFwdSm80ILi4ELi1ELb0EN4cute5tupleIJNS5_1CILi128EEENS7_ILi80EEENS7_ILi64EEEEEELi64ENS_6half_tEfNS_4arch4Sm80ELb1ELb0ELb0ELb1ELb1ELb1ELb1ELb1EEENS1_21CollectiveEpilogueFwdINS6_IJS8_SA_S9_EEENS6_IJNS7_ILi1EEESI_SI_EEESC_SE_Li128ELb1ELb1ELb1ELb0EEENS1_36VarlenDynamicPersistentTileSchedulerILi128ELi80ELi128ELi128ELb1ELb1ELb0ELb1ELb1ELb1EEEEEEEEEvNT_6ParamsE:
	.zero		1432


//--------------------- .text._ZN7cutlass13device_kernelIN5flash19enable_sm80_to_sm89INS1_16FlashAttnFwdSm80INS1_25CollectiveMainloopFwdSm80ILi4ELi1ELb0EN4cute5tupleIJNS5_1CILi128EEENS7_ILi112EEENS7_ILi64EEEEEELi64ENS_6half_tEfNS_4arch4Sm80ELb0ELb0ELb0ELb0ELb1ELb0ELb1ELb1EEENS1_21CollectiveEpilogueFwdINS6_IJS8_SA_S9_EEENS6_IJNS7_ILi1EEESI_SI_EEESC_SE_Li128ELb0ELb1ELb1ELb0EEENS1_19SingleTileSchedulerILb0ELb1ELb1ELi128EEEEEEEEEvNT_6ParamsE --------------------------
	.section	.text._ZN7cutlass13device_kernelIN5flash19enable_sm80_to_sm89INS1_16FlashAttnFwdSm80INS1_25CollectiveMainloopFwdSm80ILi4ELi1ELb0EN4cute5tupleIJNS5_1CILi128EEENS7_ILi112EEENS7_ILi64EEEEEELi64ENS_6half_tEfNS_4arch4Sm80ELb0ELb0ELb0ELb0ELb1ELb0ELb1ELb1EEENS1_21CollectiveEpilogueFwdINS6_IJS8_SA_S9_EEENS6_IJNS7_ILi1EEESI_SI_EEESC_SE_Li128ELb0ELb1ELb1ELb0EEENS1_19SingleTileSchedulerILb0ELb1ELb1ELi128EEEEEEEEEvNT_6ParamsE,"ax",@progbits
	.sectioninfo	@"SHI_REGISTERS=255"
	.align	128
.text._ZN7cutlass13device_kernelIN5flash19enable_sm80_to_sm89INS1_16FlashAttnFwdSm80INS1_25CollectiveMainloopFwdSm80ILi4ELi1ELb0EN4cute5tupleIJNS5_1CILi128EEENS7_ILi112EEENS7_ILi64EEEEEELi64ENS_6half_tEfNS_4arch4Sm80ELb0ELb0ELb0ELb0ELb1ELb0ELb1ELb1EEENS1_21CollectiveEpilogueFwdINS6_IJS8_SA_S9_EEENS6_IJNS7_ILi1EEESI_SI_EEESC_SE_Li128ELb0ELb1ELb1ELb0EEENS1_19SingleTileSchedulerILb0ELb1ELb1ELi128EEEEEEEEEvNT_6ParamsE:
        .type           _ZN7cutlass13device_kernelIN5flash19enable_sm80_to_sm89INS1_16FlashAttnFwdSm80INS1_25CollectiveMainloopFwdSm80ILi4ELi1ELb0EN4cute5tupleIJNS5_1CILi128EEENS7_ILi112EEENS7_ILi64EEEEEELi64ENS_6half_tEfNS_4arch4Sm80ELb0ELb0ELb0ELb0ELb1ELb0ELb1ELb1EEENS1_21CollectiveEpilogueFwdINS6_IJS8_SA_S9_EEENS6_IJNS7_ILi1EEESI_SI_EEESC_SE_Li128ELb0ELb1ELb1ELb0EEENS1_19SingleTileSchedulerILb0ELb1ELb1ELi128EEEEEEEEEvNT_6ParamsE,@function
        .size           _ZN7cutlass13device_kernelIN5flash19enable_sm80_to_sm89INS1_16FlashAttnFwdSm80INS1_25CollectiveMainloopFwdSm80ILi4ELi1ELb0EN4cute5tupleIJNS5_1CILi128EEENS7_ILi112EEENS7_ILi64EEEEEELi64ENS_6half_tEfNS_4arch4Sm80ELb0ELb0ELb0ELb0ELb1ELb0ELb1ELb1EEENS1_21CollectiveEpilogueFwdINS6_IJS8_SA_S9_EEENS6_IJNS7_ILi1EEESI_SI_EEESC_SE_Li128ELb0ELb1ELb1ELb0EEENS1_19SingleTileSchedulerILb0ELb1ELb1ELi128EEEEEEEEEvNT_6ParamsE,(.L_x_1909 - _ZN7cutlass13device_kernelIN5flash19enable_sm80_to_sm89INS1_16FlashAttnFwdSm80INS1_25CollectiveMainloopFwdSm80ILi4ELi1ELb0EN4cute5tupleIJNS5_1CILi128EEENS7_ILi112EEENS7_ILi64EEEEEELi64ENS_6half_tEfNS_4arch4Sm80ELb0ELb0ELb0ELb0ELb1ELb0ELb1ELb1EEENS1_21CollectiveEpilogueFwdINS6_IJS8_SA_S9_EEENS6_IJNS7_ILi1EEESI_SI_EEESC_SE_Li128ELb0ELb1ELb1ELb0EEENS1_19SingleTileSchedulerILb0ELb1ELb1ELi128EEEEEEEEEvNT_6ParamsE)
        .other          _ZN7cutlass13device_kernelIN5flash19enable_sm80_to_sm89INS1_16FlashAttnFwdSm80INS1_25CollectiveMainloopFwdSm80ILi4ELi1ELb0EN4cute5tupleIJNS5_1CILi128EEENS7_ILi112EEENS7_ILi64EEEEEELi64ENS_6half_tEfNS_4arch4Sm80ELb0ELb0ELb0ELb0ELb1ELb0ELb1ELb1EEENS1_21CollectiveEpilogueFwdINS6_IJS8_SA_S9_EEENS6_IJNS7_ILi1EEESI_SI_EEESC_SE_Li128ELb0ELb1ELb1ELb0EEENS1_19SingleTileSchedulerILb0ELb1ELb1ELi128EEEEEEEEEvNT_6ParamsE,@"STO_CUDA_ENTRY STV_DEFAULT"
_ZN7cutlass13device_kernelIN5flash19enable_sm80_to_sm89INS1_16FlashAttnFwdSm80INS1_25CollectiveMainloopFwdSm80ILi4ELi1ELb0EN4cute5tupleIJNS5_1CILi128EEENS7_ILi112EEENS7_ILi64EEEEEELi64ENS_6half_tEfNS_4arch4Sm80ELb0ELb0ELb0ELb0ELb1ELb0ELb1ELb1EEENS1_21CollectiveEpilogueFwdINS6_IJS8_SA_S9_EEENS6_IJNS7_ILi1EEESI_SI_EEESC_SE_Li128ELb0ELb1ELb1ELb0EEENS1_19SingleTileSchedulerILb0ELb1ELb1ELi128EEEEEEEEEvNT_6ParamsE:
[----:B------:R-:W-:Y:S02]  /*0000*/  MOV R1, c[0x0][0x28] ;  /* 0x00000a0000017a02 */ /* 0x000fe40000000f00 */
[----:B------:R-:W1:Y:S01]  /*0010*/  S2R R224, SR_TID.X ;  /* 0x0000000000e07919 */ /* 0x000e620000002100 */
[----:B------:R-:W2:Y:S01]  /*0020*/  S2UR UR7, SR_CTAID.Y ;  /* 0x00000000000779c3 */ /* 0x000ea20000002600 */
[----:B------:R-:W-:-:S07]  /*0030*/  IADD3 R1, R1, -0x20, RZ ;  /* 0xffffffe001017810 */ /* 0x000fce0007ffe0ff */
[----:B------:R-:W3:Y:S01]  /*0040*/  S2UR UR6, SR_CTAID.Z ;  /* 0x00000000000679c3 */ /* 0x000ee20000002700 */
[----:B-1----:R-:W-:-:S06]  /*0050*/  SHF.R.U32.HI R0, RZ, 0x5, R224 ;  /* 0x00000005ff007819 */ /* 0x002fcc00000116e0 */
[----:B------:R-:W1:Y:S02]  /*0060*/  SHFL.IDX PT, R0, R0, RZ, 0x1f ;  /* 0x00001fff00007589 */ /* 0x000e6400000e0000 */
[----:B-1----:R-:W-:-:S13]  /*0070*/  ISETP.NE.AND P0, PT, R0, RZ, PT ;  /* 0x000000ff0000720c */ /* 0x002fda0003f05270 */
[----:B--23--:R-:W-:Y:S05]  /*0080*/  @!P0 BRA `(.L_x_0) ;  /* 0x0000009000008947 */ /* 0x00cfea0003800000 */
[----:B------:R-:W-:Y:S01]  /*0090*/  MOV R0, c[0x0][0x550] ;  /* 0x0001540000007a02 */ /* 0x000fe20000000f00 */
[----:B------:R-:W-:-:S03]  /*00a0*/  UMOV UR10, UR7 ;  /* 0x00000007000a7c82 */ /* 0x000fc60008000000 */
[----:B------:R-:W-:-:S13]  /*00b0*/  ISETP.NE.AND P0, PT, R0, 0x1, PT ;  /* 0x000000010000780c */ /* 0x000fda0003f05270 */
[----:B------:R-:W-:Y:S05]  /*00c0*/  @!P0 BRA `(.L_x_1) ;  /* 0x000000b000008947 */ /* 0x000fea0003800000 */
[----:B------:R-:W-:Y:S02]  /*00d0*/  ULDC UR4, c[0x0][0x554] ;  /* 0x0001550000047ab9 */ /* 0x000fe40000000800 */
[----:B------:R-:W-:Y:S02]  /*00e0*/  UIMAD.WIDE.U32 UR4, UR7, UR4, URZ ;  /* 0x00000004070472a5 */ /* 0x000fe4000f8e003f */
[----:B------:R-:W-:Y:S02]  /*00f0*/  ULDC UR10, c[0x0][0x558] ;  /* 0x00015600000a7ab9 */ /* 0x000fe40000000800 */
[----:B------:R-:W-:Y:S01]  /*0100*/  USHF.R.U32.HI UR10, URZ, UR10, UR5 ;  /* 0x0000000a3f0a7299 */ /* 0x000fe20008011605 */
[----:B------:R-:W-:Y:S05]  /*0110*/  BRA `(.L_x_1) ;  /* 0x0000006000007947 */ /* 0x000fea0003800000 */
.L_x_0:
[----:B------:R-:W-:Y:S02]  /*0120*/  ULDC.64 UR4, c[0x0][0x550] ;  /* 0x0001540000047ab9 */ /* 0x000fe40000000a00 */
[----:B------:R-:W-:Y:S02]  /*0130*/  UISETP.NE.AND UP0, UPT, UR4, 0x1, UPT ;  /* 0x000000010400788c */ /* 0x000fe4000bf05270 */
[----:B------:R-:W-:-:S02]  /*0140*/  UIMAD.WIDE.U32 UR8, UR7, UR5, URZ ;  /* 0x00000005070872a5 */ /* 0x000fc4000f8e003f */
[----:B------:R-:W-:Y:S02]  /*0150*/  ULDC UR4, c[0x0][0x558] ;  /* 0x0001560000047ab9 */ /* 0x000fe40000000800 */
[----:B------:R-:W-:-:S05]  /*0160*/  UMOV UR10, UR7 ;  /* 0x00000007000a7c82 */ /* 0x000fca0008000000 */
[----:B------:R-:W-:-:S03]  /*0170*/  @UP0 USHF.R.U32.HI UR10, URZ, UR4, UR9 ;  /* 0x000000043f0a0299 */ /* 0x000fc60008011609 */
.L_x_1:
[----:B------:R-:W-:Y:S01]  /*0180*/  ISETP.LE.AND P0, PT, RZ, UR6, PT ;  /* 0x00000006ff007c0c */ /* 0x000fe2000bf03270 */
[----:B------:R-:W-:Y:S02]  /*0190*/  UIADD3 UR4, -UR10, URZ, URZ ;  /* 0x0000003f0a047290 */ /* 0x000fe4000fffe13f */
[----:B------:R-:W-:Y:S02]  /*01a0*/  ULDC UR8, c[0x0][0x550] ;  /* 0x0001540000087ab9 */ /* 0x000fe40000000800 */
[----:B------:R-:W-:-:S08]  /*01b0*/  UIMAD UR8, UR4, UR8, UR7 ;  /* 0x00000008040872a4 */ /* 0x000fd0000f8e0207 */
[----:B------:R-:W-:Y:S05]  /*01c0*/  @!P0 EXIT ;  /* 0x000000000000894d */ /* 0x000fea0003800000 */
[----:B------:R-:W-:Y:S02]  /*01d0*/  ULDC.64 UR4, c[0x0][0x370] ;  /* 0x0000dc0000047ab9 */ /* 0x000fe40000000a00 */
[----:B------:R-:W-:Y:S02]  /*01e0*/  UISETP.NE.U32.AND UP0, UPT, URZ, UR4, UPT ;  /* 0x000000043f00728c */ /* 0x000fe4000bf05070 */
[----:B------:R-:W-:Y:S02]  /*01f0*/  ULDC.64 UR12, c[0x0][0x370] ;  /* 0x0000dc00000c7ab9 */ /* 0x000fe40000000a00 */
[----:B------:R-:W-:Y:S02]  /*0200*/  UISETP.NE.AND.EX UP0, UPT, URZ, UR5, UPT, UP0 ;  /* 0x000000053f00728c */ /* 0x000fe4000bf05300 */
[----:B------:R-:W-:-:S04]  /*0210*/  ULDC.64 UR16, c[0x0][0x118] ;  /* 0x0000460000107ab9 */ /* 0x000fc80000000a00 */
[----:B------:R-:W-:-:S05]  /*0220*/  PLOP3.LUT P0, PT, PT, PT, UP0, 0x80, 0x0 ;  /* 0x000000000000781c */ /* 0x000fca0003f0f008 */
[----:B------:R-:W-:Y:S02]  /*0230*/  @UP0 UMOV UR4, 0x4 ;  /* 0x0000000400040882 */ /* 0x000fe40000000000 */
[----:B------:R-:W-:-:S06]  /*0240*/  @UP0 UIMAD.WIDE UR4, UR6, UR4, UR12 ;  /* 0x00000004060402a5 */ /* 0x000fcc000f8e020c */
[----:B------:R-:W-:Y:S02]  /*0250*/  IMAD.U32 R2, RZ, RZ, UR4 ;  /* 0x00000004ff027e24 */ /* 0x000fe4000f8e00ff */
[----:B------:R-:W-:-:S05]  /*0260*/  IMAD.U32 R3, RZ, RZ, UR5 ;  /* 0x00000005ff037e24 */ /* 0x000fca000f8e00ff */
[----:B------:R-:W2:Y:S01]  /*0270*/  @P0 LDG.E R2, [R2.64] ;  /* 0x0000001002020981 */ /* 0x000ea2000c1e1900 */
[----:B------:R-:W-:Y:S02]  /*0280*/  ULDC UR4, c[0x0][0x2ac] ;  /* 0x0000ab0000047ab9 */ /* 0x000fe40000000800 */
[----:B------:R-:W-:Y:S02]  /*0290*/  ULDC UR15, c[0x0][0x1d0] ;  /* 0x00007400000f7ab9 */ /* 0x000fe40000000800 */
[----:B------:R-:W-:Y:S02]  /*02a0*/  UIMAD UR15, UR4, UR15, URZ ;  /* 0x0000000f040f72a4 */ /* 0x000fe4000f8e023f */
[----:B------:R-:W-:Y:S02]  /*02b0*/  UMOV UR9, URZ ;  /* 0x0000003f00097c82 */ /* 0x000fe40008000000 */
[----:B------:R-:W-:Y:S02]  /*02c0*/  UISETP.GE.AND UP0, UPT, UR15, 0x1, UPT ;  /* 0x000000010f00788c */ /* 0x000fe4000bf06270 */
[----:B------:R-:W-:-:S02]  /*02d0*/  UIADD3 UR5, UR15, 0x6f, URZ ;  /* 0x0000006f0f057890 */ /* 0x000fc4000fffe03f */
[----:B------:R-:W-:Y:S02]  /*02e0*/  UMOV UR4, URZ ;  /* 0x0000003f00047c82 */ /* 0x000fe40008000000 */
[----:B------:R-:W-:Y:S02]  /*02f0*/  UIMAD.WIDE UR4, UR5, -0x6db6db6d, UR4 ;  /* 0x92492493050478a5 */ /* 0x000fe4000f8e0204 */
[----:B------:R-:W-:Y:S02]  /*0300*/  UMOV UR19, URZ ;  /* 0x0000003f00137c82 */ /* 0x000fe40008000000 */
[----:B------:R-:W-:-:S04]  /*0310*/  USHF.R.U32.HI UR7, URZ, 0x1f, UR5 ;  /* 0x0000001f3f077899 */ /* 0x000fc80008011605 */
[----:B------:R-:W-:Y:S01]  /*0320*/  ULEA.HI.SX32 UR7, UR5, UR7, 0x1a ;  /* 0x0000000705077291 */ /* 0x000fe2000f8fd23f */
[----:B--2---:R1:W2:Y:S01]  /*0330*/  @P0 R2UR UR9, R2 ;  /* 0x00000000020903c2 */ /* 0x0042a200000e0000 */
[----:B------:R-:W-:-:S13]  /*0340*/  PLOP3.LUT P0, PT, PT, PT, UP0, 0x80, 0x0 ;  /* 0x000000000000781c */ /* 0x000fda0003f0f008 */
[----:B------:R-:W-:Y:S05]  /*0350*/  @!P0 BRA `(.L_x_2) ;  /* 0x0000023000008947 */ /* 0x000fea0003800000 */
[----:B------:R-:W-:Y:S02]  /*0360*/  USHF.R.U32.HI UR4, URZ, 0x10, UR8 ;  /* 0x000000103f047899 */ /* 0x000fe40008011608 */
[----:B------:R-:W-:Y:S02]  /*0370*/  ULDC UR5, c[0x0][0x338] ;  /* 0x0000ce0000057ab9 */ /* 0x000fe40000000800 */
[----:B------:R-:W-:Y:S02]  /*0380*/  UISETP.NE.AND UP0, UPT, UR4, URZ, UPT ;  /* 0x0000003f0400728c */ /* 0x000fe4000bf05270 */
[----:B------:R-:W-:Y:S02]  /*0390*/  UMOV UR18, URZ ;  /* 0x0000003f00127c82 */ /* 0x000fe40008000000 */
[----:B------:R-:W-:-:S04]  /*03a0*/  USEL UR5, UR4, UR5, UP0 ;  /* 0x0000000504057287 */ /* 0x000fc80008000000 */
[----:B------:R-:W-:Y:S02]  /*03b0*/  UIADD3 UR14, UR7, -0x1, UR5 ;  /* 0xffffffff070e7890 */ /* 0x000fe4000fffe005 */
[----:B------:R-:W-:-:S05]  /*03c0*/  IMAD.U32 R3, RZ, RZ, UR5 ;  /* 0x00000005ff037e24 */ /* 0x000fca000f8e00ff */
[----:B------:R-:W-:-:S04]  /*03d0*/  IABS R0, R3 ;  /* 0x0000000300007213 */ /* 0x000fc80000000000 */
[----:B------:R-:W3:Y:S02]  /*03e0*/  R2UR UR13, R0 ;  /* 0x00000000000d73c2 */ /* 0x000ee400000e0000 */
[----:B---3--:R-:W3:Y:S08]  /*03f0*/  I2F.RP R0, UR13 ;  /* 0x0000000d00007d06 */ /* 0x008ef00008209400 */
[----:B---3--:R-:W3:Y:S02]  /*0400*/  MUFU.RCP R0, R0 ;  /* 0x0000000000007308 */ /* 0x008ee40000001000 */
[----:B---3--:R-:W-:-:S06]  /*0410*/  IADD3 R0, R0, 0xffffffe, RZ ;  /* 0x0ffffffe00007810 */ /* 0x008fcc0007ffe0ff */
[----:B------:R-:W3:Y:S02]  /*0420*/  F2I.FTZ.U32.TRUNC.NTZ R0, R0 ;  /* 0x0000000000007305 */ /* 0x000ee4000021f000 */
[----:B---3--:R3:W4:Y:S02]  /*0430*/  R2UR UR19, R0 ;  /* 0x00000000001373c2 */ /* 0x00872400000e0000 */
[----:B---3--:R-:W-:Y:S01]  /*0440*/  IMAD.U32 R0, RZ, RZ, UR14 ;  /* 0x0000000eff007e24 */ /* 0x008fe2000f8e00ff */
[----:B----4-:R-:W-:Y:S02]  /*0450*/  UIADD3 UR4, URZ, -UR19, URZ ;  /* 0x800000133f047290 */ /* 0x010fe4000fffe03f */
[----:B------:R-:W-:Y:S02]  /*0460*/  ULOP3.LUT UR14, UR14, UR5, URZ, 0x3c, !UPT ;  /* 0x000000050e0e7292 */ /* 0x000fe4000f8e3c3f */
[----:B-1----:R-:W-:Y:S01]  /*0470*/  IABS R2, R0 ;  /* 0x0000000000027213 */ /* 0x002fe20000000000 */
[----:B------:R-:W-:Y:S01]  /*0480*/  UIMAD UR4, UR4, UR13, URZ ;  /* 0x0000000d040472a4 */ /* 0x000fe2000f8e023f */
[----:B------:R-:W-:-:S02]  /*0490*/  IABS R0, R3 ;  /* 0x0000000300007213 */ /* 0x000fc40000000000 */
[----:B------:R-:W1:Y:S01]  /*04a0*/  R2UR UR12, R2 ;  /* 0x00000000020c73c2 */ /* 0x000e6200000e0000 */
[----:B------:R-:W-:Y:S02]  /*04b0*/  UIMAD.WIDE.U32 UR18, UR19, UR4, UR18 ;  /* 0x00000004131272a5 */ /* 0x000fe4000f8e0012 */
[----:B------:R-:W-:-:S05]  /*04c0*/  IMAD.MOV R0, RZ, RZ, -R0 ;  /* 0x000000ffff007224 */ /* 0x000fca00078e0a00 */
[----:B------:R-:W3:Y:S01]  /*04d0*/  R2UR UR11, R0 ;  /* 0x00000000000b73c2 */ /* 0x000ee200000e0000 */
[----:B-1----:R-:W-:-:S04]  /*04e0*/  UIMAD.WIDE.U32 UR18, UR19, UR12, URZ ;  /* 0x0000000c131272a5 */ /* 0x002fc8000f8e003f */
[----:B---3--:R-:W-:-:S04]  /*04f0*/  UIMAD UR11, UR19, UR11, UR12 ;  /* 0x0000000b130b72a4 */ /* 0x008fc8000f8e020c */
[----:B------:R-:W-:-:S11]  /*0500*/  UISETP.GT.U32.AND UP0, UPT, UR13, UR11, UPT ;  /* 0x0000000b0d00728c */ /* 0x000fd6000bf04070 */
[----:B------:R-:W-:Y:S02]  /*0510*/  @!UP0 UIADD3 UR11, UR11, -UR13, URZ ;  /* 0x8000000d0b0b8290 */ /* 0x000fe4000fffe03f */
[----:B------:R-:W-:Y:S02]  /*0520*/  @!UP0 UIADD3 UR19, UR19, 0x1, URZ ;  /* 0x0000000113138890 */ /* 0x000fe4000fffe03f */
[----:B------:R-:W-:Y:S02]  /*0530*/  UISETP.GE.U32.AND UP1, UPT, UR11, UR13, UPT ;  /* 0x0000000d0b00728c */ /* 0x000fe4000bf26070 */
[----:B------:R-:W-:-:S09]  /*0540*/  UISETP.GE.AND UP0, UPT, UR14, URZ, UPT ;  /* 0x0000003f0e00728c */ /* 0x000fd2000bf06270 */
[----:B------:R-:W-:Y:S02]  /*0550*/  @UP1 UIADD3 UR19, UR19, 0x1, URZ ;  /* 0x0000000113131890 */ /* 0x000fe4000fffe03f */
[----:B------:R-:W-:Y:S02]  /*0560*/  UISETP.NE.AND UP1, UPT, UR5, URZ, UPT ;  /* 0x0000003f0500728c */ /* 0x000fe4000bf25270 */
[----:B------:R-:W-:-:S09]  /*0570*/  @!UP0 UIADD3 UR19, -UR19, URZ, URZ ;  /* 0x0000003f13138290 */ /* 0x000fd2000fffe13f */
[----:B------:R-:W-:Y:S02]  /*0580*/  @!UP1 ULOP3.LUT UR19, URZ, UR5, URZ, 0x33, !UPT ;  /* 0x000000053f139292 */ /* 0x000fe4000f8e333f */
.L_x_2:
[----:B------:R-:W-:Y:S01]  /*0590*/  ULOP3.LUT UR8, UR8, 0xffff, URZ, 0xc0, !UPT ;  /* 0x0000ffff08087892 */ /* 0x000fe2000f8ec03f */
[----:B------:R-:W-:Y:S01]  /*05a0*/  PLOP3.LUT P4, PT, PT, PT, PT, 0x80, 0x0 ;  /* 0x000000000000781c */ /* 0x000fe20003f8f070 */
[----:B------:R-:W-:Y:S01]  /*05b0*/  CS2R R22, SRZ ;  /* 0x0000000000167805 */ /* 0x000fe2000001ff00 */
[----:B------:R-:W-:Y:S01]  /*05c0*/  CS2R R20, SRZ ;  /* 0x0000000000147805 */ /* 0x000fe2000001ff00 */
[----:B------:R-:W-:Y:S01]  /*05d0*/  UIMAD UR8, UR8, UR19, URZ ;  /* 0x00000013080872a4 */ /* 0x000fe2000f8e023f */
[----:B------:R-:W-:Y:S01]  /*05e0*/  CS2R R186, SRZ ;  /* 0x0000000000ba7805 */ /* 0x000fe2000001ff00 */
[----:B------:R-:W-:Y:S01]  /*05f0*/  CS2R R184, SRZ ;  /* 0x0000000000b87805 */ /* 0x000fe2000001ff00 */
[----:B------:R-:W-:Y:S01]  /*0600*/  CS2R R130, SRZ ;  /* 0x0000000000827805 */ /* 0x000fe2000001ff00 */
[----:B------:R-:W-:Y:S01]  /*0610*/  UIADD3 UR19, UR8, UR19, URZ ;  /* 0x0000001308137290 */ /* 0x000fe2000fffe03f */
[----:B------:R-:W-:Y:S01]  /*0620*/  CS2R R128, SRZ ;  /* 0x0000000000807805 */ /* 0x000fe2000001ff00 */
[----:B------:R-:W-:Y:S01]  /*0630*/  CS2R R126, SRZ ;  /* 0x00000000007e7805 */ /* 0x000fe2000001ff00 */
[----:B------:R-:W-:Y:S01]  /*0640*/  CS2R R124, SRZ ;  /* 0x00000000007c7805 */ /* 0x000fe2000001ff00 */
[----:B------:R-:W-:Y:S01]  /*0650*/  UISETP.LT.AND UP0, UPT, UR7, UR19, UPT ;  /* 0x000000130700728c */ /* 0x000fe2000bf01270 */
[----:B------:R-:W-:Y:S01]  /*0660*/  CS2R R122, SRZ ;  /* 0x00000000007a7805 */ /* 0x000fe2000001ff00 */
[----:B------:R-:W-:Y:S01]  /*0670*/  CS2R R120, SRZ ;  /* 0x0000000000787805 */ /* 0x000fe2000001ff00 */
[----:B------:R-:W-:Y:S01]  /*0680*/  CS2R R182, SRZ ;  /* 0x0000000000b67805 */ /* 0x000fe2000001ff00 */
[----:B------:R-:W-:Y:S01]  /*0690*/  USEL UR7, UR7, UR19, UP0 ;  /* 0x0000001307077287 */ /* 0x000fe20008000000 */
[----:B------:R-:W-:Y:S01]  /*06a0*/  CS2R R180, SRZ ;  /* 0x0000000000b47805 */ /* 0x000fe2000001ff00 */
[----:B------:R-:W-:Y:S01]  /*06b0*/  CS2R R118, SRZ ;  /* 0x0000000000767805 */ /* 0x000fe2000001ff00 */
[----:B------:R-:W-:Y:S01]  /*06c0*/  CS2R R116, SRZ ;  /* 0x0000000000747805 */ /* 0x000fe2000001ff00 */
[----:B------:R-:W-:Y:S01]  /*06d0*/  UISETP.GT.AND UP0, UPT, UR7, UR8, UPT ;  /* 0x000000080700728c */ /* 0x000fe2000bf04270 */
[----:B------:R-:W-:Y:S01]  /*06e0*/  CS2R R178, SRZ ;  /* 0x0000000000b27805 */ /* 0x000fe2000001ff00 */
[----:B------:R-:W-:Y:S01]  /*06f0*/  CS2R R176, SRZ ;  /* 0x0000000000b07805 */ /* 0x000fe2000001ff00 */
[----:B------:R-:W-:Y:S01]  /*0700*/  CS2R R174, SRZ ;  /* 0x0000000000ae7805 */ /* 0x000fe2000001ff00 */
[----:B------:R-:W-:Y:S01]  /*0710*/  CS2R R172, SRZ ;  /* 0x0000000000ac7805 */ /* 0x000fe2000001ff00 */
[----:B------:R-:W-:Y:S01]  /*0720*/  CS2R R166, SRZ ;  /* 0x0000000000a67805 */ /* 0x000fe2000001ff00 */
[----:B------:R-:W-:Y:S01]  /*0730*/  PLOP3.LUT P0, PT, PT, PT, UP0, 0x80, 0x0 ;  /* 0x000000000000781c */ /* 0x000fe20003f0f008 */
[----:B------:R-:W-:Y:S01]  /*0740*/  CS2R R164, SRZ ;  /* 0x0000000000a47805 */ /* 0x000fe2000001ff00 */
        /* <DEDUP_REMOVED lines=14> */
[----:B------:R-:W-:Y:S05]  /*0830*/  @!P0 BRA `(.L_x_3) ;  /* 0x0000acf000008947 */ /* 0x000fea0003800000 */
[----:B------:R-:W-:Y:S02]  /*0840*/  ULDC.64 UR4, c[0x0][0x340] ;  /* 0x0000d00000047ab9 */ /* 0x000fe40000000a00 */
[----:B------:R-:W-:-:S02]  /*0850*/  UISETP.NE.U32.AND UP0, UPT, URZ, UR4, UPT ;  /* 0x000000043f00728c */ /* 0x000fc4000bf05070 */
[----:B------:R-:W-:Y:S02]  /*0860*/  ULDC.64 UR12, c[0x0][0x340] ;  /* 0x0000d000000c7ab9 */ /* 0x000fe40000000a00 */
[----:B------:R-:W-:-:S06]  /*0870*/  UISETP.NE.AND.EX UP0, UPT, URZ, UR5, UPT, UP0 ;  /* 0x000000053f00728c */ /* 0x000fcc000bf05300 */
[----:B------:R-:W-:-:S05]  /*0880*/  PLOP3.LUT P0, PT, PT, PT, UP0, 0x80, 0x0 ;  /* 0x000000000000781c */ /* 0x000fca0003f0f008 */
[----:B------:R-:W-:Y:S02]  /*0890*/  @UP0 UMOV UR4, 0x4 ;  /* 0x0000000400040882 */ /* 0x000fe40000000000 */
[----:B------:R-:W-:-:S06]  /*08a0*/  @UP0 UIMAD.WIDE UR4, UR6, UR4, UR12 ;  /* 0x00000004060402a5 */ /* 0x000fcc000f8e020c */
[----:B-1----:R-:W-:Y:S02]  /*08b0*/  IMAD.U32 R2, RZ, RZ, UR4 ;  /* 0x00000004ff027e24 */ /* 0x002fe4000f8e00ff */
[----:B------:R-:W-:Y:S01]  /*08c0*/  IMAD.U32 R3, RZ, RZ, UR5 ;  /* 0x00000005ff037e24 */ /* 0x000fe2000f8e00ff */
[----:B------:R-:W1:Y:S01]  /*08d0*/  S2R R11, SR_CTAID.X ;  /* 0x00000000000b7919 */ /* 0x000e620000002500 */
[----:B------:R-:W-:Y:S01]  /*08e0*/  SHF.R.S32.HI R21, RZ, 0x1f, R224 ;  /* 0x0000001fff157819 */ /* 0x000fe200000114e0 */
[----:B------:R-:W-:Y:S02]  /*08f0*/  USHF.R.S32.HI UR11, URZ, 0x1f, UR10 ;  /* 0x0000001f3f0b7899 */ /* 0x000fe4000801140a */
[----:B------:R3:W4:Y:S01]  /*0900*/  @P0 LDG.E R7, [R2.64] ;  /* 0x0000001002070981 */ /* 0x000722000c1e1900 */
[----:B------:R-:W-:Y:S01]  /*0910*/  ULDC.64 UR4, c[0x0][0x1b8] ;  /* 0x00006e0000047ab9 */ /* 0x000fe20000000a00 */
[CC--:B------:R-:W-:Y:S01]  /*0920*/  LEA.HI R20, R21.reuse, R224.reuse, RZ, 0x4 ;  /* 0x000000e015147211 */ /* 0x0c0fe200078f20ff */
[----:B------:R-:W-:Y:S01]  /*0930*/  UIMAD UR11, UR11, UR4, URZ ;  /* 0x000000040b0b72a4 */ /* 0x000fe2000f8e023f */
[----:B------:R-:W-:Y:S01]  /*0940*/  LEA.HI R9, R21, R224, RZ, 0x6 ;  /* 0x000000e015097211 */ /* 0x000fe200078f30ff */
[----:B------:R-:W-:Y:S01]  /*0950*/  UIMAD.WIDE.U32 UR18, UR10, UR4, URZ ;  /* 0x000000040a1272a5 */ /* 0x000fe2000f8e003f */
[----:B------:R-:W-:Y:S01]  /*0960*/  BSSY B0, `(.L_x_4) ;  /* 0x000004a000007945 */ /* 0x000fe20003800000 */
[----:B------:R-:W-:-:S02]  /*0970*/  UIMAD UR11, UR10, UR5, UR11 ;  /* 0x000000050a0b72a4 */ /* 0x000fc4000f8e020b */
[----:B------:R-:W-:Y:S02]  /*0980*/  USHF.R.S32.HI UR12, URZ, 0x1f, UR6 ;  /* 0x0000001f3f0c7899 */ /* 0x000fe40008011406 */
[----:B------:R-:W-:Y:S02]  /*0990*/  ULDC.64 UR4, c[0x0][0x1c0] ;  /* 0x0000700000047ab9 */ /* 0x000fe40000000a00 */
[----:B------:R-:W-:Y:S02]  /*09a0*/  UIADD3 UR19, UR19, UR11, URZ ;  /* 0x0000000b13137290 */ /* 0x000fe4000fffe03f */
[----:B------:R-:W-:Y:S02]  /*09b0*/  UIMAD UR12, UR12, UR4, URZ ;  /* 0x000000040c0c72a4 */ /* 0x000fe4000f8e023f */
[----:B------:R-:W-:Y:S02]  /*09c0*/  UIMAD.WIDE.U32 UR18, UR6, UR4, UR18 ;  /* 0x00000004061272a5 */ /* 0x000fe4000f8e0012 */
[----:B------:R-:W-:-:S02]  /*09d0*/  UIMAD UR5, UR6, UR5, UR12 ;  /* 0x00000005060572a4 */ /* 0x000fc4000f8e020c */
[----:B------:R-:W-:Y:S02]  /*09e0*/  ULDC UR4, c[0x0][0x2c4] ;  /* 0x0000b10000047ab9 */ /* 0x000fe40000000800 */
[----:B------:R-:W-:Y:S01]  /*09f0*/  UIADD3 UR5, UR19, UR5, URZ ;  /* 0x0000000513057290 */ /* 0x000fe2000fffe03f */
[----:B---3--:R-:W-:Y:S01]  /*0a00*/  LEA.HI R2, R21, R224, RZ, 0x3 ;  /* 0x000000e015027211 */ /* 0x008fe200078f18ff */
[----:B------:R-:W-:Y:S01]  /*0a10*/  IMAD.MOV.U32 R3, RZ, RZ, c[0x0][0x2c4] ;  /* 0x0000b100ff037624 */ /* 0x000fe200078e00ff */
[----:B------:R-:W-:Y:S02]  /*0a20*/  ULDC UR11, c[0x0][0x168] ;  /* 0x00005a00000b7ab9 */ /* 0x000fe40000000800 */
[----:B------:R-:W-:Y:S01]  /*0a30*/  LOP3.LUT R0, R2, 0xfffffff8, RZ, 0xc0, !PT ;  /* 0xfffffff802007812 */ /* 0x000fe200078ec0ff */
[----:B------:R-:W-:Y:S01]  /*0a40*/  UIMAD UR11, UR4, UR11, URZ ;  /* 0x0000000b040b72a4 */ /* 0x000fe2000f8e023f */
[----:B------:R-:W-:Y:S01]  /*0a50*/  ISETP.NE.AND P1, PT, R3, 0x1, PT ;  /* 0x000000010300780c */ /* 0x000fe20003f25270 */
[----:B------:R-:W-:Y:S01]  /*0a60*/  IMAD.U32 R3, RZ, RZ, UR19 ;  /* 0x00000013ff037e24 */ /* 0x000fe2000f8e00ff */
[----:B------:R-:W-:Y:S01]  /*0a70*/  SHF.R.S32.HI R16, RZ, 0x3, R2 ;  /* 0x00000003ff107819 */ /* 0x000fe20000011402 */
[----:B------:R-:W-:Y:S01]  /*0a80*/  IMAD.IADD R29, R224, 0x1, -R0 ;  /* 0x00000001e01d7824 */ /* 0x000fe200078e0a00 */
[----:B------:R-:W-:Y:S01]  /*0a90*/  MOV R3, UR5 ;  /* 0x0000000500037c02 */ /* 0x000fe20008000f00 */
[----:B------:R-:W-:-:S02]  /*0aa0*/  IMAD.U32 R2, RZ, RZ, UR18 ;  /* 0x00000012ff027e24 */ /* 0x000fc4000f8e00ff */
[C---:B------:R-:W-:Y:S02]  /*0ab0*/  IMAD R225, R29.reuse, 0x10, R16 ;  /* 0x000000101de17824 */ /* 0x040fe400078e0210 */
[----:B------:R-:W-:Y:S02]  /*0ac0*/  IMAD.SHL.U32 R28, R29, 0x8, RZ ;  /* 0x000000081d1c7824 */ /* 0x000fe400078e00ff */
[C---:B-1----:R-:W-:Y:S01]  /*0ad0*/  IMAD R5, R11.reuse, 0x80, R225 ;  /* 0x000000800b057824 */ /* 0x042fe200078e02e1 */
[----:B------:R1:W-:Y:S01]  /*0ae0*/  STL [R1+0x8], R225 ;  /* 0x000008e101007387 */ /* 0x0003e20000100800 */
[----:B------:R-:W-:Y:S02]  /*0af0*/  LEA R11, R11, R16, 0x7 ;  /* 0x000000100b0b7211 */ /* 0x000fe400078e38ff */
[----:B------:R-:W-:Y:S01]  /*0b00*/  @P1 IMAD.HI.U32 R0, R5, c[0x0][0x2c8], RZ ;  /* 0x0000b20005001a27 */ /* 0x000fe200078e00ff */
[----:B------:R-:W-:Y:S02]  /*0b10*/  SHF.R.S32.HI R245, RZ, 0x1f, R28 ;  /* 0x0000001ffff57819 */ /* 0x000fe4000001141c */
[----:B------:R-:W-:Y:S01]  /*0b20*/  ISETP.GE.AND P3, PT, R11, UR11, PT ;  /* 0x0000000b0b007c0c */ /* 0x000fe2000bf66270 */
[----:B------:R-:W-:Y:S01]  /*0b30*/  IMAD.MOV.U32 R4, RZ, RZ, R5 ;  /* 0x000000ffff047224 */ /* 0x000fe200078e0005 */
[----:B------:R-:W-:-:S04]  /*0b40*/  @P1 SHF.R.U32.HI R4, RZ, c[0x0][0x2cc], R0 ;  /* 0x0000b300ff041a19 */ /* 0x000fc80000011600 */
[--C-:B------:R-:W-:Y:S01]  /*0b50*/  SHF.R.S32.HI R6, RZ, 0x1f, R4.reuse ;  /* 0x0000001fff067819 */ /* 0x100fe20000011404 */
[----:B------:R-:W-:Y:S02]  /*0b60*/  IMAD.MOV R0, RZ, RZ, -R4 ;  /* 0x000000ffff007224 */ /* 0x000fe400078e0a04 */
[----:B------:R-:W-:-:S04]  /*0b70*/  IMAD.WIDE.U32 R2, R4, c[0x0][0x1b0], R2 ;  /* 0x00006c0004027a25 */ /* 0x000fc800078e0002 */
[----:B------:R-:W-:Y:S02]  /*0b80*/  IMAD R5, R0, c[0x0][0x2c4], R5 ;  /* 0x0000b10000057a24 */ /* 0x000fe400078e0205 */
[----:B------:R-:W-:-:S03]  /*0b90*/  IMAD R6, R6, c[0x0][0x1b0], RZ ;  /* 0x00006c0006067a24 */ /* 0x000fc600078e02ff */
[----:B------:R-:W-:Y:S01]  /*0ba0*/  SHF.R.S32.HI R0, RZ, 0x1f, R5 ;  /* 0x0000001fff007819 */ /* 0x000fe20000011405 */
[----:B------:R-:W-:-:S04]  /*0bb0*/  IMAD R4, R4, c[0x0][0x1b4], R6 ;  /* 0x00006d0004047a24 */ /* 0x000fc800078e0206 */
[----:B------:R-:W-:Y:S02]  /*0bc0*/  IMAD R0, R0, c[0x0][0x1a8], RZ ;  /* 0x00006a0000007a24 */ /* 0x000fe400078e02ff */
[----:B------:R-:W-:Y:S02]  /*0bd0*/  IMAD.IADD R3, R3, 0x1, R4 ;  /* 0x0000000103037824 */ /* 0x000fe400078e0204 */
[C---:B------:R-:W-:Y:S01]  /*0be0*/  IMAD R4, R5.reuse, c[0x0][0x1ac], R0 ;  /* 0x00006b0005047a24 */ /* 0x040fe200078e0200 */
[----:B------:R-:W-:Y:S01]  /*0bf0*/  LOP3.LUT R0, R20, 0xfffffff0, RZ, 0xc0, !PT ;  /* 0xfffffff014007812 */ /* 0x000fe200078ec0ff */
[----:B------:R-:W-:-:S04]  /*0c00*/  IMAD.WIDE.U32 R2, R5, c[0x0][0x1a8], R2 ;  /* 0x00006a0005027a25 */ /* 0x000fc800078e0002 */
[----:B------:R-:W-:Y:S01]  /*0c10*/  IMAD.IADD R4, R3, 0x1, R4 ;  /* 0x0000000103047824 */ /* 0x000fe200078e0204 */
[----:B------:R-:W-:Y:S01]  /*0c20*/  LEA R8, P1, R2, c[0x0][0x160], 0x1 ;  /* 0x0000580002087a11 */ /* 0x000fe200078208ff */
[----:B------:R-:W-:Y:S02]  /*0c30*/  IMAD.IADD R3, R224, 0x1, -R0 ;  /* 0x00000001e0037824 */ /* 0x000fe400078e0a00 */
[----:B------:R-:W-:Y:S01]  /*0c40*/  IMAD.SHL.U32 R0, R16, 0x40, RZ ;  /* 0x0000004010007824 */ /* 0x000fe200078e00ff */
[----:B------:R-:W-:Y:S01]  /*0c50*/  LEA.HI.X R5, R2, c[0x0][0x164], R4, 0x1, P1 ;  /* 0x0000590002057a11 */ /* 0x000fe200008f0c04 */
[----:B------:R1:W3:Y:S01]  /*0c60*/  SHFL.IDX PT, R6, R8, RZ, 0x181f ;  /* 0x00181fff08067589 */ /* 0x0002e200000e0000 */
[----:B------:R-:W-:Y:S02]  /*0c70*/  SHF.R.S32.HI R2, RZ, 0x1f, R3 ;  /* 0x0000001fff027819 */ /* 0x000fe40000011403 */
[----:B------:R-:W-:Y:S02]  /*0c80*/  LOP3.LUT R0, R0, 0x1c0, RZ, 0xc0, !PT ;  /* 0x000001c000007812 */ /* 0x000fe400078ec0ff */
[----:B------:R-:W-:-:S02]  /*0c90*/  LEA.HI R19, R2, R3, RZ, 0x3 ;  /* 0x0000000302137211 */ /* 0x000fc400078f18ff */
[----:B------:R-:W-:Y:S02]  /*0ca0*/  LOP3.LUT R2, R0, 0x38, R28, 0xf8, !PT ;  /* 0x0000003800027812 */ /* 0x000fe400078ef81c */
[----:B------:R-:W-:Y:S02]  /*0cb0*/  LOP3.LUT R4, R19, 0xfffffff8, RZ, 0xc0, !PT ;  /* 0xfffffff813047812 */ /* 0x000fe400078ec0ff */
[----:B------:R-:W-:-:S03]  /*0cc0*/  SHF.R.U32.HI R0, RZ, 0x3, R0 ;  /* 0x00000003ff007819 */ /* 0x000fc60000011600 */
[----:B------:R-:W-:Y:S01]  /*0cd0*/  IMAD.IADD R18, R3, 0x1, -R4 ;  /* 0x0000000103127824 */ /* 0x000fe200078e0a04 */
[----:B------:R-:W-:Y:S01]  /*0ce0*/  LOP3.LUT R2, R2, R0, RZ, 0x3c, !PT ;  /* 0x0000000002027212 */ /* 0x000fe200078e3cff */
[----:B------:R-:W-:Y:S02]  /*0cf0*/  IMAD.SHL.U32 R0, R9, 0x8, RZ ;  /* 0x0000000809007824 */ /* 0x000fe400078e00ff */
[----:B------:R-:W-:Y:S02]  /*0d00*/  IMAD.MOV.U32 R3, RZ, RZ, 0x10 ;  /* 0x00000010ff037424 */ /* 0x000fe400078e00ff */
[----:B------:R-:W-:Y:S01]  /*0d10*/  IMAD.MOV.U32 R4, RZ, RZ, 0x20 ;  /* 0x00000020ff047424 */ /* 0x000fe200078e00ff */
[----:B------:R-:W-:Y:S01]  /*0d20*/  LOP3.LUT R10, R2, 0xfffffe00, R0, 0xf8, !PT ;  /* 0xfffffe00020a7812 */ /* 0x000fe200078ef800 */
[----:B----4-:R4:W5:Y:S01]  /*0d30*/  @P0 R2UR UR14, R7 ;  /* 0x00000000070e03c2 */ /* 0x01096200000e0000 */
[----:B------:R-:W-:Y:S01]  /*0d40*/  ISETP.GE.AND P0, PT, R28, c[0x0][0x198], PT ;  /* 0x000066001c007a0c */ /* 0x000fe20003f06270 */
[----:B-----5:R-:W-:-:S03]  /*0d50*/  @!UP0 UMOV UR14, UR6 ;  /* 0x00000006000e8c82 */ /* 0x020fc60008000000 */
[----:B------:R-:W-:-:S05]  /*0d60*/  R2P PR, R18, 0x6 ;  /* 0x0000000612007804 */ /* 0x000fca0000000000 */
[----:B------:R-:W-:Y:S02]  /*0d70*/  SEL R3, R3, 0xfffffff0, !P1 ;  /* 0xfffffff003037807 */ /* 0x000fe40004800000 */
[----:B------:R-:W-:Y:S01]  /*0d80*/  SEL R4, R4, 0xffffffe0, !P2 ;  /* 0xffffffe004047807 */ /* 0x000fe20005000000 */
[----:B----4-:R1:W4:Y:S01]  /*0d90*/  SHFL.IDX PT, R7, R5, RZ, 0x181f ;  /* 0x00181fff05077589 */ /* 0x01032200000e0000 */
[----:B------:R-:W-:Y:S05]  /*0da0*/  @P3 BRA `(.L_x_5) ;  /* 0x0000005000003947 */ /* 0x000fea0003800000 */
[----:B---3--:R-:W-:Y:S01]  /*0db0*/  LEA R6, P1, R28, R6, 0x1 ;  /* 0x000000061c067211 */ /* 0x008fe200078208ff */
[----:B------:R-:W-:-:S03]  /*0dc0*/  IMAD.SHL.U32 R0, R10, 0x2, RZ ;  /* 0x000000020a007824 */ /* 0x000fc600078e00ff */
[----:B----4-:R-:W-:-:S05]  /*0dd0*/  LEA.HI.X R7, R28, R7, R245, 0x1, P1 ;  /* 0x000000071c077211 */ /* 0x010fca00008f0cf5 */
[----:B------:R-:W-:Y:S01]  /*0de0*/  @!PT LDS RZ, [RZ] ;  /* 0x00000000fffff984 */ /* 0x000fe20000000800 */
[----:B------:R3:W-:Y:S04]  /*0df0*/  LDGSTS.E.BYPASS.LTC128B.128 [R0+0x7100], [R6.64], !P0 ;  /* 0x0710000006007fae */ /* 0x0007e8000c101d50 */
.L_x_5:
[----:B---3--:R-:W-:Y:S05]  /*0e00*/  BSYNC B0 ;  /* 0x0000000000007941 */ /* 0x008fea0003800000 */
.L_x_4:
[----:B------:R-:W-:Y:S01]  /*0e10*/  IADD3 R2, R11, 0x10, RZ ;  /* 0x000000100b027810 */ /* 0x000fe20007ffe0ff */
[----:B------:R3:W1:Y:S01]  /*0e20*/  SHFL.IDX PT, R0, R5, 0x1, 0x181f ;  /* 0x00381f0005007f89 */ /* 0x00066200000e0000 */
[----:B------:R-:W-:Y:S02]  /*0e30*/  BSSY B0, `(.L_x_6) ;  /* 0x0000009000007945 */ /* 0x000fe40003800000 */
[----:B------:R-:W-:Y:S01]  /*0e40*/  ISETP.GE.AND P1, PT, R2, UR11, PT ;  /* 0x0000000b02007c0c */ /* 0x000fe2000bf26270 */
[----:B------:R3:W4:-:S12]  /*0e50*/  SHFL.IDX PT, R6, R8, 0x1, 0x181f ;  /* 0x00381f0008067f89 */ /* 0x00071800000e0000 */
[----:B------:R-:W-:Y:S05]  /*0e60*/  @P1 BRA `(.L_x_7) ;  /* 0x0000005000001947 */ /* 0x000fea0003800000 */
[----:B----4-:R-:W-:-:S04]  /*0e70*/  LEA R6, P1, R28, R6, 0x1 ;  /* 0x000000061c067211 */ /* 0x010fc800078208ff */
[----:B-1----:R-:W-:Y:S01]  /*0e80*/  LEA.HI.X R7, R28, R0, R245, 0x1, P1 ;  /* 0x000000001c077211 */ /* 0x002fe200008f0cf5 */
[----:B------:R-:W-:-:S05]  /*0e90*/  IMAD.SHL.U32 R0, R10, 0x2, RZ ;  /* 0x000000020a007824 */ /* 0x000fca00078e00ff */
[----:B------:R-:W-:Y:S01]  /*0ea0*/  @!PT LDS RZ, [RZ] ;  /* 0x00000000fffff984 */ /* 0x000fe20000000800 */
[----:B------:R1:W-:Y:S03]  /*0eb0*/  LDGSTS.E.BYPASS.LTC128B.128 [R0+0x7900], [R6.64], !P0 ;  /* 0x0790000006007fae */ /* 0x0003e6000c101d50 */
.L_x_7:
[----:B------:R-:W-:Y:S05]  /*0ec0*/  BSYNC B0 ;  /* 0x0000000000007941 */ /* 0x000fea0003800000 */
.L_x_6:
[----:B------:R-:W-:Y:S01]  /*0ed0*/  IADD3 R2, R11, 0x20, RZ ;  /* 0x000000200b027810 */ /* 0x000fe20007ffe0ff */
[----:B-1----:R1:W3:Y:S01]  /*0ee0*/  SHFL.IDX PT, R0, R5, 0x2, 0x181f ;  /* 0x00581f0005007f89 */ /* 0x0022e200000e0000 */
[----:B------:R-:W-:Y:S02]  /*0ef0*/  BSSY B0, `(.L_x_8) ;  /* 0x0000009000007945 */ /* 0x000fe40003800000 */
[----:B------:R-:W-:Y:S01]  /*0f00*/  ISETP.GE.AND P1, PT, R2, UR11, PT ;  /* 0x0000000b02007c0c */ /* 0x000fe2000bf26270 */
[----:B----4-:R1:W4:-:S12]  /*0f10*/  SHFL.IDX PT, R6, R8, 0x2, 0x181f ;  /* 0x00581f0008067f89 */ /* 0x01031800000e0000 */
[----:B------:R-:W-:Y:S05]  /*0f20*/  @P1 BRA `(.L_x_9) ;  /* 0x0000005000001947 */ /* 0x000fea0003800000 */
[----:B----4-:R-:W-:-:S04]  /*0f30*/  LEA R6, P1, R28, R6, 0x1 ;  /* 0x000000061c067211 */ /* 0x010fc800078208ff */
[----:B---3--:R-:W-:Y:S01]  /*0f40*/  LEA.HI.X R7, R28, R0, R245, 0x1, P1 ;  /* 0x000000001c077211 */ /* 0x008fe200008f0cf5 */
[----:B------:R-:W-:-:S05]  /*0f50*/  IMAD.SHL.U32 R0, R10, 0x2, RZ ;  /* 0x000000020a007824 */ /* 0x000fca00078e00ff */
[----:B------:R-:W-:Y:S01]  /*0f60*/  @!PT LDS RZ, [RZ] ;  /* 0x00000000fffff984 */ /* 0x000fe20000000800 */
[----:B------:R3:W-:Y:S03]  /*0f70*/  LDGSTS.E.BYPASS.LTC128B.128 [R0+0x8100], [R6.64], !P0 ;  /* 0x0810000006007fae */ /* 0x0007e6000c101d50 */
.L_x_9:
[----:B------:R-:W-:Y:S05]  /*0f80*/  BSYNC B0 ;  /* 0x0000000000007941 */ /* 0x000fea0003800000 */
.L_x_8:
[----:B------:R-:W-:Y:S01]  /*0f90*/  IADD3 R2, R11, 0x30, RZ ;  /* 0x000000300b027810 */ /* 0x000fe20007ffe0ff */
[----:B---3--:R3:W1:Y:S01]  /*0fa0*/  SHFL.IDX PT, R0, R5, 0x3, 0x181f ;  /* 0x00781f0005007f89 */ /* 0x00866200000e0000 */
[----:B------:R-:W-:Y:S02]  /*0fb0*/  BSSY B0, `(.L_x_10) ;  /* 0x0000009000007945 */ /* 0x000fe40003800000 */
[----:B------:R-:W-:Y:S01]  /*0fc0*/  ISETP.GE.AND P1, PT, R2, UR11, PT ;  /* 0x0000000b02007c0c */ /* 0x000fe2000bf26270 */
[----:B----4-:R3:W4:-:S12]  /*0fd0*/  SHFL.IDX PT, R6, R8, 0x3, 0x181f ;  /* 0x00781f0008067f89 */ /* 0x01071800000e0000 */
[----:B------:R-:W-:Y:S05]  /*0fe0*/  @P1 BRA `(.L_x_11) ;  /* 0x0000005000001947 */ /* 0x000fea0003800000 */
[----:B----4-:R-:W-:-:S04]  /*0ff0*/  LEA R6, P1, R28, R6, 0x1 ;  /* 0x000000061c067211 */ /* 0x010fc800078208ff */
[----:B-1----:R-:W-:Y:S01]  /*1000*/  LEA.HI.X R7, R28, R0, R245, 0x1, P1 ;  /* 0x000000001c077211 */ /* 0x002fe200008f0cf5 */
[----:B------:R-:W-:-:S05]  /*1010*/  IMAD.SHL.U32 R0, R10, 0x2, RZ ;  /* 0x000000020a007824 */ /* 0x000fca00078e00ff */
[----:B------:R-:W-:Y:S01]  /*1020*/  @!PT LDS RZ, [RZ] ;  /* 0x00000000fffff984 */ /* 0x000fe20000000800 */
[----:B------:R1:W-:Y:S03]  /*1030*/  LDGSTS.E.BYPASS.LTC128B.128 [R0+0x8900], [R6.64], !P0 ;  /* 0x0890000006007fae */ /* 0x0003e6000c101d50 */
.L_x_11:
[----:B------:R-:W-:Y:S05]  /*1040*/  BSYNC B0 ;  /* 0x0000000000007941 */ /* 0x000fea0003800000 */
.L_x_10:
        /* <DEDUP_REMOVED lines=11> */
.L_x_13:
[----:B------:R-:W-:Y:S05]  /*1100*/  BSYNC B0 ;  /* 0x0000000000007941 */ /* 0x000fea0003800000 */
.L_x_12:
        /* <DEDUP_REMOVED lines=11> */
.L_x_15:
[----:B------:R-:W-:Y:S05]  /*11c0*/  BSYNC B0 ;  /* 0x0000000000007941 */ /* 0x000fea0003800000 */
.L_x_14:
        /* <DEDUP_REMOVED lines=11> */
.L_x_17:
[----:B------:R-:W-:Y:S05]  /*1280*/  BSYNC B0 ;  /* 0x0000000000007941 */ /* 0x000fea0003800000 */
.L_x_16:
[----:B-1-3--:R-:W1:Y:S01]  /*1290*/  SHFL.IDX PT, R8, R8, 0x7, 0x181f ;  /* 0x00f81f0008087f89 */ /* 0x00ae6200000e0000 */
[----:B------:R-:W-:Y:S01]  /*12a0*/  UMOV UR6, 0x70 ;  /* 0x0000007000067882 */ /* 0x000fe20000000000 */
[----:B------:R-:W-:Y:S01]  /*12b0*/  IMAD.MOV.U32 R0, RZ, RZ, c[0x0][0x2b8] ;  /* 0x0000ae00ff007624 */ /* 0x000fe200078e00ff */
[----:B------:R-:W-:Y:S01]  /*12c0*/  UIMAD UR6, UR7, UR6, -0x70 ;  /* 0xffffff90070674a4 */ /* 0x000fe2000f8e0206 */
[----:B------:R3:W5:Y:S01]  /*12d0*/  SHFL.IDX PT, R9, R5, 0x7, 0x181f ;  /* 0x00f81f0005097f89 */ /* 0x00076200000e0000 */
[----:B------:R-:W-:Y:S01]  /*12e0*/  IMAD.SHL.U32 R248, R10, 0x2, RZ ;  /* 0x000000020af87824 */ /* 0x000fe200078e00ff */
[----:B------:R-:W-:Y:S01]  /*12f0*/  USHF.R.S32.HI UR18, URZ, 0x1f, UR14 ;  /* 0x0000001f3f127899 */ /* 0x000fe2000801140e */
[----:B------:R-:W-:Y:S01]  /*1300*/  ISETP.NE.AND P5, PT, R0, 0x1, PT ;  /* 0x000000010000780c */ /* 0x000fe20003fa5270 */
[----:B------:R-:W-:Y:S01]  /*1310*/  ULDC.64 UR4, c[0x0][0x2b0] ;  /* 0x0000ac0000047ab9 */ /* 0x000fe20000000a00 */
[----:B------:R-:W-:Y:S01]  /*1320*/  IADD3 R0, R225, UR6, RZ ;  /* 0x00000006e1007c10 */ /* 0x000fe2000fffe0ff */
[----:B------:R-:W-:Y:S01]  /*1330*/  UIMAD UR18, UR18, UR4, URZ ;  /* 0x00000004121272a4 */ /* 0x000fe2000f8e023f */
[----:B------:R-:W-:Y:S01]  /*1340*/  IMAD.MOV.U32 R247, RZ, RZ, RZ ;  /* 0x000000fffff77224 */ /* 0x000fe200078e00ff */
[----:B------:R-:W-:Y:S01]  /*1350*/  UIMAD.WIDE.U32 UR12, UR14, UR4, URZ ;  /* 0x000000040e0c72a5 */ /* 0x000fe2000f8e003f */
[C---:B------:R-:W-:Y:S01]  /*1360*/  ISETP.GE.AND P4, PT, R0.reuse, UR15, PT ;  /* 0x0000000f00007c0c */ /* 0x040fe2000bf86270 */
[----:B------:R-:W-:Y:S01]  /*1370*/  UIMAD UR14, UR14, UR5, UR18 ;  /* 0x000000050e0e72a4 */ /* 0x000fe2000f8e0212 */
[----:B--2---:R-:W-:-:S02]  /*1380*/  IADD3 R2, R0, UR9, RZ ;  /* 0x0000000900027c10 */ /* 0x004fc4000fffe0ff */
[----:B------:R-:W-:Y:S01]  /*1390*/  ISETP.GT.OR P4, PT, R225, 0x6f, P4 ;  /* 0x0000006fe100780c */ /* 0x000fe20002784670 */
[----:B------:R-:W-:Y:S02]  /*13a0*/  UIADD3 UR14, UR13, UR14, URZ ;  /* 0x0000000e0d0e7290 */ /* 0x000fe4000fffe03f */
[----:B------:R-:W-:Y:S01]  /*13b0*/  IMAD.MOV.U32 R0, RZ, RZ, R2 ;  /* 0x000000ffff007224 */ /* 0x000fe200078e0002 */
[----:B------:R-:W-:Y:S01]  /*13c0*/  ULDC.64 UR4, c[0x0][0x1e8] ;  /* 0x00007a0000047ab9 */ /* 0x000fe20000000a00 */
[----:B---3--:R-:W-:-:S04]  /*13d0*/  IADD3 R5, R11, 0x70, RZ ;  /* 0x000000700b057810 */ /* 0x008fc80007ffe0ff */
[----:B------:R-:W-:Y:S01]  /*13e0*/  ISETP.GE.AND P3, PT, R5, UR11, PT ;  /* 0x0000000b05007c0c */ /* 0x000fe2000bf66270 */
[----:B------:R-:W-:-:S05]  /*13f0*/  @P5 IMAD.HI.U32 R5, R2, c[0x0][0x2bc], RZ ;  /* 0x0000af0002055a27 */ /* 0x000fca00078e00ff */
[----:B------:R-:W-:-:S04]  /*1400*/  @P5 SHF.R.U32.HI R0, RZ, c[0x0][0x2c0], R5 ;  /* 0x0000b000ff005a19 */ /* 0x000fc80000011605 */
[----:B------:R-:W-:-:S03]  /*1410*/  @!P4 IADD3 R5, P1, R0, UR12, RZ ;  /* 0x0000000c0005cc10 */ /* 0x000fc6000ff3e0ff */
[----:B-1----:R-:W-:Y:S02]  /*1420*/  @!P3 LEA R8, P2, R28, R8, 0x1 ;  /* 0x000000081c08b211 */ /* 0x002fe400078408ff */
[----:B------:R-:W-:Y:S02]  /*1430*/  @!P4 LEA.HI.X.SX32 R7, R0, UR14, 0x1, P1 ;  /* 0x0000000e0007cc11 */ /* 0x000fe400088f0eff */
[----:B-----5:R-:W-:Y:S02]  /*1440*/  @!P3 LEA.HI.X R9, R28, R9, R245, 0x1, P2 ;  /* 0x000000091c09b211 */ /* 0x020fe400010f0cf5 */
[----:B----4-:R-:W-:-:S03]  /*1450*/  @!P4 LEA R6, P1, R5, c[0x0][0x2a0], 0x2 ;  /* 0x0000a8000506ca11 */ /* 0x010fc600078210ff */
[----:B------:R-:W-:Y:S01]  /*1460*/  @!PT LDS RZ, [RZ] ;  /* 0x00000000fffff984 */ /* 0x000fe20000000800 */
[----:B------:R1:W-:Y:S01]  /*1470*/  @!P3 LDGSTS.E.BYPASS.LTC128B.128 [R248+0xa900], [R8.64], !P0 ;  /* 0x0a90000008f8bfae */ /* 0x0003e2000c101d50 */
[----:B------:R-:W-:-:S03]  /*1480*/  @!P4 LEA.HI.X R7, R5, c[0x0][0x2a4], R7, 0x2, P1 ;  /* 0x0000a9000507ca11 */ /* 0x000fc600008f1407 */
[----:B------:R-:W0:Y:S04]  /*1490*/  LDGDEPBAR ;  /* 0x00000000000079af */ /* 0x000e280000000000 */
[----:B------:R-:W-:Y:S06]  /*14a0*/  BAR.SYNC.DEFER_BLOCKING 0x0 ;  /* 0x0000000000007b1d */ /* 0x000fec0000010000 */
[----:B------:R2:W3:Y:S01]  /*14b0*/  @!P4 LDG.E R247, [R6.64] ;  /* 0x0000001006f7c981 */ /* 0x0004e2000c1e1900 */
[----:B------:R-:W-:Y:S01]  /*14c0*/  IMAD.MOV R0, RZ, RZ, -R0 ;  /* 0x000000ffff007224 */ /* 0x000fe200078e0a00 */
[----:B------:R-:W-:Y:S01]  /*14d0*/  USHF.R.S32.HI UR11, URZ, 0x1f, UR10 ;  /* 0x0000001f3f0b7899 */ /* 0x000fe2000801140a */
[----:B------:R-:W-:Y:S01]  /*14e0*/  ISETP.GE.AND P6, PT, R28, c[0x0][0x1d4], PT ;  /* 0x000075001c007a0c */ /* 0x000fe20003fc6270 */
[----:B------:R-:W-:Y:S01]  /*14f0*/  UIMAD.WIDE.U32 UR20, UR10, UR4, URZ ;  /* 0x000000040a1472a5 */ /* 0x000fe2000f8e003f */
[----:B------:R-:W-:Y:S01]  /*1500*/  IMAD R249, R0, c[0x0][0x2b8], R2 ;  /* 0x0000ae0000f97a24 */ /* 0x000fe200078e0202 */
[----:B------:R-:W-:Y:S01]  /*1510*/  UIMAD UR18, UR11, UR4, URZ ;  /* 0x000000040b1272a4 */ /* 0x000fe2000f8e023f */
[----:B------:R-:W-:Y:S01]  /*1520*/  LEA.HI R138, R21, R224, RZ, 0x5 ;  /* 0x000000e0158a7211 */ /* 0x000fe200078f28ff */
[----:B------:R-:W-:Y:S01]  /*1530*/  UIADD3 UR19, UR7, -0x1, URZ ;  /* 0xffffffff07137890 */ /* 0x000fe2000fffe03f */
[----:B------:R-:W-:Y:S01]  /*1540*/  IMAD R5, R249, c[0x0][0x1e0], RZ ;  /* 0x00007800f9057a24 */ /* 0x000fe200078e02ff */
[----:B------:R-:W-:Y:S01]  /*1550*/  SHF.R.S32.HI R31, RZ, 0x1f, R249 ;  /* 0x0000001fff1f7819 */ /* 0x000fe200000114f9 */
[----:B------:R-:W-:Y:S01]  /*1560*/  UIMAD UR18, UR10, UR5, UR18 ;  /* 0x000000050a1272a4 */ /* 0x000fe2000f8e0212 */
[----:B------:R-:W-:Y:S01]  /*1570*/  IMAD.SHL.U32 R246, R28, 0x2, RZ ;  /* 0x000000021cf67824 */ /* 0x000fe200078e00ff */
[----:B------:R-:W-:Y:S01]  /*1580*/  UIMAD UR15, UR19, -0x70, UR15 ;  /* 0xffffff90130f78a4 */ /* 0x000fe2000f8e020f */
[----:B------:R-:W-:Y:S01]  /*1590*/  IADD3 R250, R248, 0x100, RZ ;  /* 0x00000100f8fa7810 */ /* 0x000fe20007ffe0ff */
[----:B------:R-:W-:Y:S01]  /*15a0*/  IMAD R0, R31, c[0x0][0x1e0], RZ ;  /* 0x000078001f007a24 */ /* 0x000fe200078e02ff */
[----:B------:R-:W-:-:S02]  /*15b0*/  UIADD3 UR18, UR21, UR18, URZ ;  /* 0x0000001215127290 */ /* 0x000fc4000fffe03f */
[----:B------:R-:W-:Y:S01]  /*15c0*/  ULDC.64 UR4, c[0x0][0x210] ;  /* 0x0000840000047ab9 */ /* 0x000fe20000000a00 */
[C---:B------:R-:W-:Y:S01]  /*15d0*/  IMAD R0, R249.reuse, c[0x0][0x1e4], R0 ;  /* 0x00007900f9007a24 */ /* 0x040fe200078e0200 */
[----:B------:R-:W-:Y:S01]  /*15e0*/  IADD3 R30, -R16, UR15, RZ ;  /* 0x0000000f101e7c10 */ /* 0x000fe2000fffe1ff */
[----:B------:R-:W-:Y:S02]  /*15f0*/  UIMAD UR11, UR11, UR4, URZ ;  /* 0x000000040b0b72a4 */ /* 0x000fe4000f8e023f */
[----:B------:R-:W-:Y:S01]  /*1600*/  UIMAD.WIDE.U32 UR22, UR10, UR4, URZ ;  /* 0x000000040a1672a5 */ /* 0x000fe2000f8e003f */
[C---:B------:R-:W-:Y:S01]  /*1610*/  ISETP.GE.AND P1, PT, R30.reuse, 0x1, PT ;  /* 0x000000011e00780c */ /* 0x040fe20003f26270 */
[----:B--2---:R-:W-:Y:S01]  /*1620*/  IMAD.WIDE.U32 R6, R249, c[0x0][0x1e0], RZ ;  /* 0x00007800f9067a25 */ /* 0x004fe200078e00ff */
[C---:B------:R-:W-:Y:S01]  /*1630*/  ISETP.GE.AND P3, PT, R30.reuse, 0x11, PT ;  /* 0x000000111e00780c */ /* 0x040fe20003f66270 */
[----:B------:R-:W-:Y:S01]  /*1640*/  UIMAD UR4, UR10, UR5, UR11 ;  /* 0x000000050a0472a4 */ /* 0x000fe2000f8e020b */
[----:B------:R-:W-:Y:S01]  /*1650*/  ISETP.GE.AND P2, PT, R30, 0x21, PT ;  /* 0x000000211e00780c */ /* 0x000fe20003f46270 */
[----:B------:R-:W-:Y:S01]  /*1660*/  IMAD.IADD R7, R7, 0x1, R0 ;  /* 0x0000000107077824 */ /* 0x000fe200078e0200 */
[----:B------:R-:W-:-:S02]  /*1670*/  UISETP.GT.AND UP0, UPT, UR19, UR8, UPT ;  /* 0x000000081300728c */ /* 0x000fc4000bf04270 */
[----:B------:R-:W-:Y:S01]  /*1680*/  UIADD3 UR4, UR23, UR4, URZ ;  /* 0x0000000417047290 */ /* 0x000fe2000fffe03f */
[----:B---3--:R-:W-:Y:S01]  /*1690*/  SHF.R.S32.HI R56, RZ, 0x1f, R247 ;  /* 0x0000001fff387819 */ /* 0x008fe200000114f7 */
[----:B------:R-:W-:-:S04]  /*16a0*/  IMAD.WIDE.U32 R6, R247, c[0x0][0x1f0], R6 ;  /* 0x00007c00f7067a25 */ /* 0x000fc800078e0006 */
[----:B------:R-:W-:Y:S01]  /*16b0*/  IMAD R2, R56, c[0x0][0x1f0], RZ ;  /* 0x00007c0038027a24 */ /* 0x000fe200078e02ff */
[----:B------:R-:W-:Y:S01]  /*16c0*/  IADD3 R0, P0, R6, UR20, RZ ;  /* 0x0000001406007c10 */ /* 0x000fe2000ff1e0ff */
[C---:B------:R-:W-:Y:S02]  /*16d0*/  IMAD R5, R247.reuse, c[0x0][0x1f0], R5 ;  /* 0x00007c00f7057a24 */ /* 0x040fe400078e0205 */
[----:B------:R-:W-:-:S05]  /*16e0*/  IMAD R2, R247, c[0x0][0x1f4], R2 ;  /* 0x00007d00f7027a24 */ /* 0x000fca00078e0202 */
[----:B------:R-:W-:Y:S02]  /*16f0*/  IADD3.X R6, R7, UR18, R2, P0, !PT ;  /* 0x0000001207067c10 */ /* 0x000fe400087fe402 */
[----:B------:R-:W-:-:S04]  /*1700*/  LEA R2, P0, R0, c[0x0][0x1c8], 0x1 ;  /* 0x0000720000027a11 */ /* 0x000fc800078008ff */
[----:B------:R-:W-:Y:S01]  /*1710*/  LEA.HI.X R0, R0, c[0x0][0x1cc], R6, 0x1, P0 ;  /* 0x0000730000007a11 */ /* 0x000fe200000f0c06 */
[----:B------:R-:W2:Y:S01]  /*1720*/  SHFL.IDX PT, R7, R2, RZ, 0x181f ;  /* 0x00181fff02077589 */ /* 0x000ea200000e0000 */
[----:B------:R-:W-:-:S03]  /*1730*/  IMAD.U32 R6, RZ, RZ, UR10 ;  /* 0x0000000aff067e24 */ /* 0x000fc6000f8e00ff */
[----:B-1----:R-:W1:Y:S01]  /*1740*/  SHFL.IDX PT, R8, R0, RZ, 0x181f ;  /* 0x00181fff00087589 */ /* 0x002e6200000e0000 */
[----:B------:R-:W-:-:S03]  /*1750*/  IMAD R5, R6, c[0x0][0x1e8], R5 ;  /* 0x00007a0006057a24 */ /* 0x000fc600078e0205 */
[----:B------:R-:W-:Y:S02]  /*1760*/  SHFL.IDX PT, R9, R2, 0x1, 0x181f ;  /* 0x00381f0002097f89 */ /* 0x000fe400000e0000 */
[----:B------:R-:W-:Y:S02]  /*1770*/  LEA R5, R5, c[0x0][0x1c8], 0x1 ;  /* 0x0000720005057a11 */ /* 0x000fe400078e08ff */
[----:B------:R-:W3:Y:S04]  /*1780*/  SHFL.IDX PT, R12, R2, 0x2, 0x181f ;  /* 0x00581f00020c7f89 */ /* 0x000ee800000e0000 */
[----:B------:R-:W-:Y:S04]  /*1790*/  SHFL.IDX PT, R13, R0, 0x1, 0x181f ;  /* 0x00381f00000d7f89 */ /* 0x000fe800000e0000 */
[----:B------:R-:W4:Y:S01]  /*17a0*/  SHFL.IDX PT, R17, R0, 0x2, 0x181f ;  /* 0x00581f0000117f89 */ /* 0x000f2200000e0000 */
[----:B--2---:R-:W-:-:S03]  /*17b0*/  @P1 LEA R6, P0, R28, R7, 0x1 ;  /* 0x000000071c061211 */ /* 0x004fc600078008ff */
[----:B------:R-:W2:Y:S01]  /*17c0*/  SHFL.IDX PT, R11, R2, 0x3, 0x181f ;  /* 0x00781f00020b7f89 */ /* 0x000ea200000e0000 */
[----:B-1----:R-:W-:-:S03]  /*17d0*/  @P1 LEA.HI.X R7, R28, R8, R245, 0x1, P0 ;  /* 0x000000081c071211 */ /* 0x002fc600000f0cf5 */
[----:B------:R-:W1:Y:S04]  /*17e0*/  SHFL.IDX PT, R14, R0, 0x3, 0x181f ;  /* 0x00781f00000e7f89 */ /* 0x000e6800000e0000 */
[----:B------:R-:W5:Y:S01]  /*17f0*/  SHFL.IDX PT, R10, R2, 0x4, 0x181f ;  /* 0x00981f00020a7f89 */ /* 0x000f6200000e0000 */
[----:B---3--:R-:W-:-:S03]  /*1800*/  @P2 LEA R8, P0, R28, R12, 0x1 ;  /* 0x0000000c1c082211 */ /* 0x008fc600078008ff */
[----:B------:R3:W-:Y:S01]  /*1810*/  @P1 LDGSTS.E.BYPASS.LTC128B.128 [R248+0x3900], [R6.64], !P6 ;  /* 0x0390000006f81fae */ /* 0x0007e2000f101d50 */
[----:B------:R-:W-:-:S03]  /*1820*/  ISETP.GE.AND P1, PT, R30, 0x31, PT ;  /* 0x000000311e00780c */ /* 0x000fc60003f26270 */
[----:B------:R-:W-:Y:S04]  /*1830*/  SHFL.IDX PT, R15, R5, 0x6, 0x181f ;  /* 0x00d81f00050f7f89 */ /* 0x000fe800000e0000 */
[----:B------:R-:W1:Y:S04]  /*1840*/  SHFL.IDX PT, R2, R2, 0x5, 0x181f ;  /* 0x00b81f0002027f89 */ /* 0x000e6800000e0000 */
[----:B------:R-:W1:Y:S04]  /*1850*/  SHFL.IDX PT, R5, R0, 0x4, 0x181f ;  /* 0x00981f0000057f89 */ /* 0x000e6800000e0000 */
[----:B------:R-:W1:Y:S01]  /*1860*/  SHFL.IDX PT, R12, R0, 0x5, 0x181f ;  /* 0x00b81f00000c7f89 */ /* 0x000e6200000e0000 */
[----:B---3--:R-:W-:-:S02]  /*1870*/  @P3 LEA R6, P4, R28, R9, 0x1 ;  /* 0x000000091c063211 */ /* 0x008fc400078808ff */
[C-C-:B----4-:R-:W-:Y:S02]  /*1880*/  @P2 LEA.HI.X R9, R28.reuse, R17, R245.reuse, 0x1, P0 ;  /* 0x000000111c092211 */ /* 0x150fe400000f0cf5 */
[----:B------:R-:W-:Y:S02]  /*1890*/  @P3 LEA.HI.X R7, R28, R13, R245, 0x1, P4 ;  /* 0x0000000d1c073211 */ /* 0x000fe400020f0cf5 */
[----:B------:R3:W4:Y:S01]  /*18a0*/  SHFL.IDX PT, R13, R0, 0x6, 0x181f ;  /* 0x00d81f00000d7f89 */ /* 0x00072200000e0000 */
[C---:B------:R-:W-:Y:S02]  /*18b0*/  ISETP.GE.AND P4, PT, R30.reuse, 0x41, PT ;  /* 0x000000411e00780c */ /* 0x040fe40003f86270 */
[----:B------:R-:W-:Y:S01]  /*18c0*/  SHF.R.S32.HI R17, RZ, 0x4, R20 ;  /* 0x00000004ff117819 */ /* 0x000fe20000011414 */
[----:B------:R2:W-:Y:S01]  /*18d0*/  @P3 LDGSTS.E.BYPASS.LTC128B.128 [R248+0x4100], [R6.64], !P6 ;  /* 0x0410000006f83fae */ /* 0x0005e2000f101d50 */
[----:B------:R-:W-:-:S03]  /*18e0*/  ISETP.GE.AND P3, PT, R30, 0x51, PT ;  /* 0x000000511e00780c */ /* 0x000fc60003f66270 */
[----:B------:R1:W-:Y:S01]  /*18f0*/  @P2 LDGSTS.E.BYPASS.LTC128B.128 [R248+0x4900], [R8.64], !P6 ;  /* 0x0490000008f82fae */ /* 0x0003e2000f101d50 */
[----:B------:R-:W-:Y:S02]  /*1900*/  ISETP.GE.AND P2, PT, R30, 0x61, PT ;  /* 0x000000611e00780c */ /* 0x000fe40003f46270 */
[----:B---3--:R-:W-:-:S04]  /*1910*/  LEA.HI R0, R20, R17, RZ, 0x1 ;  /* 0x0000001114007211 */ /* 0x008fc800078f08ff */
[----:B------:R-:W-:Y:S02]  /*1920*/  LOP3.LUT R0, R0, 0xfffffffe, RZ, 0xc0, !PT ;  /* 0xfffffffe00007812 */ /* 0x000fe400078ec0ff */
[----:B--2---:R-:W-:-:S04]  /*1930*/  @P1 LEA R6, P0, R28, R11, 0x1 ;  /* 0x0000000b1c061211 */ /* 0x004fc800078008ff */
[C---:B-1----:R-:W-:Y:S02]  /*1940*/  @P1 LEA.HI.X R7, R28.reuse, R14, R245, 0x1, P0 ;  /* 0x0000000e1c071211 */ /* 0x042fe400000f0cf5 */
[----:B-----5:R-:W-:-:S03]  /*1950*/  @P4 LEA R10, P0, R28, R10, 0x1 ;  /* 0x0000000a1c0a4211 */ /* 0x020fc600078008ff */
[----:B------:R1:W-:Y:S01]  /*1960*/  @P1 LDGSTS.E.BYPASS.LTC128B.128 [R248+0x5100], [R6.64], !P6 ;  /* 0x0510000006f81fae */ /* 0x0003e2000f101d50 */
[----:B------:R-:W-:Y:S01]  /*1970*/  @P3 LEA R8, P1, R28, R2, 0x1 ;  /* 0x000000021c083211 */ /* 0x000fe200078208ff */
[----:B------:R-:W-:Y:S01]  /*1980*/  IMAD.SHL.U32 R2, R18, 0x40, RZ ;  /* 0x0000004012027824 */ /* 0x000fe200078e00ff */
[C-C-:B------:R-:W-:Y:S02]  /*1990*/  @P4 LEA.HI.X R11, R28.reuse, R5, R245.reuse, 0x1, P0 ;  /* 0x000000051c0b4211 */ /* 0x140fe400000f0cf5 */
[----:B------:R-:W-:Y:S01]  /*19a0*/  @P3 LEA.HI.X R9, R28, R12, R245, 0x1, P1 ;  /* 0x0000000c1c093211 */ /* 0x000fe200008f0cf5 */
[----:B------:R-:W-:Y:S01]  /*19b0*/  IMAD.IADD R12, R17, 0x1, -R0 ;  /* 0x00000001110c7824 */ /* 0x000fe200078e0a00 */
[----:B------:R-:W-:Y:S01]  /*19c0*/  LOP3.LUT R2, R2, 0x1c0, RZ, 0xc0, !PT ;  /* 0x000001c002027812 */ /* 0x000fe200078ec0ff */
[----:B------:R2:W-:Y:S01]  /*19d0*/  @P4 LDGSTS.E.BYPASS.LTC128B.128 [R248+0x5900], [R10.64], !P6 ;  /* 0x059000000af84fae */ /* 0x0005e2000f101d50 */
[----:B------:R-:W-:Y:S02]  /*19e0*/  IMAD.SHL.U32 R0, R29, 0x40, RZ ;  /* 0x000000401d007824 */ /* 0x000fe400078e00ff */
[----:B------:R-:W-:Y:S01]  /*19f0*/  IMAD.SHL.U32 R5, R12, 0x8, RZ ;  /* 0x000000080c057824 */ /* 0x000fe200078e00ff */
[----:B------:R3:W-:Y:S02]  /*1a00*/  @P3 LDGSTS.E.BYPASS.LTC128B.128 [R248+0x6100], [R8.64], !P6 ;  /* 0x0610000008f83fae */ /* 0x0007e4000f101d50 */
[----:B------:R-:W-:-:S02]  /*1a10*/  LOP3.LUT R0, R0, 0x1c0, RZ, 0xc0, !PT ;  /* 0x000001c000007812 */ /* 0x000fc400078ec0ff */
[----:B-1----:R-:W-:-:S04]  /*1a20*/  @P2 LEA R6, P0, R28, R15, 0x1 ;  /* 0x0000000f1c062211 */ /* 0x002fc800078008ff */
[C-C-:B----4-:R-:W-:Y:S02]  /*1a30*/  @P2 LEA.HI.X R7, R28.reuse, R13, R245.reuse, 0x1, P0 ;  /* 0x0000000d1c072211 */ /* 0x150fe400000f0cf5 */
[----:B------:R-:W-:Y:S02]  /*1a40*/  LOP3.LUT P0, RZ, R29, 0x2, RZ, 0xc0, !PT ;  /* 0x000000021dff7812 */ /* 0x000fe4000780c0ff */
[C---:B------:R-:W-:Y:S01]  /*1a50*/  SHF.L.U64.HI R245, R28.reuse, 0x1, R245 ;  /* 0x000000011cf57819 */ /* 0x040fe200000102f5 */
[----:B------:R1:W-:Y:S01]  /*1a60*/  @P2 LDGSTS.E.BYPASS.LTC128B.128 [R248+0x6900], [R6.64], !P6 ;  /* 0x0690000006f82fae */ /* 0x0003e2000f101d50 */
[----:B------:R-:W-:Y:S01]  /*1a70*/  ISETP.GE.AND P2, PT, R28, c[0x0][0x1d4], PT ;  /* 0x000075001c007a0c */ /* 0x000fe20003f46270 */
[----:B---3--:R-:W-:Y:S02]  /*1a80*/  IMAD.SHL.U32 R8, R16, 0x8, RZ ;  /* 0x0000000810087824 */ /* 0x008fe400078e00ff */
[----:B------:R-:W0:Y:S01]  /*1a90*/  LDGDEPBAR ;  /* 0x00000000000079af */ /* 0x000e220000000000 */
[----:B------:R-:W-:-:S02]  /*1aa0*/  ISETP.LT.OR P4, PT, R30, 0x1, P2 ;  /* 0x000000011e00780c */ /* 0x000fc40001781670 */
[----:B------:R-:W-:Y:S02]  /*1ab0*/  ISETP.LT.OR P1, PT, R30, 0x11, P2 ;  /* 0x000000111e00780c */ /* 0x000fe40001721670 */
[----:B------:R-:W-:Y:S02]  /*1ac0*/  LOP3.LUT R8, R0, 0x8, R8, 0xf8, !PT ;  /* 0x0000000800087812 */ /* 0x000fe400078ef808 */
[----:B-1----:R-:W-:Y:S01]  /*1ad0*/  SHF.R.U32.HI R6, RZ, 0x3, R0 ;  /* 0x00000003ff067819 */ /* 0x002fe20000011600 */
[----:B------:R-:W-:-:S04]  /*1ae0*/  DEPBAR.LE SB0, 0x1 ;  /* 0x000080400000791a */ /* 0x000fc80000000000 */
[----:B------:R-:W-:-:S04]  /*1af0*/  DEPBAR.LE SB0, 0x0 ;  /* 0x000080000000791a */ /* 0x000fc80000000000 */
[----:B------:R-:W-:Y:S01]  /*1b00*/  LOP3.LUT R7, R2, 0x8, R5, 0xf8, !PT ;  /* 0x0000000802077812 */ /* 0x000fe200078ef805 */
[----:B------:R-:W-:Y:S01]  /*1b10*/  IMAD.SHL.U32 R5, R19, 0x40, RZ ;  /* 0x0000004013057824 */ /* 0x000fe200078e00ff */
[----:B------:R-:W-:Y:S01]  /*1b20*/  SHF.R.U32.HI R2, RZ, 0x3, R2 ;  /* 0x00000003ff027819 */ /* 0x000fe20000011602 */
[----:B------:R-:W-:Y:S01]  /*1b30*/  IMAD.SHL.U32 R0, R138, 0x20, RZ ;  /* 0x000000208a007824 */ /* 0x000fe200078e00ff */
[----:B------:R-:W-:Y:S02]  /*1b40*/  LOP3.LUT R6, R8, R6, RZ, 0x3c, !PT ;  /* 0x0000000608067212 */ /* 0x000fe400078e3cff */
[----:B------:R-:W-:Y:S02]  /*1b50*/  LOP3.LUT R137, R7, R2, RZ, 0x3c, !PT ;  /* 0x0000000207897212 */ /* 0x000fe400078e3cff */
[----:B------:R-:W-:Y:S02]  /*1b60*/  LOP3.LUT R136, R5, 0xfffffe00, RZ, 0xc0, !PT ;  /* 0xfffffe0005887812 */ /* 0x000fe400078ec0ff */
[----:B------:R-:W-:Y:S01]  /*1b70*/  LOP3.LUT R2, R0, 0x7ffffc00, RZ, 0xc0, !PT ;  /* 0x7ffffc0000027812 */ /* 0x000fe200078ec0ff */
[----:B------:R-:W-:-:S02]  /*1b80*/  IMAD R0, R12, 0x200, R6 ;  /* 0x000002000c007824 */ /* 0x000fc400078e0206 */
[----:B------:R-:W-:Y:S01]  /*1b90*/  IMAD.WIDE.U32 R6, R249, c[0x0][0x208], RZ ;  /* 0x00008200f9067a25 */ /* 0x000fe200078e00ff */
[----:B------:R-:W-:-:S03]  /*1ba0*/  IADD3 R2, R137, R136, R2 ;  /* 0x0000008889027210 */ /* 0x000fc60007ffe002 */
[----:B------:R-:W-:Y:S01]  /*1bb0*/  IMAD.SHL.U32 R139, R0, 0x2, RZ ;  /* 0x00000002008b7824 */ /* 0x000fe200078e00ff */
[----:B------:R-:W-:Y:S01]  /*1bc0*/  BAR.SYNC.DEFER_BLOCKING 0x0 ;  /* 0x0000000000007b1d */ /* 0x000fe20000010000 */
[----:B------:R-:W-:Y:S02]  /*1bd0*/  IMAD.SHL.U32 R234, R2, 0x2, RZ ;  /* 0x0000000202ea7824 */ /* 0x000fe400078e00ff */
[----:B------:R-:W-:Y:S01]  /*1be0*/  IMAD R2, R56, c[0x0][0x218], RZ ;  /* 0x0000860038027a24 */ /* 0x000fe200078e02ff */
[----:B------:R-:W-:Y:S01]  /*1bf0*/  IADD3 R0, R139, 0x3900, RZ ;  /* 0x000039008b007810 */ /* 0x000fe20007ffe0ff */
[----:B------:R-:W-:Y:S01]  /*1c00*/  IMAD R237, R3, 0x2, R234 ;  /* 0x0000000203ed7824 */ /* 0x000fe200078e02ea */
[----:B------:R-:W-:Y:S01]  /*1c10*/  IADD3 R238, R139, 0x3920, RZ ;  /* 0x000039208bee7810 */ /* 0x000fe20007ffe0ff */
[----:B------:R-:W-:Y:S01]  /*1c20*/  IMAD R2, R247, c[0x0][0x21c], R2 ;  /* 0x00008700f7027a24 */ /* 0x000fe200078e0202 */
[----:B------:R-:W-:Y:S01]  /*1c30*/  @P0 IADD3 R238, R0, -0x20, RZ ;  /* 0xffffffe000ee0810 */ /* 0x000fe20007ffe0ff */
[----:B------:R-:W-:-:S02]  /*1c40*/  IMAD R0, R31, c[0x0][0x208], RZ ;  /* 0x000082001f007a24 */ /* 0x000fc400078e02ff */
[----:B------:R-:W-:Y:S01]  /*1c50*/  IMAD R235, R4, 0x2, R234 ;  /* 0x0000000204eb7824 */ /* 0x000fe200078e02ea */
[C---:B------:R-:W-:Y:S01]  /*1c60*/  IADD3 R244, R238.reuse, 0x800, RZ ;  /* 0x00000800eef47810 */ /* 0x040fe20007ffe0ff */
[----:B------:R-:W-:Y:S01]  /*1c70*/  IMAD R0, R249, c[0x0][0x20c], R0 ;  /* 0x00008300f9007a24 */ /* 0x000fe200078e0200 */
[C---:B------:R-:W-:Y:S01]  /*1c80*/  IADD3 R243, R238.reuse, 0x1000, RZ ;  /* 0x00001000eef37810 */ /* 0x040fe20007ffe0ff */
[----:B------:R-:W-:Y:S01]  /*1c90*/  IMAD R236, R3, 0x2, R235 ;  /* 0x0000000203ec7824 */ /* 0x000fe200078e02eb */
[C---:B------:R-:W-:Y:S01]  /*1ca0*/  IADD3 R242, R238.reuse, 0x1800, RZ ;  /* 0x00001800eef27810 */ /* 0x040fe20007ffe0ff */
[----:B------:R-:W-:Y:S01]  /*1cb0*/  IMAD.IADD R7, R7, 0x1, R0 ;  /* 0x0000000107077824 */ /* 0x000fe200078e0200 */
[C---:B------:R-:W-:Y:S02]  /*1cc0*/  IADD3 R241, R238.reuse, 0x2000, RZ ;  /* 0x00002000eef17810 */ /* 0x040fe40007ffe0ff */
[C---:B------:R-:W-:Y:S01]  /*1cd0*/  IADD3 R240, R238.reuse, 0x2800, RZ ;  /* 0x00002800eef07810 */ /* 0x040fe20007ffe0ff */
[----:B------:R-:W-:Y:S01]  /*1ce0*/  IMAD.WIDE.U32 R6, R247, c[0x0][0x218], R6 ;  /* 0x00008600f7067a25 */ /* 0x000fe200078e0006 */
[----:B------:R-:W-:Y:S01]  /*1cf0*/  IADD3 R239, R238, 0x3000, RZ ;  /* 0x00003000eeef7810 */ /* 0x000fe20007ffe0ff */
[----:B--2---:R-:W-:Y:S03]  /*1d00*/  LDSM.16.M88.4 R8, [R234+0x9100] ;  /* 0x00910000ea08783b */ /* 0x004fe60000000200 */
[----:B------:R-:W-:Y:S01]  /*1d10*/  IADD3 R0, P0, R6, UR22, RZ ;  /* 0x0000001606007c10 */ /* 0x000fe2000ff1e0ff */
[----:B------:R-:W1:Y:S03]  /*1d20*/  LDSM.16.M88.4 R32, [R139+0x3900] ;  /* 0x003900008b20783b */ /* 0x000e660000000200 */
[----:B------:R-:W-:Y:S01]  /*1d30*/  IADD3.X R6, R7, UR4, R2, P0, !PT ;  /* 0x0000000407067c10 */ /* 0x000fe200087fe402 */
[----:B------:R-:W2:Y:S01]  /*1d40*/  LDSM.16.M88.4 R24, [R139+0x4100] ;  /* 0x004100008b18783b */ /* 0x000ea20000000200 */
[----:B------:R-:W-:-:S03]  /*1d50*/  LEA R2, P0, R0, c[0x0][0x1f8], 0x1 ;  /* 0x00007e0000027a11 */ /* 0x000fc600078008ff */
[----:B------:R-:W3:Y:S01]  /*1d60*/  LDSM.16.M88.4 R20, [R139+0x4900] ;  /* 0x004900008b14783b */ /* 0x000ee20000000200 */
[----:B------:R-:W-:-:S03]  /*1d70*/  LEA.HI.X R0, R0, c[0x0][0x1fc], R6, 0x1, P0 ;  /* 0x00007f0000007a11 */ /* 0x000fc600000f0c06 */
[----:B------:R-:W4:Y:S04]  /*1d80*/  LDSM.16.M88.4 R16, [R139+0x5100] ;  /* 0x005100008b10783b */ /* 0x000f280000000200 */
[----:B------:R-:W5:Y:S04]  /*1d90*/  LDSM.16.M88.4 R36, [R139+0x5900] ;  /* 0x005900008b24783b */ /* 0x000f680000000200 */
[----:B------:R-:W4:Y:S04]  /*1da0*/  LDSM.16.M88.4 R40, [R139+0x6100] ;  /* 0x006100008b28783b */ /* 0x000f280000000200 */
[----:B------:R-:W4:Y:S04]  /*1db0*/  LDSM.16.M88.4 R44, [R139+0x6900] ;  /* 0x006900008b2c783b */ /* 0x000f280000000200 */
[----:B------:R-:W5:Y:S04]  /*1dc0*/  LDSM.16.M88.4 R12, [R234+0x7100] ;  /* 0x00710000ea0c783b */ /* 0x000f680000000200 */
[----:B------:R-:W3:Y:S04]  /*1dd0*/  SHFL.IDX PT, R5, R2, RZ, 0x181f ;  /* 0x00181fff02057589 */ /* 0x000ee800000e0000 */
[----:B------:R-:W-:Y:S01]  /*1de0*/  SHFL.IDX PT, R6, R2, 0x1, 0x181f ;  /* 0x00381f0002067f89 */ /* 0x000fe200000e0000 */
[C---:B-1----:R-:W-:Y:S03]  /*1df0*/  HMMA.16816.F32 R52, R8.reuse, R32, RZ ;  /* 0x000000200834723c */ /* 0x042fe600000018ff */
[----:B------:R-:W-:Y:S04]  /*1e00*/  SHFL.IDX PT, R7, R2, 0x2, 0x181f ;  /* 0x00581f0002077f89 */ /* 0x000fe800000e0000 */
[----:B------:R-:W-:Y:S01]  /*1e10*/  LDSM.16.M88.4 R76, [R238+0x1000] ;  /* 0x00100000ee4c783b */ /* 0x000fe20000000200 */
[C---:B--2---:R-:W-:Y:S03]  /*1e20*/  HMMA.16816.F32 R60, R8.reuse, R24, RZ ;  /* 0x00000018083c723c */ /* 0x044fe600000018ff */
[----:B------:R-:W-:Y:S04]  /*1e30*/  LDSM.16.M88.4 R48, [R238+0x1800] ;  /* 0x00180000ee30783b */ /* 0x000fe80000000200 */
[----:B------:R-:W-:Y:S01]  /*1e40*/  LDSM.16.M88.4 R80, [R238+0x800] ;  /* 0x00080000ee50783b */ /* 0x000fe20000000200 */
[C---:B---3--:R-:W-:Y:S03]  /*1e50*/  HMMA.16816.F32 R64, R8.reuse, R20, RZ ;  /* 0x000000140840723c */ /* 0x048fe600000018ff */
[----:B------:R-:W-:Y:S05]  /*1e60*/  LDSM.16.M88.4 R84, [R238] ;  /* 0x00000000ee54783b */ /* 0x000fea0000000200 */
[C---:B----4-:R-:W-:Y:S08]  /*1e70*/  HMMA.16816.F32 R68, R8.reuse, R16, RZ ;  /* 0x000000100844723c */ /* 0x050ff000000018ff */
[C---:B-----5:R-:W-:Y:S08]  /*1e80*/  HMMA.16816.F32 R96, R8.reuse, R36, RZ ;  /* 0x000000240860723c */ /* 0x060ff000000018ff */
[C---:B------:R-:W-:Y:S08]  /*1e90*/  HMMA.16816.F32 R92, R8.reuse, R40, RZ ;  /* 0x00000028085c723c */ /* 0x040ff000000018ff */
[C---:B------:R-:W-:Y:S08]  /*1ea0*/  HMMA.16816.F32 R72, R8.reuse, R44, RZ ;  /* 0x0000002c0848723c */ /* 0x040ff000000018ff */
[C---:B------:R-:W-:Y:S08]  /*1eb0*/  HMMA.16816.F32 R104, R8.reuse, R34, RZ ;  /* 0x000000220868723c */ /* 0x040ff000000018ff */
[C---:B------:R-:W-:Y:S08]  /*1ec0*/  HMMA.16816.F32 R88, R8.reuse, R26, RZ ;  /* 0x0000001a0858723c */ /* 0x040ff000000018ff */
[C---:B------:R-:W-:Y:S08]  /*1ed0*/  HMMA.16816.F32 R100, R8.reuse, R22, RZ ;  /* 0x000000160864723c */ /* 0x040ff000000018ff */
[C---:B------:R-:W-:Y:S08]  /*1ee0*/  HMMA.16816.F32 R116, R8.reuse, R18, RZ ;  /* 0x000000120874723c */ /* 0x040ff000000018ff */
[C---:B------:R-:W-:Y:S08]  /*1ef0*/  HMMA.16816.F32 R112, R8.reuse, R38, RZ ;  /* 0x000000260870723c */ /* 0x040ff000000018ff */
[C---:B------:R-:W-:Y:S08]  /*1f00*/  HMMA.16816.F32 R108, R8.reuse, R42, RZ ;  /* 0x0000002a086c723c */ /* 0x040ff000000018ff */
[----:B------:R-:W-:Y:S01]  /*1f10*/  HMMA.16816.F32 R120, R8, R46, RZ ;  /* 0x0000002e0878723c */ /* 0x000fe200000018ff */
[----:B------:R-:W1:Y:S04]  /*1f20*/  SHFL.IDX PT, R8, R0, RZ, 0x181f ;  /* 0x00181fff00087589 */ /* 0x000e6800000e0000 */
[----:B------:R-:W-:Y:S03]  /*1f30*/  SHFL.IDX PT, R10, R0, 0x1, 0x181f ;  /* 0x00381f00000a7f89 */ /* 0x000fe600000e0000 */
[C---:B------:R-:W-:Y:S01]  /*1f40*/  HMMA.16816.F32 R168, R12.reuse, R32, RZ ;  /* 0x000000200ca8723c */ /* 0x040fe200000018ff */
[----:B------:R-:W-:Y:S04]  /*1f50*/  SHFL.IDX PT, R9, R2, 0x3, 0x181f ;  /* 0x00781f0002097f89 */ /* 0x000fe800000e0000 */
[----:B------:R-:W-:Y:S03]  /*1f60*/  SHFL.IDX PT, R11, R2, 0x4, 0x181f ;  /* 0x00981f00020b7f89 */ /* 0x000fe600000e0000 */
[C---:B------:R-:W-:Y:S01]  /*1f70*/  HMMA.16816.F32 R220, R12.reuse, R34, RZ ;  /* 0x000000220cdc723c */ /* 0x040fe200000018ff */
[----:B------:R-:W-:Y:S07]  /*1f80*/  LDSM.16.M88.4 R32, [R238+0x3000] ;  /* 0x00300000ee20783b */ /* 0x000fee0000000200 */
[C---:B------:R-:W-:Y:S01]  /*1f90*/  HMMA.16816.F32 R184, R12.reuse, R24, RZ ;  /* 0x000000180cb8723c */ /* 0x040fe200000018ff */
[----:B------:R-:W-:Y:S07]  /*1fa0*/  SHFL.IDX PT, R25, R0, 0x4, 0x181f ;  /* 0x00981f0000197f89 */ /* 0x000fee00000e0000 */
[C---:B------:R-:W-:Y:S01]  /*1fb0*/  HMMA.16816.F32 R216, R12.reuse, R26, RZ ;  /* 0x0000001a0cd8723c */ /* 0x040fe200000018ff */
[----:B------:R-:W-:Y:S07]  /*1fc0*/  SHFL.IDX PT, R26, R0, 0x5, 0x181f ;  /* 0x00b81f00001a7f89 */ /* 0x000fee00000e0000 */
[C---:B------:R-:W-:Y:S07]  /*1fd0*/  HMMA.16816.F32 R164, R12.reuse, R20, RZ ;  /* 0x000000140ca4723c */ /* 0x040fee00000018ff */
[-C--:B------:R-:W-:Y:S01]  /*1fe0*/  IADD3 R20, P3, R5, R246.reuse, RZ ;  /* 0x000000f605147210 */ /* 0x080fe20007f7e0ff */
[C---:B------:R-:W-:Y:S01]  /*1ff0*/  HMMA.16816.F32 R212, R12.reuse, R22, RZ ;  /* 0x000000160cd4723c */ /* 0x040fe200000018ff */
[----:B------:R-:W-:Y:S03]  /*2000*/  SHFL.IDX PT, R23, R0, 0x3, 0x181f ;  /* 0x00781f0000177f89 */ /* 0x000fe600000e0000 */
[----:B-1----:R-:W-:Y:S01]  /*2010*/  IMAD.X R21, R8, 0x1, R245, P3 ;  /* 0x0000000108157824 */ /* 0x002fe200018e06f5 */
[----:B------:R-:W-:Y:S03]  /*2020*/  SHFL.IDX PT, R22, R2, 0x5, 0x181f ;  /* 0x00b81f0002167f89 */ /* 0x000fe600000e0000 */
[C---:B------:R-:W-:Y:S01]  /*2030*/  HMMA.16816.F32 R160, R12.reuse, R16, RZ ;  /* 0x000000100ca0723c */ /* 0x040fe200000018ff */
[----:B------:R-:W-:Y:S04]  /*2040*/  SHFL.IDX PT, R2, R2, 0x6, 0x181f ;  /* 0x00d81f0002027f89 */ /* 0x000fe800000e0000 */
[----:B------:R-:W-:Y:S03]  /*2050*/  SHFL.IDX PT, R5, R0, 0x6, 0x181f ;  /* 0x00d81f0000057f89 */ /* 0x000fe600000e0000 */
[C---:B------:R-:W-:Y:S01]  /*2060*/  HMMA.16816.F32 R176, R12.reuse, R18, RZ ;  /* 0x000000120cb0723c */ /* 0x040fe200000018ff */
[----:B------:R-:W1:Y:S07]  /*2070*/  LDSM.16.M88.4 R16, [R237+0x9100] ;  /* 0x00910000ed10783b */ /* 0x000e6e0000000200 */
[C---:B------:R-:W-:Y:S08]  /*2080*/  HMMA.16816.F32 R156, R12.reuse, R36, RZ ;  /* 0x000000240c9c723c */ /* 0x040ff000000018ff */
[C---:B------:R-:W-:Y:S01]  /*2090*/  HMMA.16816.F32 R172, R12.reuse, R38, RZ ;  /* 0x000000260cac723c */ /* 0x040fe200000018ff */
[----:B------:R-:W-:Y:S07]  /*20a0*/  LDSM.16.M88.4 R36, [R238+0x2800] ;  /* 0x00280000ee24783b */ /* 0x000fee0000000200 */
[C---:B------:R-:W-:Y:S08]  /*20b0*/  HMMA.16816.F32 R152, R12.reuse, R40, RZ ;  /* 0x000000280c98723c */ /* 0x040ff000000018ff */
[C---:B------:R-:W-:Y:S01]  /*20c0*/  HMMA.16816.F32 R180, R12.reuse, R42, RZ ;  /* 0x0000002a0cb4723c */ /* 0x040fe200000018ff */
[----:B------:R-:W-:Y:S07]  /*20d0*/  LDSM.16.M88.4 R40, [R238+0x2000] ;  /* 0x00200000ee28783b */ /* 0x000fee0000000200 */
[C---:B------:R-:W-:Y:S08]  /*20e0*/  HMMA.16816.F32 R144, R12.reuse, R44, RZ ;  /* 0x0000002c0c90723c */ /* 0x040ff000000018ff */
[----:B------:R-:W-:Y:S01]  /*20f0*/  HMMA.16816.F32 R148, R12, R46, RZ ;  /* 0x0000002e0c94723c */ /* 0x000fe200000018ff */
[----:B------:R-:W2:Y:S06]  /*2100*/  SHFL.IDX PT, R13, R0, 0x2, 0x181f ;  /* 0x00581f00000d7f89 */ /* 0x000eac00000e0000 */
[-C--:B------:R-:W-:Y:S01]  /*2110*/  IADD3 R14, P0, R6, R246.reuse, RZ ;  /* 0x000000f6060e7210 */ /* 0x080fe20007f1e0ff */
[----:B-1----:R-:W-:Y:S01]  /*2120*/  HMMA.16816.F32 R128, R16, R76, R64 ;  /* 0x0000004c1080723c */ /* 0x002fe20000001840 */
[----:B------:R-:W-:-:S03]  /*2130*/  IADD3 R12, P3, R7, R246, RZ ;  /* 0x000000f6070c7210 */ /* 0x000fc60007f7e0ff */
[----:B------:R-:W-:Y:S01]  /*2140*/  IMAD.X R15, R10, 0x1, R245, P0 ;  /* 0x000000010a0f7824 */ /* 0x000fe200000e06f5 */
[----:B------:R-:W-:-:S03]  /*2150*/  IADD3 R6, P0, R9, R246, RZ ;  /* 0x000000f609067210 */ /* 0x000fc60007f1e0ff */
[----:B------:R-:W-:Y:S02]  /*2160*/  HMMA.16816.F32 R124, R16, R48, R68 ;  /* 0x00000030107c723c */ /* 0x000fe40000001844 */
[----:B------:R-:W-:Y:S01]  /*2170*/  IMAD.X R7, R23, 0x1, R245, P0 ;  /* 0x0000000117077824 */ /* 0x000fe200000e06f5 */
[----:B------:R-:W-:-:S05]  /*2180*/  IADD3 R22, P0, R22, R246, RZ ;  /* 0x000000f616167210 */ /* 0x000fca0007f1e0ff */
[--C-:B------:R-:W-:Y:S01]  /*2190*/  IMAD.X R23, R26, 0x1, R245.reuse, P0 ;  /* 0x000000011a177824 */ /* 0x100fe200000e06f5 */
[C---:B------:R-:W-:Y:S01]  /*21a0*/  ISETP.LT.OR P0, PT, R30.reuse, 0x31, P2 ;  /* 0x000000311e00780c */ /* 0x040fe20001701670 */
[--C-:B--2---:R-:W-:Y:S01]  /*21b0*/  IMAD.X R13, R13, 0x1, R245.reuse, P3 ;  /* 0x000000010d0d7824 */ /* 0x104fe200018e06f5 */
[----:B------:R-:W-:Y:S01]  /*21c0*/  IADD3 R24, P3, R11, R246, RZ ;  /* 0x000000f60b187210 */ /* 0x000fe20007f7e0ff */
[----:B------:R-:W-:Y:S01]  /*21d0*/  IMAD.MOV.U32 R0, RZ, RZ, 0x40 ;  /* 0x00000040ff007424 */ /* 0x000fe200078e00ff */
[----:B------:R-:W1:Y:S01]  /*21e0*/  LDSM.16.M88.4 R8, [R237+0x7100] ;  /* 0x00710000ed08783b */ /* 0x000e620000000200 */
[----:B------:R-:W-:Y:S02]  /*21f0*/  HMMA.16816.F32 R44, R16, R32, R72 ;  /* 0x00000020102c723c */ /* 0x000fe40000001848 */
[----:B------:R-:W-:Y:S01]  /*2200*/  IMAD.X R25, R25, 0x1, R245, P3 ;  /* 0x0000000119197824 */ /* 0x000fe200018e06f5 */
[C---:B------:R-:W-:Y:S01]  /*2210*/  ISETP.LT.OR P3, PT, R30.reuse, 0x21, P2 ;  /* 0x000000211e00780c */ /* 0x040fe20001761670 */
[----:B------:R-:W-:Y:S01]  /*2220*/  @!PT LDS RZ, [RZ] ;  /* 0x00000000fffff984 */ /* 0x000fe20000000800 */
[----:B------:R-:W-:Y:S01]  /*2230*/  @!PT LDS RZ, [RZ] ;  /* 0x00000000fffff984 */ /* 0x000fe20000000800 */
[----:B------:R-:W-:Y:S01]  /*2240*/  @!PT LDS RZ, [RZ] ;  /* 0x00000000fffff984 */ /* 0x000fe20000000800 */
[----:B------:R2:W-:Y:S01]  /*2250*/  LDGSTS.E.BYPASS.LTC128B.128 [R248+0x100], [R20.64], !P4 ;  /* 0x0010000014f87fae */ /* 0x0005e2000e101d50 */
[----:B------:R-:W-:-:S03]  /*2260*/  ISETP.LT.OR P4, PT, R30, 0x41, P2 ;  /* 0x000000411e00780c */ /* 0x000fc60001781670 */
[----:B------:R3:W-:Y:S01]  /*2270*/  LDGSTS.E.BYPASS.LTC128B.128 [R248+0x900], [R14.64], !P1 ;  /* 0x009000000ef87fae */ /* 0x0007e2000c901d50 */
[----:B------:R-:W-:Y:S01]  /*2280*/  LOP3.LUT P1, RZ, R29, 0x4, RZ, 0xc0, !PT ;  /* 0x000000041dff7812 */ /* 0x000fe2000782c0ff */
[----:B------:R-:W-:Y:S03]  /*2290*/  HMMA.16816.F32 R204, R16, R78, R100 ;  /* 0x0000004e10cc723c */ /* 0x000fe60000001864 */
[----:B------:R-:W-:-:S03]  /*22a0*/  SEL R0, R0, 0xffffffc0, !P1 ;  /* 0xffffffc000007807 */ /* 0x000fc60004800000 */
[----:B------:R3:W-:Y:S01]  /*22b0*/  LDGSTS.E.BYPASS.LTC128B.128 [R248+0x1100], [R12.64], !P3 ;  /* 0x011000000cf87fae */ /* 0x0007e2000d901d50 */
[C---:B------:R-:W-:Y:S01]  /*22c0*/  ISETP.LT.OR P3, PT, R30.reuse, 0x51, P2 ;  /* 0x000000511e00780c */ /* 0x040fe20001761670 */
[----:B------:R-:W-:Y:S01]  /*22d0*/  IMAD.IADD R233, R139, 0x1, R0 ;  /* 0x000000018be97824 */ /* 0x000fe200078e0200 */
[----:B------:R-:W-:Y:S01]  /*22e0*/  ISETP.LT.OR P2, PT, R30, 0x61, P2 ;  /* 0x000000611e00780c */ /* 0x000fe20001741670 */
[----:B------:R4:W-:Y:S01]  /*22f0*/  LDGSTS.E.BYPASS.LTC128B.128 [R248+0x1900], [R6.64], !P0 ;  /* 0x0190000006f87fae */ /* 0x0009e2000c101d50 */
[----:B------:R-:W-:Y:S01]  /*2300*/  HMMA.16816.F32 R140, R16, R84, R52 ;  /* 0x00000054108c723c */ /* 0x000fe20000001834 */
[----:B------:R-:W-:Y:S01]  /*2310*/  IMAD.IADD R232, R0, 0x1, R238 ;  /* 0x0000000100e87824 */ /* 0x000fe200078e02ee */
[----:B------:R-:W-:Y:S01]  /*2320*/  LOP3.LUT R0, R137, R136, RZ, 0xfc, !PT ;  /* 0x0000008889007212 */ /* 0x000fe200078efcff */
[----:B------:R5:W-:Y:S01]  /*2330*/  LDGSTS.E.BYPASS.LTC128B.128 [R248+0x2100], [R24.64], !P4 ;  /* 0x0210000018f87fae */ /* 0x000be2000e101d50 */
[----:B------:R-:W-:-:S04]  /*2340*/  ISETP.GT.AND P4, PT, R225, 0x6f, PT ;  /* 0x0000006fe100780c */ /* 0x000fc80003f84270 */
[C---:B------:R-:W-:Y:S01]  /*2350*/  HMMA.16816.F32 R132, R16.reuse, R80, R60 ;  /* 0x000000501084723c */ /* 0x040fe2000000183c */
[----:B------:R2:W-:Y:S07]  /*2360*/  LDGSTS.E.BYPASS.LTC128B.128 [R248+0x2900], [R22.64], !P3 ;  /* 0x0290000016f87fae */ /* 0x0005ee000d901d50 */
[C---:B------:R-:W-:Y:S08]  /*2370*/  HMMA.16816.F32 R96, R16.reuse, R40, R96 ;  /* 0x000000281060723c */ /* 0x040ff00000001860 */
[----:B---3--:R-:W-:Y:S01]  /*2380*/  HMMA.16816.F32 R12, R16, R82, R88 ;  /* 0x00000052100c723c */ /* 0x008fe20000001858 */
[----:B----4-:R-:W-:-:S05]  /*2390*/  IADD3 R6, P0, R2, R246, RZ ;  /* 0x000000f602067210 */ /* 0x010fca0007f1e0ff */
[----:B------:R-:W-:Y:S02]  /*23a0*/  IMAD.X R7, R5, 0x1, R245, P0 ;  /* 0x0000000105077824 */ /* 0x000fe400000e06f5 */
[C---:B------:R-:W-:Y:S01]  /*23b0*/  HMMA.16816.F32 R92, R16.reuse, R36, R92 ;  /* 0x00000024105c723c */ /* 0x040fe2000000185c */
[----:B------:R-:W-:Y:S02]  /*23c0*/  PLOP3.LUT P0, PT, PT, PT, UP0, 0x80, 0x0 ;  /* 0x000000000000781c */ /* 0x000fe40003f0f008 */
[----:B------:R3:W-:Y:S04]  /*23d0*/  LDGSTS.E.BYPASS.LTC128B.128 [R248+0x3100], [R6.64], !P2 ;  /* 0x0310000006f87fae */ /* 0x0007e8000d101d50 */
[----:B--2---:R-:W-:Y:S01]  /*23e0*/  LDSM.16.M88.4 R20, [R235+0x9100] ;  /* 0x00910000eb14783b */ /* 0x004fe20000000200 */
[C---:B------:R-:W-:Y:S03]  /*23f0*/  HMMA.16816.F32 R104, R16.reuse, R86, R104 ;  /* 0x000000561068723c */ /* 0x040fe60000001868 */
[----:B------:R-:W2:Y:S04]  /*2400*/  LDSM.16.M88.4 R64, [R233+0x4900] ;  /* 0x00490000e940783b */ /* 0x000ea80000000200 */
[----:B------:R-:W4:Y:S01]  /*2410*/  LDSM.16.M88.4 R68, [R233+0x4100] ;  /* 0x00410000e944783b */ /* 0x000f220000000200 */
[C---:B------:R-:W-:Y:S03]  /*2420*/  HMMA.16816.F32 R116, R16.reuse, R50, R116 ;  /* 0x000000321074723c */ /* 0x040fe60000001874 */
[----:B------:R-:W2:Y:S04]  /*2430*/  LDSM.16.M88.4 R72, [R233+0x3900] ;  /* 0x00390000e948783b */ /* 0x000ea80000000200 */
[----:B------:R-:W2:Y:S01]  /*2440*/  LDSM.16.M88.4 R88, [R233+0x6900] ;  /* 0x00690000e958783b */ /* 0x000ea20000000200 */
[C---:B------:R-:W-:Y:S03]  /*2450*/  HMMA.16816.F32 R112, R16.reuse, R42, R112 ;  /* 0x0000002a1070723c */ /* 0x040fe60000001870 */
[----:B------:R-:W2:Y:S04]  /*2460*/  LDSM.16.M88.4 R56, [R233+0x5900] ;  /* 0x00590000e938783b */ /* 0x000ea80000000200 */
[----:B------:R-:W2:Y:S01]  /*2470*/  LDSM.16.M88.4 R52, [R233+0x6100] ;  /* 0x00610000e934783b */ /* 0x000ea20000000200 */
[C---:B------:R-:W-:Y:S03]  /*2480*/  HMMA.16816.F32 R108, R16.reuse, R38, R108 ;  /* 0x00000026106c723c */ /* 0x040fe6000000186c */
[----:B------:R-:W-:Y:S04]  /*2490*/  LDSM.16.M88.4 R60, [R233+0x5100] ;  /* 0x00510000e93c783b */ /* 0x000fe80000000200 */
[----:B------:R-:W-:Y:S01]  /*24a0*/  LDSM.16.M88.4 R28, [R232+0x2800] ;  /* 0x00280000e81c783b */ /* 0x000fe20000000200 */
[----:B------:R-:W-:Y:S03]  /*24b0*/  HMMA.16816.F32 R100, R16, R34, R120 ;  /* 0x000000221064723c */ /* 0x000fe60000001878 */
[----:B------:R-:W2:Y:S04]  /*24c0*/  LDSM.16.M88.4 R16, [R235+0x7100] ;  /* 0x00710000eb10783b */ /* 0x000ea80000000200 */
[----:B-----5:R-:W-:Y:S01]  /*24d0*/  LDSM.16.M88.4 R24, [R232+0x3000] ;  /* 0x00300000e818783b */ /* 0x020fe20000000200 */
[C---:B-1----:R-:W-:Y:S03]  /*24e0*/  HMMA.16816.F32 R120, R8.reuse, R84, R168 ;  /* 0x000000540878723c */ /* 0x042fe600000018a8 */
[----:B------:R-:W0:Y:S05]  /*24f0*/  LDGDEPBAR ;  /* 0x00000000000079af */ /* 0x000e2a0000000000 */
[C---:B------:R-:W-:Y:S08]  /*2500*/  HMMA.16816.F32 R184, R8.reuse, R80, R184 ;  /* 0x0000005008b8723c */ /* 0x040ff000000018b8 */
[C---:B------:R-:W-:Y:S08]  /*2510*/  HMMA.16816.F32 R84, R8.reuse, R86, R220 ;  /* 0x000000560854723c */ /* 0x040ff000000018dc */
[C---:B------:R-:W-:Y:S08]  /*2520*/  HMMA.16816.F32 R188, R8.reuse, R76, R164 ;  /* 0x0000004c08bc723c */ /* 0x040ff000000018a4 */
[C---:B------:R-:W-:Y:S08]  /*2530*/  HMMA.16816.F32 R196, R8.reuse, R40, R156 ;  /* 0x0000002808c4723c */ /* 0x040ff0000000189c */
[C---:B------:R-:W-:Y:S08]  /*2540*/  HMMA.16816.F32 R80, R8.reuse, R82, R216 ;  /* 0x000000520850723c */ /* 0x040ff000000018d8 */
[C---:B------:R-:W-:Y:S08]  /*2550*/  HMMA.16816.F32 R192, R8.reuse, R48, R160 ;  /* 0x0000003008c0723c */ /* 0x040ff000000018a0 */
[C---:B------:R-:W-:Y:S08]  /*2560*/  HMMA.16816.F32 R76, R8.reuse, R78, R212 ;  /* 0x0000004e084c723c */ /* 0x040ff000000018d4 */
[C---:B------:R-:W-:Y:S01]  /*2570*/  HMMA.16816.F32 R156, R8.reuse, R50, R176 ;  /* 0x00000032089c723c */ /* 0x040fe200000018b0 */
[----:B------:R-:W-:Y:S07]  /*2580*/  LDSM.16.M88.4 R48, [R232] ;  /* 0x00000000e830783b */ /* 0x000fee0000000200 */
[C---:B------:R-:W-:Y:S01]  /*2590*/  HMMA.16816.F32 R168, R8.reuse, R42, R172 ;  /* 0x0000002a08a8723c */ /* 0x040fe200000018ac */
[----:B------:R-:W-:Y:S07]  /*25a0*/  LDSM.16.M88.4 R40, [R232+0x1000] ;  /* 0x00100000e828783b */ /* 0x000fee0000000200 */
[C---:B------:R-:W-:Y:S08]  /*25b0*/  HMMA.16816.F32 R200, R8.reuse, R36, R152 ;  /* 0x0000002408c8723c */ /* 0x040ff00000001898 */
[C---:B------:R-:W-:Y:S01]  /*25c0*/  HMMA.16816.F32 R180, R8.reuse, R38, R180 ;  /* 0x0000002608b4723c */ /* 0x040fe200000018b4 */
[----:B------:R-:W-:Y:S07]  /*25d0*/  LDSM.16.M88.4 R36, [R232+0x1800] ;  /* 0x00180000e824783b */ /* 0x000fee0000000200 */
[C---:B------:R-:W-:Y:S08]  /*25e0*/  HMMA.16816.F32 R208, R8.reuse, R32, R144 ;  /* 0x0000002008d0723c */ /* 0x040ff00000001890 */
[----:B------:R-:W-:Y:S01]  /*25f0*/  HMMA.16816.F32 R176, R8, R34, R148 ;  /* 0x0000002208b0723c */ /* 0x000fe20000001894 */
[----:B------:R-:W1:Y:S04]  /*2600*/  LDSM.16.M88.4 R8, [R236+0x9100] ;  /* 0x00910000ec08783b */ /* 0x000e680000000200 */
[----:B------:R-:W-:Y:S03]  /*2610*/  LDSM.16.M88.4 R32, [R232+0x2000] ;  /* 0x00200000e820783b */ /* 0x000fe60000000200 */
[C---:B--2---:R-:W-:Y:S08]  /*2620*/  HMMA.16816.F32 R160, R20.reuse, R64, R128 ;  /* 0x0000004014a0723c */ /* 0x044ff00000001880 */
[C---:B----4-:R-:W-:Y:S01]  /*2630*/  HMMA.16816.F32 R128, R20.reuse, R70, R12 ;  /* 0x000000461480723c */ /* 0x050fe2000000180c */
[----:B------:R-:W2:Y:S07]  /*2640*/  LDSM.16.M88.4 R12, [R236+0x7100] ;  /* 0x00710000ec0c783b */ /* 0x000eae0000000200 */
[C---:B------:R-:W-:Y:S08]  /*2650*/  HMMA.16816.F32 R172, R20.reuse, R72, R140 ;  /* 0x0000004814ac723c */ /* 0x040ff0000000188c */
[----:B------:R-:W-:Y:S01]  /*2660*/  HMMA.16816.F32 R140, R20, R88, R44 ;  /* 0x00000058148c723c */ /* 0x000fe2000000182c */
[----:B------:R-:W4:Y:S01]  /*2670*/  LDSM.16.M88.4 R44, [R232+0x800] ;  /* 0x00080000e82c783b */ /* 0x000f220000000200 */
[----:B------:R-:W-:-:S06]  /*2680*/  DEPBAR.LE SB0, 0x0 ;  /* 0x000080000000791a */ /* 0x000fcc0000000000 */
[C---:B------:R-:W-:Y:S08]  /*2690*/  HMMA.16816.F32 R164, R20.reuse, R68, R132 ;  /* 0x0000004414a4723c */ /* 0x040ff00000001884 */
[C---:B------:R-:W-:Y:S08]  /*26a0*/  HMMA.16816.F32 R148, R20.reuse, R56, R96 ;  /* 0x000000381494723c */ /* 0x040ff00000001860 */
[C---:B------:R-:W-:Y:S08]  /*26b0*/  HMMA.16816.F32 R132, R20.reuse, R74, R104 ;  /* 0x0000004a1484723c */ /* 0x040ff00000001868 */
[C---:B------:R-:W-:Y:S08]  /*26c0*/  HMMA.16816.F32 R144, R20.reuse, R52, R92 ;  /* 0x000000341490723c */ /* 0x040ff0000000185c */
[----:B------:R-:W-:Y:S08]  /*26d0*/  HMMA.16816.F32 R104, R20, R90, R100 ;  /* 0x0000005a1468723c */ /* 0x000ff00000001864 */
[----:B------:R-:W-:Y:S08]  /*26e0*/  HMMA.16816.F32 R96, R16, R74, R84 ;  /* 0x0000004a1060723c */ /* 0x000ff00000001854 */
[----:B------:R-:W-:Y:S08]  /*26f0*/  HMMA.16816.F32 R152, R20, R60, R124 ;  /* 0x0000003c1498723c */ /* 0x000ff0000000187c */
[C---:B------:R-:W-:Y:S08]  /*2700*/  HMMA.16816.F32 R100, R16.reuse, R72, R120 ;  /* 0x000000481064723c */ /* 0x040ff00000001878 */
[C---:B------:R-:W-:Y:S08]  /*2710*/  HMMA.16816.F32 R92, R16.reuse, R68, R184 ;  /* 0x00000044105c723c */ /* 0x040ff000000018b8 */
[----:B------:R-:W-:Y:S08]  /*2720*/  HMMA.16816.F32 R84, R16, R70, R80 ;  /* 0x000000461054723c */ /* 0x000ff00000001850 */
[C---:B------:R-:W-:Y:S08]  /*2730*/  HMMA.16816.F32 R124, R20.reuse, R66, R204 ;  /* 0x00000042147c723c */ /* 0x040ff000000018cc */
[----:B------:R-:W-:Y:S08]  /*2740*/  HMMA.16816.F32 R116, R20, R62, R116 ;  /* 0x0000003e1474723c */ /* 0x000ff00000001874 */
[C---:B------:R-:W-:Y:S08]  /*2750*/  HMMA.16816.F32 R80, R16.reuse, R64, R188 ;  /* 0x000000401050723c */ /* 0x040ff000000018bc */
[C---:B------:R-:W-:Y:S08]  /*2760*/  HMMA.16816.F32 R76, R16.reuse, R66, R76 ;  /* 0x00000042104c723c */ /* 0x040ff0000000184c */
[C---:B------:R-:W-:Y:S08]  /*2770*/  HMMA.16816.F32 R72, R16.reuse, R60, R192 ;  /* 0x0000003c1048723c */ /* 0x040ff000000018c0 */
[----:B------:R-:W-:Y:S08]  /*2780*/  HMMA.16816.F32 R68, R16, R62, R156 ;  /* 0x0000003e1044723c */ /* 0x000ff0000000189c */
[----:B------:R-:W-:Y:S08]  /*2790*/  HMMA.16816.F32 R112, R20, R58, R112 ;  /* 0x0000003a1470723c */ /* 0x000ff00000001870 */
[C---:B------:R-:W-:Y:S08]  /*27a0*/  HMMA.16816.F32 R64, R16.reuse, R56, R196 ;  /* 0x000000381040723c */ /* 0x040ff000000018c4 */
[----:B------:R-:W-:Y:S08]  /*27b0*/  HMMA.16816.F32 R60, R16, R58, R168 ;  /* 0x0000003a103c723c */ /* 0x000ff000000018a8 */
[----:B------:R-:W-:Y:S08]  /*27c0*/  HMMA.16816.F32 R108, R20, R54, R108 ;  /* 0x00000036146c723c */ /* 0x000ff0000000186c */
[C---:B------:R-:W-:Y:S08]  /*27d0*/  HMMA.16816.F32 R56, R16.reuse, R52, R200 ;  /* 0x000000341038723c */ /* 0x040ff000000018c8 */
[C---:B------:R-:W-:Y:S08]  /*27e0*/  HMMA.16816.F32 R52, R16.reuse, R54, R180 ;  /* 0x000000361034723c */ /* 0x040ff000000018b4 */
[C---:B------:R-:W-:Y:S08]  /*27f0*/  HMMA.16816.F32 R20, R16.reuse, R88, R208 ;  /* 0x000000581014723c */ /* 0x040ff000000018d0 */
[----:B------:R-:W-:Y:S08]  /*2800*/  HMMA.16816.F32 R16, R16, R90, R176 ;  /* 0x0000005a1010723c */ /* 0x000ff000000018b0 */
[C---:B-1----:R-:W-:Y:S08]  /*2810*/  HMMA.16816.F32 R144, R8.reuse, R28, R144 ;  /* 0x0000001c0890723c */ /* 0x042ff00000001890 */
[----:B------:R-:W-:Y:S08]  /*2820*/  HMMA.16816.F32 R108, R8, R30, R108 ;  /* 0x0000001e086c723c */ /* 0x000ff0000000186c */
[C---:B--2---:R-:W-:Y:S08]  /*2830*/  HMMA.16816.F32 R56, R12.reuse, R28, R56 ;  /* 0x0000001c0c38723c */ /* 0x044ff00000001838 */
[----:B------:R-:W-:Y:S08]  /*2840*/  HMMA.16816.F32 R52, R12, R30, R52 ;  /* 0x0000001e0c34723c */ /* 0x000ff00000001834 */
[C---:B------:R-:W-:Y:S08]  /*2850*/  HMMA.16816.F32 R172, R8.reuse, R48, R172 ;  /* 0x0000003008ac723c */ /* 0x040ff000000018ac */
[C---:B------:R-:W-:Y:S08]  /*2860*/  HMMA.16816.F32 R132, R8.reuse, R50, R132 ;  /* 0x000000320884723c */ /* 0x040ff00000001884 */
[C---:B------:R-:W-:Y:S08]  /*2870*/  HMMA.16816.F32 R168, R8.reuse, R36, R152 ;  /* 0x0000002408a8723c */ /* 0x040ff00000001898 */
[----:B------:R-:W-:Y:S08]  /*2880*/  HMMA.16816.F32 R176, R8, R24, R140 ;  /* 0x0000001808b0723c */ /* 0x000ff0000000188c */
[C---:B------:R-:W-:Y:S08]  /*2890*/  HMMA.16816.F32 R100, R12.reuse, R48, R100 ;  /* 0x000000300c64723c */ /* 0x040ff00000001864 */
[C---:B------:R-:W-:Y:S08]  /*28a0*/  HMMA.16816.F32 R96, R12.reuse, R50, R96 ;  /* 0x000000320c60723c */ /* 0x040ff00000001860 */
[----:B------:R-:W-:Y:S08]  /*28b0*/  HMMA.16816.F32 R28, R12, R24, R20 ;  /* 0x000000180c1c723c */ /* 0x000ff00000001814 */
[C---:B----4-:R-:W-:Y:S08]  /*28c0*/  HMMA.16816.F32 R164, R8.reuse, R44, R164 ;  /* 0x0000002c08a4723c */ /* 0x050ff000000018a4 */
[C---:B------:R-:W-:Y:S08]  /*28d0*/  HMMA.16816.F32 R128, R8.reuse, R46, R128 ;  /* 0x0000002e0880723c */ /* 0x040ff00000001880 */
[C---:B------:R-:W-:Y:S08]  /*28e0*/  HMMA.16816.F32 R160, R8.reuse, R40, R160 ;  /* 0x0000002808a0723c */ /* 0x040ff000000018a0 */
[C---:B------:R-:W-:Y:S08]  /*28f0*/  HMMA.16816.F32 R156, R8.reuse, R42, R124 ;  /* 0x0000002a089c723c */ /* 0x040ff0000000187c */
[C---:B------:R-:W-:Y:S08]  /*2900*/  HMMA.16816.F32 R152, R8.reuse, R38, R116 ;  /* 0x000000260898723c */ /* 0x040ff00000001874 */
[C---:B------:R-:W-:Y:S08]  /*2910*/  HMMA.16816.F32 R148, R8.reuse, R32, R148 ;  /* 0x000000200894723c */ /* 0x040ff00000001894 */
[C---:B------:R-:W-:Y:S08]  /*2920*/  HMMA.16816.F32 R88, R8.reuse, R34, R112 ;  /* 0x000000220858723c */ /* 0x040ff00000001870 */
[----:B------:R-:W-:Y:S08]  /*2930*/  HMMA.16816.F32 R140, R8, R26, R104 ;  /* 0x0000001a088c723c */ /* 0x000ff00000001868 */
[C---:B------:R-:W-:Y:S08]  /*2940*/  HMMA.16816.F32 R48, R12.reuse, R44, R92 ;  /* 0x0000002c0c30723c */ /* 0x040ff0000000185c */
[C---:B------:R-:W-:Y:S08]  /*2950*/  HMMA.16816.F32 R84, R12.reuse, R46, R84 ;  /* 0x0000002e0c54723c */ /* 0x040ff00000001854 */
[C---:B------:R-:W-:Y:S08]  /*2960*/  HMMA.16816.F32 R80, R12.reuse, R40, R80 ;  /* 0x000000280c50723c */ /* 0x040ff00000001850 */
[C---:B------:R-:W-:Y:S08]  /*2970*/  HMMA.16816.F32 R76, R12.reuse, R42, R76 ;  /* 0x0000002a0c4c723c */ /* 0x040ff0000000184c */
[C---:B------:R-:W-:Y:S08]  /*2980*/  HMMA.16816.F32 R72, R12.reuse, R36, R72 ;  /* 0x000000240c48723c */ /* 0x040ff00000001848 */
[C---:B------:R-:W-:Y:S08]  /*2990*/  HMMA.16816.F32 R68, R12.reuse, R38, R68 ;  /* 0x000000260c44723c */ /* 0x040ff00000001844 */
[C---:B------:R-:W-:Y:S08]  /*29a0*/  HMMA.16816.F32 R64, R12.reuse, R32, R64 ;  /* 0x000000200c40723c */ /* 0x040ff00000001840 */
[C---:B------:R-:W-:Y:S08]  /*29b0*/  HMMA.16816.F32 R60, R12.reuse, R34, R60 ;  /* 0x000000220c3c723c */ /* 0x040ff0000000183c */
[----:B------:R-:W-:Y:S01]  /*29c0*/  HMMA.16816.F32 R20, R12, R26, R16 ;  /* 0x0000001a0c14723c */ /* 0x000fe20000001810 */
[----:B------:R-:W-:Y:S06]  /*29d0*/  BAR.SYNC.DEFER_BLOCKING 0x0 ;  /* 0x0000000000007b1d */ /* 0x000fec0000010000 */
[----:B------:R-:W-:Y:S05]  /*29e0*/  @!P0 BRA `(.L_x_18) ;  /* 0x000003e000008947 */ /* 0x000fea0003800000 */
[----:B---3--:R-:W-:Y:S02]  /*29f0*/  IMAD.U32 R2, RZ, RZ, UR9 ;  /* 0x00000009ff027e24 */ /* 0x008fe4000f8e00ff */
[----:B------:R-:W-:-:S03]  /*2a00*/  IMAD.MOV.U32 R247, RZ, RZ, RZ ;  /* 0x000000fffff77224 */ /* 0x000fc600078e00ff */
[----:B------:R-:W-:-:S04]  /*2a10*/  IADD3 R2, R225, UR6, R2 ;  /* 0x00000006e1027c10 */ /* 0x000fc8000fffe002 */
[----:B------:R-:W-:-:S05]  /*2a20*/  IADD3 R5, R2, -0x70, RZ ;  /* 0xffffff9002057810 */ /* 0x000fca0007ffe0ff */
[----:B------:R-:W-:-:S04]  /*2a30*/  @P5 IMAD.HI.U32 R6, R5, c[0x0][0x2bc], RZ ;  /* 0x0000af0005065a27 */ /* 0x000fc800078e00ff */
[----:B------:R-:W-:Y:S01]  /*2a40*/  IMAD.MOV.U32 R2, RZ, RZ, R5 ;  /* 0x000000ffff027224 */ /* 0x000fe200078e0005 */
[----:B------:R-:W-:-:S04]  /*2a50*/  @P5 SHF.R.U32.HI R2, RZ, c[0x0][0x2c0], R6 ;  /* 0x0000b000ff025a19 */ /* 0x000fc80000011606 */
[----:B------:R-:W-:-:S04]  /*2a60*/  @!P4 IADD3 R7, P0, R2, UR12, RZ ;  /* 0x0000000c0207cc10 */ /* 0x000fc8000ff1e0ff */
[----:B------:R-:W-:Y:S02]  /*2a70*/  @!P4 LEA.HI.X.SX32 R8, R2, UR14, 0x1, P0 ;  /* 0x0000000e0208cc11 */ /* 0x000fe400080f0eff */
[----:B------:R-:W-:-:S04]  /*2a80*/  @!P4 LEA R6, P0, R7, c[0x0][0x2a0], 0x2 ;  /* 0x0000a8000706ca11 */ /* 0x000fc800078010ff */
[----:B------:R-:W-:-:S05]  /*2a90*/  @!P4 LEA.HI.X R7, R7, c[0x0][0x2a4], R8, 0x2, P0 ;  /* 0x0000a9000707ca11 */ /* 0x000fca00000f1408 */
[----:B------:R1:W2:Y:S01]  /*2aa0*/  @!P4 LDG.E R247, [R6.64] ;  /* 0x0000001006f7c981 */ /* 0x0002a2000c1e1900 */
[----:B------:R-:W-:-:S04]  /*2ab0*/  IMAD.MOV R2, RZ, RZ, -R2 ;  /* 0x000000ffff027224 */ /* 0x000fc800078e0a02 */
[----:B------:R-:W-:-:S05]  /*2ac0*/  IMAD R249, R2, c[0x0][0x2b8], R5 ;  /* 0x0000ae0002f97a24 */ /* 0x000fca00078e0205 */
[----:B------:R-:W-:-:S05]  /*2ad0*/  SHF.R.S32.HI R2, RZ, 0x1f, R249 ;  /* 0x0000001fff027819 */ /* 0x000fca00000114f9 */
[----:B------:R-:W-:-:S04]  /*2ae0*/  IMAD R2, R2, c[0x0][0x1e0], RZ ;  /* 0x0000780002027a24 */ /* 0x000fc800078e02ff */
[C---:B------:R-:W-:Y:S02]  /*2af0*/  IMAD R2, R249.reuse, c[0x0][0x1e4], R2 ;  /* 0x00007900f9027a24 */ /* 0x040fe400078e0202 */
[----:B-1----:R-:W-:-:S04]  /*2b00*/  IMAD.WIDE.U32 R6, R249, c[0x0][0x1e0], RZ ;  /* 0x00007800f9067a25 */ /* 0x002fc800078e00ff */
[----:B------:R-:W-:Y:S01]  /*2b10*/  IMAD.IADD R7, R7, 0x1, R2 ;  /* 0x0000000107077824 */ /* 0x000fe200078e0202 */
[----:B--2---:R-:W-:-:S03]  /*2b20*/  SHF.R.S32.HI R2, RZ, 0x1f, R247 ;  /* 0x0000001fff027819 */ /* 0x004fc600000114f7 */
[----:B------:R-:W-:-:S04]  /*2b30*/  IMAD.WIDE.U32 R6, R247, c[0x0][0x1f0], R6 ;  /* 0x00007c00f7067a25 */ /* 0x000fc800078e0006 */
[----:B------:R-:W-:Y:S01]  /*2b40*/  IMAD R5, R2, c[0x0][0x1f0], RZ ;  /* 0x00007c0002057a24 */ /* 0x000fe200078e02ff */
[----:B------:R-:W-:-:S03]  /*2b50*/  IADD3 R2, P1, R6, UR20, RZ ;  /* 0x0000001406027c10 */ /* 0x000fc6000ff3e0ff */
[----:B------:R-:W-:Y:S01]  /*2b60*/  IMAD R6, R247, c[0x0][0x1f4], R5 ;  /* 0x00007d00f7067a24 */ /* 0x000fe200078e0205 */
[----:B------:R-:W-:-:S04]  /*2b70*/  LEA R5, P0, R2, c[0x0][0x1c8], 0x1 ;  /* 0x0000720002057a11 */ /* 0x000fc800078008ff */
[----:B------:R-:W-:Y:S01]  /*2b80*/  IADD3.X R6, R7, UR18, R6, P1, !PT ;  /* 0x0000001207067c10 */ /* 0x000fe20008ffe406 */
[----:B------:R-:W-:Y:S03]  /*2b90*/  SHFL.IDX PT, R10, R5, 0x2, 0x181f ;  /* 0x00581f00050a7f89 */ /* 0x000fe600000e0000 */
[----:B------:R-:W-:Y:S01]  /*2ba0*/  LEA.HI.X R2, R2, c[0x0][0x1cc], R6, 0x1, P0 ;  /* 0x0000730002027a11 */ /* 0x000fe200000f0c06 */
[----:B------:R-:W1:Y:S04]  /*2bb0*/  SHFL.IDX PT, R7, R5, RZ, 0x181f ;  /* 0x00181fff05077589 */ /* 0x000e6800000e0000 */
[----:B------:R-:W2:Y:S04]  /*2bc0*/  SHFL.IDX PT, R6, R5, 0x1, 0x181f ;  /* 0x00381f0005067f89 */ /* 0x000ea800000e0000 */
[----:B------:R-:W3:Y:S04]  /*2bd0*/  SHFL.IDX PT, R9, R2, RZ, 0x181f ;  /* 0x00181fff02097589 */ /* 0x000ee800000e0000 */
[----:B------:R-:W4:Y:S04]  /*2be0*/  SHFL.IDX PT, R11, R2, 0x1, 0x181f ;  /* 0x00381f00020b7f89 */ /* 0x000f2800000e0000 */
[----:B------:R-:W5:Y:S04]  /*2bf0*/  SHFL.IDX PT, R12, R5, 0x3, 0x181f ;  /* 0x00781f00050c7f89 */ /* 0x000f6800000e0000 */
[----:B------:R-:W5:Y:S04]  /*2c00*/  SHFL.IDX PT, R13, R5, 0x4, 0x181f ;  /* 0x00981f00050d7f89 */ /* 0x000f6800000e0000 */
[----:B------:R-:W5:Y:S01]  /*2c10*/  SHFL.IDX PT, R15, R2, 0x2, 0x181f ;  /* 0x00581f00020f7f89 */ /* 0x000f6200000e0000 */
[----:B-1----:R-:W-:-:S03]  /*2c20*/  IADD3 R8, P1, R7, R246, RZ ;  /* 0x000000f607087210 */ /* 0x002fc60007f3e0ff */
[----:B------:R-:W-:Y:S01]  /*2c30*/  SHFL.IDX PT, R16, R5, 0x5, 0x181f ;  /* 0x00b81f0005107f89 */ /* 0x000fe200000e0000 */
[----:B--2---:R-:W-:-:S03]  /*2c40*/  IADD3 R6, P0, R6, R246, RZ ;  /* 0x000000f606067210 */ /* 0x004fc60007f1e0ff */
[----:B------:R-:W-:Y:S01]  /*2c50*/  SHFL.IDX PT, R5, R5, 0x6, 0x181f ;  /* 0x00d81f0005057f89 */ /* 0x000fe200000e0000 */
[----:B---3--:R-:W-:-:S03]  /*2c60*/  IMAD.X R9, R9, 0x1, R245, P1 ;  /* 0x0000000109097824 */ /* 0x008fc600008e06f5 */
[----:B------:R-:W1:Y:S01]  /*2c70*/  SHFL.IDX PT, R19, R2, 0x3, 0x181f ;  /* 0x00781f0002137f89 */ /* 0x000e6200000e0000 */
[----:B----4-:R-:W-:Y:S01]  /*2c80*/  IMAD.X R7, R11, 0x1, R245, P0 ;  /* 0x000000010b077824 */ /* 0x010fe200000e06f5 */
[-C--:B------:R-:W-:Y:S02]  /*2c90*/  IADD3 R14, P0, R10, R246.reuse, RZ ;  /* 0x000000f60a0e7210 */ /* 0x080fe40007f1e0ff */
[----:B------:R-:W2:Y:S01]  /*2ca0*/  SHFL.IDX PT, R18, R2, 0x4, 0x181f ;  /* 0x00981f0002127f89 */ /* 0x000ea200000e0000 */
[----:B-----5:R-:W-:-:S03]  /*2cb0*/  IADD3 R12, P3, R12, R246, RZ ;  /* 0x000000f60c0c7210 */ /* 0x020fc60007f7e0ff */
[----:B------:R-:W3:Y:S01]  /*2cc0*/  SHFL.IDX PT, R17, R2, 0x5, 0x181f ;  /* 0x00b81f0002117f89 */ /* 0x000ee200000e0000 */
[----:B------:R-:W-:-:S03]  /*2cd0*/  IADD3 R10, P2, R13, R246, RZ ;  /* 0x000000f60d0a7210 */ /* 0x000fc60007f5e0ff */
[----:B------:R-:W4:Y:S01]  /*2ce0*/  SHFL.IDX PT, R2, R2, 0x6, 0x181f ;  /* 0x00d81f0002027f89 */ /* 0x000f2200000e0000 */
[----:B------:R-:W-:-:S03]  /*2cf0*/  IMAD.X R15, R15, 0x1, R245, P0 ;  /* 0x000000010f0f7824 */ /* 0x000fc600000e06f5 */
[----:B------:R5:W-:Y:S04]  /*2d00*/  LDGSTS.E.BYPASS.LTC128B.128 [R248+0x3900], [R8.64], !P6 ;  /* 0x0390000008f87fae */ /* 0x000be8000f101d50 */
[----:B------:R3:W-:Y:S01]  /*2d10*/  LDGSTS.E.BYPASS.LTC128B.128 [R248+0x4100], [R6.64], !P6 ;  /* 0x0410000006f87fae */ /* 0x0007e2000f101d50 */
[----:B-1----:R-:W-:-:S03]  /*2d20*/  IMAD.X R13, R19, 0x1, R245, P3 ;  /* 0x00000001130d7824 */ /* 0x002fc600018e06f5 */
[----:B------:R1:W-:Y:S01]  /*2d30*/  LDGSTS.E.BYPASS.LTC128B.128 [R248+0x4900], [R14.64], !P6 ;  /* 0x049000000ef87fae */ /* 0x0003e2000f101d50 */
[----:B--2---:R-:W-:-:S03]  /*2d40*/  IMAD.X R11, R18, 0x1, R245, P2 ;  /* 0x00000001120b7824 */ /* 0x004fc600010e06f5 */
[----:B------:R1:W-:Y:S04]  /*2d50*/  LDGSTS.E.BYPASS.LTC128B.128 [R248+0x5100], [R12.64], !P6 ;  /* 0x051000000cf87fae */ /* 0x0003e8000f101d50 */
[----:B------:R1:W-:Y:S01]  /*2d60*/  LDGSTS.E.BYPASS.LTC128B.128 [R248+0x5900], [R10.64], !P6 ;  /* 0x059000000af87fae */ /* 0x0003e2000f101d50 */
[-C--:B-----5:R-:W-:Y:S02]  /*2d70*/  IADD3 R8, P1, R16, R246.reuse, RZ ;  /* 0x000000f610087210 */ /* 0x0a0fe40007f3e0ff */
[----:B---3--:R-:W-:-:S03]  /*2d80*/  IADD3 R6, P0, R5, R246, RZ ;  /* 0x000000f605067210 */ /* 0x008fc60007f1e0ff */
[--C-:B------:R-:W-:Y:S02]  /*2d90*/  IMAD.X R9, R17, 0x1, R245.reuse, P1 ;  /* 0x0000000111097824 */ /* 0x100fe400008e06f5 */
[----:B----4-:R-:W-:-:S03]  /*2da0*/  IMAD.X R7, R2, 0x1, R245, P0 ;  /* 0x0000000102077824 */ /* 0x010fc600000e06f5 */
[----:B------:R1:W-:Y:S04]  /*2db0*/  LDGSTS.E.BYPASS.LTC128B.128 [R248+0x6100], [R8.64], !P6 ;  /* 0x0610000008f87fae */ /* 0x0003e8000f101d50 */
[----:B------:R1:W-:Y:S02]  /*2dc0*/  LDGSTS.E.BYPASS.LTC128B.128 [R248+0x6900], [R6.64], !P6 ;  /* 0x0690000006f87fae */ /* 0x0003e4000f101d50 */
.L_x_18:
[----:B---3--:R-:W-:Y:S01]  /*2dd0*/  LOP3.LUT R2, R138, 0xffffffe0, RZ, 0xc0, !PT ;  /* 0xffffffe08a027812 */ /* 0x008fe200078ec0ff */
[----:B-1----:R-:W-:Y:S01]  /*2de0*/  IMAD.MOV.U32 R6, RZ, RZ, -0x2 ;  /* 0xfffffffeff067424 */ /* 0x002fe200078e00ff */
[----:B------:R-:W-:Y:S01]  /*2df0*/  STL [R1+0x1c], R235 ;  /* 0x00001ceb01007387 */ /* 0x000fe20000100800 */
[----:B------:R-:W-:Y:S02]  /*2e00*/  IMAD.SHL.U32 R228, R0, 0x2, RZ ;  /* 0x0000000200e47824 */ /* 0x000fe400078e00ff */
[----:B------:R-:W-:Y:S01]  /*2e10*/  IMAD.IADD R2, R224, 0x1, -R2 ;  /* 0x00000001e0027824 */ /* 0x000fe200078e0a02 */
[----:B------:R-:W-:Y:S01]  /*2e20*/  STL [R1+0x18], R234 ;  /* 0x000018ea01007387 */ /* 0x000fe20000100800 */
[----:B------:R-:W-:Y:S01]  /*2e30*/  IMAD R229, R4, 0x2, R228 ;  /* 0x0000000204e57824 */ /* 0x000fe200078e02e4 */
[----:B------:R-:W-:-:S02]  /*2e40*/  LEA R231, R3, R228, 0x1 ;  /* 0x000000e403e77211 */ /* 0x000fc400078e08ff */
[----:B------:R-:W-:Y:S01]  /*2e50*/  SHF.R.S32.HI R5, RZ, 0x1f, R2 ;  /* 0x0000001fff057819 */ /* 0x000fe20000011402 */
[----:B------:R-:W-:Y:S01]  /*2e60*/  STL [R1+0x14], R233 ;  /* 0x000014e901007387 */ /* 0x000fe20000100800 */
[----:B------:R-:W-:Y:S02]  /*2e70*/  IMAD R230, R3, 0x2, R229 ;  /* 0x0000000203e67824 */ /* 0x000fe400078e02e5 */
[----:B------:R-:W-:Y:S01]  /*2e80*/  LEA.HI R5, R5, R2, RZ, 0x2 ;  /* 0x0000000205057211 */ /* 0x000fe200078f10ff */
[----:B------:R1:W-:Y:S03]  /*2e90*/  STL [R1+0x10], R232 ;  /* 0x000010e801007387 */ /* 0x0003e60000100800 */
[----:B------:R-:W-:Y:S01]  /*2ea0*/  LOP3.LUT R5, R5, 0x7ffffffc, RZ, 0xc0, !PT ;  /* 0x7ffffffc05057812 */ /* 0x000fe200078ec0ff */
[----:B------:R-:W-:Y:S04]  /*2eb0*/  STL [R1+0xc], R139 ;  /* 0x00000c8b01007387 */ /* 0x000fe80000100800 */
[----:B------:R-:W-:Y:S01]  /*2ec0*/  IMAD.IADD R2, R2, 0x1, -R5 ;  /* 0x0000000102027824 */ /* 0x000fe200078e0a05 */
[----:B------:R-:W-:Y:S03]  /*2ed0*/  LDSM.16.MT88.4 R40, [R230+0x100] ;  /* 0x00010000e628783b */ /* 0x000fe60000004200 */
[----:B------:R-:W-:Y:S01]  /*2ee0*/  IMAD R2, R2, R6, UR15 ;  /* 0x0000000f02027e24 */ /* 0x000fe2000f8e0206 */
[----:B------:R-:W0:Y:S04]  /*2ef0*/  LDGDEPBAR ;  /* 0x00000000000079af */ /* 0x000e280000000000 */
[----:B------:R-:W-:-:S02]  /*2f00*/  ISETP.GT.AND P1, PT, R2, RZ, PT ;  /* 0x000000ff0200720c */ /* 0x000fc40003f24270 */
[----:B------:R-:W-:Y:S02]  /*2f10*/  ISETP.GT.AND P0, PT, R2, 0x1, PT ;  /* 0x000000010200780c */ /* 0x000fe40003f04270 */
[----:B------:R-:W-:Y:S02]  /*2f20*/  FSEL R11, R172, -INF , P1 ;  /* 0xff800000ac0b7808 */ /* 0x000fe40000800000 */
[----:B------:R-:W-:Y:S02]  /*2f30*/  FSEL R12, R173, -INF , P0 ;  /* 0xff800000ad0c7808 */ /* 0x000fe40000000000 */
[----:B------:R-:W-:Y:S02]  /*2f40*/  ISETP.GT.AND P3, PT, R2, 0x8, PT ;  /* 0x000000080200780c */ /* 0x000fe40003f64270 */
[----:B------:R-:W-:Y:S02]  /*2f50*/  FSEL R10, R100, -INF , P1 ;  /* 0xff800000640a7808 */ /* 0x000fe40000800000 */
[----:B------:R-:W-:-:S02]  /*2f60*/  FSEL R25, R101, -INF , P0 ;  /* 0xff80000065197808 */ /* 0x000fc40000000000 */
[----:B------:R-:W-:Y:S02]  /*2f70*/  ISETP.GT.AND P2, PT, R2, 0x9, PT ;  /* 0x000000090200780c */ /* 0x000fe40003f44270 */
[----:B------:R-:W-:Y:S02]  /*2f80*/  FSEL R13, R132, -INF , P3 ;  /* 0xff800000840d7808 */ /* 0x000fe40001800000 */
[----:B------:R-:W-:Y:S02]  /*2f90*/  FSEL R26, R96, -INF , P3 ;  /* 0xff800000601a7808 */ /* 0x000fe40001800000 */
[----:B------:R-:W-:Y:S02]  /*2fa0*/  FMNMX.FTZ R5, R10, R25, !PT ;  /* 0x000000190a057209 */ /* 0x000fe40007810000 */
[----:B------:R-:W-:Y:S02]  /*2fb0*/  FMNMX.FTZ R6, R11, R12, !PT ;  /* 0x0000000c0b067209 */ /* 0x000fe40007810000 */
[----:B------:R-:W-:-:S02]  /*2fc0*/  FSEL R15, R174, -INF , P1 ;  /* 0xff800000ae0f7808 */ /* 0x000fc40000800000 */
[----:B------:R-:W-:Y:S02]  /*2fd0*/  FSEL R32, R102, -INF , P1 ;  /* 0xff80000066207808 */ /* 0x000fe40000800000 */
[----:B------:R-:W-:Y:S02]  /*2fe0*/  FSEL R16, R175, -INF , P0 ;  /* 0xff800000af107808 */ /* 0x000fe40000000000 */
[----:B------:R-:W-:Y:S02]  /*2ff0*/  FSEL R33, R103, -INF , P0 ;  /* 0xff80000067217808 */ /* 0x000fe40000000000 */
[C---:B------:R-:W-:Y:S02]  /*3000*/  ISETP.GT.AND P1, PT, R2.reuse, 0x10, PT ;  /* 0x000000100200780c */ /* 0x040fe40003f24270 */
[----:B------:R-:W-:Y:S02]  /*3010*/  FSEL R14, R133, -INF , P2 ;  /* 0xff800000850e7808 */ /* 0x000fe40001000000 */
[----:B------:R-:W-:-:S02]  /*3020*/  ISETP.GT.AND P0, PT, R2, 0x11, PT ;  /* 0x000000110200780c */ /* 0x000fc40003f04270 */
[----:B------:R-:W-:Y:S02]  /*3030*/  FSEL R27, R97, -INF , P2 ;  /* 0xff800000611b7808 */ /* 0x000fe40001000000 */
[----:B------:R-:W-:Y:S02]  /*3040*/  FMNMX.FTZ R5, R26, R5, !PT ;  /* 0x000000051a057209 */ /* 0x000fe40007810000 */
[----:B------:R-:W-:Y:S02]  /*3050*/  FMNMX.FTZ R6, R13, R6, !PT ;  /* 0x000000060d067209 */ /* 0x000fe40007810000 */
[----:B------:R-:W-:Y:S02]  /*3060*/  FSEL R24, R135, -INF , P2 ;  /* 0xff80000087187808 */ /* 0x000fe40001000000 */
[----:B------:R-:W-:Y:S02]  /*3070*/  FSEL R35, R99, -INF , P2 ;  /* 0xff80000063237808 */ /* 0x000fe40001000000 */
[----:B------:R-:W-:-:S02]  /*3080*/  FSEL R17, R134, -INF , P3 ;  /* 0xff80000086117808 */ /* 0x000fc40001800000 */
[----:B------:R-:W-:Y:S02]  /*3090*/  FSEL R34, R98, -INF , P3 ;  /* 0xff80000062227808 */ /* 0x000fe40001800000 */
[----:B------:R-:W-:Y:S02]  /*30a0*/  FSEL R92, R166, -INF , P1 ;  /* 0xff800000a65c7808 */ /* 0x000fe40000800000 */
[----:B------:R-:W-:Y:S02]  /*30b0*/  FSEL R36, R164, -INF , P1 ;  /* 0xff800000a4247808 */ /* 0x000fe40000800000 */
[----:B------:R-:W-:Y:S02]  /*30c0*/  ISETP.GT.AND P2, PT, R2, 0x19, PT ;  /* 0x000000190200780c */ /* 0x000fe40003f44270 */
[----:B------:R-:W-:Y:S02]  /*30d0*/  FSEL R112, R50, -INF , P1 ;  /* 0xff80000032707808 */ /* 0x000fe40000800000 */
[----:B------:R-:W-:-:S02]  /*30e0*/  FSEL R96, R48, -INF , P1 ;  /* 0xff80000030607808 */ /* 0x000fc40000800000 */
[----:B------:R-:W-:Y:S02]  /*30f0*/  FSEL R93, R167, -INF , P0 ;  /* 0xff800000a75d7808 */ /* 0x000fe40000000000 */
[----:B------:R-:W-:Y:S02]  /*3100*/  FSEL R37, R165, -INF , P0 ;  /* 0xff800000a5257808 */ /* 0x000fe40000000000 */
[C---:B------:R-:W-:Y:S02]  /*3110*/  ISETP.GT.AND P3, PT, R2.reuse, 0x18, PT ;  /* 0x000000180200780c */ /* 0x040fe40003f64270 */
[----:B------:R-:W-:Y:S02]  /*3120*/  FSEL R113, R51, -INF , P0 ;  /* 0xff80000033717808 */ /* 0x000fe40000000000 */
[----:B------:R-:W-:Y:S02]  /*3130*/  FSEL R97, R49, -INF , P0 ;  /* 0xff80000031617808 */ /* 0x000fe40000000000 */
[----:B------:R-:W-:-:S02]  /*3140*/  ISETP.GT.AND P1, PT, R2, 0x20, PT ;  /* 0x000000200200780c */ /* 0x000fc40003f24270 */
[----:B------:R-:W-:Y:S02]  /*3150*/  FMNMX.FTZ R5, R27, R5, !PT ;  /* 0x000000051b057209 */ /* 0x000fe40007810000 */
[----:B------:R-:W-:Y:S02]  /*3160*/  FMNMX.FTZ R6, R14, R6, !PT ;  /* 0x000000060e067209 */ /* 0x000fe40007810000 */
[----:B------:R-:W-:Y:S02]  /*3170*/  ISETP.GT.AND P0, PT, R2, 0x21, PT ;  /* 0x000000210200780c */ /* 0x000fe40003f04270 */
[----:B------:R-:W-:Y:S02]  /*3180*/  FSEL R95, R131, -INF , P2 ;  /* 0xff800000835f7808 */ /* 0x000fe40001000000 */
[----:B------:R-:W-:Y:S02]  /*3190*/  FSEL R39, R129, -INF , P2 ;  /* 0xff80000081277808 */ /* 0x000fe40001000000 */
[----:B------:R-:W-:-:S02]  /*31a0*/  FSEL R115, R87, -INF , P2 ;  /* 0xff80000057737808 */ /* 0x000fc40001000000 */
[----:B------:R-:W-:Y:S02]  /*31b0*/  FSEL R105, R85, -INF , P2 ;  /* 0xff80000055697808 */ /* 0x000fe40001000000 */
[----:B------:R-:W-:Y:S02]  /*31c0*/  FSEL R94, R130, -INF , P3 ;  /* 0xff800000825e7808 */ /* 0x000fe40001800000 */
[----:B------:R-:W-:Y:S02]  /*31d0*/  FSEL R38, R128, -INF , P3 ;  /* 0xff80000080267808 */ /* 0x000fe40001800000 */
[----:B------:R-:W-:Y:S02]  /*31e0*/  FSEL R114, R86, -INF , P3 ;  /* 0xff80000056727808 */ /* 0x000fe40001800000 */
[----:B------:R-:W-:Y:S02]  /*31f0*/  FSEL R104, R84, -INF , P3 ;  /* 0xff80000054687808 */ /* 0x000fe40001800000 */
[----:B------:R-:W-:-:S02]  /*3200*/  FSEL R121, R162, -INF , P1 ;  /* 0xff800000a2797808 */ /* 0x000fc40000800000 */
[----:B------:R-:W-:Y:S02]  /*3210*/  FSEL R117, R160, -INF , P1 ;  /* 0xff800000a0757808 */ /* 0x000fe40000800000 */
[----:B------:R-:W-:Y:S02]  /*3220*/  ISETP.GT.AND P2, PT, R2, 0x29, PT ;  /* 0x000000290200780c */ /* 0x000fe40003f44270 */
[----:B------:R-:W-:Y:S02]  /*3230*/  FSEL R129, R82, -INF , P1 ;  /* 0xff80000052817808 */ /* 0x000fe40000800000 */
[----:B------:R-:W-:Y:S02]  /*3240*/  FSEL R116, R80, -INF , P1 ;  /* 0xff80000050747808 */ /* 0x000fe40000800000 */
[----:B------:R-:W-:Y:S02]  /*3250*/  FMNMX.FTZ R5, R96, R5, !PT ;  /* 0x0000000560057209 */ /* 0x000fe40007810000 */
[----:B------:R-:W-:-:S02]  /*3260*/  FMNMX.FTZ R6, R36, R6, !PT ;  /* 0x0000000624067209 */ /* 0x000fc40007810000 */
[----:B------:R-:W-:Y:S02]  /*3270*/  FSEL R122, R163, -INF , P0 ;  /* 0xff800000a37a7808 */ /* 0x000fe40000000000 */
[----:B------:R-:W-:Y:S02]  /*3280*/  FSEL R118, R161, -INF , P0 ;  /* 0xff800000a1767808 */ /* 0x000fe40000000000 */
[C---:B------:R-:W-:Y:S02]  /*3290*/  ISETP.GT.AND P3, PT, R2.reuse, 0x28, PT ;  /* 0x000000280200780c */ /* 0x040fe40003f64270 */
[----:B------:R-:W-:Y:S02]  /*32a0*/  FSEL R130, R83, -INF , P0 ;  /* 0xff80000053827808 */ /* 0x000fe40000000000 */
[----:B------:R-:W-:Y:S02]  /*32b0*/  FSEL R126, R81, -INF , P0 ;  /* 0xff800000517e7808 */ /* 0x000fe40000000000 */
[----:B------:R-:W-:-:S02]  /*32c0*/  ISETP.GT.AND P1, PT, R2, 0x30, PT ;  /* 0x000000300200780c */ /* 0x000fc40003f24270 */
[----:B------:R-:W-:Y:S02]  /*32d0*/  ISETP.GT.AND P0, PT, R2, 0x31, PT ;  /* 0x000000310200780c */ /* 0x000fe40003f04270 */
[----:B------:R-:W-:Y:S02]  /*32e0*/  FSEL R120, R157, -INF , P2 ;  /* 0xff8000009d787808 */ /* 0x000fe40001000000 */
[----:B------:R-:W-:Y:S02]  /*32f0*/  FMNMX.FTZ R5, R97, R5, !PT ;  /* 0x0000000561057209 */ /* 0x000fe40007810000 */
[----:B------:R-:W-:Y:S02]  /*3300*/  FMNMX.FTZ R6, R37, R6, !PT ;  /* 0x0000000625067209 */ /* 0x000fe40007810000 */
        /* <DEDUP_REMOVED lines=9> */
[----:B------:R-:W-:Y:S02]  /*33a0*/  FSEL R133, R73, -INF , P0 ;  /* 0xff80000049857808 */ /* 0x000fe40000000000 */
[C---:B------:R-:W-:Y:S02]  /*33b0*/  ISETP.GT.AND P1, PT, R2.reuse, 0x40, PT ;  /* 0x000000400200780c */ /* 0x040fe40003f24270 */
[----:B------:R-:W-:Y:S02]  /*33c0*/  ISETP.GT.AND P0, PT, R2, 0x41, PT ;  /* 0x000000410200780c */ /* 0x000fe40003f04270 */
[----:B------:R-:W-:Y:S02]  /*33d0*/  FMNMX.FTZ R5, R104, R5, !PT ;  /* 0x0000000568057209 */ /* 0x000fe40007810000 */
[----:B------:R-:W-:-:S02]  /*33e0*/  FMNMX.FTZ R6, R38, R6, !PT ;  /* 0x0000000626067209 */ /* 0x000fc40007810000 */
        /* <DEDUP_REMOVED lines=13> */
[C---:B------:R-:W-:Y:S02]  /*34c0*/  ISETP.GT.AND P1, PT, R2.reuse, 0x50, PT ;  /* 0x000000500200780c */ /* 0x040fe40003f24270 */
[C---:B------:R-:W-:Y:S02]  /*34d0*/  ISETP.GT.AND P0, PT, R2.reuse, 0x51, PT ;  /* 0x000000510200780c */ /* 0x040fe40003f04270 */
[----:B------:R-:W-:Y:S02]  /*34e0*/  FMNMX.FTZ R5, R105, R5, !PT ;  /* 0x0000000569057209 */ /* 0x000fe40007810000 */
[----:B------:R-:W-:Y:S02]  /*34f0*/  FMNMX.FTZ R6, R39, R6, !PT ;  /* 0x0000000627067209 */ /* 0x000fe40007810000 */
[----:B------:R-:W-:-:S02]  /*3500*/  ISETP.GT.AND P3, PT, R2, 0x38, PT ;  /* 0x000000380200780c */ /* 0x000fc40003f64270 */
[----:B------:R-:W-:Y:S02]  /*3510*/  ISETP.GT.AND P2, PT, R2, 0x39, PT ;  /* 0x000000390200780c */ /* 0x000fe40003f44270 */
[----:B------:R-:W-:Y:S02]  /*3520*/  FMNMX.FTZ R7, R15, R16, !PT ;  /* 0x000000100f077209 */ /* 0x000fe40007810000 */
[----:B------:R-:W-:Y:S02]  /*3530*/  FSEL R187, R146, -INF , P1 ;  /* 0xff80000092bb7808 */ /* 0x000fe40000800000 */
[----:B------:R-:W-:Y:S02]  /*3540*/  FSEL R212, R147, -INF , P0 ;  /* 0xff80000093d47808 */ /* 0x000fe40000000000 */
        /* <DEDUP_REMOVED lines=16> */
[----:B------:R-:W-:Y:S02]  /*3650*/  FMNMX.FTZ R7, R17, R7, !PT ;  /* 0x0000000711077209 */ /* 0x000fe40007810000 */
[C---:B------:R-:W-:Y:S02]  /*3660*/  ISETP.GT.AND P3, PT, R2.reuse, 0x48, PT ;  /* 0x000000480200780c */ /* 0x040fe40003f64270 */
[C---:B------:R-:W-:Y:S02]  /*3670*/  ISETP.GT.AND P2, PT, R2.reuse, 0x49, PT ;  /* 0x000000490200780c */ /* 0x040fe40003f44270 */
[----:B------:R-:W-:-:S02]  /*3680*/  ISETP.GT.AND P1, PT, R2, 0x58, PT ;  /* 0x000000580200780c */ /* 0x000fc40003f24270 */
[----:B------:R-:W-:Y:S02]  /*3690*/  ISETP.GT.AND P0, PT, R2, 0x59, PT ;  /* 0x000000590200780c */ /* 0x000fe40003f04270 */
[----:B------:R-:W-:Y:S02]  /*36a0*/  FMNMX.FTZ R5, R126, R5, !PT ;  /* 0x000000057e057209 */ /* 0x000fe40007810000 */
        /* <DEDUP_REMOVED lines=19> */
[C---:B------:R-:W-:Y:S02]  /*37e0*/  ISETP.GT.AND P2, PT, R2.reuse, 0x61, PT ;  /* 0x000000610200780c */ /* 0x040fe40003f44270 */
[C---:B------:R-:W-:Y:S02]  /*37f0*/  ISETP.GT.AND P1, PT, R2.reuse, 0x68, PT ;  /* 0x000000680200780c */ /* 0x040fe40003f24270 */
[----:B------:R-:W-:-:S02]  /*3800*/  ISETP.GT.AND P0, PT, R2, 0x69, PT ;  /* 0x000000690200780c */ /* 0x000fc40003f04270 */
[----:B------:R-:W-:Y:S02]  /*3810*/  FMNMX.FTZ R5, R125, R5, !PT ;  /* 0x000000057d057209 */ /* 0x000fe40007810000 */
[----:B------:R-:W-:Y:S02]  /*3820*/  FMNMX.FTZ R2, R119, R6, !PT ;  /* 0x0000000677027209 */ /* 0x000fe40007810000 */
[----:B------:R-:W-:Y:S02]  /*3830*/  FMNMX.FTZ R6, R92, R7, !PT ;  /* 0x000000075c067209 */ /* 0x000fe40007810000 */
[----:B------:R-:W-:Y:S02]  /*3840*/  FMNMX.FTZ R5, R127, R5, !PT ;  /* 0x000000057f057209 */ /* 0x000fe40007810000 */
[----:B------:R-:W-:Y:S02]  /*3850*/  FMNMX.FTZ R2, R120, R2, !PT ;  /* 0x0000000278027209 */ /* 0x000fe40007810000 */
[----:B------:R-:W-:-:S02]  /*3860*/  FMNMX.FTZ R6, R93, R6, !PT ;  /* 0x000000065d067209 */ /* 0x000fc40007810000 */
        /* <DEDUP_REMOVED lines=38> */
[----:B------:R-:W-:Y:S02]  /*3ad0*/  FSEL R189, R176, -INF , P3 ;  /* 0xff800000b0bd7808 */ /* 0x000fe40001800000 */
[----:B------:R-:W-:Y:S02]  /*3ae0*/  FSEL R198, R28, -INF , P3 ;  /* 0xff8000001cc67808 */ /* 0x000fe40001800000 */
        /* <DEDUP_REMOVED lines=11> */
[----:B-1----:R-:W-:Y:S02]  /*3ba0*/  FSEL R232, R20, -INF , P1 ;  /* 0xff80000014e87808 */ /* 0x002fe40000800000 */
        /* <DEDUP_REMOVED lines=10> */
[----:B------:R-:W-:Y:S02]  /*3c50*/  FMNMX.FTZ R137, R190, R137, !PT ;  /* 0x00000089be897209 */ /* 0x000fe40007810000 */
[----:B------:R-:W-:Y:S02]  /*3c60*/  FMNMX.FTZ R2, R235, R2, !PT ;  /* 0x00000002eb027209 */ /* 0x000fe40007810000 */
[----:B------:R-:W-:Y:S01]  /*3c70*/  FMNMX.FTZ R5, R212, R5, !PT ;  /* 0x00000005d4057209 */ /* 0x000fe20007810000 */
[----:B------:R-:W1:Y:S01]  /*3c80*/  SHFL.BFLY PT, R8, R137, 0x2, 0x1f ;  /* 0x0c401f0089087f89 */ /* 0x000e6200000e0000 */
[----:B------:R-:W-:-:S02]  /*3c90*/  FMNMX.FTZ R6, R131, R6, !PT ;  /* 0x0000000683067209 */ /* 0x000fc40007810000 */
[----:B------:R-:W-:Y:S01]  /*3ca0*/  FMNMX.FTZ R5, R209, R5, !PT ;  /* 0x00000005d1057209 */ /* 0x000fe20007810000 */
[----:B------:R-:W2:Y:S01]  /*3cb0*/  SHFL.BFLY PT, R7, R2, 0x2, 0x1f ;  /* 0x0c401f0002077f89 */ /* 0x000ea200000e0000 */
[----:B------:R-:W-:Y:S02]  /*3cc0*/  FMNMX.FTZ R6, R134, R6, !PT ;  /* 0x0000000686067209 */ /* 0x000fe40007810000 */
[----:B------:R-:W-:Y:S01]  /*3cd0*/  FSEL R213, R178, -INF , P3 ;  /* 0xff800000b2d57808 */ /* 0x000fe20001800000 */
[----:B------:R-:W-:Y:S01]  /*3ce0*/  IMAD.MOV.U32 R178, RZ, RZ, R9 ;  /* 0x000000ffffb27224 */ /* 0x000fe200078e0009 */
[----:B------:R-:W-:Y:S02]  /*3cf0*/  FMNMX.FTZ R5, R210, R5, !PT ;  /* 0x00000005d2057209 */ /* 0x000fe40007810000 */
[----:B------:R-:W-:Y:S02]  /*3d00*/  FMNMX.FTZ R6, R160, R6, !PT ;  /* 0x00000006a0067209 */ /* 0x000fe40007810000 */
[----:B------:R-:W-:-:S02]  /*3d10*/  FSEL R211, R179, -INF , P2 ;  /* 0xff800000b3d37808 */ /* 0x000fc40001000000 */
[----:B------:R-:W-:Y:S02]  /*3d20*/  FMNMX.FTZ R5, R213, R5, !PT ;  /* 0x00000005d5057209 */ /* 0x000fe40007810000 */
[----:B------:R-:W-:Y:S02]  /*3d30*/  FMNMX.FTZ R6, R164, R6, !PT ;  /* 0x00000006a4067209 */ /* 0x000fe40007810000 */
[----:B------:R-:W-:Y:S02]  /*3d40*/  FSEL R214, R142, -INF , P1 ;  /* 0xff8000008ed67808 */ /* 0x000fe40000800000 */
[----:B------:R-:W-:Y:S02]  /*3d50*/  FMNMX.FTZ R5, R211, R5, !PT ;  /* 0x00000005d3057209 */ /* 0x000fe40007810000 */
[----:B------:R-:W-:Y:S02]  /*3d60*/  FMNMX.FTZ R6, R169, R6, !PT ;  /* 0x00000006a9067209 */ /* 0x000fe40007810000 */
[----:B------:R-:W-:-:S02]  /*3d70*/  FSEL R226, R143, -INF , P0 ;  /* 0xff8000008fe27808 */ /* 0x000fc40000000000 */
[----:B------:R-:W-:Y:S02]  /*3d80*/  FMNMX.FTZ R5, R214, R5, !PT ;  /* 0x00000005d6057209 */ /* 0x000fe40007810000 */
[----:B------:R-:W-:Y:S02]  /*3d90*/  FMNMX.FTZ R6, R170, R6, !PT ;  /* 0x00000006aa067209 */ /* 0x000fe40007810000 */
[----:B------:R-:W-:Y:S02]  /*3da0*/  FMNMX.FTZ R5, R226, R5, !PT ;  /* 0x00000005e2057209 */ /* 0x000fe40007810000 */
[----:B------:R-:W-:Y:S02]  /*3db0*/  FMNMX.FTZ R6, R184, R6, !PT ;  /* 0x00000006b8067209 */ /* 0x000fe40007810000 */
[----:B-1----:R-:W-:Y:S02]  /*3dc0*/  FMNMX.FTZ R137, R137, R8, !PT ;  /* 0x0000000889897209 */ /* 0x002fe40007810000 */
[----:B--2---:R-:W-:-:S02]  /*3dd0*/  FMNMX.FTZ R2, R2, R7, !PT ;  /* 0x0000000702027209 */ /* 0x004fc40007810000 */
[----:B------:R-:W1:Y:S01]  /*3de0*/  SHFL.BFLY PT, R7, R5, 0x2, 0x1f ;  /* 0x0c401f0005077f89 */ /* 0x000e6200000e0000 */
[----:B------:R-:W-:Y:S02]  /*3df0*/  FMNMX.FTZ R6, R183, R6, !PT ;  /* 0x00000006b7067209 */ /* 0x000fe40007810000 */
[----:B------:R-:W-:Y:S01]  /*3e00*/  FSEL R225, R30, -INF , P3 ;  /* 0xff8000001ee17808 */ /* 0x000fe20001800000 */
[----:B------:R-:W2:Y:S01]  /*3e10*/  SHFL.BFLY PT, R8, R137, 0x1, 0x1f ;  /* 0x0c201f0089087f89 */ /* 0x000ea200000e0000 */
[----:B------:R-:W-:Y:S02]  /*3e20*/  FMNMX.FTZ R6, R185, R6, !PT ;  /* 0x00000006b9067209 */ /* 0x000fe40007810000 */
[----:B------:R-:W-:Y:S01]  /*3e30*/  FSEL R222, R31, -INF , P2 ;  /* 0xff8000001fde7808 */ /* 0x000fe20001000000 */
[----:B------:R-:W3:Y:S01]  /*3e40*/  SHFL.BFLY PT, R135, R2, 0x1, 0x1f ;  /* 0x0c201f0002877f89 */ /* 0x000ee200000e0000 */
[----:B------:R-:W-:Y:S02]  /*3e50*/  FMNMX.FTZ R6, R186, R6, !PT ;  /* 0x00000006ba067209 */ /* 0x000fe40007810000 */
[----:B------:R-:W-:Y:S01]  /*3e60*/  FSEL R217, R22, -INF , P1 ;  /* 0xff80000016d97808 */ /* 0x000fe20000800000 */
[----:B------:R-:W-:Y:S01]  /*3e70*/  LDSM.16.MT88.4 R28, [R229+0x100] ;  /* 0x00010000e51c783b */ /* 0x000fe20000004200 */
[----:B------:R-:W-:-:S02]  /*3e80*/  FMNMX.FTZ R6, R195, R6, !PT ;  /* 0x00000006c3067209 */ /* 0x000fc40007810000 */
[----:B------:R-:W-:Y:S02]  /*3e90*/  FSEL R215, R23, -INF , P0 ;  /* 0xff80000017d77808 */ /* 0x000fe40000000000 */
[----:B------:R-:W-:Y:S01]  /*3ea0*/  FMNMX.FTZ R6, R107, R6, !PT ;  /* 0x000000066b067209 */ /* 0x000fe20007810000 */
[----:B------:R-:W-:Y:S03]  /*3eb0*/  LDSM.16.MT88.4 R20, [R228+0x100] ;  /* 0x00010000e414783b */ /* 0x000fe60000004200 */
[----:B------:R-:W-:Y:S02]  /*3ec0*/  FMNMX.FTZ R6, R178, R6, !PT ;  /* 0x00000006b2067209 */ /* 0x000fe40007810000 */
[----:B-1----:R-:W-:Y:S02]  /*3ed0*/  FMNMX.FTZ R5, R5, R7, !PT ;  /* 0x0000000705057209 */ /* 0x002fe40007810000 */
[----:B------:R-:W-:-:S02]  /*3ee0*/  FMNMX.FTZ R6, R191, R6, !PT ;  /* 0x00000006bf067209 */ /* 0x000fc40007810000 */
[----:B--2---:R-:W-:Y:S01]  /*3ef0*/  FMNMX.FTZ R137, R137, R8, !PT ;  /* 0x0000000889897209 */ /* 0x004fe20007810000 */
[----:B------:R-:W-:Y:S01]  /*3f00*/  SHFL.BFLY PT, R9, R5, 0x1, 0x1f ;  /* 0x0c201f0005097f89 */ /* 0x000fe200000e0000 */
[----:B---3--:R-:W-:-:S03]  /*3f10*/  FMNMX.FTZ R135, R2, R135, !PT ;  /* 0x0000008702877209 */ /* 0x008fc60007810000 */
[----:B------:R-:W-:Y:S01]  /*3f20*/  FMUL.FTZ R7, R137, c[0x0][0x2d0] ;  /* 0x0000b40089077a20 */ /* 0x000fe20000410000 */
[----:B------:R-:W-:Y:S02]  /*3f30*/  FMNMX.FTZ R2, R225, R6, !PT ;  /* 0x00000006e1027209 */ /* 0x000fe40007810000 */
[----:B------:R-:W-:Y:S01]  /*3f40*/  FSETP.NEU.FTZ.AND P2, PT, R137, -INF , PT ;  /* 0xff8000008900780b */ /* 0x000fe20003f5d000 */
[----:B------:R-:W-:Y:S01]  /*3f50*/  FMUL.FTZ R6, R135, c[0x0][0x2d0] ;  /* 0x0000b40087067a20 */ /* 0x000fe20000410000 */
[----:B------:R-:W-:Y:S02]  /*3f60*/  FMNMX.FTZ R2, R222, R2, !PT ;  /* 0x00000002de027209 */ /* 0x000fe40007810000 */
[----:B------:R-:W-:Y:S02]  /*3f70*/  FSEL R7, R7, RZ, P2 ;  /* 0x000000ff07077208 */ /* 0x000fe40001000000 */
[----:B------:R-:W-:Y:S02]  /*3f80*/  FMNMX.FTZ R8, R217, R2, !PT ;  /* 0x00000002d9087209 */ /* 0x000fe40007810000 */
[----:B------:R-:W-:Y:S01]  /*3f90*/  FSETP.NEU.FTZ.AND P1, PT, R135, -INF , PT ;  /* 0xff8000008700780b */ /* 0x000fe20003f3d000 */
[----:B------:R-:W-:Y:S01]  /*3fa0*/  FFMA.FTZ R2, R10, c[0x0][0x2d0], -R7 ;  /* 0x0000b4000a027a23 */ /* 0x000fe20000010807 */
[----:B------:R-:W-:-:S02]  /*3fb0*/  FMNMX.FTZ R8, R215, R8, !PT ;  /* 0x00000008d7087209 */ /* 0x000fc40007810000 */
[----:B------:R-:W-:Y:S01]  /*3fc0*/  FSEL R6, R6, RZ, P1 ;  /* 0x000000ff06067208 */ /* 0x000fe20000800000 */
[----:B------:R1:W2:Y:S02]  /*3fd0*/  MUFU.EX2 R18, R2 ;  /* 0x0000000200127308 */ /* 0x0002a40000000800 */
[----:B------:R-:W3:Y:S02]  /*3fe0*/  SHFL.BFLY PT, R10, R8, 0x2, 0x1f ;  /* 0x0c401f00080a7f89 */ /* 0x000ee400000e0000 */
[----:B-1----:R-:W-:Y:S02]  /*3ff0*/  FFMA.FTZ R2, R11, c[0x0][0x2d0], -R6 ;  /* 0x0000b4000b027a23 */ /* 0x002fe40000010806 */
[----:B--2---:R-:W-:Y:S02]  /*4000*/  IMAD.MOV.U32 R4, RZ, RZ, R18 ;  /* 0x000000ffff047224 */ /* 0x004fe400078e0012 */
[----:B------:R1:W-:Y:S01]  /*4010*/  MUFU.EX2 R167, R2 ;  /* 0x0000000200a77308 */ /* 0x0003e20000000800 */
[----:B---3--:R-:W-:-:S02]  /*4020*/  FMNMX.FTZ R8, R8, R10, !PT ;  /* 0x0000000a08087209 */ /* 0x008fc40007810000 */
[----:B-1----:R-:W-:Y:S01]  /*4030*/  FMNMX.FTZ R2, R9, R5, !PT ;  /* 0x0000000509027209 */ /* 0x002fe20007810000 */
[--C-:B------:R-:W-:Y:S02]  /*4040*/  FFMA.FTZ R5, R12, c[0x0][0x2d0], -R6.reuse ;  /* 0x0000b4000c057a23 */ /* 0x100fe40000010806 */
[----:B------:R-:W-:Y:S01]  /*4050*/  FFMA.FTZ R9, R13, c[0x0][0x2d0], -R6 ;  /* 0x0000b4000d097a23 */ /* 0x000fe20000010806 */
[C---:B------:R-:W-:Y:S01]  /*4060*/  FSETP.NEU.FTZ.AND P0, PT, R2.reuse, -INF , PT ;  /* 0xff8000000200780b */ /* 0x040fe20003f1d000 */
[----:B------:R1:W-:Y:S08]  /*4070*/  MUFU.EX2 R165, R5 ;  /* 0x0000000500a57308 */ /* 0x0003f00000000800 */
[----:B------:R2:W-:Y:S01]  /*4080*/  MUFU.EX2 R233, R9 ;  /* 0x0000000900e97308 */ /* 0x0005e20000000800 */
[----:B-1----:R-:W-:-:S05]  /*4090*/  FMUL.FTZ R5, R2, c[0x0][0x2d0] ;  /* 0x0000b40002057a20 */ /* 0x002fca0000410000 */
[----:B------:R-:W-:Y:S01]  /*40a0*/  FSEL R5, R5, RZ, P0 ;  /* 0x000000ff05057208 */ /* 0x000fe20000000000 */
[----:B--2---:R-:W-:-:S04]  /*40b0*/  FFMA.FTZ R9, R14, c[0x0][0x2d0], -R6 ;  /* 0x0000b4000e097a23 */ /* 0x004fc80000010806 */
[--C-:B------:R-:W-:Y:S01]  /*40c0*/  FFMA.FTZ R0, R16, c[0x0][0x2d0], -R5.reuse ;  /* 0x0000b40010007a23 */ /* 0x100fe20000010805 */
[----:B------:R1:W2:Y:S08]  /*40d0*/  MUFU.EX2 R139, R9 ;  /* 0x00000009008b7308 */ /* 0x0002b00000000800 */
[----:B------:R3:W-:Y:S01]  /*40e0*/  MUFU.EX2 R163, R0 ;  /* 0x0000000000a37308 */ /* 0x0007e20000000800 */
[----:B-1----:R-:W-:Y:S01]  /*40f0*/  FFMA.FTZ R9, R15, c[0x0][0x2d0], -R5 ;  /* 0x0000b4000f097a23 */ /* 0x002fe20000010805 */
[----:B--2---:R-:W-:-:S06]  /*4100*/  F2FP.PACK_AB R10, R139, R233 ;  /* 0x000000e98b0a723e */ /* 0x004fcc00000000ff */
[----:B------:R1:W2:Y:S01]  /*4110*/  MUFU.EX2 R166, R9 ;  /* 0x0000000900a67308 */ /* 0x0002a20000000800 */
[--C-:B---3--:R-:W-:Y:S02]  /*4120*/  FFMA.FTZ R0, R17, c[0x0][0x2d0], -R5.reuse ;  /* 0x0000b40011007a23 */ /* 0x108fe40000010805 */
[----:B------:R-:W-:Y:S05]  /*4130*/  LDSM.16.MT88.4 R16, [R231+0x100] ;  /* 0x00010000e710783b */ /* 0x000fea0000004200 */
[----:B------:R3:W-:Y:S01]  /*4140*/  MUFU.EX2 R98, R0 ;  /* 0x0000000000627308 */ /* 0x0007e20000000800 */
[----:B-1----:R-:W1:Y:S01]  /*4150*/  SHFL.BFLY PT, R9, R8, 0x1, 0x1f ;  /* 0x0c201f0008097f89 */ /* 0x002e6200000e0000 */
[----:B---3--:R-:W-:-:S06]  /*4160*/  FFMA.FTZ R0, R24, c[0x0][0x2d0], -R5 ;  /* 0x0000b40018007a23 */ /* 0x008fcc0000010805 */
[----:B------:R3:W4:Y:S01]  /*4170*/  MUFU.EX2 R197, R0 ;  /* 0x0000000000c57308 */ /* 0x0007220000000800 */
[----:B-1----:R-:W-:Y:S02]  /*4180*/  FMNMX.FTZ R136, R8, R9, !PT ;  /* 0x0000000908887209 */ /* 0x002fe40007810000 */
[----:B------:R-:W-:Y:S01]  /*4190*/  F2FP.PACK_AB R8, R165, R167 ;  /* 0x000000a7a508723e */ /* 0x000fe200000000ff */
[----:B---3--:R-:W-:Y:S01]  /*41a0*/  FFMA.FTZ R0, R25, c[0x0][0x2d0], -R7 ;  /* 0x0000b40019007a23 */ /* 0x008fe20000010807 */
[C---:B------:R-:W-:Y:S01]  /*41b0*/  FSETP.NEU.FTZ.AND P0, PT, R136.reuse, -INF , PT ;  /* 0xff8000008800780b */ /* 0x040fe20003f1d000 */
[----:B------:R-:W-:Y:S01]  /*41c0*/  FMUL.FTZ R3, R136, c[0x0][0x2d0] ;  /* 0x0000b40088037a20 */ /* 0x000fe20000410000 */
[----:B--2---:R-:W-:Y:S01]  /*41d0*/  F2FP.PACK_AB R9, R163, R166 ;  /* 0x000000a6a309723e */ /* 0x004fe200000000ff */
[----:B------:R1:W2:Y:S01]  /*41e0*/  MUFU.EX2 R151, R0 ;  /* 0x0000000000977308 */ /* 0x0002a20000000800 */
[----:B----4-:R-:W-:-:S07]  /*41f0*/  F2FP.PACK_AB R11, R197, R98 ;  /* 0x00000062c50b723e */ /* 0x010fce00000000ff */
[----:B------:R-:W-:Y:S01]  /*4200*/  HMMA.16816.F32 R56, R8, R28, RZ ;  /* 0x0000001c0838723c */ /* 0x000fe200000018ff */
[----:B-1----:R-:W-:Y:S01]  /*4210*/  FFMA.FTZ R0, R26, c[0x0][0x2d0], -R7 ;  /* 0x0000b4001a007a23 */ /* 0x002fe20000010807 */
[----:B--2---:R-:W-:-:S06]  /*4220*/  F2FP.PACK_AB R12, R151, R4 ;  /* 0x00000004970c723e */ /* 0x004fcc00000000ff */
[C---:B------:R-:W-:Y:S01]  /*4230*/  HMMA.16816.F32 R72, R8.reuse, R20, RZ ;  /* 0x000000140848723c */ /* 0x040fe200000018ff */
[----:B------:R1:W-:Y:S07]  /*4240*/  MUFU.EX2 R179, R0 ;  /* 0x0000000000b37308 */ /* 0x0003ee0000000800 */
[C---:B------:R-:W-:Y:S08]  /*4250*/  HMMA.16816.F32 R68, R8.reuse, R22, RZ ;  /* 0x000000160844723c */ /* 0x040ff000000018ff */
[----:B------:R-:W-:Y:S01]  /*4260*/  HMMA.16816.F32 R64, R8, R16, RZ ;  /* 0x000000100840723c */ /* 0x000fe200000018ff */
[----:B-1----:R-:W-:Y:S01]  /*4270*/  FSEL R0, R3, RZ, P0 ;  /* 0x000000ff03007208 */ /* 0x002fe20000000000 */
[----:B------:R-:W-:-:S02]  /*4280*/  FFMA.FTZ R3, R27, c[0x0][0x2d0], -R7 ;  /* 0x0000b4001b037a23 */ /* 0x000fc40000010807 */
[----:B------:R-:W1:Y:S02]  /*4290*/  LDSM.16.MT88.4 R24, [R228+0x900] ;  /* 0x00090000e418783b */ /* 0x000e640000004200 */
[----:B------:R2:W3:Y:S02]  /*42a0*/  MUFU.EX2 R176, R3 ;  /* 0x0000000300b07308 */ /* 0x0004e40000000800 */
[C---:B------:R-:W-:Y:S08]  /*42b0*/  HMMA.16816.F32 R60, R8.reuse, R18, RZ ;  /* 0x00000012083c723c */ /* 0x040ff000000018ff */
[----:B------:R-:W-:Y:S01]  /*42c0*/  HMMA.16816.F32 R48, R8, R40, RZ ;  /* 0x000000280830723c */ /* 0x000fe200000018ff */
[----:B--2---:R-:W-:Y:S01]  /*42d0*/  FFMA.FTZ R3, R32, c[0x0][0x2d0], -R0 ;  /* 0x0000b40020037a23 */ /* 0x004fe20000010800 */
[----:B---3--:R-:W-:-:S06]  /*42e0*/  F2FP.PACK_AB R14, R176, R179 ;  /* 0x000000b3b00e723e */ /* 0x008fcc00000000ff */
[C---:B------:R-:W-:Y:S01]  /*42f0*/  HMMA.16816.F32 R52, R8.reuse, R30, RZ ;  /* 0x0000001e0834723c */ /* 0x040fe200000018ff */
[----:B------:R2:W-:Y:S07]  /*4300*/  MUFU.EX2 R224, R3 ;  /* 0x0000000300e07308 */ /* 0x0005ee0000000800 */
[----:B------:R-:W-:Y:S01]  /*4310*/  HMMA.16816.F32 R44, R8, R42, RZ ;  /* 0x0000002a082c723c */ /* 0x000fe200000018ff */
[----:B--2---:R-:W-:-:S04]  /*4320*/  FFMA.FTZ R3, R33, c[0x0][0x2d0], -R0 ;  /* 0x0000b40021037a23 */ /* 0x004fc80000010800 */
[----:B------:R2:W3:Y:S02]  /*4330*/  MUFU.EX2 R221, R3 ;  /* 0x0000000300dd7308 */ /* 0x0004e40000000800 */
[----:B--2---:R-:W-:Y:S01]  /*4340*/  FFMA.FTZ R3, R34, c[0x0][0x2d0], -R0 ;  /* 0x0000b40022037a23 */ /* 0x004fe20000010800 */
[----:B---3--:R-:W-:-:S05]  /*4350*/  F2FP.PACK_AB R13, R221, R224 ;  /* 0x000000e0dd0d723e */ /* 0x008fca00000000ff */
[----:B------:R2:W-:Y:S02]  /*4360*/  MUFU.EX2 R223, R3 ;  /* 0x0000000300df7308 */ /* 0x0005e40000000800 */
[----:B--2---:R-:W-:Y:S02]  /*4370*/  FFMA.FTZ R3, R35, c[0x0][0x2d0], -R0 ;  /* 0x0000b40023037a23 */ /* 0x004fe40000010800 */
[----:B------:R-:W-:Y:S04]  /*4380*/  LDSM.16.MT88.4 R32, [R230+0x900] ;  /* 0x00090000e620783b */ /* 0x000fe80000004200 */
[----:B------:R2:W3:Y:S02]  /*4390*/  MUFU.EX2 R177, R3 ;  /* 0x0000000300b17308 */ /* 0x0004e40000000800 */
[----:B--2---:R-:W-:Y:S01]  /*43a0*/  FFMA.FTZ R3, R36, c[0x0][0x2d0], -R6 ;  /* 0x0000b40024037a23 */ /* 0x004fe20000010806 */
[----:B---3--:R-:W-:-:S05]  /*43b0*/  F2FP.PACK_AB R15, R177, R223 ;  /* 0x000000dfb10f723e */ /* 0x008fca00000000ff */
[----:B------:R2:W-:Y:S02]  /*43c0*/  MUFU.EX2 R162, R3 ;  /* 0x0000000300a27308 */ /* 0x0005e40000000800 */
[C---:B------:R-:W-:Y:S07]  /*43d0*/  HMMA.16816.F32 R76, R12.reuse, R28, RZ ;  /* 0x0000001c0c4c723c */ /* 0x040fee00000018ff */
[----:B------:R-:W-:Y:S01]  /*43e0*/  IMAD.MOV.U32 R29, RZ, RZ, R200 ;  /* 0x000000ffff1d7224 */ /* 0x000fe200078e00c8 */
[----:B------:R-:W-:Y:S01]  /*43f0*/  HMMA.16816.F32 R84, R12, R20, RZ ;  /* 0x000000140c54723c */ /* 0x000fe200000018ff */
[----:B------:R-:W-:-:S02]  /*4400*/  IMAD.MOV.U32 R28, RZ, RZ, R190 ;  /* 0x000000ffff1c7224 */ /* 0x000fc400078e00be */
[----:B--2---:R-:W-:-:S04]  /*4410*/  FFMA.FTZ R3, R37, c[0x0][0x2d0], -R6 ;  /* 0x0000b40025037a23 */ /* 0x004fc80000010806 */
[----:B------:R2:W3:Y:S01]  /*4420*/  MUFU.EX2 R234, R3 ;  /* 0x0000000300ea7308 */ /* 0x0004e20000000800 */
[C---:B------:R-:W-:Y:S01]  /*4430*/  HMMA.16816.F32 R88, R12.reuse, R22, RZ ;  /* 0x000000160c58723c */ /* 0x040fe200000018ff */
[----:B------:R-:W4:Y:S07]  /*4440*/  LDSM.16.MT88.4 R20, [R229+0x900] ;  /* 0x00090000e514783b */ /* 0x000f2e0000004200 */
[----:B------:R-:W-:Y:S01]  /*4450*/  HMMA.16816.F32 R80, R12, R16, RZ ;  /* 0x000000100c50723c */ /* 0x000fe200000018ff */
[----:B--2---:R-:W-:-:S07]  /*4460*/  FFMA.FTZ R3, R38, c[0x0][0x2d0], -R6 ;  /* 0x0000b40026037a23 */ /* 0x004fce0000010806 */
[C---:B------:R-:W-:Y:S01]  /*4470*/  HMMA.16816.F32 R100, R12.reuse, R18, RZ ;  /* 0x000000120c64723c */ /* 0x040fe200000018ff */
[----:B---3--:R-:W-:Y:S01]  /*4480*/  F2FP.PACK_AB R8, R234, R162 ;  /* 0x000000a2ea08723e */ /* 0x008fe200000000ff */
[----:B------:R2:W-:Y:S06]  /*4490*/  MUFU.EX2 R193, R3 ;  /* 0x0000000300c17308 */ /* 0x0005ec0000000800 */
[C---:B------:R-:W-:Y:S07]  /*44a0*/  HMMA.16816.F32 R108, R12.reuse, R30, RZ ;  /* 0x0000001e0c6c723c */ /* 0x040fee00000018ff */
[----:B------:R-:W-:Y:S01]  /*44b0*/  MOV R31, R107 ;  /* 0x0000006b001f7202 */ /* 0x000fe20000000f00 */
[----:B------:R-:W-:Y:S01]  /*44c0*/  HMMA.16816.F32 R16, R12, R40, RZ ;  /* 0x000000280c10723c */ /* 0x000fe200000018ff */
[----:B------:R-:W-:-:S02]  /*44d0*/  IMAD.MOV.U32 R30, RZ, RZ, R98 ;  /* 0x000000ffff1e7224 */ /* 0x000fc400078e0062 */
[----:B--2---:R-:W-:Y:S02]  /*44e0*/  FFMA.FTZ R3, R39, c[0x0][0x2d0], -R6 ;  /* 0x0000b40027037a23 */ /* 0x004fe40000010806 */
[----:B------:R-:W2:Y:S02]  /*44f0*/  LDSM.16.MT88.4 R36, [R231+0x900] ;  /* 0x00090000e724783b */ /* 0x000ea40000004200 */
[----:B------:R3:W1:Y:S01]  /*4500*/  MUFU.EX2 R192, R3 ;  /* 0x0000000300c07308 */ /* 0x0006620000000800 */
[----:B------:R-:W-:Y:S02]  /*4510*/  IMAD.MOV.U32 R41, RZ, RZ, R106 ;  /* 0x000000ffff297224 */ /* 0x000fe400078e006a */
[----:B---3--:R-:W-:Y:S01]  /*4520*/  FFMA.FTZ R3, R92, c[0x0][0x2d0], -R5 ;  /* 0x0000b4005c037a23 */ /* 0x008fe20000010805 */
[----:B-1----:R-:W-:-:S04]  /*4530*/  F2FP.PACK_AB R10, R192, R193 ;  /* 0x000000c1c00a723e */ /* 0x002fc800000000ff */
[----:B------:R1:W-:Y:S02]  /*4540*/  MUFU.EX2 R161, R3 ;  /* 0x0000000300a17308 */ /* 0x0003e40000000800 */
[----:B-1----:R-:W-:-:S06]  /*4550*/  FFMA.FTZ R3, R93, c[0x0][0x2d0], -R5 ;  /* 0x0000b4005d037a23 */ /* 0x002fcc0000010805 */
[----:B------:R1:W3:Y:S02]  /*4560*/  MUFU.EX2 R252, R3 ;  /* 0x0000000300fc7308 */ /* 0x0002e40000000800 */
[----:B-1----:R-:W-:Y:S01]  /*4570*/  FFMA.FTZ R3, R94, c[0x0][0x2d0], -R5 ;  /* 0x0000b4005e037a23 */ /* 0x002fe20000010805 */
[----:B---3--:R-:W-:-:S05]  /*4580*/  F2FP.PACK_AB R9, R252, R161 ;  /* 0x000000a1fc09723e */ /* 0x008fca00000000ff */
[----:B------:R1:W-:Y:S02]  /*4590*/  MUFU.EX2 R200, R3 ;  /* 0x0000000300c87308 */ /* 0x0003e40000000800 */
[----:B-1----:R-:W-:-:S06]  /*45a0*/  FFMA.FTZ R3, R95, c[0x0][0x2d0], -R5 ;  /* 0x0000b4005f037a23 */ /* 0x002fcc0000010805 */
[----:B------:R1:W3:Y:S02]  /*45b0*/  MUFU.EX2 R190, R3 ;  /* 0x0000000300be7308 */ /* 0x0002e40000000800 */
[----:B-1----:R-:W-:Y:S01]  /*45c0*/  FFMA.FTZ R3, R96, c[0x0][0x2d0], -R7 ;  /* 0x0000b40060037a23 */ /* 0x002fe20000010807 */
[----:B---3--:R-:W-:-:S05]  /*45d0*/  F2FP.PACK_AB R11, R190, R200 ;  /* 0x000000c8be0b723e */ /* 0x008fca00000000ff */
[----:B------:R1:W-:Y:S02]  /*45e0*/  MUFU.EX2 R220, R3 ;  /* 0x0000000300dc7308 */ /* 0x0003e40000000800 */
[C---:B------:R-:W-:Y:S08]  /*45f0*/  HMMA.16816.F32 R140, R8.reuse, R24, R72 ;  /* 0x00000018088c723c */ /* 0x040ff00000001848 */
[----:B----4-:R-:W-:Y:S01]  /*4600*/  HMMA.16816.F32 R92, R8, R20, R56 ;  /* 0x00000014085c723c */ /* 0x010fe20000001838 */
[----:B-1----:R-:W-:-:S04]  /*4610*/  FFMA.FTZ R3, R97, c[0x0][0x2d0], -R7 ;  /* 0x0000b40061037a23 */ /* 0x002fc80000010807 */
[----:B------:R1:W3:Y:S03]  /*4620*/  MUFU.EX2 R219, R3 ;  /* 0x0000000300db7308 */ /* 0x0002e60000000800 */
[C---:B------:R-:W-:Y:S08]  /*4630*/  HMMA.16816.F32 R72, R8.reuse, R32, R48 ;  /* 0x000000200848723c */ /* 0x040ff00000001830 */
[----:B------:R-:W-:Y:S01]  /*4640*/  HMMA.16816.F32 R68, R8, R26, R68 ;  /* 0x0000001a0844723c */ /* 0x000fe20000001844 */
[----:B-1----:R-:W-:-:S07]  /*4650*/  FFMA.FTZ R3, R104, c[0x0][0x2d0], -R7 ;  /* 0x0000b40068037a23 */ /* 0x002fce0000010807 */
[----:B------:R-:W-:Y:S01]  /*4660*/  HMMA.16816.F32 R44, R8, R34, R44 ;  /* 0x00000022082c723c */ /* 0x000fe2000000182c */
[----:B------:R1:W-:Y:S07]  /*4670*/  MUFU.EX2 R216, R3 ;  /* 0x0000000300d87308 */ /* 0x0003ee0000000800 */
[----:B------:R-:W-:Y:S01]  /*4680*/  HMMA.16816.F32 R96, R12, R42, RZ ;  /* 0x0000002a0c60723c */ /* 0x000fe200000018ff */
[----:B------:R-:W-:Y:S01]  /*4690*/  LDSM.16.MT88.4 R12, [R231+0x1100] ;  /* 0x00110000e70c783b */ /* 0x000fe20000004200 */
[----:B-1----:R-:W-:-:S06]  /*46a0*/  FFMA.FTZ R3, R105, c[0x0][0x2d0], -R7 ;  /* 0x0000b40069037a23 */ /* 0x002fcc0000010807 */
[C---:B--2---:R-:W-:Y:S01]  /*46b0*/  HMMA.16816.F32 R104, R8.reuse, R36, R64 ;  /* 0x000000240868723c */ /* 0x044fe20000001840 */
[----:B------:R1:W2:Y:S07]  /*46c0*/  MUFU.EX2 R218, R3 ;  /* 0x0000000300da7308 */ /* 0x0002ae0000000800 */
[C---:B------:R-:W-:Y:S08]  /*46d0*/  HMMA.16816.F32 R64, R8.reuse, R38, R60 ;  /* 0x000000260840723c */ /* 0x040ff0000000183c */
[----:B------:R-:W-:Y:S01]  /*46e0*/  HMMA.16816.F32 R60, R8, R22, R52 ;  /* 0x00000016083c723c */ /* 0x000fe20000001834 */
[----:B-1----:R-:W-:-:S02]  /*46f0*/  FFMA.FTZ R3, R112, c[0x0][0x2d0], -R0 ;  /* 0x0000b40070037a23 */ /* 0x002fc40000010800 */
[----:B------:R-:W-:Y:S02]  /*4700*/  IMAD.MOV.U32 R112, RZ, RZ, R188 ;  /* 0x000000ffff707224 */ /* 0x000fe400078e00bc */
[----:B------:R1:W-:Y:S02]  /*4710*/  MUFU.EX2 R205, R3 ;  /* 0x0000000300cd7308 */ /* 0x0003e40000000800 */
[----:B---3--:R-:W-:Y:S02]  /*4720*/  F2FP.PACK_AB R8, R219, R220 ;  /* 0x000000dcdb08723e */ /* 0x008fe400000000ff */
[----:B--2---:R-:W-:Y:S01]  /*4730*/  F2FP.PACK_AB R10, R218, R216 ;  /* 0x000000d8da0a723e */ /* 0x004fe200000000ff */
[----:B-1----:R-:W-:Y:S02]  /*4740*/  FFMA.FTZ R3, R113, c[0x0][0x2d0], -R0 ;  /* 0x0000b40071037a23 */ /* 0x002fe40000010800 */
[----:B------:R-:W-:Y:S02]  /*4750*/  IMAD.MOV.U32 R113, RZ, RZ, R190 ;  /* 0x000000ffff717224 */ /* 0x000fe400078e00be */
[----:B------:R1:W2:Y:S02]  /*4760*/  MUFU.EX2 R207, R3 ;  /* 0x0000000300cf7308 */ /* 0x0002a40000000800 */
[----:B-1----:R-:W-:Y:S01]  /*4770*/  FFMA.FTZ R3, R114, c[0x0][0x2d0], -R0 ;  /* 0x0000b40072037a23 */ /* 0x002fe20000010800 */
[----:B--2---:R-:W-:-:S05]  /*4780*/  F2FP.PACK_AB R9, R207, R205 ;  /* 0x000000cdcf09723e */ /* 0x004fca00000000ff */
[----:B------:R1:W-:Y:S02]  /*4790*/  MUFU.EX2 R208, R3 ;  /* 0x0000000300d07308 */ /* 0x0003e40000000800 */
[----:B-1----:R-:W-:-:S06]  /*47a0*/  FFMA.FTZ R3, R115, c[0x0][0x2d0], -R0 ;  /* 0x0000b40073037a23 */ /* 0x002fcc0000010800 */
[----:B------:R1:W2:Y:S02]  /*47b0*/  MUFU.EX2 R206, R3 ;  /* 0x0000000300ce7308 */ /* 0x0002a40000000800 */
[----:B-1----:R-:W-:Y:S01]  /*47c0*/  FFMA.FTZ R3, R116, c[0x0][0x2d0], -R7 ;  /* 0x0000b40074037a23 */ /* 0x002fe20000010807 */
[----:B--2---:R-:W-:Y:S01]  /*47d0*/  F2FP.PACK_AB R11, R206, R208 ;  /* 0x000000d0ce0b723e */ /* 0x004fe200000000ff */
[----:B------:R-:W-:-:S04]  /*47e0*/  IMAD.MOV.U32 R116, RZ, RZ, R200 ;  /* 0x000000ffff747224 */ /* 0x000fc800078e00c8 */
[----:B------:R1:W-:Y:S02]  /*47f0*/  MUFU.EX2 R251, R3 ;  /* 0x0000000300fb7308 */ /* 0x0003e40000000800 */
[C---:B------:R-:W-:Y:S08]  /*4800*/  HMMA.16816.F32 R52, R8.reuse, R36, R80 ;  /* 0x000000240834723c */ /* 0x040ff00000001850 */
[----:B------:R-:W-:Y:S01]  /*4810*/  HMMA.16816.F32 R36, R8, R38, R100 ;  /* 0x000000260824723c */ /* 0x000fe20000001864 */
[----:B-1----:R-:W-:-:S02]  /*4820*/  FFMA.FTZ R3, R117, c[0x0][0x2d0], -R6 ;  /* 0x0000b40075037a23 */ /* 0x002fc40000010806 */
[----:B------:R-:W-:Y:S02]  /*4830*/  IMAD.MOV.U32 R117, RZ, RZ, R30 ;  /* 0x000000ffff757224 */ /* 0x000fe400078e001e */
[----:B------:R1:W-:Y:S02]  /*4840*/  MUFU.EX2 R203, R3 ;  /* 0x0000000300cb7308 */ /* 0x0003e40000000800 */
[----:B------:R-:W-:Y:S01]  /*4850*/  IMAD.MOV.U32 R100, RZ, RZ, R197 ;  /* 0x000000ffff647224 */ /* 0x000fe200078e00c5 */
[----:B------:R-:W-:Y:S01]  /*4860*/  HMMA.16816.F32 R56, R8, R22, R108 ;  /* 0x000000160838723c */ /* 0x000fe2000000186c */
[----:B------:R-:W-:Y:S02]  /*4870*/  IMAD.MOV.U32 R103, RZ, RZ, R196 ;  /* 0x000000ffff677224 */ /* 0x000fe400078e00c4 */
[----:B------:R-:W-:Y:S02]  /*4880*/  IMAD.MOV.U32 R101, RZ, RZ, R31 ;  /* 0x000000ffff657224 */ /* 0x000fe400078e001f */
[----:B------:R-:W-:-:S02]  /*4890*/  IMAD.MOV.U32 R102, RZ, RZ, R29 ;  /* 0x000000ffff667224 */ /* 0x000fc400078e001d */
[----:B------:R-:W-:Y:S01]  /*48a0*/  IMAD.MOV.U32 R111, RZ, RZ, R195 ;  /* 0x000000ffff6f7224 */ /* 0x000fe200078e00c3 */
[C---:B------:R-:W-:Y:S01]  /*48b0*/  HMMA.16816.F32 R48, R8.reuse, R24, R84 ;  /* 0x000000180830723c */ /* 0x040fe20000001854 */
[----:B------:R-:W-:Y:S02]  /*48c0*/  IMAD.MOV.U32 R110, RZ, RZ, R194 ;  /* 0x000000ffff6e7224 */ /* 0x000fe400078e00c2 */
[----:B------:R-:W-:Y:S02]  /*48d0*/  IMAD.MOV.U32 R109, RZ, RZ, R193 ;  /* 0x000000ffff6d7224 */ /* 0x000fe400078e00c1 */
[----:B------:R-:W-:Y:S02]  /*48e0*/  IMAD.MOV.U32 R108, RZ, RZ, R191 ;  /* 0x000000ffff6c7224 */ /* 0x000fe400078e00bf */
[--C-:B-1----:R-:W-:Y:S01]  /*48f0*/  FFMA.FTZ R3, R118, c[0x0][0x2d0], -R6.reuse ;  /* 0x0000b40076037a23 */ /* 0x102fe20000010806 */
[C---:B------:R-:W-:Y:S01]  /*4900*/  HMMA.16816.F32 R84, R8.reuse, R32, R16 ;  /* 0x000000200854723c */ /* 0x040fe20000001810 */
[----:B------:R-:W1:Y:S01]  /*4910*/  LDSM.16.MT88.4 R16, [R228+0x1100] ;  /* 0x00110000e410783b */ /* 0x000e620000004200 */
[----:B------:R-:W-:Y:S01]  /*4920*/  IMAD.MOV.U32 R118, RZ, RZ, R189 ;  /* 0x000000ffff767224 */ /* 0x000fe200078e00bd */
[----:B------:R2:W3:Y:S05]  /*4930*/  MUFU.EX2 R204, R3 ;  /* 0x0000000300cc7308 */ /* 0x0004ea0000000800 */
[C---:B------:R-:W-:Y:S08]  /*4940*/  HMMA.16816.F32 R76, R8.reuse, R20, R76 ;  /* 0x00000014084c723c */ /* 0x040ff0000000184c */
[----:B------:R-:W-:Y:S01]  /*4950*/  HMMA.16816.F32 R32, R8, R34, R96 ;  /* 0x000000220820723c */ /* 0x000fe20000001860 */
[----:B--2---:R-:W-:Y:S01]  /*4960*/  FFMA.FTZ R3, R119, c[0x0][0x2d0], -R6 ;  /* 0x0000b40077037a23 */ /* 0x004fe20000010806 */
[----:B------:R-:W-:-:S03]  /*4970*/  MOV R119, R192 ;  /* 0x000000c000777202 */ /* 0x000fc60000000f00 */
[----:B------:R2:W-:Y:S02]  /*4980*/  MUFU.EX2 R202, R3 ;  /* 0x0000000300ca7308 */ /* 0x0005e40000000800 */
[----:B------:R-:W-:Y:S02]  /*4990*/  IMAD.MOV.U32 R99, RZ, RZ, R165 ;  /* 0x000000ffff637224 */ /* 0x000fe400078e00a5 */
[----:B--2---:R-:W-:Y:S01]  /*49a0*/  FFMA.FTZ R3, R120, c[0x0][0x2d0], -R6 ;  /* 0x0000b40078037a23 */ /* 0x004fe20000010806 */
[----:B------:R-:W-:-:S03]  /*49b0*/  MOV R120, R252 ;  /* 0x000000fc00787202 */ /* 0x000fc60000000f00 */
[----:B------:R2:W4:Y:S02]  /*49c0*/  MUFU.EX2 R201, R3 ;  /* 0x0000000300c97308 */ /* 0x0005240000000800 */
[----:B--2---:R-:W-:Y:S02]  /*49d0*/  FFMA.FTZ R3, R121, c[0x0][0x2d0], -R5 ;  /* 0x0000b40079037a23 */ /* 0x004fe40000010805 */
[----:B------:R-:W-:-:S04]  /*49e0*/  IMAD.MOV.U32 R121, RZ, RZ, R41 ;  /* 0x000000ffff797224 */ /* 0x000fc800078e0029 */
[----:B------:R2:W-:Y:S01]  /*49f0*/  MUFU.EX2 R200, R3 ;  /* 0x0000000300c87308 */ /* 0x0005e20000000800 */
[----:B------:R-:W-:Y:S01]  /*4a00*/  HMMA.16816.F32 R40, R8, R26, R88 ;  /* 0x0000001a0828723c */ /* 0x000fe20000001858 */
[----:B------:R-:W1:Y:S06]  /*4a10*/  LDSM.16.MT88.4 R24, [R229+0x1100] ;  /* 0x00110000e518783b */ /* 0x000e6c0000004200 */
[----:B---3--:R-:W-:Y:S02]  /*4a20*/  F2FP.PACK_AB R8, R204, R203 ;  /* 0x000000cbcc08723e */ /* 0x008fe400000000ff */
[----:B----4-:R-:W-:Y:S01]  /*4a30*/  F2FP.PACK_AB R10, R201, R202 ;  /* 0x000000cac90a723e */ /* 0x010fe200000000ff */
[----:B--2---:R-:W-:Y:S01]  /*4a40*/  FFMA.FTZ R3, R122, c[0x0][0x2d0], -R5 ;  /* 0x0000b4007a037a23 */ /* 0x004fe20000010805 */
[----:B------:R-:W-:-:S03]  /*4a50*/  MOV R122, R199 ;  /* 0x000000c7007a7202 */ /* 0x000fc60000000f00 */
[----:B------:R2:W3:Y:S01]  /*4a60*/  MUFU.EX2 R199, R3 ;  /* 0x0000000300c77308 */ /* 0x0004e20000000800 */
[----:B------:R-:W-:Y:S01]  /*4a70*/  MOV R98, R122 ;  /* 0x0000007a00627202 */ /* 0x000fe20000000f00 */
[----:B------:R-:W-:-:S04]  /*4a80*/  IMAD.MOV.U32 R122, RZ, RZ, R161 ;  /* 0x000000ffff7a7224 */ /* 0x000fc800078e00a1 */
[----:B------:R-:W-:Y:S02]  /*4a90*/  IMAD.MOV.U32 R96, RZ, RZ, R98 ;  /* 0x000000ffff607224 */ /* 0x000fe400078e0062 */
[----:B--2---:R-:W-:Y:S01]  /*4aa0*/  FFMA.FTZ R3, R123, c[0x0][0x2d0], -R5 ;  /* 0x0000b4007b037a23 */ /* 0x004fe20000010805 */
[----:B---3--:R-:W-:Y:S01]  /*4ab0*/  F2FP.PACK_AB R9, R199, R200 ;  /* 0x000000c8c709723e */ /* 0x008fe200000000ff */
[----:B------:R-:W-:Y:S02]  /*4ac0*/  IMAD.MOV.U32 R123, RZ, RZ, R178 ;  /* 0x000000ffff7b7224 */ /* 0x000fe400078e00b2 */
[----:B------:R-:W-:Y:S02]  /*4ad0*/  IMAD.MOV.U32 R178, RZ, RZ, R198 ;  /* 0x000000ffffb27224 */ /* 0x000fe400078e00c6 */
[----:B------:R2:W-:Y:S01]  /*4ae0*/  MUFU.EX2 R198, R3 ;  /* 0x0000000300c67308 */ /* 0x0005e20000000800 */
[----:B------:R-:W-:Y:S01]  /*4af0*/  IMAD.MOV.U32 R97, RZ, RZ, R123 ;  /* 0x000000ffff617224 */ /* 0x000fe200078e007b */
[----:B------:R-:W-:Y:S01]  /*4b00*/  MOV R123, R162 ;  /* 0x000000a2007b7202 */ /* 0x000fe20000000f00 */
[----:B--2---:R-:W-:-:S02]  /*4b10*/  FFMA.FTZ R3, R124, c[0x0][0x2d0], -R5 ;  /* 0x0000b4007c037a23 */ /* 0x004fc40000010805 */
[----:B------:R-:W-:-:S03]  /*4b20*/  IMAD.MOV.U32 R124, RZ, RZ, R28 ;  /* 0x000000ffff7c7224 */ /* 0x000fc600078e001c */
[----:B------:R2:W3:Y:S01]  /*4b30*/  MUFU.EX2 R197, R3 ;  /* 0x0000000300c57308 */ /* 0x0004e20000000800 */
[----:B------:R-:W4:Y:S01]  /*4b40*/  LDSM.16.MT88.4 R28, [R230+0x1100] ;  /* 0x00110000e61c783b */ /* 0x000f220000004200 */
[----:B--2---:R-:W-:Y:S01]  /*4b50*/  FFMA.FTZ R3, R126, c[0x0][0x2d0], -R7 ;  /* 0x0000b4007e037a23 */ /* 0x004fe20000010807 */
[----:B---3--:R-:W-:Y:S01]  /*4b60*/  F2FP.PACK_AB R11, R197, R198 ;  /* 0x000000c6c50b723e */ /* 0x008fe200000000ff */
[----:B------:R-:W-:-:S04]  /*4b70*/  IMAD.MOV.U32 R126, RZ, RZ, R167 ;  /* 0x000000ffff7e7224 */ /* 0x000fc800078e00a7 */
[----:B------:R2:W3:Y:S01]  /*4b80*/  MUFU.EX2 R196, R3 ;  /* 0x0000000300c47308 */ /* 0x0004e20000000800 */
[----:B------:R-:W-:Y:S01]  /*4b90*/  IMAD.MOV.U32 R98, RZ, RZ, R126 ;  /* 0x000000ffff627224 */ /* 0x000fe200078e007e */
[C---:B-1----:R-:W-:Y:S08]  /*4ba0*/  HMMA.16816.F32 R80, R8.reuse, R18, R68 ;  /* 0x000000120850723c */ /* 0x042ff00000001844 */
[----:B------:R-:W-:Y:S01]  /*4bb0*/  HMMA.16816.F32 R68, R8, R14, R64 ;  /* 0x0000000e0844723c */ /* 0x000fe20000001840 */
[----:B--2---:R-:W-:-:S02]  /*4bc0*/  FFMA.FTZ R3, R125, c[0x0][0x2d0], -R7 ;  /* 0x0000b4007d037a23 */ /* 0x004fc40000010807 */
[----:B------:R-:W-:Y:S02]  /*4bd0*/  IMAD.MOV.U32 R125, RZ, RZ, R163 ;  /* 0x000000ffff7d7224 */ /* 0x000fe400078e00a3 */
[----:B------:R1:W-:Y:S03]  /*4be0*/  MUFU.EX2 R195, R3 ;  /* 0x0000000300c37308 */ /* 0x0003e60000000800 */
[C---:B------:R-:W-:Y:S08]  /*4bf0*/  HMMA.16816.F32 R64, R8.reuse, R26, R60 ;  /* 0x0000001a0840723c */ /* 0x040ff0000000183c */
[----:B------:R-:W-:Y:S01]  /*4c00*/  HMMA.16816.F32 R140, R8, R16, R140 ;  /* 0x00000010088c723c */ /* 0x000fe2000000188c */
[----:B-1----:R-:W-:-:S07]  /*4c10*/  FFMA.FTZ R3, R127, c[0x0][0x2d0], -R7 ;  /* 0x0000b4007f037a23 */ /* 0x002fce0000010807 */
[C---:B------:R-:W-:Y:S01]  /*4c20*/  HMMA.16816.F32 R104, R8.reuse, R12, R104 ;  /* 0x0000000c0868723c */ /* 0x040fe20000001868 */
[----:B------:R-:W-:Y:S01]  /*4c30*/  IMAD.MOV.U32 R127, RZ, RZ, R109 ;  /* 0x000000ffff7f7224 */ /* 0x000fe200078e006d */
[----:B------:R1:W2:Y:S06]  /*4c40*/  MUFU.EX2 R194, R3 ;  /* 0x0000000300c27308 */ /* 0x0002ac0000000800 */
[C---:B------:R-:W-:Y:S08]  /*4c50*/  HMMA.16816.F32 R92, R8.reuse, R24, R92 ;  /* 0x00000018085c723c */ /* 0x040ff0000000185c */
[----:B----4-:R-:W-:Y:S01]  /*4c60*/  HMMA.16816.F32 R88, R8, R28, R72 ;  /* 0x0000001c0858723c */ /* 0x010fe20000001848 */
[----:B-1----:R-:W-:-:S02]  /*4c70*/  FFMA.FTZ R3, R128, c[0x0][0x2d0], -R7 ;  /* 0x0000b40080037a23 */ /* 0x002fc40000010807 */
[----:B------:R-:W-:Y:S02]  /*4c80*/  IMAD.MOV.U32 R128, RZ, RZ, R176 ;  /* 0x000000ffff807224 */ /* 0x000fe400078e00b0 */
[----:B------:R1:W-:Y:S03]  /*4c90*/  MUFU.EX2 R193, R3 ;  /* 0x0000000300c17308 */ /* 0x0003e60000000800 */
[----:B------:R-:W-:Y:S07]  /*4ca0*/  HMMA.16816.F32 R60, R8, R30, R44 ;  /* 0x0000001e083c723c */ /* 0x000fee000000182c */
[----:B---3--:R-:W-:-:S02]  /*4cb0*/  F2FP.PACK_AB R8, R196, R251 ;  /* 0x000000fbc408723e */ /* 0x008fc400000000ff */
[----:B--2---:R-:W-:Y:S01]  /*4cc0*/  F2FP.PACK_AB R10, R194, R195 ;  /* 0x000000c3c20a723e */ /* 0x004fe200000000ff */
[--C-:B-1----:R-:W-:Y:S02]  /*4cd0*/  FFMA.FTZ R3, R129, c[0x0][0x2d0], -R0.reuse ;  /* 0x0000b40081037a23 */ /* 0x102fe40000010800 */
[----:B------:R-:W-:Y:S02]  /*4ce0*/  IMAD.MOV.U32 R129, RZ, RZ, R177 ;  /* 0x000000ffff817224 */ /* 0x000fe400078e00b1 */
[----:B------:R1:W-:Y:S02]  /*4cf0*/  MUFU.EX2 R252, R3 ;  /* 0x0000000300fc7308 */ /* 0x0003e40000000800 */
[----:B-1----:R-:W-:Y:S02]  /*4d00*/  FFMA.FTZ R3, R130, c[0x0][0x2d0], -R0 ;  /* 0x0000b40082037a23 */ /* 0x002fe40000010800 */
[----:B------:R-:W-:-:S04]  /*4d10*/  IMAD.MOV.U32 R130, RZ, RZ, R124 ;  /* 0x000000ffff827224 */ /* 0x000fc800078e007c */
[----:B------:R1:W2:Y:S01]  /*4d20*/  MUFU.EX2 R192, R3 ;  /* 0x0000000300c07308 */ /* 0x0002a20000000800 */
[----:B------:R-:W-:Y:S02]  /*4d30*/  IMAD.MOV.U32 R124, RZ, RZ, R166 ;  /* 0x000000ffff7c7224 */ /* 0x000fe400078e00a6 */
[----:B-1----:R-:W-:Y:S01]  /*4d40*/  FFMA.FTZ R3, R131, c[0x0][0x2d0], -R0 ;  /* 0x0000b40083037a23 */ /* 0x002fe20000010800 */
[----:B--2---:R-:W-:Y:S01]  /*4d50*/  F2FP.PACK_AB R9, R192, R252 ;  /* 0x000000fcc009723e */ /* 0x004fe200000000ff */
[----:B------:R-:W-:-:S03]  /*4d60*/  IMAD.MOV.U32 R131, RZ, RZ, R101 ;  /* 0x000000ffff837224 */ /* 0x000fc600078e0065 */
[----:B------:R1:W-:Y:S01]  /*4d70*/  MUFU.EX2 R191, R3 ;  /* 0x0000000300bf7308 */ /* 0x0003e20000000800 */
[----:B------:R-:W-:-:S04]  /*4d80*/  IMAD.MOV.U32 R101, RZ, RZ, R151 ;  /* 0x000000ffff657224 */ /* 0x000fc800078e0097 */
[----:B------:R-:W-:Y:S01]  /*4d90*/  IMAD.MOV.U32 R126, RZ, RZ, R101 ;  /* 0x000000ffff7e7224 */ /* 0x000fe200078e0065 */
[----:B------:R-:W-:Y:S01]  /*4da0*/  MOV R101, R179 ;  /* 0x000000b300657202 */ /* 0x000fe20000000f00 */
[----:B-1----:R-:W-:-:S04]  /*4db0*/  FFMA.FTZ R3, R134, c[0x0][0x2d0], -R0 ;  /* 0x0000b40086037a23 */ /* 0x002fc80000010800 */
[----:B------:R1:W2:Y:S02]  /*4dc0*/  MUFU.EX2 R189, R3 ;  /* 0x0000000300bd7308 */ /* 0x0002a40000000800 */
[----:B-1----:R-:W-:Y:S01]  /*4dd0*/  FFMA.FTZ R3, R133, c[0x0][0x2d0], -R7 ;  /* 0x0000b40085037a23 */ /* 0x002fe20000010807 */
[----:B--2---:R-:W-:-:S05]  /*4de0*/  F2FP.PACK_AB R11, R189, R191 ;  /* 0x000000bfbd0b723e */ /* 0x004fca00000000ff */
[----:B------:R1:W-:Y:S02]  /*4df0*/  MUFU.EX2 R190, R3 ;  /* 0x0000000300be7308 */ /* 0x0003e40000000800 */
[C---:B------:R-:W-:Y:S08]  /*4e00*/  HMMA.16816.F32 R20, R8.reuse, R12, R52 ;  /* 0x0000000c0814723c */ /* 0x040ff00000001834 */
[----:B------:R-:W-:Y:S01]  /*4e10*/  HMMA.16816.F32 R36, R8, R14, R36 ;  /* 0x0000000e0824723c */ /* 0x000fe20000001824 */
[----:B------:R-:W-:Y:S01]  /*4e20*/  LDSM.16.MT88.4 R12, [R231+0x1900] ;  /* 0x00190000e70c783b */ /* 0x000fe20000004200 */
[----:B-1----:R-:W-:-:S04]  /*4e30*/  FFMA.FTZ R3, R132, c[0x0][0x2d0], -R7 ;  /* 0x0000b40084037a23 */ /* 0x002fc80000010807 */
[----:B------:R1:W-:Y:S02]  /*4e40*/  MUFU.EX2 R188, R3 ;  /* 0x0000000300bc7308 */ /* 0x0003e40000000800 */
[C---:B------:R-:W-:Y:S08]  /*4e50*/  HMMA.16816.F32 R44, R8.reuse, R18, R40 ;  /* 0x00000012082c723c */ /* 0x040ff00000001828 */
[----:B------:R-:W-:Y:S01]  /*4e60*/  HMMA.16816.F32 R48, R8, R16, R48 ;  /* 0x000000100830723c */ /* 0x000fe20000001830 */
[----:B------:R-:W2:Y:S01]  /*4e70*/  LDSM.16.MT88.4 R16, [R228+0x1900] ;  /* 0x00190000e410783b */ /* 0x000ea20000004200 */
[----:B-1----:R-:W-:-:S06]  /*4e80*/  FFMA.FTZ R3, R138, c[0x0][0x2d0], -R6 ;  /* 0x0000b4008a037a23 */ /* 0x002fcc0000010806 */
[C---:B------:R-:W-:Y:S01]  /*4e90*/  HMMA.16816.F32 R40, R8.reuse, R24, R76 ;  /* 0x000000180828723c */ /* 0x040fe2000000184c */
[----:B------:R1:W-:Y:S07]  /*4ea0*/  MUFU.EX2 R138, R3 ;  /* 0x00000003008a7308 */ /* 0x0003ee0000000800 */
[C---:B------:R-:W-:Y:S01]  /*4eb0*/  HMMA.16816.F32 R56, R8.reuse, R26, R56 ;  /* 0x0000001a0838723c */ /* 0x040fe20000001838 */
[----:B------:R-:W-:Y:S07]  /*4ec0*/  LDSM.16.MT88.4 R24, [R229+0x1900] ;  /* 0x00190000e518783b */ /* 0x000fee0000004200 */
[----:B------:R-:W-:Y:S01]  /*4ed0*/  HMMA.16816.F32 R84, R8, R28, R84 ;  /* 0x0000001c0854723c */ /* 0x000fe20000001854 */
[----:B-1----:R-:W-:Y:S01]  /*4ee0*/  FFMA.FTZ R3, R156, c[0x0][0x2d0], -R6 ;  /* 0x0000b4009c037a23 */ /* 0x002fe20000010806 */
[----:B------:R-:W-:-:S03]  /*4ef0*/  MOV R156, R110 ;  /* 0x0000006e009c7202 */ /* 0x000fc60000000f00 */
[----:B------:R1:W3:Y:S03]  /*4f00*/  MUFU.EX2 R134, R3 ;  /* 0x0000000300867308 */ /* 0x0002e60000000800 */
[----:B------:R-:W-:Y:S01]  /*4f10*/  HMMA.16816.F32 R72, R8, R30, R32 ;  /* 0x0000001e0848723c */ /* 0x000fe20000001820 */
[----:B------:R-:W4:Y:S04]  /*4f20*/  LDSM.16.MT88.4 R32, [R230+0x1900] ;  /* 0x00190000e620783b */ /* 0x000f280000004200 */
[----:B------:R-:W-:Y:S01]  /*4f30*/  LDSM.16.MT88.4 R28, [R230+0x2100] ;  /* 0x00210000e61c783b */ /* 0x000fe20000004200 */
[----:B-1----:R-:W-:Y:S01]  /*4f40*/  FFMA.FTZ R3, R152, c[0x0][0x2d0], -R6 ;  /* 0x0000b40098037a23 */ /* 0x002fe20000010806 */
[----:B---3--:R-:W-:Y:S01]  /*4f50*/  F2FP.PACK_AB R8, R134, R138 ;  /* 0x0000008a8608723e */ /* 0x008fe200000000ff */
[----:B------:R-:W-:-:S02]  /*4f60*/  IMAD.MOV.U32 R152, RZ, RZ, R111 ;  /* 0x000000ffff987224 */ /* 0x000fc400078e006f */
[----:B------:R1:W-:Y:S02]  /*4f70*/  MUFU.EX2 R133, R3 ;  /* 0x0000000300857308 */ /* 0x0003e40000000800 */
[----:B-1----:R-:W-:Y:S01]  /*4f80*/  FFMA.FTZ R3, R153, c[0x0][0x2d0], -R6 ;  /* 0x0000b40099037a23 */ /* 0x002fe20000010806 */
[----:B------:R-:W-:-:S05]  /*4f90*/  MOV R153, R101 ;  /* 0x0000006500997202 */ /* 0x000fca0000000f00 */
[----:B------:R1:W3:Y:S02]  /*4fa0*/  MUFU.EX2 R132, R3 ;  /* 0x0000000300847308 */ /* 0x0002e40000000800 */
[----:B-1----:R-:W-:Y:S01]  /*4fb0*/  FFMA.FTZ R3, R157, c[0x0][0x2d0], -R5 ;  /* 0x0000b4009d037a23 */ /* 0x002fe20000010805 */
[----:B---3--:R-:W-:-:S05]  /*4fc0*/  F2FP.PACK_AB R10, R132, R133 ;  /* 0x00000085840a723e */ /* 0x008fca00000000ff */
[----:B------:R1:W-:Y:S02]  /*4fd0*/  MUFU.EX2 R115, R3 ;  /* 0x0000000300737308 */ /* 0x0003e40000000800 */
[----:B-1----:R-:W-:Y:S02]  /*4fe0*/  FFMA.FTZ R3, R158, c[0x0][0x2d0], -R5 ;  /* 0x0000b4009e037a23 */ /* 0x002fe40000010805 */
[----:B------:R-:W-:-:S04]  /*4ff0*/  IMAD.MOV.U32 R158, RZ, RZ, R98 ;  /* 0x000000ffff9e7224 */ /* 0x000fc800078e0062 */
[----:B------:R1:W3:Y:S02]  /*5000*/  MUFU.EX2 R114, R3 ;  /* 0x0000000300727308 */ /* 0x0002e40000000800 */
[----:B-1----:R-:W-:Y:S01]  /*5010*/  FFMA.FTZ R3, R154, c[0x0][0x2d0], -R5 ;  /* 0x0000b4009a037a23 */ /* 0x002fe20000010805 */
[----:B------:R-:W-:Y:S02]  /*5020*/  MOV R154, R112 ;  /* 0x00000070009a7202 */ /* 0x000fe40000000f00 */
[----:B---3--:R-:W-:-:S03]  /*5030*/  F2FP.PACK_AB R9, R114, R115 ;  /* 0x000000737209723e */ /* 0x008fc600000000ff */
[----:B------:R1:W-:Y:S02]  /*5040*/  MUFU.EX2 R112, R3 ;  /* 0x0000000300707308 */ /* 0x0003e40000000800 */
[----:B-1----:R-:W-:Y:S02]  /*5050*/  FFMA.FTZ R3, R155, c[0x0][0x2d0], -R5 ;  /* 0x0000b4009b037a23 */ /* 0x002fe40000010805 */
[----:B------:R-:W-:Y:S02]  /*5060*/  IMAD.MOV.U32 R155, RZ, RZ, R118 ;  /* 0x000000ffff9b7224 */ /* 0x000fe400078e0076 */
[----:B------:R-:W-:Y:S02]  /*5070*/  IMAD.MOV.U32 R118, RZ, RZ, R113 ;  /* 0x000000ffff767224 */ /* 0x000fe400078e0071 */
[----:B------:R1:W3:Y:S02]  /*5080*/  MUFU.EX2 R113, R3 ;  /* 0x0000000300717308 */ /* 0x0002e40000000800 */
[----:B-1----:R-:W-:Y:S01]  /*5090*/  FFMA.FTZ R3, R159, c[0x0][0x2d0], -R7 ;  /* 0x0000b4009f037a23 */ /* 0x002fe20000010807 */
[----:B---3--:R-:W-:Y:S01]  /*50a0*/  F2FP.PACK_AB R11, R113, R112 ;  /* 0x00000070710b723e */ /* 0x008fe200000000ff */
[----:B------:R-:W-:-:S04]  /*50b0*/  IMAD.MOV.U32 R159, RZ, RZ, R108 ;  /* 0x000000ffff9f7224 */ /* 0x000fc800078e006c */
[----:B------:R1:W-:Y:S02]  /*50c0*/  MUFU.EX2 R111, R3 ;  /* 0x00000003006f7308 */ /* 0x0003e40000000800 */
[C---:B--2---:R-:W-:Y:S08]  /*50d0*/  HMMA.16816.F32 R140, R8.reuse, R16, R140 ;  /* 0x00000010088c723c */ /* 0x044ff0000000188c */
[----:B----4-:R-:W-:Y:S01]  /*50e0*/  HMMA.16816.F32 R76, R8, R32, R88 ;  /* 0x00000020084c723c */ /* 0x010fe20000001858 */
[----:B-1----:R-:W-:-:S04]  /*50f0*/  FFMA.FTZ R3, R148, c[0x0][0x2d0], -R7 ;  /* 0x0000b40094037a23 */ /* 0x002fc80000010807 */
[----:B------:R1:W-:Y:S02]  /*5100*/  MUFU.EX2 R110, R3 ;  /* 0x00000003006e7308 */ /* 0x0003e40000000800 */
[----:B-1----:R-:W-:-:S06]  /*5110*/  FFMA.FTZ R3, R150, c[0x0][0x2d0], -R7 ;  /* 0x0000b40096037a23 */ /* 0x002fcc0000010807 */
[----:B------:R1:W-:Y:S02]  /*5120*/  MUFU.EX2 R109, R3 ;  /* 0x00000003006d7308 */ /* 0x0003e40000000800 */
[----:B-1----:R-:W-:Y:S02]  /*5130*/  FFMA.FTZ R3, R149, c[0x0][0x2d0], -R7 ;  /* 0x0000b40095037a23 */ /* 0x002fe40000010807 */
[C---:B------:R-:W-:Y:S04]  /*5140*/  HMMA.16816.F32 R148, R8.reuse, R18, R80 ;  /* 0x000000120894723c */ /* 0x040fe80000001850 */
[----:B------:R1:W-:Y:S04]  /*5150*/  MUFU.EX2 R108, R3 ;  /* 0x00000003006c7308 */ /* 0x0003e80000000800 */
[----:B------:R-:W-:Y:S01]  /*5160*/  HMMA.16816.F32 R80, R8, R26, R64 ;  /* 0x0000001a0850723c */ /* 0x000fe20000001840 */
[----:B-1----:R-:W-:-:S07]  /*5170*/  FFMA.FTZ R3, R160, c[0x0][0x2d0], -R0 ;  /* 0x0000b400a0037a23 */ /* 0x002fce0000010800 */
[----:B------:R-:W-:Y:S01]  /*5180*/  HMMA.16816.F32 R160, R8, R12, R104 ;  /* 0x0000000c08a0723c */ /* 0x000fe20000001868 */
[----:B------:R1:W-:Y:S02]  /*5190*/  MUFU.EX2 R106, R3 ;  /* 0x00000003006a7308 */ /* 0x0003e40000000800 */
[----:B-1----:R-:W-:-:S05]  /*51a0*/  FFMA.FTZ R3, R164, c[0x0][0x2d0], -R0 ;  /* 0x0000b400a4037a23 */ /* 0x002fca0000010800 */
[C---:B------:R-:W-:Y:S01]  /*51b0*/  HMMA.16816.F32 R164, R8.reuse, R14, R68 ;  /* 0x0000000e08a4723c */ /* 0x040fe20000001844 */
[----:B------:R1:W2:Y:S07]  /*51c0*/  MUFU.EX2 R105, R3 ;  /* 0x0000000300697308 */ /* 0x0002ae0000000800 */
[----:B------:R-:W-:Y:S01]  /*51d0*/  HMMA.16816.F32 R68, R8, R34, R60 ;  /* 0x000000220844723c */ /* 0x000fe2000000183c */
[----:B-1----:R-:W-:Y:S02]  /*51e0*/  FFMA.FTZ R3, R169, c[0x0][0x2d0], -R0 ;  /* 0x0000b400a9037a23 */ /* 0x002fe40000010800 */
[----:B------:R-:W-:Y:S01]  /*51f0*/  IMAD.MOV.U32 R169, RZ, RZ, R97 ;  /* 0x000000ffffa97224 */ /* 0x000fe200078e0061 */
[----:B------:R-:W-:Y:S01]  /*5200*/  MOV R97, R99 ;  /* 0x0000006300617202 */ /* 0x000fe20000000f00 */
[----:B------:R1:W-:Y:S01]  /*5210*/  MUFU.EX2 R104, R3 ;  /* 0x0000000300687308 */ /* 0x0003e20000000800 */
[----:B------:R-:W-:-:S02]  /*5220*/  IMAD.MOV.U32 R99, RZ, RZ, R124 ;  /* 0x000000ffff637224 */ /* 0x000fc400078e007c */
[----:B------:R-:W-:Y:S02]  /*5230*/  IMAD.MOV.U32 R124, RZ, RZ, R4 ;  /* 0x000000ffff7c7224 */ /* 0x000fe400078e0004 */
[----:B------:R-:W-:Y:S02]  /*5240*/  IMAD.MOV.U32 R157, RZ, RZ, R99 ;  /* 0x000000ffff9d7224 */ /* 0x000fe400078e0063 */
[----:B------:R-:W-:Y:S02]  /*5250*/  IMAD.MOV.U32 R4, RZ, RZ, R178 ;  /* 0x000000ffff047224 */ /* 0x000fe400078e00b2 */
[----:B------:R-:W-:Y:S01]  /*5260*/  HMMA.16816.F32 R176, R8, R24, R92 ;  /* 0x0000001808b0723c */ /* 0x000fe2000000185c */
[----:B-1----:R-:W-:-:S06]  /*5270*/  FFMA.FTZ R3, R170, c[0x0][0x2d0], -R0 ;  /* 0x0000b400aa037a23 */ /* 0x002fcc0000010800 */
[----:B------:R-:W-:Y:S01]  /*5280*/  F2FP.PACK_AB R8, R190, R193 ;  /* 0x000000c1be08723e */ /* 0x000fe200000000ff */
[----:B------:R-:W-:Y:S01]  /*5290*/  IMAD.MOV.U32 R170, RZ, RZ, R131 ;  /* 0x000000ffffaa7224 */ /* 0x000fe200078e0083 */
[----:B------:R-:W-:Y:S01]  /*52a0*/  MOV R131, R130 ;  /* 0x0000008200837202 */ /* 0x000fe20000000f00 */
[----:B------:R-:W-:Y:S01]  /*52b0*/  IMAD.MOV.U32 R130, RZ, RZ, R100 ;  /* 0x000000ffff827224 */ /* 0x000fe200078e0064 */
[----:B--2---:R-:W-:Y:S01]  /*52c0*/  F2FP.PACK_AB R9, R105, R106 ;  /* 0x0000006a6909723e */ /* 0x004fe200000000ff */
[----:B------:R-:W-:Y:S01]  /*52d0*/  IMAD.MOV.U32 R100, RZ, RZ, R103 ;  /* 0x000000ffff647224 */ /* 0x000fe200078e0067 */
[----:B------:R-:W-:Y:S01]  /*52e0*/  F2FP.PACK_AB R10, R111, R188 ;  /* 0x000000bc6f0a723e */ /* 0x000fe200000000ff */
[----:B------:R1:W2:Y:S02]  /*52f0*/  MUFU.EX2 R103, R3 ;  /* 0x0000000300677308 */ /* 0x0002a40000000800 */
[----:B-1----:R-:W-:Y:S01]  /*5300*/  FFMA.FTZ R3, R168, c[0x0][0x2d0], -R7 ;  /* 0x0000b400a8037a23 */ /* 0x002fe20000010807 */
[----:B--2---:R-:W-:Y:S01]  /*5310*/  F2FP.PACK_AB R11, R103, R104 ;  /* 0x00000068670b723e */ /* 0x004fe200000000ff */
[----:B------:R-:W-:-:S04]  /*5320*/  IMAD.MOV.U32 R168, RZ, RZ, R152 ;  /* 0x000000ffffa87224 */ /* 0x000fc800078e0098 */
[----:B------:R1:W-:Y:S01]  /*5330*/  MUFU.EX2 R107, R3 ;  /* 0x00000003006b7308 */ /* 0x0003e20000000800 */
[----:B------:R-:W-:Y:S01]  /*5340*/  IMAD.MOV.U32 R152, RZ, RZ, R156 ;  /* 0x000000ffff987224 */ /* 0x000fe200078e009c */
[----:B------:R-:W-:Y:S01]  /*5350*/  MOV R156, R127 ;  /* 0x0000007f009c7202 */ /* 0x000fe20000000f00 */
[----:B------:R-:W-:Y:S01]  /*5360*/  IMAD.MOV.U32 R127, RZ, RZ, R97 ;  /* 0x000000ffff7f7224 */ /* 0x000fe200078e0061 */
[C---:B------:R-:W-:Y:S08]  /*5370*/  HMMA.16816.F32 R64, R8.reuse, R16, R48 ;  /* 0x000000100840723c */ /* 0x040ff00000001830 */
[----:B------:R-:W-:Y:S01]  /*5380*/  HMMA.16816.F32 R60, R8, R18, R44 ;  /* 0x00000012083c723c */ /* 0x000fe2000000182c */
[----:B------:R-:W-:Y:S01]  /*5390*/  LDSM.16.MT88.4 R16, [R231+0x2100] ;  /* 0x00210000e710783b */ /* 0x000fe20000004200 */
[----:B-1----:R-:W-:-:S02]  /*53a0*/  FFMA.FTZ R3, R171, c[0x0][0x2d0], -R6 ;  /* 0x0000b400ab037a23 */ /* 0x002fc40000010806 */
[----:B------:R-:W-:Y:S02]  /*53b0*/  IMAD.MOV.U32 R171, RZ, RZ, R96 ;  /* 0x000000ffffab7224 */ /* 0x000fe400078e0060 */
[----:B------:R1:W-:Y:S02]  /*53c0*/  MUFU.EX2 R101, R3 ;  /* 0x0000000300657308 */ /* 0x0003e40000000800 */
[C---:B------:R-:W-:Y:S01]  /*53d0*/  HMMA.16816.F32 R52, R8.reuse, R12, R20 ;  /* 0x0000000c0834723c */ /* 0x040fe20000001814 */
[----:B------:R-:W2:Y:S07]  /*53e0*/  LDSM.16.MT88.4 R20, [R228+0x2100] ;  /* 0x00210000e414783b */ /* 0x000eae0000004200 */
[----:B------:R-:W-:Y:S01]  /*53f0*/  HMMA.16816.F32 R48, R8, R14, R36 ;  /* 0x0000000e0830723c */ /* 0x000fe20000001824 */
[----:B------:R-:W3:Y:S01]  /*5400*/  LDSM.16.MT88.4 R12, [R229+0x2100] ;  /* 0x00210000e50c783b */ /* 0x000ee20000004200 */
[----:B-1----:R-:W-:-:S06]  /*5410*/  FFMA.FTZ R3, R173, c[0x0][0x2d0], -R6 ;  /* 0x0000b400ad037a23 */ /* 0x002fcc0000010806 */
[C---:B------:R-:W-:Y:S01]  /*5420*/  HMMA.16816.F32 R44, R8.reuse, R32, R84 ;  /* 0x00000020082c723c */ /* 0x040fe20000001854 */
[----:B------:R-:W-:Y:S02]  /*5430*/  IMAD.MOV.U32 R173, RZ, RZ, R102 ;  /* 0x000000ffffad7224 */ /* 0x000fe400078e0066 */
[----:B------:R1:W4:Y:S05]  /*5440*/  MUFU.EX2 R102, R3 ;  /* 0x0000000300667308 */ /* 0x00032a0000000800 */
[C---:B------:R-:W-:Y:S08]  /*5450*/  HMMA.16816.F32 R36, R8.reuse, R24, R40 ;  /* 0x000000180824723c */ /* 0x040ff00000001828 */
[----:B------:R-:W-:Y:S01]  /*5460*/  HMMA.16816.F32 R40, R8, R26, R56 ;  /* 0x0000001a0828723c */ /* 0x000fe20000001838 */
[----:B------:R-:W2:Y:S01]  /*5470*/  LDSM.16.MT88.4 R24, [R228+0x2900] ;  /* 0x00290000e418783b */ /* 0x000ea20000004200 */
[----:B-1----:R-:W-:-:S02]  /*5480*/  FFMA.FTZ R3, R172, c[0x0][0x2d0], -R6 ;  /* 0x0000b400ac037a23 */ /* 0x002fc40000010806 */
[----:B------:R-:W-:Y:S02]  /*5490*/  IMAD.MOV.U32 R172, RZ, RZ, R100 ;  /* 0x000000ffffac7224 */ /* 0x000fe400078e0064 */
[----:B------:R1:W-:Y:S02]  /*54a0*/  MUFU.EX2 R100, R3 ;  /* 0x0000000300647308 */ /* 0x0003e40000000800 */
[----:B------:R-:W-:Y:S07]  /*54b0*/  HMMA.16816.F32 R32, R8, R34, R72 ;  /* 0x000000220820723c */ /* 0x000fee0000001848 */
[----:B----4-:R-:W-:Y:S01]  /*54c0*/  F2FP.PACK_AB R8, R102, R101 ;  /* 0x000000656608723e */ /* 0x010fe200000000ff */
[----:B-1----:R-:W-:-:S04]  /*54d0*/  FFMA.FTZ R3, R174, c[0x0][0x2d0], -R6 ;  /* 0x0000b400ae037a23 */ /* 0x002fc80000010806 */
[----:B------:R1:W4:Y:S02]  /*54e0*/  MUFU.EX2 R99, R3 ;  /* 0x0000000300637308 */ /* 0x0003240000000800 */
[----:B-1----:R-:W-:Y:S01]  /*54f0*/  FFMA.FTZ R3, R175, c[0x0][0x2d0], -R5 ;  /* 0x0000b400af037a23 */ /* 0x002fe20000010805 */
[----:B----4-:R-:W-:-:S05]  /*5500*/  F2FP.PACK_AB R10, R99, R100 ;  /* 0x00000064630a723e */ /* 0x010fca00000000ff */
[----:B------:R1:W-:Y:S02]  /*5510*/  MUFU.EX2 R98, R3 ;  /* 0x0000000300627308 */ /* 0x0003e40000000800 */
[----:B-1----:R-:W-:-:S06]  /*5520*/  FFMA.FTZ R3, R181, c[0x0][0x2d0], -R5 ;  /* 0x0000b400b5037a23 */ /* 0x002fcc0000010805 */
        /* <DEDUP_REMOVED lines=9> */
[C---:B--2---:R-:W-:Y:S08]  /*55c0*/  HMMA.16816.F32 R140, R8.reuse, R20, R140 ;  /* 0x00000014088c723c */ /* 0x044ff0000000188c */
[----:B------:R-:W-:Y:S01]  /*55d0*/  HMMA.16816.F32 R148, R8, R22, R148 ;  /* 0x000000160894723c */ /* 0x000fe20000001894 */
[----:B-1----:R-:W-:-:S04]  /*55e0*/  FFMA.FTZ R3, R183, c[0x0][0x2d0], -R0 ;  /* 0x0000b400b7037a23 */ /* 0x002fc80000010800 */
[----:B------:R1:W2:Y:S03]  /*55f0*/  MUFU.EX2 R93, R3 ;  /* 0x00000003005d7308 */ /* 0x0002a60000000800 */
[C---:B------:R-:W-:Y:S08]  /*5600*/  HMMA.16816.F32 R160, R8.reuse, R16, R160 ;  /* 0x0000001008a0723c */ /* 0x040ff000000018a0 */
[----:B------:R-:W-:Y:S01]  /*5610*/  HMMA.16816.F32 R164, R8, R18, R164 ;  /* 0x0000001208a4723c */ /* 0x000fe200000018a4 */
[----:B-1----:R-:W-:-:S07]  /*5620*/  FFMA.FTZ R3, R185, c[0x0][0x2d0], -R0 ;  /* 0x0000b400b9037a23 */ /* 0x002fce0000010800 */
[C---:B---3--:R-:W-:Y:S01]  /*5630*/  HMMA.16816.F32 R176, R8.reuse, R12, R176 ;  /* 0x0000000c08b0723c */ /* 0x048fe200000018b0 */
[----:B------:R1:W-:Y:S07]  /*5640*/  MUFU.EX2 R92, R3 ;  /* 0x00000003005c7308 */ /* 0x0003ee0000000800 */
[C---:B------:R-:W-:Y:S08]  /*5650*/  HMMA.16816.F32 R80, R8.reuse, R14, R80 ;  /* 0x0000000e0850723c */ /* 0x040ff00000001850 */
[----:B------:R-:W-:Y:S01]  /*5660*/  HMMA.16816.F32 R76, R8, R28, R76 ;  /* 0x0000001c084c723c */ /* 0x000fe2000000184c */
[----:B-1----:R-:W-:-:S04]  /*5670*/  FFMA.FTZ R3, R186, c[0x0][0x2d0], -R0 ;  /* 0x0000b400ba037a23 */ /* 0x002fc80000010800 */
[----:B------:R1:W3:Y:S03]  /*5680*/  MUFU.EX2 R91, R3 ;  /* 0x00000003005b7308 */ /* 0x0002e60000000800 */
[----:B------:R-:W-:Y:S07]  /*5690*/  HMMA.16816.F32 R68, R8, R30, R68 ;  /* 0x0000001e0844723c */ /* 0x000fee0000001844 */
[----:B------:R-:W-:-:S02]  /*56a0*/  F2FP.PACK_AB R8, R109, R110 ;  /* 0x0000006e6d08723e */ /* 0x000fc400000000ff */
[----:B--2---:R-:W-:Y:S02]  /*56b0*/  F2FP.PACK_AB R9, R93, R94 ;  /* 0x0000005e5d09723e */ /* 0x004fe400000000ff */
[----:B------:R-:W-:Y:S01]  /*56c0*/  F2FP.PACK_AB R10, R107, R108 ;  /* 0x0000006c6b0a723e */ /* 0x000fe200000000ff */
[----:B-1----:R-:W-:Y:S01]  /*56d0*/  FFMA.FTZ R3, R146, c[0x0][0x2d0], -R6 ;  /* 0x0000b40092037a23 */ /* 0x002fe20000010806 */
[----:B---3--:R-:W-:-:S03]  /*56e0*/  F2FP.PACK_AB R11, R91, R92 ;  /* 0x0000005c5b0b723e */ /* 0x008fc600000000ff */
[----:B------:R1:W-:Y:S04]  /*56f0*/  MUFU.EX2 R90, R3 ;  /* 0x00000003005a7308 */ /* 0x0003e80000000800 */
[C---:B------:R-:W-:Y:S08]  /*5700*/  HMMA.16816.F32 R64, R8.reuse, R20, R64 ;  /* 0x000000140840723c */ /* 0x040ff00000001840 */
[----:B------:R-:W-:Y:S01]  /*5710*/  HMMA.16816.F32 R60, R8, R22, R60 ;  /* 0x00000016083c723c */ /* 0x000fe2000000183c */
[----:B------:R-:W2:Y:S01]  /*5720*/  LDSM.16.MT88.4 R20, [R231+0x2900] ;  /* 0x00290000e714783b */ /* 0x000ea20000004200 */
[----:B-1----:R-:W-:-:S04]  /*5730*/  FFMA.FTZ R3, R147, c[0x0][0x2d0], -R6 ;  /* 0x0000b40093037a23 */ /* 0x002fc80000010806 */
[----:B------:R1:W3:Y:S02]  /*5740*/  MUFU.EX2 R89, R3 ;  /* 0x0000000300597308 */ /* 0x0002e40000000800 */
[C---:B------:R-:W-:Y:S08]  /*5750*/  HMMA.16816.F32 R52, R8.reuse, R16, R52 ;  /* 0x000000100834723c */ /* 0x040ff00000001834 */
[----:B------:R-:W-:Y:S01]  /*5760*/  HMMA.16816.F32 R48, R8, R18, R48 ;  /* 0x000000120830723c */ /* 0x000fe20000001830 */
[----:B------:R-:W4:Y:S01]  /*5770*/  LDSM.16.MT88.4 R16, [R229+0x2900] ;  /* 0x00290000e510783b */ /* 0x000f220000004200 */
[----:B-1----:R-:W-:-:S06]  /*5780*/  FFMA.FTZ R3, R144, c[0x0][0x2d0], -R6 ;  /* 0x0000b40090037a23 */ /* 0x002fcc0000010806 */
[C---:B------:R-:W-:Y:S01]  /*5790*/  HMMA.16816.F32 R36, R8.reuse, R12, R36 ;  /* 0x0000000c0824723c */ /* 0x040fe20000001824 */
[----:B------:R1:W-:Y:S07]  /*57a0*/  MUFU.EX2 R88, R3 ;  /* 0x0000000300587308 */ /* 0x0003ee0000000800 */
[C---:B------:R-:W-:Y:S01]  /*57b0*/  HMMA.16816.F32 R40, R8.reuse, R14, R40 ;  /* 0x0000000e0828723c */ /* 0x040fe20000001828 */
[----:B------:R-:W2:Y:S07]  /*57c0*/  LDSM.16.MT88.4 R12, [R230+0x2900] ;  /* 0x00290000e60c783b */ /* 0x000eae0000004200 */
[----:B------:R-:W-:Y:S01]  /*57d0*/  HMMA.16816.F32 R32, R8, R30, R32 ;  /* 0x0000001e0820723c */ /* 0x000fe20000001820 */
[----:B-1----:R-:W-:-:S04]  /*57e0*/  FFMA.FTZ R3, R145, c[0x0][0x2d0], -R6 ;  /* 0x0000b40091037a23 */ /* 0x002fc80000010806 */
[----:B------:R1:W-:Y:S03]  /*57f0*/  MUFU.EX2 R87, R3 ;  /* 0x0000000300577308 */ /* 0x0003e60000000800 */
[----:B------:R-:W-:Y:S01]  /*5800*/  HMMA.16816.F32 R44, R8, R28, R44 ;  /* 0x0000001c082c723c */ /* 0x000fe2000000182c */
[----:B-1----:R-:W-:-:S04]  /*5810*/  FFMA.FTZ R3, R187, c[0x0][0x2d0], -R5 ;  /* 0x0000b400bb037a23 */ /* 0x002fc80000010805 */
[----:B------:R1:W-:Y:S02]  /*5820*/  MUFU.EX2 R86, R3 ;  /* 0x0000000300567308 */ /* 0x0003e40000000800 */
[----:B-1----:R-:W-:-:S06]  /*5830*/  FFMA.FTZ R3, R212, c[0x0][0x2d0], -R5 ;  /* 0x0000b400d4037a23 */ /* 0x002fcc0000010805 */
[----:B------:R1:W1:Y:S02]  /*5840*/  MUFU.EX2 R85, R3 ;  /* 0x0000000300557308 */ /* 0x0002640000000800 */
[----:B-1----:R-:W-:-:S06]  /*5850*/  FFMA.FTZ R3, R209, c[0x0][0x2d0], -R5 ;  /* 0x0000b400d1037a23 */ /* 0x002fcc0000010805 */
[----:B------:R1:W-:Y:S02]  /*5860*/  MUFU.EX2 R75, R3 ;  /* 0x00000003004b7308 */ /* 0x0003e40000000800 */
[----:B-1----:R-:W-:-:S06]  /*5870*/  FFMA.FTZ R3, R210, c[0x0][0x2d0], -R5 ;  /* 0x0000b400d2037a23 */ /* 0x002fcc0000010805 */
[----:B------:R1:W1:Y:S02]  /*5880*/  MUFU.EX2 R84, R3 ;  /* 0x0000000300547308 */ /* 0x0002640000000800 */
[----:B-1----:R-:W-:Y:S02]  /*5890*/  FFMA.FTZ R3, R172, c[0x0][0x2d0], -R7 ;  /* 0x0000b400ac037a23 */ /* 0x002fe40000010807 */
[----:B------:R-:W-:-:S04]  /*58a0*/  IMAD.MOV.U32 R172, RZ, RZ, R173 ;  /* 0x000000ffffac7224 */ /* 0x000fc800078e00ad */
[----:B------:R1:W-:Y:S01]  /*58b0*/  MUFU.EX2 R74, R3 ;  /* 0x00000003004a7308 */ /* 0x0003e20000000800 */
[----:B------:R-:W-:Y:S01]  /*58c0*/  IMAD.MOV.U32 R173, RZ, RZ, R171 ;  /* 0x000000ffffad7224 */ /* 0x000fe200078e00ab */
[----:B------:R-:W-:Y:S01]  /*58d0*/  MOV R171, R168 ;  /* 0x000000a800ab7202 */ /* 0x000fe20000000f00 */
[----:B------:R-:W-:Y:S02]  /*58e0*/  IMAD.MOV.U32 R168, RZ, RZ, R170 ;  /* 0x000000ffffa87224 */ /* 0x000fe400078e00aa */
[----:B------:R-:W-:Y:S02]  /*58f0*/  IMAD.MOV.U32 R170, RZ, RZ, R169 ;  /* 0x000000ffffaa7224 */ /* 0x000fe400078e00a9 */
[----:B------:R-:W-:Y:S02]  /*5900*/  IMAD.MOV.U32 R169, RZ, RZ, R159 ;  /* 0x000000ffffa97224 */ /* 0x000fe400078e009f */
[----:B------:R-:W-:Y:S01]  /*5910*/  IMAD.MOV.U32 R159, RZ, RZ, R155 ;  /* 0x000000ffff9f7224 */ /* 0x000fe200078e009b */
[----:B------:R-:W-:Y:S01]  /*5920*/  MOV R155, R154 ;  /* 0x0000009a009b7202 */ /* 0x000fe20000000f00 */
[----:B------:R-:W-:-:S02]  /*5930*/  IMAD.MOV.U32 R154, RZ, RZ, R121 ;  /* 0x000000ffff9a7224 */ /* 0x000fc400078e0079 */
[----:B------:R-:W-:Y:S01]  /*5940*/  IMAD.MOV.U32 R121, RZ, RZ, R235 ;  /* 0x000000ffff797224 */ /* 0x000fe200078e00eb */
[----:B---3--:R-:W-:Y:S01]  /*5950*/  F2FP.PACK_AB R8, R89, R90 ;  /* 0x0000005a5908723e */ /* 0x008fe200000000ff */
[--C-:B------:R-:W-:Y:S01]  /*5960*/  FFMA.FTZ R4, R4, c[0x0][0x2d0], -R7.reuse ;  /* 0x0000b40004047a23 */ /* 0x100fe20000010807 */
[----:B------:R-:W-:Y:S01]  /*5970*/  F2FP.PACK_AB R9, R85, R86 ;  /* 0x000000565509723e */ /* 0x000fe200000000ff */
[----:B-1----:R-:W-:Y:S01]  /*5980*/  FFMA.FTZ R3, R172, c[0x0][0x2d0], -R7 ;  /* 0x0000b400ac037a23 */ /* 0x002fe20000010807 */
[----:B------:R-:W-:Y:S01]  /*5990*/  F2FP.PACK_AB R10, R87, R88 ;  /* 0x00000058570a723e */ /* 0x000fe200000000ff */
[----:B------:R-:W-:Y:S01]  /*59a0*/  IMAD.MOV.U32 R172, RZ, RZ, R173 ;  /* 0x000000ffffac7224 */ /* 0x000fe200078e00ad */
[----:B------:R-:W-:Y:S01]  /*59b0*/  F2FP.PACK_AB R11, R84, R75 ;  /* 0x0000004b540b723e */ /* 0x000fe200000000ff */
[----:B------:R1:W3:Y:S01]  /*59c0*/  MUFU.EX2 R73, R3 ;  /* 0x0000000300497308 */ /* 0x0002e20000000800 */
[----:B------:R-:W-:Y:S01]  /*59d0*/  IMAD.MOV.U32 R173, RZ, RZ, R171 ;  /* 0x000000ffffad7224 */ /* 0x000fe200078e00ab */
[----:B------:R-:W-:Y:S01]  /*59e0*/  MOV R171, R168 ;  /* 0x000000a800ab7202 */ /* 0x000fe20000000f00 */
[----:B------:R-:W-:Y:S01]  /*59f0*/  IMAD.MOV.U32 R168, RZ, RZ, R170 ;  /* 0x000000ffffa87224 */ /* 0x000fe200078e00aa */
[----:B------:R2:W5:Y:S01]  /*5a00*/  LDL.LU R235, [R1+0x1c] ;  /* 0x00001c0001eb7983 */ /* 0x0005620000300800 */
[----:B------:R-:W-:-:S02]  /*5a10*/  IMAD.MOV.U32 R170, RZ, RZ, R169 ;  /* 0x000000ffffaa7224 */ /* 0x000fc400078e00a9 */
[----:B------:R-:W-:Y:S02]  /*5a20*/  IMAD.MOV.U32 R169, RZ, RZ, R159 ;  /* 0x000000ffffa97224 */ /* 0x000fe400078e009f */
[----:B------:R-:W-:Y:S01]  /*5a30*/  IMAD.MOV.U32 R159, RZ, RZ, R155 ;  /* 0x000000ffff9f7224 */ /* 0x000fe200078e009b */
[----:B------:R-:W-:Y:S01]  /*5a40*/  MOV R155, R154 ;  /* 0x0000009a009b7202 */ /* 0x000fe20000000f00 */
[----:B------:R-:W-:Y:S01]  /*5a50*/  IMAD.MOV.U32 R154, RZ, RZ, R121 ;  /* 0x000000ffff9a7224 */ /* 0x000fe200078e0079 */
[----:B------:R-:W-:Y:S01]  /*5a60*/  HMMA.16816.F32 R140, R8, R24, R140 ;  /* 0x00000018088c723c */ /* 0x000fe2000000188c */
[----:B------:R-:W-:Y:S02]  /*5a70*/  IMAD.MOV.U32 R174, RZ, RZ, R129 ;  /* 0x000000ffffae7224 */ /* 0x000fe400078e0081 */
[----:B------:R-:W-:Y:S02]  /*5a80*/  IMAD.MOV.U32 R121, RZ, RZ, R234 ;  /* 0x000000ffff797224 */ /* 0x000fe400078e00ea */
[----:B-1----:R-:W-:-:S03]  /*5a90*/  FFMA.FTZ R3, R227, c[0x0][0x2d0], -R7 ;  /* 0x0000b400e3037a23 */ /* 0x002fc60000010807 */
[C---:B------:R-:W-:Y:S01]  /*5aa0*/  HMMA.16816.F32 R148, R8.reuse, R26, R148 ;  /* 0x0000001a0894723c */ /* 0x040fe20000001894 */
[----:B------:R1:W-:Y:S07]  /*5ab0*/  MUFU.EX2 R72, R3 ;  /* 0x0000000300487308 */ /* 0x0003ee0000000800 */
[C---:B--2---:R-:W-:Y:S08]  /*5ac0*/  HMMA.16816.F32 R160, R8.reuse, R20, R160 ;  /* 0x0000001408a0723c */ /* 0x044ff000000018a0 */
[----:B------:R-:W-:Y:S01]  /*5ad0*/  HMMA.16816.F32 R164, R8, R22, R164 ;  /* 0x0000001608a4723c */ /* 0x000fe200000018a4 */
[----:B-1----:R-:W-:-:S07]  /*5ae0*/  FFMA.FTZ R3, R172, c[0x0][0x2d0], -R7 ;  /* 0x0000b400ac037a23 */ /* 0x002fce0000010807 */
[----:B----4-:R-:W-:Y:S01]  /*5af0*/  HMMA.16816.F32 R176, R8, R16, R176 ;  /* 0x0000001008b0723c */ /* 0x010fe200000018b0 */
[----:B------:R-:W-:-:S07]  /*5b00*/  IMAD.MOV.U32 R172, RZ, RZ, R173 ;  /* 0x000000ffffac7224 */ /* 0x000fce00078e00ad */
[----:B------:R-:W-:Y:S01]  /*5b10*/  HMMA.16816.F32 R180, R8, R18, R80 ;  /* 0x0000001208b4723c */ /* 0x000fe20000001850 */
[----:B------:R-:W-:Y:S01]  /*5b20*/  IMAD.MOV.U32 R173, RZ, RZ, R171 ;  /* 0x000000ffffad7224 */ /* 0x000fe200078e00ab */
[----:B------:R-:W-:Y:S01]  /*5b30*/  MOV R171, R168 ;  /* 0x000000a800ab7202 */ /* 0x000fe20000000f00 */
[----:B------:R1:W-:Y:S01]  /*5b40*/  MUFU.EX2 R59, R3 ;  /* 0x00000003003b7308 */ /* 0x0003e20000000800 */
[----:B------:R-:W-:-:S04]  /*5b50*/  IMAD.MOV.U32 R168, RZ, RZ, R170 ;  /* 0x000000ffffa87224 */ /* 0x000fc800078e00aa */
[C---:B------:R-:W-:Y:S08]  /*5b60*/  HMMA.16816.F32 R76, R8.reuse, R12, R76 ;  /* 0x0000000c084c723c */ /* 0x040ff0000000184c */
[----:B------:R-:W-:Y:S01]  /*5b70*/  HMMA.16816.F32 R68, R8, R14, R68 ;  /* 0x0000000e0844723c */ /* 0x000fe20000001844 */
[----:B------:R-:W-:Y:S01]  /*5b80*/  MOV R129, R118 ;  /* 0x0000007600817202 */ /* 0x000fe20000000f00 */
[----:B------:R2:W5:Y:S01]  /*5b90*/  LDL.LU R234, [R1+0x18] ;  /* 0x0000180001ea7983 */ /* 0x0005620000300800 */
[----:B-1----:R-:W-:Y:S01]  /*5ba0*/  FFMA.FTZ R3, R172, c[0x0][0x2d0], -R0 ;  /* 0x0000b400ac037a23 */ /* 0x002fe20000010800 */
[----:B------:R-:W-:Y:S01]  /*5bb0*/  MOV R172, R173 ;  /* 0x000000ad00ac7202 */ /* 0x000fe20000000f00 */
[----:B------:R-:W-:-:S02]  /*5bc0*/  IMAD.MOV.U32 R173, RZ, RZ, R171 ;  /* 0x000000ffffad7224 */ /* 0x000fc400078e00ab */
[----:B------:R1:W-:Y:S01]  /*5bd0*/  MUFU.EX2 R58, R3 ;  /* 0x00000003003a7308 */ /* 0x0003e20000000800 */
[----:B------:R-:W-:Y:S02]  /*5be0*/  IMAD.MOV.U32 R171, RZ, RZ, R168 ;  /* 0x000000ffffab7224 */ /* 0x000fe400078e00a8 */
[----:B------:R-:W-:Y:S02]  /*5bf0*/  IMAD.MOV.U32 R170, RZ, RZ, R169 ;  /* 0x000000ffffaa7224 */ /* 0x000fe400078e00a9 */
[----:B------:R-:W-:Y:S02]  /*5c00*/  IMAD.MOV.U32 R169, RZ, RZ, R159 ;  /* 0x000000ffffa97224 */ /* 0x000fe400078e009f */
[----:B------:R-:W-:Y:S02]  /*5c10*/  IMAD.MOV.U32 R168, RZ, RZ, R170 ;  /* 0x000000ffffa87224 */ /* 0x000fe400078e00aa */
[----:B------:R-:W-:Y:S01]  /*5c20*/  IMAD.MOV.U32 R159, RZ, RZ, R155 ;  /* 0x000000ffff9f7224 */ /* 0x000fe200078e009b */
[----:B------:R-:W-:Y:S01]  /*5c30*/  MOV R155, R154 ;  /* 0x0000009a009b7202 */ /* 0x000fe20000000f00 */
[----:B-1----:R-:W-:-:S02]  /*5c40*/  FFMA.FTZ R3, R172, c[0x0][0x2d0], -R0 ;  /* 0x0000b400ac037a23 */ /* 0x002fc40000010800 */
[----:B------:R-:W-:Y:S02]  /*5c50*/  IMAD.MOV.U32 R172, RZ, RZ, R173 ;  /* 0x000000ffffac7224 */ /* 0x000fe400078e00ad */
[----:B------:R1:W4:Y:S01]  /*5c60*/  MUFU.EX2 R57, R3 ;  /* 0x0000000300397308 */ /* 0x0003220000000800 */
[----:B------:R-:W-:Y:S01]  /*5c70*/  IMAD.MOV.U32 R173, RZ, RZ, R171 ;  /* 0x000000ffffad7224 */ /* 0x000fe200078e00ab */
[----:B------:R-:W-:Y:S01]  /*5c80*/  MOV R171, R168 ;  /* 0x000000a800ab7202 */ /* 0x000fe20000000f00 */
[----:B------:R-:W-:Y:S01]  /*5c90*/  IMAD.MOV.U32 R170, RZ, RZ, R169 ;  /* 0x000000ffffaa7224 */ /* 0x000fe200078e00a9 */
[----:B------:R-:W-:Y:S01]  /*5ca0*/  MOV R169, R159 ;  /* 0x0000009f00a97202 */ /* 0x000fe20000000f00 */
[----:B------:R-:W-:Y:S02]  /*5cb0*/  IMAD.MOV.U32 R154, RZ, RZ, R158 ;  /* 0x000000ffff9a7224 */ /* 0x000fe400078e009e */
[----:B-1----:R-:W-:Y:S02]  /*5cc0*/  FFMA.FTZ R3, R172, c[0x0][0x2d0], -R0 ;  /* 0x0000b400ac037a23 */ /* 0x002fe40000010800 */
[----:B------:R-:W-:-:S02]  /*5cd0*/  IMAD.MOV.U32 R168, RZ, RZ, R169 ;  /* 0x000000ffffa87224 */ /* 0x000fc400078e00a9 */
[----:B------:R1:W-:Y:S01]  /*5ce0*/  MUFU.EX2 R56, R3 ;  /* 0x0000000300387308 */ /* 0x0003e20000000800 */
[----:B------:R-:W-:Y:S01]  /*5cf0*/  IMAD.MOV.U32 R159, RZ, RZ, R155 ;  /* 0x000000ffff9f7224 */ /* 0x000fe200078e009b */
[----:B---3--:R-:W-:Y:S01]  /*5d00*/  F2FP.PACK_AB R8, R73, R74 ;  /* 0x0000004a4908723e */ /* 0x008fe200000000ff */
[----:B------:R-:W-:Y:S02]  /*5d10*/  IMAD.MOV.U32 R158, RZ, RZ, R157 ;  /* 0x000000ffff9e7224 */ /* 0x000fe400078e009d */
[----:B-1----:R-:W-:Y:S01]  /*5d20*/  FFMA.FTZ R3, R173, c[0x0][0x2d0], -R0 ;  /* 0x0000b400ad037a23 */ /* 0x002fe20000010800 */
[----:B----4-:R-:W-:Y:S01]  /*5d30*/  F2FP.PACK_AB R9, R57, R58 ;  /* 0x0000003a3909723e */ /* 0x010fe200000000ff */
[----:B------:R-:W-:Y:S02]  /*5d40*/  IMAD.MOV.U32 R169, RZ, RZ, R159 ;  /* 0x000000ffffa97224 */ /* 0x000fe400078e009f */
[----:B------:R1:W3:Y:S01]  /*5d50*/  MUFU.EX2 R31, R3 ;  /* 0x00000003001f7308 */ /* 0x0002e20000000800 */
[----:B------:R-:W-:Y:S01]  /*5d60*/  F2FP.PACK_AB R10, R59, R72 ;  /* 0x000000483b0a723e */ /* 0x000fe200000000ff */
[----:B------:R-:W-:-:S02]  /*5d70*/  IMAD.MOV.U32 R157, RZ, RZ, R153 ;  /* 0x000000ffff9d7224 */ /* 0x000fc400078e0099 */
[----:B------:R-:W-:Y:S02]  /*5d80*/  IMAD.MOV.U32 R153, RZ, RZ, R233 ;  /* 0x000000ffff997224 */ /* 0x000fe400078e00e9 */
[----:B------:R-:W-:Y:S01]  /*5d90*/  IMAD.MOV.U32 R155, RZ, RZ, R154 ;  /* 0x000000ffff9b7224 */ /* 0x000fe200078e009a */
[----:B------:R-:W-:Y:S01]  /*5da0*/  MOV R81, R174 ;  /* 0x000000ae00517202 */ /* 0x000fe20000000f00 */
[----:B-1----:R-:W-:Y:S01]  /*5db0*/  FFMA.FTZ R3, R171, c[0x0][0x2d0], -R6 ;  /* 0x0000b400ab037a23 */ /* 0x002fe20000010806 */
[----:B---3--:R-:W-:Y:S01]  /*5dc0*/  F2FP.PACK_AB R11, R31, R56 ;  /* 0x000000381f0b723e */ /* 0x008fe200000000ff */
[----:B------:R-:W-:Y:S01]  /*5dd0*/  IMAD.MOV.U32 R172, RZ, RZ, R128 ;  /* 0x000000ffffac7224 */ /* 0x000fe200078e0080 */
[----:B------:R-:W-:Y:S01]  /*5de0*/  MOV R227, R156 ;  /* 0x0000009c00e37202 */ /* 0x000fe20000000f00 */
[----:B------:R1:W-:Y:S01]  /*5df0*/  MUFU.EX2 R29, R3 ;  /* 0x00000003001d7308 */ /* 0x0003e20000000800 */
[----:B------:R-:W-:Y:S01]  /*5e00*/  IMAD.MOV.U32 R212, RZ, RZ, R129 ;  /* 0x000000ffffd47224 */ /* 0x000fe200078e0081 */
[----:B------:R-:W-:Y:S01]  /*5e10*/  UIADD3 UR6, UR7, -0x2, URZ ;  /* 0xfffffffe07067890 */ /* 0x000fe2000fffe03f */
[----:B------:R2:W5:Y:S01]  /*5e20*/  LDL.LU R233, [R1+0x14] ;  /* 0x0000140001e97983 */ /* 0x0005620000300800 */
[----:B------:R-:W-:Y:S01]  /*5e30*/  IMAD.MOV.U32 R154, RZ, RZ, R158 ;  /* 0x000000ffff9a7224 */ /* 0x000fe200078e009e */
[----:B------:R-:W-:Y:S01]  /*5e40*/  HMMA.16816.F32 R64, R8, R24, R64 ;  /* 0x000000180840723c */ /* 0x000fe20000001840 */
[----:B------:R-:W-:Y:S01]  /*5e50*/  IMAD.MOV.U32 R158, RZ, RZ, R157 ;  /* 0x000000ffff9e7224 */ /* 0x000fe200078e009d */
[----:B------:R-:W-:Y:S01]  /*5e60*/  MOV R157, R153 ;  /* 0x00000099009d7202 */ /* 0x000fe20000000f00 */
[----:B------:R-:W-:-:S02]  /*5e70*/  IMAD.MOV.U32 R153, RZ, RZ, R152 ;  /* 0x000000ffff997224 */ /* 0x000fc400078e0098 */
[----:B------:R-:W-:Y:S02]  /*5e80*/  IMAD.MOV.U32 R152, RZ, RZ, R232 ;  /* 0x000000ffff987224 */ /* 0x000fe400078e00e8 */
[----:B------:R-:W-:Y:S01]  /*5e90*/  IMAD.MOV.U32 R159, RZ, RZ, R155 ;  /* 0x000000ffff9f7224 */ /* 0x000fe200078e009b */
[----:B------:R-:W-:Y:S01]  /*5ea0*/  HMMA.16816.F32 R48, R8, R22, R48 ;  /* 0x000000160830723c */ /* 0x000fe20000001830 */
[----:B-1----:R-:W-:Y:S01]  /*5eb0*/  FFMA.FTZ R3, R168, c[0x0][0x2d0], -R6 ;  /* 0x0000b400a8037a23 */ /* 0x002fe20000010806 */
[----:B------:R2:W5:Y:S01]  /*5ec0*/  LDL.LU R232, [R1+0x10] ;  /* 0x0000100001e87983 */ /* 0x0005620000300800 */
[----:B------:R-:W-:Y:S01]  /*5ed0*/  IMAD.MOV.U32 R155, RZ, RZ, R154 ;  /* 0x000000ffff9b7224 */ /* 0x000fe200078e009a */
[----:B------:R-:W-:Y:S01]  /*5ee0*/  MOV R154, R153 ;  /* 0x00000099009a7202 */ /* 0x000fe20000000f00 */
[----:B------:R1:W-:Y:S01]  /*5ef0*/  MUFU.EX2 R30, R3 ;  /* 0x00000003001e7308 */ /* 0x0003e20000000800 */
[----:B------:R-:W-:Y:S01]  /*5f00*/  IMAD.MOV.U32 R153, RZ, RZ, R152 ;  /* 0x000000ffff997224 */ /* 0x000fe200078e0098 */
[----:B------:R-:W-:Y:S01]  /*5f10*/  MOV R173, R159 ;  /* 0x0000009f00ad7202 */ /* 0x000fe20000000f00 */
[----:B------:R-:W-:-:S02]  /*5f20*/  IMAD.MOV.U32 R152, RZ, RZ, R131 ;  /* 0x000000ffff987224 */ /* 0x000fc400078e0083 */
[----:B-1----:R-:W-:Y:S02]  /*5f30*/  FFMA.FTZ R3, R170, c[0x0][0x2d0], -R6 ;  /* 0x0000b400aa037a23 */ /* 0x002fe40000010806 */
[----:B------:R-:W-:Y:S02]  /*5f40*/  IMAD.MOV.U32 R186, RZ, RZ, R153 ;  /* 0x000000ffffba7224 */ /* 0x000fe400078e0099 */
[----:B------:R1:W-:Y:S01]  /*5f50*/  MUFU.EX2 R28, R3 ;  /* 0x00000003001c7308 */ /* 0x0003e20000000800 */
[----:B------:R-:W-:Y:S01]  /*5f60*/  IMAD.MOV.U32 R146, RZ, RZ, R154 ;  /* 0x000000ffff927224 */ /* 0x000fe200078e009a */
[----:B------:R-:W-:Y:S01]  /*5f70*/  HMMA.16816.F32 R52, R8, R20, R52 ;  /* 0x000000140834723c */ /* 0x000fe20000001834 */
[----:B------:R-:W-:Y:S02]  /*5f80*/  IMAD.MOV.U32 R131, RZ, RZ, R130 ;  /* 0x000000ffff837224 */ /* 0x000fe400078e0082 */
[----:B------:R-:W-:Y:S02]  /*5f90*/  IMAD.MOV.U32 R80, RZ, RZ, R172 ;  /* 0x000000ffff507224 */ /* 0x000fe400078e00ac */
[----:B------:R-:W-:-:S02]  /*5fa0*/  IMAD.MOV.U32 R130, RZ, RZ, R139 ;  /* 0x000000ffff827224 */ /* 0x000fc400078e008b */
[----:B-1----:R-:W-:Y:S01]  /*5fb0*/  FFMA.FTZ R3, R169, c[0x0][0x2d0], -R6 ;  /* 0x0000b400a9037a23 */ /* 0x002fe20000010806 */
[C---:B------:R-:W-:Y:S01]  /*5fc0*/  HMMA.16816.F32 R44, R8.reuse, R12, R44 ;  /* 0x0000000c082c723c */ /* 0x040fe2000000182c */
[----:B------:R-:W-:Y:S01]  /*5fd0*/  MUFU.EX2 R20, R4 ;  /* 0x0000000400147308 */ /* 0x000fe20000000800 */
[----:B------:R-:W-:Y:S02]  /*5fe0*/  IMAD.MOV.U32 R185, RZ, RZ, R152 ;  /* 0x000000ffffb97224 */ /* 0x000fe400078e0098 */
[----:B------:R-:W-:Y:S02]  /*5ff0*/  IMAD.MOV.U32 R174, RZ, RZ, R127 ;  /* 0x000000ffffae7224 */ /* 0x000fe400078e007f */
[----:B------:R-:W-:Y:S02]  /*6000*/  IMAD.MOV.U32 R159, RZ, RZ, R155 ;  /* 0x000000ffff9f7224 */ /* 0x000fe400078e009b */
[----:B------:R-:W-:Y:S01]  /*6010*/  HMMA.16816.F32 R60, R8, R26, R60 ;  /* 0x0000001a083c723c */ /* 0x000fe2000000183c */
[----:B------:R1:W3:Y:S01]  /*6020*/  MUFU.EX2 R25, R3 ;  /* 0x0000000300197308 */ /* 0x0002e20000000800 */
[--C-:B------:R-:W-:Y:S01]  /*6030*/  FFMA.FTZ R12, R217, c[0x0][0x2d0], -R0.reuse ;  /* 0x0000b400d90c7a23 */ /* 0x100fe20000010800 */
[----:B------:R-:W-:Y:S01]  /*6040*/  MOV R184, R131 ;  /* 0x0000008300b87202 */ /* 0x000fe20000000f00 */
[----:B------:R-:W-:Y:S01]  /*6050*/  FFMA.FTZ R6, R222, c[0x0][0x2d0], -R0 ;  /* 0x0000b400de067a23 */ /* 0x000fe20000010800 */
[----:B------:R-:W4:Y:S01]  /*6060*/  LDSM.16.MT88.4 R152, [R228+0x3100] ;  /* 0x00310000e498783b */ /* 0x000f220000004200 */
[----:B------:R-:W-:-:S02]  /*6070*/  IMAD.MOV.U32 R172, RZ, RZ, R173 ;  /* 0x000000ffffac7224 */ /* 0x000fc400078e00ad */
[C---:B------:R-:W-:Y:S01]  /*6080*/  HMMA.16816.F32 R36, R8.reuse, R16, R36 ;  /* 0x000000100824723c */ /* 0x040fe20000001824 */
[----:B------:R-:W-:Y:S01]  /*6090*/  IMAD.MOV.U32 R175, RZ, RZ, R130 ;  /* 0x000000ffffaf7224 */ /* 0x000fe200078e0082 */
[----:B------:R-:W2:Y:S06]  /*60a0*/  LDSM.16.MT88.4 R168, [R231+0x3100] ;  /* 0x00310000e7a8783b */ /* 0x000eac0000004200 */
[C---:B------:R-:W-:Y:S01]  /*60b0*/  HMMA.16816.F32 R40, R8.reuse, R18, R40 ;  /* 0x000000120828723c */ /* 0x040fe20000001828 */
[----:B-1----:R-:W-:Y:S01]  /*60c0*/  FFMA.FTZ R3, R213, c[0x0][0x2d0], -R5 ;  /* 0x0000b400d5037a23 */ /* 0x002fe20000010805 */
[----:B------:R-:W-:Y:S03]  /*60d0*/  LDSM.16.MT88.4 R16, [R230+0x3100] ;  /* 0x00310000e610783b */ /* 0x000fe60000004200 */
[----:B------:R1:W-:Y:S01]  /*60e0*/  MUFU.EX2 R24, R3 ;  /* 0x0000000300187308 */ /* 0x0003e20000000800 */
[----:B------:R-:W-:Y:S01]  /*60f0*/  FFMA.FTZ R4, R186, c[0x0][0x2d0], -R7 ;  /* 0x0000b400ba047a23 */ /* 0x000fe20000010807 */
[----:B------:R2:W5:Y:S01]  /*6100*/  LDL.LU R139, [R1+0xc] ;  /* 0x00000c00018b7983 */ /* 0x0005620000300800 */
[----:B------:R-:W-:Y:S01]  /*6110*/  HMMA.16816.F32 R32, R8, R14, R32 ;  /* 0x0000000e0820723c */ /* 0x000fe20000001820 */
[----:B------:R-:W-:Y:S01]  /*6120*/  IMAD.MOV.U32 R173, RZ, RZ, R125 ;  /* 0x000000ffffad7224 */ /* 0x000fe200078e007d */
[----:B------:R-:W-:Y:S01]  /*6130*/  UISETP.GE.AND UP0, UPT, UR6, UR8, UPT ;  /* 0x000000080600728c */ /* 0x000fe2000bf06270 */
[----:B------:R-:W-:Y:S01]  /*6140*/  IMAD.MOV.U32 R130, RZ, RZ, R117 ;  /* 0x000000ffff827224 */ /* 0x000fe200078e0075 */
[----:B---3--:R-:W-:Y:S01]  /*6150*/  F2FP.PACK_AB R186, R25, R28 ;  /* 0x0000001c19ba723e */ /* 0x008fe200000000ff */
[----:B------:R3:W-:Y:S01]  /*6160*/  MUFU.EX2 R14, R4 ;  /* 0x00000004000e7308 */ /* 0x0007e20000000800 */
[----:B------:R-:W-:-:S02]  /*6170*/  IMAD.MOV.U32 R82, RZ, RZ, R175 ;  /* 0x000000ffff527224 */ /* 0x000fc400078e00af */
[----:B------:R-:W-:Y:S01]  /*6180*/  IMAD.MOV.U32 R83, RZ, RZ, R184 ;  /* 0x000000ffff537224 */ /* 0x000fe200078e00b8 */
[----:B------:R-:W-:Y:S01]  /*6190*/  PLOP3.LUT P0, PT, PT, PT, UP0, 0x80, 0x0 ;  /* 0x000000000000781c */ /* 0x000fe20003f0f008 */
[----:B------:R-:W-:Y:S01]  /*61a0*/  IMAD.MOV.U32 R131, RZ, RZ, R116 ;  /* 0x000000ffff837224 */ /* 0x000fe200078e0074 */
[----:B------:R-:W-:Y:S01]  /*61b0*/  F2FP.PACK_AB R184, R30, R29 ;  /* 0x0000001d1eb8723e */ /* 0x000fe200000000ff */
[----:B------:R-:W-:Y:S01]  /*61c0*/  IMAD.MOV.U32 R128, RZ, RZ, R119 ;  /* 0x000000ffff807224 */ /* 0x000fe200078e0077 */
[----:B------:R-:W-:Y:S01]  /*61d0*/  MUFU.EX2 R11, R12 ;  /* 0x0000000c000b7308 */ /* 0x000fe20000000800 */
[----:B-1----:R-:W-:Y:S01]  /*61e0*/  FFMA.FTZ R3, R211, c[0x0][0x2d0], -R5 ;  /* 0x0000b400d3037a23 */ /* 0x002fe20000010805 */
[----:B------:R-:W1:Y:S01]  /*61f0*/  LDSM.16.MT88.4 R116, [R229+0x3100] ;  /* 0x00310000e574783b */ /* 0x000e620000004200 */
[----:B------:R-:W-:Y:S02]  /*6200*/  IMAD.MOV.U32 R210, RZ, RZ, R131 ;  /* 0x000000ffffd27224 */ /* 0x000fe400078e0083 */
[----:B------:R-:W-:-:S03]  /*6210*/  IMAD.MOV.U32 R209, RZ, RZ, R128 ;  /* 0x000000ffffd17224 */ /* 0x000fc600078e0080 */
[----:B------:R2:W1:Y:S01]  /*6220*/  MUFU.EX2 R23, R3 ;  /* 0x0000000300177308 */ /* 0x0004620000000800 */
[----:B---3--:R-:W-:-:S07]  /*6230*/  FADD.FTZ R4, R224, R221 ;  /* 0x000000dde0047221 */ /* 0x008fce0000010000 */
[----:B------:R-:W-:Y:S01]  /*6240*/  MUFU.EX2 R10, R6 ;  /* 0x00000006000a7308 */ /* 0x000fe20000000800 */
[----:B--2---:R-:W-:-:S07]  /*6250*/  FFMA.FTZ R3, R214, c[0x0][0x2d0], -R5 ;  /* 0x0000b400d6037a23 */ /* 0x004fce0000010805 */
[----:B------:R2:W-:Y:S02]  /*6260*/  MUFU.EX2 R22, R3 ;  /* 0x0000000300167308 */ /* 0x0005e40000000800 */
[----:B--2---:R-:W-:Y:S02]  /*6270*/  FFMA.FTZ R3, R226, c[0x0][0x2d0], -R5 ;  /* 0x0000b400e2037a23 */ /* 0x004fe40000010805 */
[----:B------:R-:W-:-:S04]  /*6280*/  FFMA.FTZ R5, R225, c[0x0][0x2d0], -R0 ;  /* 0x0000b400e1057a23 */ /* 0x000fc80000010800 */
[----:B------:R2:W3:Y:S01]  /*6290*/  MUFU.EX2 R21, R3 ;  /* 0x0000000300157308 */ /* 0x0004e20000000800 */
[----:B------:R-:W-:-:S07]  /*62a0*/  FFMA.FTZ R0, R215, c[0x0][0x2d0], -R0 ;  /* 0x0000b400d7007a23 */ /* 0x000fce0000010800 */
[----:B------:R4:W4:Y:S01]  /*62b0*/  MUFU.EX2 R9, R5 ;  /* 0x0000000500097308 */ /* 0x0009220000000800 */
[----:B--2---:R-:W-:-:S07]  /*62c0*/  FFMA.FTZ R3, R146, c[0x0][0x2d0], -R7 ;  /* 0x0000b40092037a23 */ /* 0x004fce0000010807 */
[----:B------:R2:W2:Y:S01]  /*62d0*/  MUFU.EX2 R12, R0 ;  /* 0x00000000000c7308 */ /* 0x0004a20000000800 */
[----:B------:R-:W-:Y:S01]  /*62e0*/  FFMA.FTZ R7, R185, c[0x0][0x2d0], -R7 ;  /* 0x0000b400b9077a23 */ /* 0x000fe20000010807 */
[----:B-1----:R-:W-:Y:S02]  /*62f0*/  F2FP.PACK_AB R185, R23, R24 ;  /* 0x0000001817b9723e */ /* 0x002fe400000000ff */
[----:B---3--:R-:W-:Y:S01]  /*6300*/  F2FP.PACK_AB R187, R21, R22 ;  /* 0x0000001615bb723e */ /* 0x008fe200000000ff */
[----:B----4-:R-:W-:-:S03]  /*6310*/  FADD.FTZ R5, R124, R126 ;  /* 0x0000007e7c057221 */ /* 0x010fc60000010000 */
[----:B------:R1:W3:Y:S01]  /*6320*/  MUFU.EX2 R15, R3 ;  /* 0x00000003000f7308 */ /* 0x0002e20000000800 */
[----:B------:R-:W-:Y:S01]  /*6330*/  F2FP.PACK_AB R129, R10, R9 ;  /* 0x000000090a81723e */ /* 0x000fe200000000ff */
[----:B------:R-:W-:Y:S01]  /*6340*/  FADD.FTZ R6, R158, R5 ;  /* 0x000000059e067221 */ /* 0x000fe20000010000 */
[C---:B------:R-:W-:Y:S01]  /*6350*/  HMMA.16816.F32 R140, R184.reuse, R152, R140 ;  /* 0x00000098b88c723c */ /* 0x040fe2000000188c */
[----:B------:R-:W-:Y:S02]  /*6360*/  FADD.FTZ R5, R223, R4 ;  /* 0x00000004df057221 */ /* 0x000fe40000010000 */
[----:B--2---:R-:W-:Y:S02]  /*6370*/  FADD.FTZ R0, R159, R173 ;  /* 0x000000ad9f007221 */ /* 0x004fe40000010000 */
[----:B------:R2:W4:Y:S01]  /*6380*/  MUFU.EX2 R13, R7 ;  /* 0x00000007000d7308 */ /* 0x0005220000000800 */
[----:B------:R-:W-:Y:S02]  /*6390*/  F2FP.PACK_AB R131, R12, R11 ;  /* 0x0000000b0c83723e */ /* 0x000fe400000000ff */
[----:B------:R-:W-:Y:S01]  /*63a0*/  HMMA.16816.F32 R148, R184, R154, R148 ;  /* 0x0000009ab894723c */ /* 0x000fe20000001894 */
[----:B-1----:R-:W-:Y:S01]  /*63b0*/  FADD.FTZ R3, R172, R174 ;  /* 0x000000aeac037221 */ /* 0x002fe20000010000 */
[----:B---3--:R-:W-:-:S03]  /*63c0*/  F2FP.PACK_AB R128, R15, R20 ;  /* 0x000000140f80723e */ /* 0x008fc600000000ff */
[----:B------:R-:W-:-:S03]  /*63d0*/  FADD.FTZ R4, R157, R3 ;  /* 0x000000039d047221 */ /* 0x000fc60000010000 */
[C---:B------:R-:W-:Y:S01]  /*63e0*/  HMMA.16816.F32 R160, R184.reuse, R168, R160 ;  /* 0x000000a8b8a0723c */ /* 0x040fe200000018a0 */
[----:B------:R-:W-:Y:S02]  /*63f0*/  FADD.FTZ R3, R80, R6 ;  /* 0x0000000650037221 */ /* 0x000fe40000010000 */
[----:B------:R-:W-:Y:S02]  /*6400*/  FADD.FTZ R4, R82, R4 ;  /* 0x0000000452047221 */ /* 0x000fe40000010000 */
[----:B--2---:R-:W-:Y:S01]  /*6410*/  FADD.FTZ R7, R130, R0 ;  /* 0x0000000082077221 */ /* 0x004fe20000010000 */
[----:B----4-:R-:W-:Y:S01]  /*6420*/  F2FP.PACK_AB R130, R13, R14 ;  /* 0x0000000e0d82723e */ /* 0x010fe200000000ff */
[----:B------:R-:W-:Y:S01]  /*6430*/  FADD.FTZ R0, R81, R5 ;  /* 0x0000000551007221 */ /* 0x000fe20000010000 */
[----:B------:R-:W-:Y:S01]  /*6440*/  HMMA.16816.F32 R164, R184, R170, R164 ;  /* 0x000000aab8a4723c */ /* 0x000fe200000018a4 */
[----:B------:R-:W-:Y:S02]  /*6450*/  FADD.FTZ R7, R83, R7 ;  /* 0x0000000753077221 */ /* 0x000fe40000010000 */
[----:B------:R-:W-:-:S02]  /*6460*/  FADD.FTZ R6, R220, R3 ;  /* 0x00000003dc067221 */ /* 0x000fc40000010000 */
[----:B------:R-:W-:Y:S02]  /*6470*/  FADD.FTZ R5, R205, R0 ;  /* 0x00000000cd057221 */ /* 0x000fe40000010000 */
[----:B------:R-:W-:Y:S01]  /*6480*/  FADD.FTZ R4, R123, R4 ;  /* 0x000000047b047221 */ /* 0x000fe20000010000 */
[C---:B------:R-:W-:Y:S01]  /*6490*/  HMMA.16816.F32 R176, R184.reuse, R116, R176 ;  /* 0x00000074b8b0723c */ /* 0x040fe200000018b0 */
[----:B------:R-:W-:Y:S02]  /*64a0*/  FADD.FTZ R3, R122, R7 ;  /* 0x000000077a037221 */ /* 0x000fe40000010000 */
[----:B------:R-:W-:Y:S02]  /*64b0*/  FADD.FTZ R0, R219, R6 ;  /* 0x00000006db007221 */ /* 0x000fe40000010000 */
[----:B------:R-:W-:Y:S02]  /*64c0*/  FADD.FTZ R8, R207, R5 ;  /* 0x00000005cf087221 */ /* 0x000fe40000010000 */
[----:B------:R-:W-:Y:S01]  /*64d0*/  FADD.FTZ R7, R121, R4 ;  /* 0x0000000479077221 */ /* 0x000fe20000010000 */
[----:B------:R-:W-:Y:S01]  /*64e0*/  HMMA.16816.F32 R180, R184, R118, R180 ;  /* 0x00000076b8b4723c */ /* 0x000fe200000018b4 */
[----:B------:R-:W-:-:S02]  /*64f0*/  FADD.FTZ R6, R120, R3 ;  /* 0x0000000378067221 */ /* 0x000fc40000010000 */
[----:B------:R-:W-:Y:S02]  /*6500*/  FADD.FTZ R5, R216, R0 ;  /* 0x00000000d8057221 */ /* 0x000fe40000010000 */
[----:B------:R-:W-:Y:S02]  /*6510*/  FADD.FTZ R4, R208, R8 ;  /* 0x00000008d0047221 */ /* 0x000fe40000010000 */
[----:B------:R-:W-:Y:S01]  /*6520*/  FADD.FTZ R3, R227, R7 ;  /* 0x00000007e3037221 */ /* 0x000fe20000010000 */
[----:B------:R-:W-:Y:S01]  /*6530*/  HMMA.16816.F32 R144, R128, R152, R64 ;  /* 0x000000988090723c */ /* 0x000fe20000001840 */
[----:B------:R-:W-:Y:S02]  /*6540*/  FADD.FTZ R0, R210, R6 ;  /* 0x00000006d2007221 */ /* 0x000fe40000010000 */
[----:B------:R-:W-:Y:S02]  /*6550*/  FADD.FTZ R6, R218, R5 ;  /* 0x00000005da067221 */ /* 0x000fe40000010000 */
[----:B------:R-:W-:-:S02]  /*6560*/  FADD.FTZ R5, R206, R4 ;  /* 0x00000004ce057221 */ /* 0x000fc40000010000 */
        /* <DEDUP_REMOVED lines=31> */
[----:B------:R-:W-:Y:S01]  /*6760*/  HMMA.16816.F32 R120, R128, R16, R44 ;  /* 0x000000108078723c */ /* 0x000fe2000000182c */
        /* <DEDUP_REMOVED lines=13> */
[----:B------:R-:W-:Y:S02]  /*6840*/  FADD.FTZ R251, R190, R251 ;  /* 0x000000fbbefb7221 */ /* 0x000fe40000010000 */
[----:B------:R-:W-:Y:S02]  /*6850*/  FADD.FTZ R252, R105, R252 ;  /* 0x000000fc69fc7221 */ /* 0x000fe40000010000 */
[----:B------:R-:W-:Y:S02]  /*6860*/  FADD.FTZ R0, R90, R0 ;  /* 0x000000005a007221 */ /* 0x000fe40000010000 */
        /* <DEDUP_REMOVED lines=30> */
[----:B------:R-:W-:Y:S01]  /*6a50*/  FADD.FTZ R252, R57, R252 ;  /* 0x000000fc39fc7221 */ /* 0x000fe20000010000 */
[----:B------:R1:W-:Y:S01]  /*6a60*/  STL [R1+0x4], R0 ;  /* 0x0000040001007387 */ /* 0x0003e20000100800 */
[----:B------:R-:W-:Y:S02]  /*6a70*/  FADD.FTZ R251, R72, R251 ;  /* 0x000000fb48fb7221 */ /* 0x000fe40000010000 */
[----:B------:R-:W-:Y:S01]  /*6a80*/  FADD.FTZ R252, R56, R252 ;  /* 0x000000fc38fc7221 */ /* 0x000fe20000010000 */
[----:B------:R1:W-:Y:S01]  /*6a90*/  STL [R1], R4 ;  /* 0x0000000401007387 */ /* 0x0003e20000100800 */
        /* <DEDUP_REMOVED lines=9> */
[----:B------:R-:W-:Y:S01]  /*6b30*/  FADD.FTZ R252, R12, R252 ;  /* 0x000000fc0cfc7221 */ /* 0x000fe20000010000 */
[----:B------:R-:W-:Y:S05]  /*6b40*/  @!P0 BRA `(.L_x_19) ;  /* 0x0000427000008947 */ /* 0x000fea0003800000 */
[----:B------:R-:W-:Y:S01]  /*6b50*/  IMAD.MOV.U32 R3, RZ, RZ, R136 ;  /* 0x000000ffff037224 */ /* 0x000fe200078e0088 */
[----:B------:R-:W-:Y:S01]  /*6b60*/  MOV R138, R2 ;  /* 0x00000002008a7202 */ /* 0x000fe20000000f00 */
[----:B-1----:R-:W-:Y:S01]  /*6b70*/  IMAD.MOV.U32 R0, RZ, RZ, R137 ;  /* 0x000000ffff007224 */ /* 0x002fe200078e0089 */
[----:B------:R-:W-:Y:S01]  /*6b80*/  MOV R133, R135 ;  /* 0x0000008700857202 */ /* 0x000fe20000000f00 */
[----:B------:R-:W-:Y:S05]  /*6b90*/  BRA `(.L_x_20) ;  /* 0x0000040000007947 */ /* 0x000fea0003800000 */
.L_x_22:
[----:B------:R-:W2:Y:S01]  /*6ba0*/  LDL R136, [R1+0x8] ;  /* 0x0000080001887983 */ /* 0x000ea20000100800 */
[----:B------:R-:W-:Y:S01]  /*6bb0*/  UIMAD UR5, UR6, 0x70, UR9 ;  /* 0x00000070060578a4 */ /* 0x000fe2000f8e0209 */
[----:B------:R-:W-:Y:S05]  /*6bc0*/  IMAD.MOV.U32 R247, RZ, RZ, RZ ;  /* 0x000000fffff77224 */ /* 0x000fea00078e00ff */
[----:B------:R-:W-:Y:S05]  /*6bd0*/  IMAD.U32 R132, RZ, RZ, UR5 ;  /* 0x00000005ff847e24 */ /* 0x000fea000f8e00ff */
[----:B--2---:R-:W-:Y:S05]  /*6be0*/  IADD3 R132, R132, -0x70, R136 ;  /* 0xffffff9084847810 */ /* 0x004fea0007ffe088 */
[----:B------:R-:W-:Y:S04]  /*6bf0*/  @P5 IMAD.HI.U32 R134, R132, c[0x0][0x2bc], RZ ;  /* 0x0000af0084865a27 */ /* 0x000fe800078e00ff */
[----:B------:R-:W-:Y:S01]  /*6c00*/  IMAD.MOV.U32 R2, RZ, RZ, R132 ;  /* 0x000000ffff027224 */ /* 0x000fe200078e0084 */
[----:B------:R-:W-:Y:S04]  /*6c10*/  @P5 SHF.R.U32.HI R2, RZ, c[0x0][0x2c0], R134 ;  /* 0x0000b000ff025a19 */ /* 0x000fe80000011686 */
[C---:B------:R-:W-:Y:S04]  /*6c20*/  @!P4 IADD3 R135, P0, R2.reuse, UR12, RZ ;  /* 0x0000000c0287cc10 */ /* 0x040fe8000ff1e0ff */
[----:B------:R-:W-:Y:S01]  /*6c30*/  @!P4 LEA.HI.X.SX32 R136, R2, UR14, 0x1, P0 ;  /* 0x0000000e0288cc11 */ /* 0x000fe200080f0eff */
[----:B------:R-:W-:Y:S01]  /*6c40*/  IMAD.MOV R2, RZ, RZ, -R2 ;  /* 0x000000ffff027224 */ /* 0x000fe200078e0a02 */
[C---:B------:R-:W-:Y:S03]  /*6c50*/  @!P4 LEA R134, P0, R135.reuse, c[0x0][0x2a0], 0x2 ;  /* 0x0000a8008786ca11 */ /* 0x040fe600078010ff */
[----:B------:R-:W-:Y:S01]  /*6c60*/  IMAD R249, R2, c[0x0][0x2b8], R132 ;  /* 0x0000ae0002f97a24 */ /* 0x000fe200078e0284 */
[----:B------:R-:W-:Y:S04]  /*6c70*/  @!P4 LEA.HI.X R135, R135, c[0x0][0x2a4], R136, 0x2, P0 ;  /* 0x0000a9008787ca11 */ /* 0x000fe800000f1488 */
[----:B------:R-:W-:Y:S01]  /*6c80*/  SHF.R.S32.HI R2, RZ, 0x1f, R249 ;  /* 0x0000001fff027819 */ /* 0x000fe200000114f9 */
[----:B------:R1:W2:Y:S04]  /*6c90*/  @!P4 LDG.E R247, [R134.64] ;  /* 0x0000001086f7c981 */ /* 0x0002a8000c1e1900 */
[----:B------:R-:W-:Y:S04]  /*6ca0*/  IMAD R2, R2, c[0x0][0x1e0], RZ ;  /* 0x0000780002027a24 */ /* 0x000fe800078e02ff */
[C---:B------:R-:W-:Y:S02]  /*6cb0*/  IMAD R2, R249.reuse, c[0x0][0x1e4], R2 ;  /* 0x00007900f9027a24 */ /* 0x040fe400078e0202 */
[----:B-1----:R-:W-:Y:S04]  /*6cc0*/  IMAD.WIDE.U32 R134, R249, c[0x0][0x1e0], RZ ;  /* 0x00007800f9867a25 */ /* 0x002fe800078e00ff */
[----:B------:R-:W-:Y:S01]  /*6cd0*/  IMAD.IADD R135, R135, 0x1, R2 ;  /* 0x0000000187877824 */ /* 0x000fe200078e0202 */
[----:B--2---:R-:W-:Y:S03]  /*6ce0*/  SHF.R.S32.HI R132, RZ, 0x1f, R247 ;  /* 0x0000001fff847819 */ /* 0x004fe600000114f7 */
[C---:B------:R-:W-:Y:S04]  /*6cf0*/  IMAD.WIDE.U32 R134, R247.reuse, c[0x0][0x1f0], R134 ;  /* 0x00007c00f7867a25 */ /* 0x040fe800078e0086 */
[----:B------:R-:W-:Y:S01]  /*6d00*/  IMAD R132, R132, c[0x0][0x1f0], RZ ;  /* 0x00007c0084847a24 */ /* 0x000fe200078e02ff */
[----:B------:R-:W-:Y:S03]  /*6d10*/  IADD3 R2, P1, R134, UR20, RZ ;  /* 0x0000001486027c10 */ /* 0x000fe6000ff3e0ff */
[----:B------:R-:W-:Y:S01]  /*6d20*/  IMAD R134, R247, c[0x0][0x1f4], R132 ;  /* 0x00007d00f7867a24 */ /* 0x000fe200078e0284 */
[C---:B------:R-:W-:Y:S04]  /*6d30*/  LEA R132, P0, R2.reuse, c[0x0][0x1c8], 0x1 ;  /* 0x0000720002847a11 */ /* 0x040fe800078008ff */
[----:B------:R-:W-:Y:S01]  /*6d40*/  IADD3.X R134, R135, UR18, R134, P1, !PT ;  /* 0x0000001287867c10 */ /* 0x000fe20008ffe486 */
[----:B------:R-:W1:Y:S03]  /*6d50*/  SHFL.IDX PT, R136, R132, RZ, 0x181f ;  /* 0x00181fff84887589 */ /* 0x000e6600000e0000 */
[----:B------:R-:W-:Y:S01]  /*6d60*/  LEA.HI.X R2, R2, c[0x0][0x1cc], R134, 0x1, P0 ;  /* 0x0000730002027a11 */ /* 0x000fe200000f0c86 */
[----:B------:R-:W-:Y:S04]  /*6d70*/  SHFL.IDX PT, R192, R132, 0x2, 0x181f ;  /* 0x00581f0084c07f89 */ /* 0x000fe800000e0000 */
[----:B------:R-:W2:Y:S04]  /*6d80*/  SHFL.IDX PT, R137, R2, RZ, 0x181f ;  /* 0x00181fff02897589 */ /* 0x000ea800000e0000 */
[----:B------:R-:W3:Y:S04]  /*6d90*/  SHFL.IDX PT, R134, R132, 0x1, 0x181f ;  /* 0x00381f0084867f89 */ /* 0x000ee800000e0000 */
[----:B------:R-:W4:Y:S04]  /*6da0*/  SHFL.IDX PT, R135, R2, 0x1, 0x181f ;  /* 0x00381f0002877f89 */ /* 0x000f2800000e0000 */
[----:B------:R-:W5:Y:S04]  /*6db0*/  SHFL.IDX PT, R190, R132, 0x3, 0x181f ;  /* 0x00781f0084be7f89 */ /* 0x000f6800000e0000 */
[----:B------:R-:W5:Y:S01]  /*6dc0*/  SHFL.IDX PT, R189, R2, 0x2, 0x181f ;  /* 0x00581f0002bd7f89 */ /* 0x000f6200000e0000 */
[-C--:B-1----:R-:W-:Y:S03]  /*6dd0*/  IADD3 R136, P1, R136, R246.reuse, RZ ;  /* 0x000000f688887210 */ /* 0x082fe60007f3e0ff */
[----:B------:R-:W1:Y:S04]  /*6de0*/  SHFL.IDX PT, R188, R132, 0x4, 0x181f ;  /* 0x00981f0084bc7f89 */ /* 0x000e6800000e0000 */
[----:B------:R-:W1:Y:S01]  /*6df0*/  SHFL.IDX PT, R191, R132, 0x5, 0x181f ;  /* 0x00b81f0084bf7f89 */ /* 0x000e6200000e0000 */
[--C-:B--2---:R-:W-:Y:S03]  /*6e00*/  IMAD.X R137, R137, 0x1, R245.reuse, P1 ;  /* 0x0000000189897824 */ /* 0x104fe600008e06f5 */
[----:B------:R-:W2:Y:S01]  /*6e10*/  SHFL.IDX PT, R196, R2, 0x3, 0x181f ;  /* 0x00781f0002c47f89 */ /* 0x000ea200000e0000 */
[-C--:B---3--:R-:W-:Y:S03]  /*6e20*/  IADD3 R134, P0, R134, R246.reuse, RZ ;  /* 0x000000f686867210 */ /* 0x088fe60007f1e0ff */
[----:B------:R3:W-:Y:S01]  /*6e30*/  LDGSTS.E.BYPASS.LTC128B.128 [R248+0x3900], [R136.64], !P6 ;  /* 0x0390000088f87fae */ /* 0x0007e2000f101d50 */
[-C--:B----4-:R-:W-:Y:S02]  /*6e40*/  IADD3.X R135, R135, R245.reuse, RZ, P0, !PT ;  /* 0x000000f587877210 */ /* 0x090fe400007fe4ff */
[-C--:B------:R-:W-:Y:S01]  /*6e50*/  IADD3 R192, P0, R192, R246.reuse, RZ ;  /* 0x000000f6c0c07210 */ /* 0x080fe20007f1e0ff */
[----:B------:R-:W4:Y:S01]  /*6e60*/  SHFL.IDX PT, R195, R2, 0x4, 0x181f ;  /* 0x00981f0002c37f89 */ /* 0x000f2200000e0000 */
[-C--:B-----5:R-:W-:Y:S03]  /*6e70*/  IADD3 R190, P3, R190, R246.reuse, RZ ;  /* 0x000000f6bebe7210 */ /* 0x0a0fe60007f7e0ff */
[----:B------:R5:W-:Y:S01]  /*6e80*/  LDGSTS.E.BYPASS.LTC128B.128 [R248+0x4100], [R134.64], !P6 ;  /* 0x0410000086f87fae */ /* 0x000be2000f101d50 */
[--C-:B------:R-:W-:Y:S03]  /*6e90*/  IMAD.X R193, R189, 0x1, R245.reuse, P0 ;  /* 0x00000001bdc17824 */ /* 0x100fe600000e06f5 */
[----:B------:R-:W5:Y:S01]  /*6ea0*/  SHFL.IDX PT, R132, R132, 0x6, 0x181f ;  /* 0x00d81f0084847f89 */ /* 0x000f6200000e0000 */
[-C--:B-1----:R-:W-:Y:S03]  /*6eb0*/  IADD3 R188, P2, R188, R246.reuse, RZ ;  /* 0x000000f6bcbc7210 */ /* 0x082fe60007f5e0ff */
[----:B------:R-:W1:Y:S04]  /*6ec0*/  SHFL.IDX PT, R194, R2, 0x5, 0x181f ;  /* 0x00b81f0002c27f89 */ /* 0x000e6800000e0000 */
[----:B------:R-:W1:Y:S04]  /*6ed0*/  SHFL.IDX PT, R2, R2, 0x6, 0x181f ;  /* 0x00d81f0002027f89 */ /* 0x000e6800000e0000 */
[----:B------:R1:W-:Y:S01]  /*6ee0*/  LDGSTS.E.BYPASS.LTC128B.128 [R248+0x4900], [R192.64], !P6 ;  /* 0x04900000c0f87fae */ /* 0x0003e2000f101d50 */
[-C--:B---3--:R-:W-:Y:S01]  /*6ef0*/  IADD3 R136, P1, R191, R246.reuse, RZ ;  /* 0x000000f6bf887210 */ /* 0x088fe20007f3e0ff */
[--C-:B--2---:R-:W-:Y:S02]  /*6f00*/  IMAD.X R191, R196, 0x1, R245.reuse, P3 ;  /* 0x00000001c4bf7824 */ /* 0x104fe400018e06f5 */
[--C-:B----4-:R-:W-:Y:S03]  /*6f10*/  IMAD.X R189, R195, 0x1, R245.reuse, P2 ;  /* 0x00000001c3bd7824 */ /* 0x110fe600010e06f5 */
[----:B------:R2:W-:Y:S01]  /*6f20*/  LDGSTS.E.BYPASS.LTC128B.128 [R248+0x5100], [R190.64], !P6 ;  /* 0x05100000bef87fae */ /* 0x0005e2000f101d50 */
[----:B-----5:R-:W-:Y:S03]  /*6f30*/  IADD3 R134, P0, R132, R246, RZ ;  /* 0x000000f684867210 */ /* 0x020fe60007f1e0ff */
[----:B------:R2:W-:Y:S01]  /*6f40*/  LDGSTS.E.BYPASS.LTC128B.128 [R248+0x5900], [R188.64], !P6 ;  /* 0x05900000bcf87fae */ /* 0x0005e2000f101d50 */
[----:B-1----:R-:W-:Y:S01]  /*6f50*/  IADD3.X R137, R194, R245, RZ, P1, !PT ;  /* 0x000000f5c2897210 */ /* 0x002fe20000ffe4ff */
[----:B------:R-:W-:Y:S04]  /*6f60*/  IMAD.X R135, R2, 0x1, R245, P0 ;  /* 0x0000000102877824 */ /* 0x000fe800000e06f5 */
[----:B------:R2:W-:Y:S04]  /*6f70*/  LDGSTS.E.BYPASS.LTC128B.128 [R248+0x6100], [R136.64], !P6 ;  /* 0x0610000088f87fae */ /* 0x0005e8000f101d50 */
[----:B------:R2:W-:Y:S01]  /*6f80*/  LDGSTS.E.BYPASS.LTC128B.128 [R248+0x6900], [R134.64], !P6 ;  /* 0x0690000086f87fae */ /* 0x0005e2000f101d50 */
[----:B------:R-:W-:-:S05]  /*6f90*/  BRA `(.L_x_21) ;  /* 0x00000cd000007947 */ /* 0x000fca0003800000 */
.L_x_20:
[----:B------:R-:W-:Y:S04]  /*6fa0*/  DEPBAR.LE SB0, 0x0 ;  /* 0x000080000000791a */ /* 0x000fe80000000000 */
[----:B------:R-:W-:Y:S01]  /*6fb0*/  BAR.SYNC.DEFER_BLOCKING 0x0 ;  /* 0x0000000000007b1d */ /* 0x000fe20000010000 */
[C---:B------:R-:W-:Y:S01]  /*6fc0*/  IMAD.WIDE.U32 R68, R249.reuse, c[0x0][0x208], RZ ;  /* 0x00008200f9447a25 */ /* 0x040fe200078e00ff */
[----:B------:R-:W-:Y:S01]  /*6fd0*/  SHF.R.S32.HI R2, RZ, 0x1f, R249 ;  /* 0x0000001fff027819 */ /* 0x000fe200000114f9 */
[----:B------:R-:W-:Y:S04]  /*6fe0*/  UISETP.GT.AND UP0, UPT, UR6, UR8, UPT ;  /* 0x000000080600728c */ /* 0x000fe8000bf04270 */
[----:B------:R-:W-:Y:S04]  /*6ff0*/  IMAD R2, R2, c[0x0][0x208], RZ ;  /* 0x0000820002027a24 */ /* 0x000fe800078e02ff */
[----:B------:R-:W-:Y:S01]  /*7000*/  IMAD R2, R249, c[0x0][0x20c], R2 ;  /* 0x00008300f9027a24 */ /* 0x000fe200078e0202 */
[----:B-----5:R-:W-:Y:S06]  /*7010*/  LDSM.16.M88.4 R112, [R234+0x7100] ;  /* 0x00710000ea70783b */ /* 0x020fec0000000200 */
[----:B------:R-:W1:Y:S06]  /*7020*/  LDSM.16.M88.4 R16, [R139+0x3900] ;  /* 0x003900008b10783b */ /* 0x000e6c0000000200 */
[----:B------:R-:W2:Y:S06]  /*7030*/  LDSM.16.M88.4 R108, [R234+0x9100] ;  /* 0x00910000ea6c783b */ /* 0x000eac0000000200 */
[----:B------:R-:W3:Y:S06]  /*7040*/  LDSM.16.M88.4 R32, [R139+0x4100] ;  /* 0x004100008b20783b */ /* 0x000eec0000000200 */
[----:B------:R-:W4:Y:S06]  /*7050*/  LDSM.16.M88.4 R48, [R139+0x4900] ;  /* 0x004900008b30783b */ /* 0x000f2c0000000200 */
[----:B------:R-:W3:Y:S06]  /*7060*/  LDSM.16.M88.4 R64, [R139+0x5100] ;  /* 0x005100008b40783b */ /* 0x000eec0000000200 */
[----:B------:R-:W3:Y:S06]  /*7070*/  LDSM.16.M88.4 R80, [R139+0x5900] ;  /* 0x005900008b50783b */ /* 0x000eec0000000200 */
[----:B------:R-:W-:Y:S01]  /*7080*/  LDSM.16.M88.4 R96, [R139+0x6100] ;  /* 0x006100008b60783b */ /* 0x000fe20000000200 */
[-C--:B-1----:R-:W-:Y:S05]  /*7090*/  HMMA.16816.F32 R4, R112, R16.reuse, RZ ;  /* 0x000000107004723c */ /* 0x082fea00000018ff */
[----:B------:R-:W-:Y:S03]  /*70a0*/  LDSM.16.M88.4 R188, [R139+0x6900] ;  /* 0x006900008bbc783b */ /* 0x000fe60000000200 */
[C---:B--2---:R-:W-:Y:S03]  /*70b0*/  HMMA.16816.F32 R8, R108.reuse, R16, RZ ;  /* 0x000000106c08723c */ /* 0x044fe600000018ff */
[----:B------:R-:W-:Y:S06]  /*70c0*/  LDSM.16.M88.4 R192, [R237+0x7100] ;  /* 0x00710000edc0783b */ /* 0x000fec0000000200 */
[----:B------:R-:W-:Y:S01]  /*70d0*/  LDSM.16.M88.4 R196, [R238] ;  /* 0x00000000eec4783b */ /* 0x000fe20000000200 */
[-C--:B------:R-:W-:Y:S05]  /*70e0*/  HMMA.16816.F32 R12, R108, R18.reuse, RZ ;  /* 0x000000126c0c723c */ /* 0x080fea00000018ff */
[----:B------:R-:W-:Y:S03]  /*70f0*/  LDSM.16.M88.4 R200, [R237+0x9100] ;  /* 0x00910000edc8783b */ /* 0x000fe60000000200 */
[C---:B------:R-:W-:Y:S03]  /*7100*/  HMMA.16816.F32 R16, R112.reuse, R18, RZ ;  /* 0x000000127010723c */ /* 0x040fe600000018ff */
[----:B------:R-:W-:Y:S05]  /*7110*/  LDSM.16.M88.4 R204, [R244] ;  /* 0x00000000f4cc783b */ /* 0x000fea0000000200 */
[-C--:B---3--:R-:W-:Y:S01]  /*7120*/  HMMA.16816.F32 R20, R112, R32.reuse, RZ ;  /* 0x000000207014723c */ /* 0x088fe200000018ff */
[----:B------:R-:W-:Y:S06]  /*7130*/  LDSM.16.M88.4 R208, [R243] ;  /* 0x00000000f3d0783b */ /* 0x000fec0000000200 */
[----:B------:R-:W-:Y:S01]  /*7140*/  LDSM.16.M88.4 R212, [R242] ;  /* 0x00000000f2d4783b */ /* 0x000fe20000000200 */
[C---:B------:R-:W-:Y:S05]  /*7150*/  HMMA.16816.F32 R24, R108.reuse, R32, RZ ;  /* 0x000000206c18723c */ /* 0x040fea00000018ff */
[----:B------:R-:W-:Y:S03]  /*7160*/  LDSM.16.M88.4 R216, [R241] ;  /* 0x00000000f1d8783b */ /* 0x000fe60000000200 */
[-C--:B------:R-:W-:Y:S03]  /*7170*/  HMMA.16816.F32 R28, R108, R34.reuse, RZ ;  /* 0x000000226c1c723c */ /* 0x080fe600000018ff */
[----:B------:R-:W-:Y:S05]  /*7180*/  LDSM.16.M88.4 R220, [R240] ;  /* 0x00000000f0dc783b */ /* 0x000fea0000000200 */
[C---:B------:R-:W-:Y:S01]  /*7190*/  HMMA.16816.F32 R32, R112.reuse, R34, RZ ;  /* 0x000000227020723c */ /* 0x040fe200000018ff */
[----:B------:R-:W-:Y:S07]  /*71a0*/  LDSM.16.M88.4 R224, [R239] ;  /* 0x00000000efe0783b */ /* 0x000fee0000000200 */
[-C--:B----4-:R-:W-:Y:S08]  /*71b0*/  HMMA.16816.F32 R36, R112, R48.reuse, RZ ;  /* 0x000000307024723c */ /* 0x090ff000000018ff */
[C---:B------:R-:W-:Y:S08]  /*71c0*/  HMMA.16816.F32 R40, R108.reuse, R48, RZ ;  /* 0x000000306c28723c */ /* 0x040ff000000018ff */
[-C--:B------:R-:W-:Y:S08]  /*71d0*/  HMMA.16816.F32 R44, R108, R50.reuse, RZ ;  /* 0x000000326c2c723c */ /* 0x080ff000000018ff */
[C---:B------:R-:W-:Y:S08]  /*71e0*/  HMMA.16816.F32 R48, R112.reuse, R50, RZ ;  /* 0x000000327030723c */ /* 0x040ff000000018ff */
[-C--:B------:R-:W-:Y:S08]  /*71f0*/  HMMA.16816.F32 R52, R112, R64.reuse, RZ ;  /* 0x000000407034723c */ /* 0x080ff000000018ff */
[C---:B------:R-:W-:Y:S07]  /*7200*/  HMMA.16816.F32 R56, R108.reuse, R64, RZ ;  /* 0x000000406c38723c */ /* 0x040fee00000018ff */
[----:B------:R-:W-:Y:S01]  /*7210*/  IMAD.IADD R65, R69, 0x1, R2 ;  /* 0x0000000145417824 */ /* 0x000fe200078e0202 */
[-C--:B------:R-:W-:Y:S01]  /*7220*/  HMMA.16816.F32 R60, R108, R66.reuse, RZ ;  /* 0x000000426c3c723c */ /* 0x080fe200000018ff */
[----:B------:R-:W-:Y:S03]  /*7230*/  IMAD.MOV.U32 R64, RZ, RZ, R68 ;  /* 0x000000ffff407224 */ /* 0x000fe600078e0044 */
[----:B------:R-:W-:Y:S01]  /*7240*/  SHF.R.S32.HI R2, RZ, 0x1f, R247 ;  /* 0x0000001fff027819 */ /* 0x000fe200000114f7 */
[C---:B------:R-:W-:Y:S03]  /*7250*/  IMAD.WIDE.U32 R72, R247.reuse, c[0x0][0x218], R64 ;  /* 0x00008600f7487a25 */ /* 0x040fe600078e0040 */
[C---:B------:R-:W-:Y:S04]  /*7260*/  HMMA.16816.F32 R64, R112.reuse, R66, RZ ;  /* 0x000000427040723c */ /* 0x040fe800000018ff */
[----:B------:R-:W-:Y:S01]  /*7270*/  IMAD R2, R2, c[0x0][0x218], RZ ;  /* 0x0000860002027a24 */ /* 0x000fe200078e02ff */
[----:B------:R-:W-:Y:S03]  /*7280*/  IADD3 R132, P1, R72, UR22, RZ ;  /* 0x0000001648847c10 */ /* 0x000fe6000ff3e0ff */
[-C--:B------:R-:W-:Y:S01]  /*7290*/  HMMA.16816.F32 R68, R112, R80.reuse, RZ ;  /* 0x000000507044723c */ /* 0x080fe200000018ff */
[----:B------:R-:W-:Y:S03]  /*72a0*/  IMAD R72, R247, c[0x0][0x21c], R2 ;  /* 0x00008700f7487a24 */ /* 0x000fe600078e0202 */
[C---:B------:R-:W-:Y:S02]  /*72b0*/  LEA R2, P0, R132.reuse, c[0x0][0x1f8], 0x1 ;  /* 0x00007e0084027a11 */ /* 0x040fe400078008ff */
[----:B------:R-:W-:Y:S03]  /*72c0*/  IADD3.X R72, R73, UR4, R72, P1, !PT ;  /* 0x0000000449487c10 */ /* 0x000fe60008ffe448 */
[----:B------:R-:W1:Y:S03]  /*72d0*/  SHFL.IDX PT, R94, R2, RZ, 0x181f ;  /* 0x00181fff025e7589 */ /* 0x000e6600000e0000 */
[----:B------:R-:W-:Y:S02]  /*72e0*/  LEA.HI.X R132, R132, c[0x0][0x1fc], R72, 0x1, P0 ;  /* 0x00007f0084847a11 */ /* 0x000fe400000f0c48 */
[C---:B------:R-:W-:Y:S01]  /*72f0*/  HMMA.16816.F32 R72, R108.reuse, R80, RZ ;  /* 0x000000506c48723c */ /* 0x040fe200000018ff */
[----:B------:R-:W2:Y:S06]  /*7300*/  SHFL.IDX PT, R92, R2, 0x1, 0x181f ;  /* 0x00381f00025c7f89 */ /* 0x000eac00000e0000 */
[----:B------:R-:W3:Y:S01]  /*7310*/  SHFL.IDX PT, R88, R132, RZ, 0x181f ;  /* 0x00181fff84587589 */ /* 0x000ee200000e0000 */
[-C--:B------:R-:W-:Y:S05]  /*7320*/  HMMA.16816.F32 R76, R108, R82.reuse, RZ ;  /* 0x000000526c4c723c */ /* 0x080fea00000018ff */
[----:B------:R-:W4:Y:S03]  /*7330*/  SHFL.IDX PT, R89, R132, 0x1, 0x181f ;  /* 0x00381f0084597f89 */ /* 0x000f2600000e0000 */
[C---:B------:R-:W-:Y:S03]  /*7340*/  HMMA.16816.F32 R80, R112.reuse, R82, RZ ;  /* 0x000000527050723c */ /* 0x040fe600000018ff */
[----:B------:R-:W4:Y:S01]  /*7350*/  SHFL.IDX PT, R100, R2, 0x2, 0x181f ;  /* 0x00581f0002647f89 */ /* 0x000f2200000e0000 */
[-C--:B-1----:R-:W-:Y:S04]  /*7360*/  IADD3 R94, P1, R94, R246.reuse, RZ ;  /* 0x000000f65e5e7210 */ /* 0x082fe80007f3e0ff */
[-C--:B------:R-:W-:Y:S01]  /*7370*/  HMMA.16816.F32 R84, R112, R96.reuse, RZ ;  /* 0x000000607054723c */ /* 0x080fe200000018ff */
[----:B------:R-:W1:Y:S03]  /*7380*/  SHFL.IDX PT, R103, R132, 0x2, 0x181f ;  /* 0x00581f0084677f89 */ /* 0x000e6600000e0000 */
[-C--:B--2---:R-:W-:Y:S03]  /*7390*/  IADD3 R92, P0, R92, R246.reuse, RZ ;  /* 0x000000f65c5c7210 */ /* 0x084fe60007f1e0ff */
[----:B------:R-:W2:Y:S01]  /*73a0*/  SHFL.IDX PT, R101, R2, 0x3, 0x181f ;  /* 0x00781f0002657f89 */ /* 0x000ea200000e0000 */
[--C-:B---3--:R-:W-:Y:S05]  /*73b0*/  IMAD.X R95, R88, 0x1, R245.reuse, P1 ;  /* 0x00000001585f7824 */ /* 0x108fea00008e06f5 */
[----:B------:R-:W3:Y:S01]  /*73c0*/  SHFL.IDX PT, R104, R132, 0x3, 0x181f ;  /* 0x00781f0084687f89 */ /* 0x000ee200000e0000 */
[--C-:B----4-:R-:W-:Y:S02]  /*73d0*/  IMAD.X R93, R89, 0x1, R245.reuse, P0 ;  /* 0x00000001595d7824 */ /* 0x110fe400000e06f5 */
[C---:B------:R-:W-:Y:S03]  /*73e0*/  HMMA.16816.F32 R88, R108.reuse, R96, RZ ;  /* 0x000000606c58723c */ /* 0x040fe600000018ff */
[----:B------:R-:W4:Y:S04]  /*73f0*/  SHFL.IDX PT, R102, R2, 0x4, 0x181f ;  /* 0x00981f0002667f89 */ /* 0x000f2800000e0000 */
[-C--:B------:R-:W-:Y:S02]  /*7400*/  IADD3 R96, P0, R100, R246.reuse, RZ ;  /* 0x000000f664607210 */ /* 0x080fe40007f1e0ff */
[----:B------:R-:W4:Y:S03]  /*7410*/  SHFL.IDX PT, R106, R132, 0x4, 0x181f ;  /* 0x00981f00846a7f89 */ /* 0x000f2600000e0000 */
[-C--:B-1----:R-:W-:Y:S03]  /*7420*/  IADD3.X R97, R103, R245.reuse, RZ, P0, !PT ;  /* 0x000000f567617210 */ /* 0x082fe600007fe4ff */
[----:B------:R-:W1:Y:S01]  /*7430*/  SHFL.IDX PT, R105, R2, 0x5, 0x181f ;  /* 0x00b81f0002697f89 */ /* 0x000e6200000e0000 */
[-C--:B--2---:R-:W-:Y:S05]  /*7440*/  IADD3 R100, P1, R101, R246.reuse, RZ ;  /* 0x000000f665647210 */ /* 0x084fea0007f3e0ff */
[----:B------:R2:W-:Y:S01]  /*7450*/  LDGSTS.E.BYPASS.LTC128B.128 [R250], [R94.64], !P6 ;  /* 0x000000005efa7fae */ /* 0x0005e2000f101d50 */
[--C-:B---3--:R-:W-:Y:S05]  /*7460*/  IMAD.X R101, R104, 0x1, R245.reuse, P1 ;  /* 0x0000000168657824 */ /* 0x108fea00008e06f5 */
[----:B------:R-:W3:Y:S01]  /*7470*/  SHFL.IDX PT, R107, R132, 0x5, 0x181f ;  /* 0x00b81f00846b7f89 */ /* 0x000ee200000e0000 */
[-C--:B----4-:R-:W-:Y:S05]  /*7480*/  IADD3 R102, P0, R102, R246.reuse, RZ ;  /* 0x000000f666667210 */ /* 0x090fea0007f1e0ff */
[----:B------:R2:W-:Y:S01]  /*7490*/  LDGSTS.E.BYPASS.LTC128B.128 [R250+0x800], [R92.64], !P6 ;  /* 0x008000005cfa7fae */ /* 0x0005e2000f101d50 */
[--C-:B------:R-:W-:Y:S05]  /*74a0*/  IMAD.X R103, R106, 0x1, R245.reuse, P0 ;  /* 0x000000016a677824 */ /* 0x100fea00000e06f5 */
[----:B------:R4:W-:Y:S01]  /*74b0*/  LDGSTS.E.BYPASS.LTC128B.128 [R250+0x1000], [R96.64], !P6 ;  /* 0x0100000060fa7fae */ /* 0x0009e2000f101d50 */
[-C--:B-1----:R-:W-:Y:S05]  /*74c0*/  IADD3 R104, P0, R105, R246.reuse, RZ ;  /* 0x000000f669687210 */ /* 0x082fea0007f1e0ff */
[----:B------:R1:W-:Y:S06]  /*74d0*/  LDGSTS.E.BYPASS.LTC128B.128 [R250+0x1800], [R100.64], !P6 ;  /* 0x0180000064fa7fae */ /* 0x0003ec000f101d50 */
[----:B------:R1:W-:Y:S01]  /*74e0*/  LDGSTS.E.BYPASS.LTC128B.128 [R250+0x2000], [R102.64], !P6 ;  /* 0x0200000066fa7fae */ /* 0x0003e2000f101d50 */
[----:B---3--:R-:W-:Y:S05]  /*74f0*/  IADD3.X R105, R107, R245, RZ, P0, !PT ;  /* 0x000000f56b697210 */ /* 0x008fea00007fe4ff */
[----:B------:R3:W-:Y:S01]  /*7500*/  LDGSTS.E.BYPASS.LTC128B.128 [R250+0x2800], [R104.64], !P6 ;  /* 0x0280000068fa7fae */ /* 0x0007e2000f101d50 */
[-C--:B--2---:R-:W-:Y:S05]  /*7510*/  HMMA.16816.F32 R92, R108, R98.reuse, RZ ;  /* 0x000000626c5c723c */ /* 0x084fea00000018ff */
[----:B------:R-:W2:Y:S03]  /*7520*/  SHFL.IDX PT, R2, R2, 0x6, 0x181f ;  /* 0x00d81f0002027f89 */ /* 0x000ea600000e0000 */
[C---:B----4-:R-:W-:Y:S03]  /*7530*/  HMMA.16816.F32 R96, R112.reuse, R98, RZ ;  /* 0x000000627060723c */ /* 0x050fe600000018ff */
[----:B------:R-:W4:Y:S05]  /*7540*/  SHFL.IDX PT, R132, R132, 0x6, 0x181f ;  /* 0x00d81f0084847f89 */ /* 0x000f2a00000e0000 */
[-C--:B-1----:R-:W-:Y:S08]  /*7550*/  HMMA.16816.F32 R100, R112, R188.reuse, RZ ;  /* 0x000000bc7064723c */ /* 0x082ff000000018ff */
[C---:B---3--:R-:W-:Y:S04]  /*7560*/  HMMA.16816.F32 R104, R108.reuse, R188, RZ ;  /* 0x000000bc6c68723c */ /* 0x048fe800000018ff */
[----:B--2---:R-:W-:Y:S04]  /*7570*/  IADD3 R134, P0, R2, R246, RZ ;  /* 0x000000f602867210 */ /* 0x004fe80007f1e0ff */
[-C--:B------:R-:W-:Y:S01]  /*7580*/  HMMA.16816.F32 R108, R108, R190.reuse, RZ ;  /* 0x000000be6c6c723c */ /* 0x080fe200000018ff */
[----:B----4-:R-:W-:Y:S01]  /*7590*/  IMAD.X R135, R132, 0x1, R245, P0 ;  /* 0x0000000184877824 */ /* 0x010fe200000e06f5 */
[----:B------:R-:W-:Y:S04]  /*75a0*/  PLOP3.LUT P0, PT, PT, PT, UP0, 0x80, 0x0 ;  /* 0x000000000000781c */ /* 0x000fe80003f0f008 */
[----:B------:R1:W-:Y:S02]  /*75b0*/  LDGSTS.E.BYPASS.LTC128B.128 [R250+0x3000], [R134.64], !P6 ;  /* 0x0300000086fa7fae */ /* 0x0003e4000f101d50 */
[----:B------:R-:W-:Y:S04]  /*75c0*/  HMMA.16816.F32 R112, R112, R190, RZ ;  /* 0x000000be7070723c */ /* 0x000fe800000018ff */
[----:B------:R-:W-:Y:S04]  /*75d0*/  LDSM.16.M88.4 R188, [R235+0x7100] ;  /* 0x00710000ebbc783b */ /* 0x000fe80000000200 */
[-C--:B------:R-:W-:Y:S02]  /*75e0*/  HMMA.16816.F32 R4, R192, R196.reuse, R4 ;  /* 0x000000c4c004723c */ /* 0x080fe40000001804 */
[----:B------:R-:W0:Y:S06]  /*75f0*/  LDGDEPBAR ;  /* 0x00000000000079af */ /* 0x000e2c0000000000 */
[C---:B------:R-:W-:Y:S08]  /*7600*/  HMMA.16816.F32 R8, R200.reuse, R196, R8 ;  /* 0x000000c4c808723c */ /* 0x040ff00000001808 */
[-C--:B------:R-:W-:Y:S08]  /*7610*/  HMMA.16816.F32 R12, R200, R198.reuse, R12 ;  /* 0x000000c6c80c723c */ /* 0x080ff0000000180c */
[C---:B------:R-:W-:Y:S01]  /*7620*/  HMMA.16816.F32 R16, R192.reuse, R198, R16 ;  /* 0x000000c6c010723c */ /* 0x040fe20000001810 */
[----:B------:R-:W2:Y:S07]  /*7630*/  LDSM.16.M88.4 R196, [R233+0x3900] ;  /* 0x00390000e9c4783b */ /* 0x000eae0000000200 */
[-C--:B------:R-:W-:Y:S08]  /*7640*/  HMMA.16816.F32 R20, R192, R204.reuse, R20 ;  /* 0x000000ccc014723c */ /* 0x080ff00000001814 */
[C---:B------:R-:W-:Y:S08]  /*7650*/  HMMA.16816.F32 R24, R200.reuse, R204, R24 ;  /* 0x000000ccc818723c */ /* 0x040ff00000001818 */
[-C--:B------:R-:W-:Y:S08]  /*7660*/  HMMA.16816.F32 R28, R200, R206.reuse, R28 ;  /* 0x000000cec81c723c */ /* 0x080ff0000000181c */
[C---:B------:R-:W-:Y:S01]  /*7670*/  HMMA.16816.F32 R32, R192.reuse, R206, R32 ;  /* 0x000000cec020723c */ /* 0x040fe20000001820 */
[----:B------:R-:W3:Y:S07]  /*7680*/  LDSM.16.M88.4 R204, [R235+0x9100] ;  /* 0x00910000ebcc783b */ /* 0x000eee0000000200 */
[-C--:B------:R-:W-:Y:S08]  /*7690*/  HMMA.16816.F32 R36, R192, R208.reuse, R36 ;  /* 0x000000d0c024723c */ /* 0x080ff00000001824 */
[C---:B------:R-:W-:Y:S08]  /*76a0*/  HMMA.16816.F32 R40, R200.reuse, R208, R40 ;  /* 0x000000d0c828723c */ /* 0x040ff00000001828 */
[-C--:B------:R-:W-:Y:S08]  /*76b0*/  HMMA.16816.F32 R44, R200, R210.reuse, R44 ;  /* 0x000000d2c82c723c */ /* 0x080ff0000000182c */
[C---:B------:R-:W-:Y:S01]  /*76c0*/  HMMA.16816.F32 R48, R192.reuse, R210, R48 ;  /* 0x000000d2c030723c */ /* 0x040fe20000001830 */
[----:B------:R-:W4:Y:S07]  /*76d0*/  LDSM.16.M88.4 R208, [R233+0x4100] ;  /* 0x00410000e9d0783b */ /* 0x000f2e0000000200 */
[-C--:B------:R-:W-:Y:S08]  /*76e0*/  HMMA.16816.F32 R52, R192, R212.reuse, R52 ;  /* 0x000000d4c034723c */ /* 0x080ff00000001834 */
[C---:B------:R-:W-:Y:S08]  /*76f0*/  HMMA.16816.F32 R56, R200.reuse, R212, R56 ;  /* 0x000000d4c838723c */ /* 0x040ff00000001838 */
[-C--:B------:R-:W-:Y:S08]  /*7700*/  HMMA.16816.F32 R60, R200, R214.reuse, R60 ;  /* 0x000000d6c83c723c */ /* 0x080ff0000000183c */
[C---:B------:R-:W-:Y:S01]  /*7710*/  HMMA.16816.F32 R64, R192.reuse, R214, R64 ;  /* 0x000000d6c040723c */ /* 0x040fe20000001840 */
[----:B------:R-:W1:Y:S07]  /*7720*/  LDSM.16.M88.4 R212, [R233+0x4900] ;  /* 0x00490000e9d4783b */ /* 0x000e6e0000000200 */
        /* <DEDUP_REMOVED lines=9> */
[----:B------:R-:W-:Y:S07]  /*77c0*/  LDSM.16.M88.4 R220, [R232+0x1000] ;  /* 0x00100000e8dc783b */ /* 0x000fee0000000200 */
[-C--:B------:R-:W-:Y:S08]  /*77d0*/  HMMA.16816.F32 R100, R192, R224.reuse, R100 ;  /* 0x000000e0c064723c */ /* 0x080ff00000001864 */
[C---:B------:R-:W-:Y:S08]  /*77e0*/  HMMA.16816.F32 R104, R200.reuse, R224, R104 ;  /* 0x000000e0c868723c */ /* 0x040ff00000001868 */
[-C--:B------:R-:W-:Y:S01]  /*77f0*/  HMMA.16816.F32 R108, R200, R226.reuse, R108 ;  /* 0x000000e2c86c723c */ /* 0x080fe2000000186c */
[----:B------:R-:W1:Y:S07]  /*7800*/  LDSM.16.M88.4 R200, [R233+0x5900] ;  /* 0x00590000e9c8783b */ /* 0x000e6e0000000200 */
[----:B------:R-:W-:Y:S01]  /*7810*/  HMMA.16816.F32 R112, R192, R226, R112 ;  /* 0x000000e2c070723c */ /* 0x000fe20000001870 */
[----:B------:R-:W1:Y:S06]  /*7820*/  LDSM.16.M88.4 R192, [R233+0x6100] ;  /* 0x00610000e9c0783b */ /* 0x000e6c0000000200 */
[----:B------:R-:W-:Y:S01]  /*7830*/  LDSM.16.M88.4 R224, [R232+0x1800] ;  /* 0x00180000e8e0783b */ /* 0x000fe20000000200 */
[-C--:B--2---:R-:W-:Y:S08]  /*7840*/  HMMA.16816.F32 R4, R188, R196.reuse, R4 ;  /* 0x000000c4bc04723c */ /* 0x084ff00000001804 */
[C---:B---3--:R-:W-:Y:S08]  /*7850*/  HMMA.16816.F32 R8, R204.reuse, R196, R8 ;  /* 0x000000c4cc08723c */ /* 0x048ff00000001808 */
[-C--:B------:R-:W-:Y:S08]  /*7860*/  HMMA.16816.F32 R12, R204, R198.reuse, R12 ;  /* 0x000000c6cc0c723c */ /* 0x080ff0000000180c */
[C---:B------:R-:W-:Y:S01]  /*7870*/  HMMA.16816.F32 R16, R188.reuse, R198, R16 ;  /* 0x000000c6bc10723c */ /* 0x040fe20000001810 */
[----:B------:R-:W2:Y:S07]  /*7880*/  LDSM.16.M88.4 R196, [R233+0x6900] ;  /* 0x00690000e9c4783b */ /* 0x000eae0000000200 */
[-C--:B----4-:R-:W-:Y:S08]  /*7890*/  HMMA.16816.F32 R20, R188, R208.reuse, R20 ;  /* 0x000000d0bc14723c */ /* 0x090ff00000001814 */
[C---:B------:R-:W-:Y:S08]  /*78a0*/  HMMA.16816.F32 R24, R204.reuse, R208, R24 ;  /* 0x000000d0cc18723c */ /* 0x040ff00000001818 */
[-C--:B------:R-:W-:Y:S08]  /*78b0*/  HMMA.16816.F32 R28, R204, R210.reuse, R28 ;  /* 0x000000d2cc1c723c */ /* 0x080ff0000000181c */
[C---:B------:R-:W-:Y:S01]  /*78c0*/  HMMA.16816.F32 R32, R188.reuse, R210, R32 ;  /* 0x000000d2bc20723c */ /* 0x040fe20000001820 */
[----:B------:R-:W-:Y:S07]  /*78d0*/  LDSM.16.M88.4 R208, [R232] ;  /* 0x00000000e8d0783b */ /* 0x000fee0000000200 */
[-C--:B-1----:R-:W-:Y:S08]  /*78e0*/  HMMA.16816.F32 R36, R188, R212.reuse, R36 ;  /* 0x000000d4bc24723c */ /* 0x082ff00000001824 */
[C---:B------:R-:W-:Y:S08]  /*78f0*/  HMMA.16816.F32 R40, R204.reuse, R212, R40 ;  /* 0x000000d4cc28723c */ /* 0x040ff00000001828 */
[-C--:B------:R-:W-:Y:S08]  /*7900*/  HMMA.16816.F32 R44, R204, R214.reuse, R44 ;  /* 0x000000d6cc2c723c */ /* 0x080ff0000000182c */
[C---:B------:R-:W-:Y:S01]  /*7910*/  HMMA.16816.F32 R48, R188.reuse, R214, R48 ;  /* 0x000000d6bc30723c */ /* 0x040fe20000001830 */
[----:B------:R-:W-:Y:S07]  /*7920*/  LDSM.16.M88.4 R212, [R236+0x9100] ;  /* 0x00910000ecd4783b */ /* 0x000fee0000000200 */
[-C--:B------:R-:W-:Y:S08]  /*7930*/  HMMA.16816.F32 R52, R188, R216.reuse, R52 ;  /* 0x000000d8bc34723c */ /* 0x080ff00000001834 */
        /* <DEDUP_REMOVED lines=13> */
[----:B------:R-:W3:Y:S07]  /*7a10*/  LDSM.16.M88.4 R192, [R232+0x2000] ;  /* 0x00200000e8c0783b */ /* 0x000eee0000000200 */
[-C--:B--2---:R-:W-:Y:S08]  /*7a20*/  HMMA.16816.F32 R100, R188, R196.reuse, R100 ;  /* 0x000000c4bc64723c */ /* 0x084ff00000001864 */
[C---:B------:R-:W-:Y:S08]  /*7a30*/  HMMA.16816.F32 R104, R204.reuse, R196, R104 ;  /* 0x000000c4cc68723c */ /* 0x040ff00000001868 */
[-C--:B------:R-:W-:Y:S01]  /*7a40*/  HMMA.16816.F32 R108, R204, R198.reuse, R108 ;  /* 0x000000c6cc6c723c */ /* 0x080fe2000000186c */
[----:B------:R-:W2:Y:S07]  /*7a50*/  LDSM.16.M88.4 R204, [R232+0x2800] ;  /* 0x00280000e8cc783b */ /* 0x000eae0000000200 */
[----:B------:R-:W-:Y:S01]  /*7a60*/  HMMA.16816.F32 R112, R188, R198, R112 ;  /* 0x000000c6bc70723c */ /* 0x000fe20000001870 */
[----:B------:R-:W4:Y:S01]  /*7a70*/  LDSM.16.M88.4 R188, [R232+0x3000] ;  /* 0x00300000e8bc783b */ /* 0x000f220000000200 */
[----:B------:R-:W-:Y:S05]  /*7a80*/  DEPBAR.LE SB0, 0x0 ;  /* 0x000080000000791a */ /* 0x000fea0000000000 */
[----:B------:R-:W-:Y:S01]  /*7a90*/  BAR.SYNC.DEFER_BLOCKING 0x0 ;  /* 0x0000000000007b1d */ /* 0x000fe20000010000 */
[-C--:B-1----:R-:W-:Y:S08]  /*7aa0*/  HMMA.16816.F32 R4, R200, R208.reuse, R4 ;  /* 0x000000d0c804723c */ /* 0x082ff00000001804 */
[C---:B------:R-:W-:Y:S08]  /*7ab0*/  HMMA.16816.F32 R8, R212.reuse, R208, R8 ;  /* 0x000000d0d408723c */ /* 0x040ff00000001808 */
[-C--:B------:R-:W-:Y:S08]  /*7ac0*/  HMMA.16816.F32 R12, R212, R210.reuse, R12 ;  /* 0x000000d2d40c723c */ /* 0x080ff0000000180c */
        /* <DEDUP_REMOVED lines=13> */
[-C--:B---3--:R-:W-:Y:S08]  /*7ba0*/  HMMA.16816.F32 R68, R200, R192.reuse, R68 ;  /* 0x000000c0c844723c */ /* 0x088ff00000001844 */
[C---:B------:R-:W-:Y:S08]  /*7bb0*/  HMMA.16816.F32 R72, R212.reuse, R192, R72 ;  /* 0x000000c0d448723c */ /* 0x040ff00000001848 */
[-C--:B------:R-:W-:Y:S08]  /*7bc0*/  HMMA.16816.F32 R76, R212, R194.reuse, R76 ;  /* 0x000000c2d44c723c */ /* 0x080ff0000000184c */
[C---:B------:R-:W-:Y:S08]  /*7bd0*/  HMMA.16816.F32 R80, R200.reuse, R194, R80 ;  /* 0x000000c2c850723c */ /* 0x040ff00000001850 */
[-C--:B--2---:R-:W-:Y:S08]  /*7be0*/  HMMA.16816.F32 R84, R200, R204.reuse, R84 ;  /* 0x000000ccc854723c */ /* 0x084ff00000001854 */
[C---:B------:R-:W-:Y:S08]  /*7bf0*/  HMMA.16816.F32 R88, R212.reuse, R204, R88 ;  /* 0x000000ccd458723c */ /* 0x040ff00000001858 */
[-C--:B------:R-:W-:Y:S08]  /*7c00*/  HMMA.16816.F32 R92, R212, R206.reuse, R92 ;  /* 0x000000ced45c723c */ /* 0x080ff0000000185c */
[C---:B------:R-:W-:Y:S08]  /*7c10*/  HMMA.16816.F32 R96, R200.reuse, R206, R96 ;  /* 0x000000cec860723c */ /* 0x040ff00000001860 */
[-C--:B----4-:R-:W-:Y:S08]  /*7c20*/  HMMA.16816.F32 R100, R200, R188.reuse, R100 ;  /* 0x000000bcc864723c */ /* 0x090ff00000001864 */
[C---:B------:R-:W-:Y:S08]  /*7c30*/  HMMA.16816.F32 R104, R212.reuse, R188, R104 ;  /* 0x000000bcd468723c */ /* 0x040ff00000001868 */
[-C--:B------:R-:W-:Y:S08]  /*7c40*/  HMMA.16816.F32 R108, R212, R190.reuse, R108 ;  /* 0x000000bed46c723c */ /* 0x080ff0000000186c */
[----:B------:R-:W-:Y:S01]  /*7c50*/  HMMA.16816.F32 R112, R200, R190, R112 ;  /* 0x000000bec870723c */ /* 0x000fe20000001870 */
[----:B------:R-:W-:-:S07]  /*7c60*/  @P0 BRA `(.L_x_22) ;  /* 0xffffef3000000947 */ /* 0x000fce000383ffff */
.L_x_21:
[----:B------:R-:W-:Y:S01]  /*7c70*/  FMNMX.FTZ R2, R4, R0, !PT ;  /* 0x0000000004027209 */ /* 0x000fe20007810000 */
[----:B------:R-:W0:Y:S01]  /*7c80*/  LDGDEPBAR ;  /* 0x00000000000079af */ /* 0x000e220000000000 */
[----:B--2---:R-:W-:Y:S01]  /*7c90*/  FMNMX.FTZ R134, R6, R3, !PT ;  /* 0x0000000306867209 */ /* 0x004fe20007810000 */
[----:B------:R-:W-:Y:S01]  /*7ca0*/  UISETP.GT.AND UP0, UPT, UR6, UR8, UPT ;  /* 0x000000080600728c */ /* 0x000fe2000bf04270 */
[----:B------:R-:W-:Y:S01]  /*7cb0*/  FMNMX.FTZ R2, R5, R2, !PT ;  /* 0x0000000205027209 */ /* 0x000fe20007810000 */
[----:B------:R-:W-:Y:S01]  /*7cc0*/  UIADD3 UR6, UR6, -0x1, URZ ;  /* 0xffffffff06067890 */ /* 0x000fe2000fffe03f */
[----:B------:R-:W-:Y:S02]  /*7cd0*/  FMNMX.FTZ R134, R7, R134, !PT ;  /* 0x0000008607867209 */ /* 0x000fe40007810000 */
        /* <DEDUP_REMOVED lines=76> */
[----:B------:R-:W-:Y:S01]  /*81a0*/  FMNMX.FTZ R134, R103, R134, !PT ;  /* 0x0000008667867209 */ /* 0x000fe20007810000 */
[----:B------:R-:W1:Y:S01]  /*81b0*/  SHFL.BFLY PT, R188, R2, 0x2, 0x1f ;  /* 0x0c401f0002bc7f89 */ /* 0x000e6200000e0000 */
[----:B------:R-:W-:Y:S02]  /*81c0*/  FMNMX.FTZ R132, R76, R132, !PT ;  /* 0x000000844c847209 */ /* 0x000fe40007810000 */
[----:B------:R-:W-:Y:S02]  /*81d0*/  FMNMX.FTZ R135, R43, R135, !PT ;  /* 0x000000872b877209 */ /* 0x000fe40007810000 */
[----:B------:R-:W-:Y:S02]  /*81e0*/  FMNMX.FTZ R134, R114, R134, !PT ;  /* 0x0000008672867209 */ /* 0x000fe40007810000 */
[----:B------:R-:W-:Y:S02]  /*81f0*/  FMNMX.FTZ R132, R77, R132, !PT ;  /* 0x000000844d847209 */ /* 0x000fe40007810000 */
[----:B------:R-:W-:Y:S02]  /*8200*/  FMNMX.FTZ R134, R115, R134, !PT ;  /* 0x0000008673867209 */ /* 0x000fe40007810000 */
[----:B------:R-:W-:Y:S02]  /*8210*/  FMNMX.FTZ R135, R46, R135, !PT ;  /* 0x000000872e877209 */ /* 0x000fe40007810000 */
[----:B------:R-:W-:Y:S01]  /*8220*/  FMNMX.FTZ R132, R88, R132, !PT ;  /* 0x0000008458847209 */ /* 0x000fe20007810000 */
[----:B------:R-:W2:Y:S01]  /*8230*/  SHFL.BFLY PT, R137, R134, 0x2, 0x1f ;  /* 0x0c401f0086897f89 */ /* 0x000ea200000e0000 */
        /* <DEDUP_REMOVED lines=12> */
[----:B-1----:R-:W-:Y:S02]  /*8300*/  FMNMX.FTZ R2, R2, R188, !PT ;  /* 0x000000bc02027209 */ /* 0x002fe40007810000 */
[----:B------:R-:W-:Y:S02]  /*8310*/  FMNMX.FTZ R135, R75, R135, !PT ;  /* 0x000000874b877209 */ /* 0x000fe40007810000 */
[----:B--2---:R-:W-:Y:S01]  /*8320*/  FMNMX.FTZ R134, R134, R137, !PT ;  /* 0x0000008986867209 */ /* 0x004fe20007810000 */
[----:B------:R-:W1:Y:S01]  /*8330*/  SHFL.BFLY PT, R189, R2, 0x1, 0x1f ;  /* 0x0c201f0002bd7f89 */ /* 0x000e6200000e0000 */
[----:B------:R-:W-:Y:S02]  /*8340*/  FMNMX.FTZ R132, R109, R132, !PT ;  /* 0x000000846d847209 */ /* 0x000fe40007810000 */
[----:B------:R-:W-:Y:S02]  /*8350*/  FMNMX.FTZ R135, R78, R135, !PT ;  /* 0x000000874e877209 */ /* 0x000fe40007810000 */
[----:B------:R-:W-:Y:S02]  /*8360*/  PLOP3.LUT P0, PT, PT, PT, UP0, 0x80, 0x0 ;  /* 0x000000000000781c */ /* 0x000fe40003f0f008 */
[----:B------:R-:W-:Y:S01]  /*8370*/  FMNMX.FTZ R135, R79, R135, !PT ;  /* 0x000000874f877209 */ /* 0x000fe20007810000 */
[----:B------:R-:W-:Y:S03]  /*8380*/  SHFL.BFLY PT, R188, R134, 0x1, 0x1f ;  /* 0x0c201f0086bc7f89 */ /* 0x000fe600000e0000 */
[----:B------:R-:W-:Y:S04]  /*8390*/  FMNMX.FTZ R135, R90, R135, !PT ;  /* 0x000000875a877209 */ /* 0x000fe80007810000 */
[----:B------:R-:W-:Y:S01]  /*83a0*/  FMNMX.FTZ R135, R91, R135, !PT ;  /* 0x000000875b877209 */ /* 0x000fe20007810000 */
[----:B------:R-:W2:Y:S03]  /*83b0*/  SHFL.BFLY PT, R136, R132, 0x2, 0x1f ;  /* 0x0c401f0084887f89 */ /* 0x000ea600000e0000 */
[----:B------:R-:W-:Y:S02]  /*83c0*/  FMNMX.FTZ R135, R94, R135, !PT ;  /* 0x000000875e877209 */ /* 0x000fe40007810000 */
[----:B-1----:R-:W-:Y:S02]  /*83d0*/  FMNMX.FTZ R137, R2, R189, !PT ;  /* 0x000000bd02897209 */ /* 0x002fe40007810000 */
[----:B------:R-:W-:Y:S03]  /*83e0*/  FMNMX.FTZ R2, R95, R135, !PT ;  /* 0x000000875f027209 */ /* 0x000fe60007810000 */
[C---:B------:R-:W-:Y:S01]  /*83f0*/  FMUL.FTZ R193, R137.reuse, c[0x0][0x2d0] ;  /* 0x0000b40089c17a20 */ /* 0x040fe20000410000 */
[----:B------:R-:W-:Y:S01]  /*8400*/  FMNMX.FTZ R135, R106, R2, !PT ;  /* 0x000000026a877209 */ /* 0x000fe20007810000 */
[----:B------:R-:W-:Y:S02]  /*8410*/  FADD.FTZ R0, -R137, R0 ;  /* 0x0000000089007221 */ /* 0x000fe40000010100 */
[--C-:B------:R-:W-:Y:S02]  /*8420*/  FFMA.FTZ R20, R20, c[0x0][0x2d0], -R193.reuse ;  /* 0x0000b40014147a23 */ /* 0x100fe400000108c1 */
[--C-:B------:R-:W-:Y:S02]  /*8430*/  FFMA.FTZ R21, R21, c[0x0][0x2d0], -R193.reuse ;  /* 0x0000b40015157a23 */ /* 0x100fe400000108c1 */
[----:B------:R-:W-:Y:S01]  /*8440*/  MUFU.EX2 R196, R20 ;  /* 0x0000001400c47308 */ /* 0x000fe20000000800 */
[--C-:B------:R-:W-:Y:S02]  /*8450*/  FFMA.FTZ R52, R52, c[0x0][0x2d0], -R193.reuse ;  /* 0x0000b40034347a23 */ /* 0x100fe400000108c1 */
[--C-:B------:R-:W-:Y:S01]  /*8460*/  FFMA.FTZ R53, R53, c[0x0][0x2d0], -R193.reuse ;  /* 0x0000b40035357a23 */ /* 0x100fe200000108c1 */
[----:B--2---:R-:W-:Y:S01]  /*8470*/  FMNMX.FTZ R132, R132, R136, !PT ;  /* 0x0000008884847209 */ /* 0x004fe20007810000 */
[--C-:B------:R-:W-:Y:S01]  /*8480*/  FFMA.FTZ R64, R64, c[0x0][0x2d0], -R193.reuse ;  /* 0x0000b40040407a23 */ /* 0x100fe200000108c1 */
[----:B------:R-:W-:Y:S01]  /*8490*/  FMNMX.FTZ R136, R134, R188, !PT ;  /* 0x000000bc86887209 */ /* 0x000fe20007810000 */
[--C-:B------:R-:W-:Y:S02]  /*84a0*/  FFMA.FTZ R65, R65, c[0x0][0x2d0], -R193.reuse ;  /* 0x0000b40041417a23 */ /* 0x100fe400000108c1 */
[----:B------:R-:W1:Y:S01]  /*84b0*/  SHFL.BFLY PT, R190, R132, 0x1, 0x1f ;  /* 0x0c201f0084be7f89 */ /* 0x000e6200000e0000 */
[----:B------:R-:W-:Y:S01]  /*84c0*/  MUFU.EX2 R195, R21 ;  /* 0x0000001500c37308 */ /* 0x000fe20000000800 */
[--C-:B------:R-:W-:Y:S02]  /*84d0*/  FFMA.FTZ R68, R68, c[0x0][0x2d0], -R193.reuse ;  /* 0x0000b40044447a23 */ /* 0x100fe400000108c1 */
[--C-:B------:R-:W-:Y:S02]  /*84e0*/  FFMA.FTZ R69, R69, c[0x0][0x2d0], -R193.reuse ;  /* 0x0000b40045457a23 */ /* 0x100fe400000108c1 */
[----:B------:R-:W-:Y:S02]  /*84f0*/  FMUL.FTZ R192, R136, c[0x0][0x2d0] ;  /* 0x0000b40088c07a20 */ /* 0x000fe40000410000 */
[--C-:B------:R-:W-:Y:S02]  /*8500*/  FFMA.FTZ R16, R16, c[0x0][0x2d0], -R193.reuse ;  /* 0x0000b40010107a23 */ /* 0x100fe400000108c1 */
[--C-:B------:R-:W-:Y:S02]  /*8510*/  FFMA.FTZ R22, R22, c[0x0][0x2d0], -R192.reuse ;  /* 0x0000b40016167a23 */ /* 0x100fe400000108c0 */
[----:B------:R-:W-:Y:S01]  /*8520*/  MUFU.EX2 R221, R16 ;  /* 0x0000001000dd7308 */ /* 0x000fe20000000800 */
[--C-:B------:R-:W-:Y:S02]  /*8530*/  FFMA.FTZ R23, R23, c[0x0][0x2d0], -R192.reuse ;  /* 0x0000b40017177a23 */ /* 0x100fe400000108c0 */
[--C-:B------:R-:W-:Y:S02]  /*8540*/  FFMA.FTZ R54, R54, c[0x0][0x2d0], -R192.reuse ;  /* 0x0000b40036367a23 */ /* 0x100fe400000108c0 */
[--C-:B------:R-:W-:Y:S02]  /*8550*/  FFMA.FTZ R55, R55, c[0x0][0x2d0], -R192.reuse ;  /* 0x0000b40037377a23 */ /* 0x100fe400000108c0 */
[--C-:B------:R-:W-:Y:S02]  /*8560*/  FFMA.FTZ R66, R66, c[0x0][0x2d0], -R192.reuse ;  /* 0x0000b40042427a23 */ /* 0x100fe400000108c0 */
[--C-:B------:R-:W-:Y:S01]  /*8570*/  FFMA.FTZ R67, R67, c[0x0][0x2d0], -R192.reuse ;  /* 0x0000b40043437a23 */ /* 0x100fe200000108c0 */
[----:B------:R-:W-:Y:S01]  /*8580*/  MUFU.EX2 R209, R22 ;  /* 0x0000001600d17308 */ /* 0x000fe20000000800 */
[----:B------:R-:W-:Y:S01]  /*8590*/  FMUL.FTZ R2, R0, c[0x0][0x2d0] ;  /* 0x0000b40000027a20 */ /* 0x000fe20000410000 */
[----:B------:R-:W-:Y:S01]  /*85a0*/  FMNMX.FTZ R0, R107, R135, !PT ;  /* 0x000000876b007209 */ /* 0x000fe20007810000 */
[--C-:B------:R-:W-:Y:S01]  /*85b0*/  FFMA.FTZ R70, R70, c[0x0][0x2d0], -R192.reuse ;  /* 0x0000b40046467a23 */ /* 0x100fe200000108c0 */
[----:B-1----:R-:W-:Y:S01]  /*85c0*/  FMNMX.FTZ R135, R132, R190, !PT ;  /* 0x000000be84877209 */ /* 0x002fe20007810000 */
[--C-:B------:R-:W-:Y:S01]  /*85d0*/  FFMA.FTZ R71, R71, c[0x0][0x2d0], -R192.reuse ;  /* 0x0000b40047477a23 */ /* 0x100fe200000108c0 */
[----:B------:R-:W-:Y:S01]  /*85e0*/  LDSM.16.MT88.4 R188, [R231+0x100] ;  /* 0x00010000e7bc783b */ /* 0x000fe20000004200 */
[--C-:B------:R-:W-:Y:S01]  /*85f0*/  FFMA.FTZ R17, R17, c[0x0][0x2d0], -R193.reuse ;  /* 0x0000b40011117a23 */ /* 0x100fe200000108c1 */
[----:B------:R-:W-:Y:S01]  /*8600*/  FMNMX.FTZ R0, R110, R0, !PT ;  /* 0x000000006e007209 */ /* 0x000fe20007810000 */
[--C-:B------:R-:W-:Y:S01]  /*8610*/  FFMA.FTZ R18, R18, c[0x0][0x2d0], -R192.reuse ;  /* 0x0000b40012127a23 */ /* 0x100fe200000108c0 */
[----:B------:R1:W2:Y:S01]  /*8620*/  MUFU.EX2 R134, R2 ;  /* 0x0000000200867308 */ /* 0x0002a20000000800 */
[--C-:B------:R-:W-:Y:S01]  /*8630*/  FFMA.FTZ R19, R19, c[0x0][0x2d0], -R192.reuse ;  /* 0x0000b40013137a23 */ /* 0x100fe200000108c0 */
[----:B------:R-:W-:Y:S01]  /*8640*/  FMNMX.FTZ R0, R111, R0, !PT ;  /* 0x000000006f007209 */ /* 0x000fe20007810000 */
[--C-:B------:R-:W-:Y:S02]  /*8650*/  FFMA.FTZ R4, R4, c[0x0][0x2d0], -R193.reuse ;  /* 0x0000b40004047a23 */ /* 0x100fe400000108c1 */
[--C-:B------:R-:W-:Y:S02]  /*8660*/  FFMA.FTZ R5, R5, c[0x0][0x2d0], -R193.reuse ;  /* 0x0000b40005057a23 */ /* 0x100fe400000108c1 */
[--C-:B------:R-:W-:Y:S02]  /*8670*/  FFMA.FTZ R6, R6, c[0x0][0x2d0], -R192.reuse ;  /* 0x0000b40006067a23 */ /* 0x100fe400000108c0 */
[--C-:B------:R-:W-:Y:S01]  /*8680*/  FFMA.FTZ R36, R36, c[0x0][0x2d0], -R193.reuse ;  /* 0x0000b40024247a23 */ /* 0x100fe200000108c1 */
[----:B------:R3:W-:Y:S01]  /*8690*/  MUFU.EX2 R194, R23 ;  /* 0x0000001700c27308 */ /* 0x0007e20000000800 */
[--C-:B------:R-:W-:Y:S02]  /*86a0*/  FFMA.FTZ R32, R32, c[0x0][0x2d0], -R193.reuse ;  /* 0x0000b40020207a23 */ /* 0x100fe400000108c1 */
[--C-:B------:R-:W-:Y:S02]  /*86b0*/  FFMA.FTZ R33, R33, c[0x0][0x2d0], -R193.reuse ;  /* 0x0000b40021217a23 */ /* 0x100fe400000108c1 */
[--C-:B------:R-:W-:Y:S02]  /*86c0*/  FFMA.FTZ R37, R37, c[0x0][0x2d0], -R193.reuse ;  /* 0x0000b40025257a23 */ /* 0x100fe400000108c1 */
[--C-:B------:R-:W-:Y:S02]  /*86d0*/  FFMA.FTZ R38, R38, c[0x0][0x2d0], -R192.reuse ;  /* 0x0000b40026267a23 */ /* 0x100fe400000108c0 */
[--C-:B------:R-:W-:Y:S01]  /*86e0*/  FFMA.FTZ R39, R39, c[0x0][0x2d0], -R192.reuse ;  /* 0x0000b40027277a23 */ /* 0x100fe200000108c0 */
[----:B------:R4:W-:Y:S01]  /*86f0*/  MUFU.EX2 R203, R4 ;  /* 0x0000000400cb7308 */ /* 0x0009e20000000800 */
[--C-:B------:R-:W-:Y:S02]  /*8700*/  FFMA.FTZ R48, R48, c[0x0][0x2d0], -R193.reuse ;  /* 0x0000b40030307a23 */ /* 0x100fe400000108c1 */
[----:B------:R-:W-:Y:S02]  /*8710*/  FFMA.FTZ R49, R49, c[0x0][0x2d0], -R193 ;  /* 0x0000b40031317a23 */ /* 0x000fe400000108c1 */
[----:B-1----:R-:W-:Y:S02]  /*8720*/  FADD.FTZ R2, -R136, R3 ;  /* 0x0000000388027221 */ /* 0x002fe40000010100 */
[C---:B--2---:R-:W-:Y:S01]  /*8730*/  FMUL.FTZ R16, R134.reuse, R152 ;  /* 0x0000009886107220 */ /* 0x044fe20000410000 */
[----:B------:R-:W1:Y:S01]  /*8740*/  SHFL.BFLY PT, R3, R0, 0x2, 0x1f ;  /* 0x0c401f0000037f89 */ /* 0x000e6200000e0000 */
[----:B------:R-:W-:Y:S01]  /*8750*/  FMUL.FTZ R116, R134, R116 ;  /* 0x0000007486747220 */ /* 0x000fe20000410000 */
[----:B------:R-:W2:Y:S01]  /*8760*/  MUFU.EX2 R218, R5 ;  /* 0x0000000500da7308 */ /* 0x000ea20000000800 */
[----:B------:R-:W-:Y:S02]  /*8770*/  FMUL.FTZ R2, R2, c[0x0][0x2d0] ;  /* 0x0000b40002027a20 */ /* 0x000fe40000410000 */
[C---:B------:R-:W-:Y:S02]  /*8780*/  FMUL.FTZ R117, R134.reuse, R117 ;  /* 0x0000007586757220 */ /* 0x040fe40000410000 */
[C---:B------:R-:W-:Y:S01]  /*8790*/  FMUL.FTZ R120, R134.reuse, R120 ;  /* 0x0000007886787220 */ /* 0x040fe20000410000 */
[----:B---3--:R-:W-:Y:S01]  /*87a0*/  LDSM.16.MT88.4 R20, [R228+0x100] ;  /* 0x00010000e414783b */ /* 0x008fe20000004200 */
[C---:B------:R-:W-:Y:S02]  /*87b0*/  FMUL.FTZ R121, R134.reuse, R121 ;  /* 0x0000007986797220 */ /* 0x040fe40000410000 */
[C---:B------:R-:W-:Y:S01]  /*87c0*/  FMUL.FTZ R128, R134.reuse, R128 ;  /* 0x0000008086807220 */ /* 0x040fe20000410000 */
[----:B------:R3:W5:Y:S01]  /*87d0*/  MUFU.EX2 R132, R2 ;  /* 0x0000000200847308 */ /* 0x0007620000000800 */
[----:B------:R-:W-:Y:S02]  /*87e0*/  FMUL.FTZ R129, R134, R129 ;  /* 0x0000008186817220 */ /* 0x000fe40000410000 */
[--C-:B------:R-:W-:Y:S02]  /*87f0*/  FFMA.FTZ R50, R50, c[0x0][0x2d0], -R192.reuse ;  /* 0x0000b40032327a23 */ /* 0x100fe400000108c0 */
[----:B----4-:R-:W-:Y:S02]  /*8800*/  FMUL.FTZ R4, R134, R144 ;  /* 0x0000009086047220 */ /* 0x010fe40000410000 */
[--C-:B------:R-:W-:Y:S02]  /*8810*/  FFMA.FTZ R51, R51, c[0x0][0x2d0], -R192.reuse ;  /* 0x0000b40033337a23 */ /* 0x100fe400000108c0 */
[--C-:B------:R-:W-:Y:S01]  /*8820*/  FFMA.FTZ R80, R80, c[0x0][0x2d0], -R193.reuse ;  /* 0x0000b40050507a23 */ /* 0x100fe200000108c1 */
[----:B------:R4:W4:Y:S01]  /*8830*/  MUFU.EX2 R207, R17 ;  /* 0x0000001100cf7308 */ /* 0x0009220000000800 */
[--C-:B------:R-:W-:Y:S01]  /*8840*/  FFMA.FTZ R81, R81, c[0x0][0x2d0], -R193.reuse ;  /* 0x0000b40051517a23 */ /* 0x100fe200000108c1 */
[----:B-1----:R-:W-:Y:S01]  /*8850*/  FMNMX.FTZ R0, R0, R3, !PT ;  /* 0x0000000300007209 */ /* 0x002fe20007810000 */
[--C-:B------:R-:W-:Y:S01]  /*8860*/  FFMA.FTZ R84, R84, c[0x0][0x2d0], -R193.reuse ;  /* 0x0000b40054547a23 */ /* 0x100fe200000108c1 */
[----:B--2---:R-:W-:Y:S01]  /*8870*/  F2FP.PACK_AB R144, R218, R203 ;  /* 0x000000cbda90723e */ /* 0x004fe200000000ff */
[----:B------:R-:W-:Y:S02]  /*8880*/  FMUL.FTZ R5, R134, R145 ;  /* 0x0000009186057220 */ /* 0x000fe40000410000 */
[--C-:B------:R-:W-:Y:S02]  /*8890*/  FFMA.FTZ R85, R85, c[0x0][0x2d0], -R193.reuse ;  /* 0x0000b40055557a23 */ /* 0x100fe400000108c1 */
[--C-:B------:R-:W-:Y:S01]  /*88a0*/  FFMA.FTZ R96, R96, c[0x0][0x2d0], -R193.reuse ;  /* 0x0000b40060607a23 */ /* 0x100fe200000108c1 */
[----:B------:R1:W-:Y:S01]  /*88b0*/  MUFU.EX2 R202, R6 ;  /* 0x0000000600ca7308 */ /* 0x0003e20000000800 */
[--C-:B------:R-:W-:Y:S02]  /*88c0*/  FFMA.FTZ R97, R97, c[0x0][0x2d0], -R193.reuse ;  /* 0x0000b40061617a23 */ /* 0x100fe400000108c1 */
[----:B------:R-:W-:Y:S02]  /*88d0*/  FFMA.FTZ R100, R100, c[0x0][0x2d0], -R193 ;  /* 0x0000b40064647a23 */ /* 0x000fe400000108c1 */
[----:B---3--:R-:W-:Y:S02]  /*88e0*/  FADD.FTZ R2, -R135, R133 ;  /* 0x0000008587027221 */ /* 0x008fe40000010100 */
[----:B-----5:R-:W-:Y:S02]  /*88f0*/  FMUL.FTZ R118, R132, R118 ;  /* 0x0000007684767220 */ /* 0x020fe40000410000 */
[----:B------:R-:W-:Y:S01]  /*8900*/  FMUL.FTZ R2, R2, c[0x0][0x2d0] ;  /* 0x0000b40002027a20 */ /* 0x000fe20000410000 */
[----:B------:R2:W-:Y:S01]  /*8910*/  MUFU.EX2 R220, R18 ;  /* 0x0000001200dc7308 */ /* 0x0005e20000000800 */
[C---:B------:R-:W-:Y:S02]  /*8920*/  FMUL.FTZ R119, R132.reuse, R119 ;  /* 0x0000007784777220 */ /* 0x040fe40000410000 */
[----:B------:R-:W-:Y:S02]  /*8930*/  FMUL.FTZ R122, R132, R122 ;  /* 0x0000007a847a7220 */ /* 0x000fe40000410000 */
[----:B----4-:R-:W-:Y:S02]  /*8940*/  FMUL.FTZ R17, R134, R153 ;  /* 0x0000009986117220 */ /* 0x010fe40000410000 */
[C---:B------:R-:W-:Y:S02]  /*8950*/  FMUL.FTZ R123, R132.reuse, R123 ;  /* 0x0000007b847b7220 */ /* 0x040fe40000410000 */
[C---:B------:R-:W-:Y:S01]  /*8960*/  FMUL.FTZ R130, R132.reuse, R130 ;  /* 0x0000008284827220 */ /* 0x040fe20000410000 */
[----:B------:R3:W4:Y:S01]  /*8970*/  MUFU.EX2 R133, R2 ;  /* 0x0000000200857308 */ /* 0x0007220000000800 */
[C---:B------:R-:W-:Y:S02]  /*8980*/  FMUL.FTZ R131, R132.reuse, R131 ;  /* 0x0000008384837220 */ /* 0x040fe40000410000 */
[--C-:B------:R-:W-:Y:S02]  /*8990*/  FFMA.FTZ R101, R101, c[0x0][0x2d0], -R193.reuse ;  /* 0x0000b40065657a23 */ /* 0x100fe400000108c1 */
[----:B-1----:R-:W-:Y:S01]  /*89a0*/  FMUL.FTZ R6, R132, R146 ;  /* 0x0000009284067220 */ /* 0x002fe20000410000 */
[----:B------:R-:W-:Y:S01]  /*89b0*/  F2FP.PACK_AB R146, R207, R221 ;  /* 0x000000ddcf92723e */ /* 0x000fe200000000ff */
[--C-:B------:R-:W-:Y:S02]  /*89c0*/  FFMA.FTZ R112, R112, c[0x0][0x2d0], -R193.reuse ;  /* 0x0000b40070707a23 */ /* 0x100fe400000108c1 */
[----:B------:R-:W-:Y:S01]  /*89d0*/  FFMA.FTZ R113, R113, c[0x0][0x2d0], -R193 ;  /* 0x0000b40071717a23 */ /* 0x000fe200000108c1 */
[----:B------:R1:W-:Y:S01]  /*89e0*/  MUFU.EX2 R206, R19 ;  /* 0x0000001300ce7308 */ /* 0x0003e20000000800 */
[--C-:B------:R-:W-:Y:S02]  /*89f0*/  FFMA.FTZ R7, R7, c[0x0][0x2d0], -R192.reuse ;  /* 0x0000b40007077a23 */ /* 0x100fe400000108c0 */
[--C-:B------:R-:W-:Y:S02]  /*8a00*/  FFMA.FTZ R34, R34, c[0x0][0x2d0], -R192.reuse ;  /* 0x0000b40022227a23 */ /* 0x100fe400000108c0 */
[----:B--2---:R-:W-:Y:S02]  /*8a10*/  FMUL.FTZ R18, R132, R154 ;  /* 0x0000009a84127220 */ /* 0x004fe40000410000 */
[--C-:B------:R-:W-:Y:S02]  /*8a20*/  FFMA.FTZ R35, R35, c[0x0][0x2d0], -R192.reuse ;  /* 0x0000b40023237a23 */ /* 0x100fe400000108c0 */
[--C-:B------:R-:W-:Y:S01]  /*8a30*/  FFMA.FTZ R82, R82, c[0x0][0x2d0], -R192.reuse ;  /* 0x0000b40052527a23 */ /* 0x100fe200000108c0 */
[----:B------:R-:W2:Y:S01]  /*8a40*/  MUFU.EX2 R216, R7 ;  /* 0x0000000700d87308 */ /* 0x000ea20000000800 */
[--C-:B------:R-:W-:Y:S02]  /*8a50*/  FFMA.FTZ R83, R83, c[0x0][0x2d0], -R192.reuse ;  /* 0x0000b40053537a23 */ /* 0x100fe400000108c0 */
[--C-:B------:R-:W-:Y:S01]  /*8a60*/  FFMA.FTZ R86, R86, c[0x0][0x2d0], -R192.reuse ;  /* 0x0000b40056567a23 */ /* 0x100fe200000108c0 */
[----:B---3--:R-:W3:Y:S01]  /*8a70*/  SHFL.BFLY PT, R2, R0, 0x1, 0x1f ;  /* 0x0c201f0000027f89 */ /* 0x008ee200000e0000 */
[C---:B----4-:R-:W-:Y:S02]  /*8a80*/  FMUL.FTZ R124, R133.reuse, R124 ;  /* 0x0000007c857c7220 */ /* 0x050fe40000410000 */
[----:B------:R-:W-:Y:S02]  /*8a90*/  FMUL.FTZ R125, R133, R125 ;  /* 0x0000007d857d7220 */ /* 0x000fe40000410000 */
[--C-:B------:R-:W-:Y:S01]  /*8aa0*/  FFMA.FTZ R87, R87, c[0x0][0x2d0], -R192.reuse ;  /* 0x0000b40057577a23 */ /* 0x100fe200000108c0 */
[----:B------:R-:W-:Y:S01]  /*8ab0*/  MUFU.EX2 R222, R32 ;  /* 0x0000002000de7308 */ /* 0x000fe20000000800 */
[--C-:B------:R-:W-:Y:S02]  /*8ac0*/  FFMA.FTZ R98, R98, c[0x0][0x2d0], -R192.reuse ;  /* 0x0000b40062627a23 */ /* 0x100fe400000108c0 */
[--C-:B------:R-:W-:Y:S02]  /*8ad0*/  FFMA.FTZ R99, R99, c[0x0][0x2d0], -R192.reuse ;  /* 0x0000b40063637a23 */ /* 0x100fe400000108c0 */
[----:B-1----:R-:W-:Y:S02]  /*8ae0*/  FMUL.FTZ R19, R132, R155 ;  /* 0x0000009b84137220 */ /* 0x002fe40000410000 */
[----:B------:R-:W-:Y:S01]  /*8af0*/  LDSM.16.MT88.4 R152, [R230+0x100] ;  /* 0x00010000e698783b */ /* 0x000fe20000004200 */
[--C-:B------:R-:W-:Y:S02]  /*8b00*/  FFMA.FTZ R102, R102, c[0x0][0x2d0], -R192.reuse ;  /* 0x0000b40066667a23 */ /* 0x100fe400000108c0 */
[----:B------:R-:W-:Y:S01]  /*8b10*/  MUFU.EX2 R197, R33 ;  /* 0x0000002100c57308 */ /* 0x000fe20000000800 */
[--C-:B------:R-:W-:Y:S02]  /*8b20*/  FFMA.FTZ R103, R103, c[0x0][0x2d0], -R192.reuse ;  /* 0x0000b40067677a23 */ /* 0x100fe400000108c0 */
[--C-:B------:R-:W-:Y:S01]  /*8b30*/  FFMA.FTZ R114, R114, c[0x0][0x2d0], -R192.reuse ;  /* 0x0000b40072727a23 */ /* 0x100fe200000108c0 */
[----:B--2---:R-:W-:Y:S01]  /*8b40*/  F2FP.PACK_AB R145, R216, R202 ;  /* 0x000000cad891723e */ /* 0x004fe200000000ff */
[----:B------:R-:W-:Y:S01]  /*8b50*/  FMUL.FTZ R7, R132, R147 ;  /* 0x0000009384077220 */ /* 0x000fe20000410000 */
[----:B------:R-:W-:Y:S01]  /*8b60*/  F2FP.PACK_AB R147, R206, R220 ;  /* 0x000000dcce93723e */ /* 0x000fe200000000ff */
[----:B------:R-:W-:Y:S01]  /*8b70*/  FFMA.FTZ R115, R115, c[0x0][0x2d0], -R192 ;  /* 0x0000b40073737a23 */ /* 0x000fe200000108c0 */
[----:B---3--:R-:W-:Y:S02]  /*8b80*/  FMNMX.FTZ R2, R2, R0, !PT ;  /* 0x0000000002027209 */ /* 0x008fe40007810000 */
[----:B------:R-:W-:Y:S03]  /*8b90*/  MUFU.EX2 R32, R34 ;  /* 0x0000002200207308 */ /* 0x000fe60000000800 */
[C---:B------:R-:W-:Y:S01]  /*8ba0*/  FADD.FTZ R0, -R2.reuse, R138 ;  /* 0x0000008a02007221 */ /* 0x040fe20000010100 */
[-C--:B------:R-:W-:Y:S05]  /*8bb0*/  HMMA.16816.F32 R4, R144, R20.reuse, R4 ;  /* 0x000000149004723c */ /* 0x080fea0000001804 */
[----:B------:R-:W-:Y:S01]  /*8bc0*/  FMUL.FTZ R138, R135, c[0x0][0x2d0] ;  /* 0x0000b400878a7a20 */ /* 0x000fe20000410000 */
[----:B------:R-:W-:Y:S01]  /*8bd0*/  MUFU.EX2 R33, R35 ;  /* 0x0000002300217308 */ /* 0x000fe20000000800 */
[----:B------:R-:W-:Y:S02]  /*8be0*/  FMUL.FTZ R3, R2, c[0x0][0x2d0] ;  /* 0x0000b40002037a20 */ /* 0x000fe40000410000 */
[----:B------:R-:W-:Y:S03]  /*8bf0*/  FMUL.FTZ R0, R0, c[0x0][0x2d0] ;  /* 0x0000b40000007a20 */ /* 0x000fe60000410000 */
[--C-:B------:R-:W-:Y:S02]  /*8c00*/  FFMA.FTZ R12, R12, c[0x0][0x2d0], -R138.reuse ;  /* 0x0000b4000c0c7a23 */ /* 0x100fe4000001088a */
[--C-:B------:R-:W-:Y:S02]  /*8c10*/  FFMA.FTZ R13, R13, c[0x0][0x2d0], -R138.reuse ;  /* 0x0000b4000d0d7a23 */ /* 0x100fe4000001088a */
[----:B------:R-:W1:Y:S01]  /*8c20*/  MUFU.EX2 R0, R0 ;  /* 0x0000000000007308 */ /* 0x000e620000000800 */
[--C-:B------:R-:W-:Y:S02]  /*8c30*/  FFMA.FTZ R14, R14, c[0x0][0x2d0], -R3.reuse ;  /* 0x0000b4000e0e7a23 */ /* 0x100fe40000010803 */
        /* <DEDUP_REMOVED lines=10> */
[----:B------:R-:W3:Y:S01]  /*8ce0*/  MUFU.EX2 R213, R9 ;  /* 0x0000000900d57308 */ /* 0x000ee20000000800 */
[--C-:B------:R-:W-:Y:S02]  /*8cf0*/  FFMA.FTZ R72, R72, c[0x0][0x2d0], -R138.reuse ;  /* 0x0000b40048487a23 */ /* 0x100fe4000001088a */
[--C-:B------:R-:W-:Y:S02]  /*8d00*/  FFMA.FTZ R73, R73, c[0x0][0x2d0], -R138.reuse ;  /* 0x0000b40049497a23 */ /* 0x100fe4000001088a */
[--C-:B------:R-:W-:Y:S02]  /*8d10*/  FFMA.FTZ R74, R74, c[0x0][0x2d0], -R3.reuse ;  /* 0x0000b4004a4a7a23 */ /* 0x100fe40000010803 */
[--C-:B------:R-:W-:Y:S02]  /*8d20*/  FFMA.FTZ R75, R75, c[0x0][0x2d0], -R3.reuse ;  /* 0x0000b4004b4b7a23 */ /* 0x100fe40000010803 */
[C---:B-1----:R-:W-:Y:S01]  /*8d30*/  FMUL.FTZ R126, R0.reuse, R126 ;  /* 0x0000007e007e7220 */ /* 0x042fe20000410000 */
[----:B------:R1:W-:Y:S01]  /*8d40*/  MUFU.EX2 R219, R12 ;  /* 0x0000000c00db7308 */ /* 0x0003e20000000800 */
[----:B------:R-:W-:Y:S02]  /*8d50*/  FMUL.FTZ R127, R0, R127 ;  /* 0x0000007f007f7220 */ /* 0x000fe40000410000 */
[--C-:B------:R-:W-:Y:S02]  /*8d60*/  FFMA.FTZ R60, R60, c[0x0][0x2d0], -R138.reuse ;  /* 0x0000b4003c3c7a23 */ /* 0x100fe4000001088a */
[----:B--2---:R-:W-:Y:S02]  /*8d70*/  FMUL.FTZ R8, R133, R140 ;  /* 0x0000008c85087220 */ /* 0x004fe40000410000 */
[--C-:B------:R-:W-:Y:S02]  /*8d80*/  FFMA.FTZ R61, R61, c[0x0][0x2d0], -R138.reuse ;  /* 0x0000b4003d3d7a23 */ /* 0x100fe4000001088a */
[--C-:B------:R-:W-:Y:S01]  /*8d90*/  FFMA.FTZ R62, R62, c[0x0][0x2d0], -R3.reuse ;  /* 0x0000b4003e3e7a23 */ /* 0x100fe20000010803 */
[----:B------:R2:W4:Y:S01]  /*8da0*/  MUFU.EX2 R205, R13 ;  /* 0x0000000d00cd7308 */ /* 0x0005220000000800 */
[--C-:B------:R-:W-:Y:S02]  /*8db0*/  FFMA.FTZ R63, R63, c[0x0][0x2d0], -R3.reuse ;  /* 0x0000b4003f3f7a23 */ /* 0x100fe40000010803 */
[--C-:B------:R-:W-:Y:S01]  /*8dc0*/  FFMA.FTZ R79, R79, c[0x0][0x2d0], -R3.reuse ;  /* 0x0000b4004f4f7a23 */ /* 0x100fe20000010803 */
[----:B---3--:R-:W-:Y:S01]  /*8dd0*/  F2FP.PACK_AB R140, R213, R201 ;  /* 0x000000c9d58c723e */ /* 0x008fe200000000ff */
[----:B------:R-:W-:Y:S02]  /*8de0*/  FMUL.FTZ R9, R133, R141 ;  /* 0x0000008d85097220 */ /* 0x000fe40000410000 */
[--C-:B------:R-:W-:Y:S02]  /*8df0*/  FFMA.FTZ R24, R24, c[0x0][0x2d0], -R138.reuse ;  /* 0x0000b40018187a23 */ /* 0x100fe4000001088a */
[--C-:B------:R-:W-:Y:S01]  /*8e00*/  FFMA.FTZ R26, R26, c[0x0][0x2d0], -R3.reuse ;  /* 0x0000b4001a1a7a23 */ /* 0x100fe20000010803 */
[----:B------:R3:W-:Y:S01]  /*8e10*/  MUFU.EX2 R200, R10 ;  /* 0x0000000a00c87308 */ /* 0x0007e20000000800 */
[--C-:B------:R-:W-:Y:S02]  /*8e20*/  FFMA.FTZ R27, R27, c[0x0][0x2d0], -R3.reuse ;  /* 0x0000b4001b1b7a23 */ /* 0x100fe40000010803 */
[--C-:B------:R-:W-:Y:S02]  /*8e30*/  FFMA.FTZ R28, R28, c[0x0][0x2d0], -R138.reuse ;  /* 0x0000b4001c1c7a23 */ /* 0x100fe4000001088a */
[----:B-1----:R-:W-:Y:S02]  /*8e40*/  FMUL.FTZ R12, R133, R148 ;  /* 0x00000094850c7220 */ /* 0x002fe40000410000 */
[--C-:B------:R-:W-:Y:S02]  /*8e50*/  FFMA.FTZ R29, R29, c[0x0][0x2d0], -R138.reuse ;  /* 0x0000b4001d1d7a23 */ /* 0x100fe4000001088a */
[--C-:B------:R-:W-:Y:S01]  /*8e60*/  FFMA.FTZ R30, R30, c[0x0][0x2d0], -R3.reuse ;  /* 0x0000b4001e1e7a23 */ /* 0x100fe20000010803 */
[----:B------:R-:W1:Y:S01]  /*8e70*/  MUFU.EX2 R212, R11 ;  /* 0x0000000b00d47308 */ /* 0x000e620000000800 */
[--C-:B------:R-:W-:Y:S02]  /*8e80*/  FFMA.FTZ R31, R31, c[0x0][0x2d0], -R3.reuse ;  /* 0x0000b4001f1f7a23 */ /* 0x100fe40000010803 */
[--C-:B------:R-:W-:Y:S02]  /*8e90*/  FFMA.FTZ R40, R40, c[0x0][0x2d0], -R138.reuse ;  /* 0x0000b40028287a23 */ /* 0x100fe4000001088a */
[----:B--2---:R-:W-:Y:S02]  /*8ea0*/  FMUL.FTZ R13, R133, R149 ;  /* 0x00000095850d7220 */ /* 0x004fe40000410000 */
[--C-:B------:R-:W-:Y:S02]  /*8eb0*/  FFMA.FTZ R41, R41, c[0x0][0x2d0], -R138.reuse ;  /* 0x0000b40029297a23 */ /* 0x100fe4000001088a */
[--C-:B------:R-:W-:Y:S01]  /*8ec0*/  FFMA.FTZ R42, R42, c[0x0][0x2d0], -R3.reuse ;  /* 0x0000b4002a2a7a23 */ /* 0x100fe20000010803 */
[----:B------:R2:W-:Y:S01]  /*8ed0*/  MUFU.EX2 R215, R14 ;  /* 0x0000000e00d77308 */ /* 0x0005e20000000800 */
[--C-:B------:R-:W-:Y:S02]  /*8ee0*/  FFMA.FTZ R43, R43, c[0x0][0x2d0], -R3.reuse ;  /* 0x0000b4002b2b7a23 */ /* 0x100fe40000010803 */
[--C-:B------:R-:W-:Y:S02]  /*8ef0*/  FFMA.FTZ R44, R44, c[0x0][0x2d0], -R138.reuse ;  /* 0x0000b4002c2c7a23 */ /* 0x100fe4000001088a */
[----:B---3--:R-:W-:Y:S01]  /*8f00*/  FMUL.FTZ R10, R0, R142 ;  /* 0x0000008e000a7220 */ /* 0x008fe20000410000 */
[----:B----4-:R-:W-:Y:S01]  /*8f10*/  F2FP.PACK_AB R142, R205, R219 ;  /* 0x000000dbcd8e723e */ /* 0x010fe200000000ff */
[--C-:B------:R-:W-:Y:S02]  /*8f20*/  FFMA.FTZ R45, R45, c[0x0][0x2d0], -R138.reuse ;  /* 0x0000b4002d2d7a23 */ /* 0x100fe4000001088a */
[--C-:B------:R-:W-:Y:S01]  /*8f30*/  FFMA.FTZ R46, R46, c[0x0][0x2d0], -R3.reuse ;  /* 0x0000b4002e2e7a23 */ /* 0x100fe20000010803 */
[----:B------:R-:W3:Y:S01]  /*8f40*/  MUFU.EX2 R204, R15 ;  /* 0x0000000f00cc7308 */ /* 0x000ee20000000800 */
[--C-:B------:R-:W-:Y:S02]  /*8f50*/  FFMA.FTZ R25, R25, c[0x0][0x2d0], -R138.reuse ;  /* 0x0000b40019197a23 */ /* 0x100fe4000001088a */
[--C-:B------:R-:W-:Y:S01]  /*8f60*/  FFMA.FTZ R47, R47, c[0x0][0x2d0], -R3.reuse ;  /* 0x0000b4002f2f7a23 */ /* 0x100fe20000010803 */
[----:B-1----:R-:W-:Y:S01]  /*8f70*/  F2FP.PACK_AB R141, R212, R200 ;  /* 0x000000c8d48d723e */ /* 0x002fe200000000ff */
[----:B------:R-:W-:Y:S02]  /*8f80*/  FMUL.FTZ R11, R0, R143 ;  /* 0x0000008f000b7220 */ /* 0x000fe40000410000 */
[--C-:B------:R-:W-:Y:S02]  /*8f90*/  FFMA.FTZ R76, R76, c[0x0][0x2d0], -R138.reuse ;  /* 0x0000b4004c4c7a23 */ /* 0x100fe4000001088a */
[--C-:B------:R-:W-:Y:S01]  /*8fa0*/  FFMA.FTZ R77, R77, c[0x0][0x2d0], -R138.reuse ;  /* 0x0000b4004d4d7a23 */ /* 0x100fe2000001088a */
        /* <DEDUP_REMOVED lines=9> */
[----:B---3--:R-:W-:Y:S01]  /*9040*/  F2FP.PACK_AB R143, R204, R215 ;  /* 0x000000d7cc8f723e */ /* 0x008fe200000000ff */
[----:B------:R-:W-:Y:S02]  /*9050*/  FMUL.FTZ R15, R0, R151 ;  /* 0x00000097000f7220 */ /* 0x000fe40000410000 */
[----:B------:R-:W3:Y:S01]  /*9060*/  LDSM.16.MT88.4 R148, [R229+0x100] ;  /* 0x00010000e594783b */ /* 0x000ee20000004200 */
[--C-:B------:R-:W-:Y:S02]  /*9070*/  FFMA.FTZ R93, R93, c[0x0][0x2d0], -R138.reuse ;  /* 0x0000b4005d5d7a23 */ /* 0x100fe4000001088a */
[----:B------:R4:W-:Y:S01]  /*9080*/  MUFU.EX2 R208, R38 ;  /* 0x0000002600d07308 */ /* 0x0009e20000000800 */
[C---:B------:R-:W-:Y:S04]  /*9090*/  HMMA.16816.F32 R8, R140.reuse, R20, R8 ;  /* 0x000000148c08723c */ /* 0x040fe80000001808 */
[----:B-1----:R-:W-:Y:S02]  /*90a0*/  FMUL.FTZ R24, R133, R160 ;  /* 0x000000a085187220 */ /* 0x002fe40000410000 */
[--C-:B------:R-:W-:Y:S02]  /*90b0*/  FFMA.FTZ R94, R94, c[0x0][0x2d0], -R3.reuse ;  /* 0x0000b4005e5e7a23 */ /* 0x100fe40000010803 */
[-C--:B------:R-:W-:Y:S01]  /*90c0*/  HMMA.16816.F32 R12, R140, R22.reuse, R12 ;  /* 0x000000168c0c723c */ /* 0x080fe2000000180c */
[----:B------:R1:W-:Y:S03]  /*90d0*/  MUFU.EX2 R226, R26 ;  /* 0x0000001a00e27308 */ /* 0x0003e60000000800 */
[C---:B------:R-:W-:Y:S01]  /*90e0*/  FMUL.FTZ R20, R134.reuse, R156 ;  /* 0x0000009c86147220 */ /* 0x040fe20000410000 */
[----:B------:R-:W-:Y:S01]  /*90f0*/  MOV R156, R32 ;  /* 0x00000020009c7202 */ /* 0x000fe20000000f00 */
[C---:B------:R-:W-:Y:S01]  /*9100*/  FMUL.FTZ R32, R134.reuse, R168 ;  /* 0x000000a886207220 */ /* 0x040fe20000410000 */
[----:B------:R-:W-:Y:S01]  /*9110*/  MOV R168, R207 ;  /* 0x000000cf00a87202 */ /* 0x000fe20000000f00 */
[C---:B------:R-:W-:Y:S03]  /*9120*/  HMMA.16816.F32 R16, R144.reuse, R22, R16 ;  /* 0x000000169010723c */ /* 0x040fe60000001810 */
[----:B------:R-:W5:Y:S01]  /*9130*/  MUFU.EX2 R217, R27 ;  /* 0x0000001b00d97308 */ /* 0x000f620000000800 */
[----:B------:R-:W-:Y:S01]  /*9140*/  FMUL.FTZ R21, R134, R157 ;  /* 0x0000009d86157220 */ /* 0x000fe20000410000 */
[----:B------:R-:W-:Y:S01]  /*9150*/  MOV R157, R222 ;  /* 0x000000de009d7202 */ /* 0x000fe20000000f00 */
[--C-:B------:R-:W-:Y:S02]  /*9160*/  FFMA.FTZ R95, R95, c[0x0][0x2d0], -R3.reuse ;  /* 0x0000b4005f5f7a23 */ /* 0x100fe40000010803 */
[C---:B------:R-:W-:Y:S04]  /*9170*/  FMUL.FTZ R22, R132.reuse, R158 ;  /* 0x0000009e84167220 */ /* 0x040fe80000410000 */
[C---:B------:R-:W-:Y:S01]  /*9180*/  FMUL.FTZ R23, R132.reuse, R159 ;  /* 0x0000009f84177220 */ /* 0x040fe20000410000 */
[----:B------:R-:W3:Y:S01]  /*9190*/  MUFU.EX2 R25, R36 ;  /* 0x0000002400197308 */ /* 0x000ee20000000800 */
[----:B----4-:R-:W-:Y:S01]  /*91a0*/  FMUL.FTZ R38, R132, R174 ;  /* 0x000000ae84267220 */ /* 0x010fe20000410000 */
[----:B--2---:R-:W-:Y:S01]  /*91b0*/  MOV R159, R214 ;  /* 0x000000d6009f7202 */ /* 0x004fe20000000f00 */
[--C-:B------:R-:W-:Y:S02]  /*91c0*/  FFMA.FTZ R106, R106, c[0x0][0x2d0], -R3.reuse ;  /* 0x0000b4006a6a7a23 */ /* 0x100fe40000010803 */
[----:B-1----:R-:W-:Y:S01]  /*91d0*/  FMUL.FTZ R26, R0, R162 ;  /* 0x000000a2001a7220 */ /* 0x002fe20000410000 */
[-C--:B------:R-:W-:Y:S03]  /*91e0*/  HMMA.16816.F32 R20, R144, R188.reuse, R20 ;  /* 0x000000bc9014723c */ /* 0x080fe60000001814 */
[--C-:B------:R-:W-:Y:S01]  /*91f0*/  FFMA.FTZ R107, R107, c[0x0][0x2d0], -R3.reuse ;  /* 0x0000b4006b6b7a23 */ /* 0x100fe20000010803 */
[----:B------:R1:W-:Y:S01]  /*9200*/  MUFU.EX2 R199, R28 ;  /* 0x0000001c00c77308 */ /* 0x0003e20000000800 */
[--C-:B------:R-:W-:Y:S02]  /*9210*/  FFMA.FTZ R110, R110, c[0x0][0x2d0], -R3.reuse ;  /* 0x0000b4006e6e7a23 */ /* 0x100fe40000010803 */
[----:B------:R-:W-:Y:S01]  /*9220*/  FFMA.FTZ R3, R111, c[0x0][0x2d0], -R3 ;  /* 0x0000b4006f037a23 */ /* 0x000fe20000010803 */
[----:B-----5:R-:W-:Y:S01]  /*9230*/  MOV R158, R217 ;  /* 0x000000d9009e7202 */ /* 0x020fe20000000f00 */
[----:B------:R-:W-:Y:S03]  /*9240*/  FMUL.FTZ R27, R0, R163 ;  /* 0x000000a3001b7220 */ /* 0x000fe60000410000 */
[----:B------:R-:W-:Y:S01]  /*9250*/  MOV R163, R33 ;  /* 0x0000002100a37202 */ /* 0x000fe20000000f00 */
[----:B------:R-:W-:Y:S01]  /*9260*/  FMUL.FTZ R33, R134, R169 ;  /* 0x000000a986217220 */ /* 0x000fe20000410000 */
[----:B------:R2:W4:Y:S01]  /*9270*/  MUFU.EX2 R34, R29 ;  /* 0x0000001d00227308 */ /* 0x0005220000000800 */
[----:B------:R-:W-:Y:S01]  /*9280*/  MOV R169, R206 ;  /* 0x000000ce00a97202 */ /* 0x000fe20000000f00 */
[--C-:B------:R-:W-:Y:S01]  /*9290*/  FFMA.FTZ R104, R104, c[0x0][0x2d0], -R138.reuse ;  /* 0x0000b40068687a23 */ /* 0x100fe2000001088a */
[----:B---3--:R-:W-:Y:S01]  /*92a0*/  MOV R160, R25 ;  /* 0x0000001900a07202 */ /* 0x008fe20000000f00 */
[----:B------:R-:W-:Y:S02]  /*92b0*/  FMUL.FTZ R25, R133, R161 ;  /* 0x000000a185197220 */ /* 0x000fe40000410000 */
[----:B------:R-:W-:Y:S02]  /*92c0*/  FMUL.FTZ R36, R134, R172 ;  /* 0x000000ac86247220 */ /* 0x000fe40000410000 */
[--C-:B------:R-:W-:Y:S02]  /*92d0*/  FFMA.FTZ R105, R105, c[0x0][0x2d0], -R138.reuse ;  /* 0x0000b40069697a23 */ /* 0x100fe4000001088a */
[----:B------:R3:W-:Y:S01]  /*92e0*/  MUFU.EX2 R198, R30 ;  /* 0x0000001e00c67308 */ /* 0x0007e20000000800 */
[--C-:B------:R-:W-:Y:S01]  /*92f0*/  FFMA.FTZ R108, R108, c[0x0][0x2d0], -R138.reuse ;  /* 0x0000b4006c6c7a23 */ /* 0x100fe2000001088a */
[C---:B------:R-:W-:Y:S04]  /*9300*/  HMMA.16816.F32 R24, R140.reuse, R188, R24 ;  /* 0x000000bc8c18723c */ /* 0x040fe80000001818 */
[----:B-1----:R-:W-:Y:S02]  /*9310*/  FMUL.FTZ R28, R133, R164 ;  /* 0x000000a4851c7220 */ /* 0x002fe40000410000 */
[----:B------:R-:W-:Y:S02]  /*9320*/  FFMA.FTZ R138, R109, c[0x0][0x2d0], -R138 ;  /* 0x0000b4006d8a7a23 */ /* 0x000fe4000001088a */
[----:B------:R1:W5:Y:S01]  /*9330*/  MUFU.EX2 R35, R31 ;  /* 0x0000001f00237308 */ /* 0x0003620000000800 */
[C---:B--2---:R-:W-:Y:S03]  /*9340*/  FMUL.FTZ R29, R133.reuse, R165 ;  /* 0x000000a5851d7220 */ /* 0x044fe60000410000 */
[----:B----4-:R-:W-:Y:S01]  /*9350*/  MOV R162, R34 ;  /* 0x0000002200a27202 */ /* 0x010fe20000000f00 */
[----:B------:R-:W-:Y:S01]  /*9360*/  FMUL.FTZ R34, R132, R170 ;  /* 0x000000aa84227220 */ /* 0x000fe20000410000 */
[----:B------:R-:W-:Y:S04]  /*9370*/  MOV R170, R205 ;  /* 0x000000cd00aa7202 */ /* 0x000fe80000000f00 */
[----:B------:R2:W4:Y:S01]  /*9380*/  MUFU.EX2 R211, R37 ;  /* 0x0000002500d37308 */ /* 0x0005220000000800 */
[C---:B---3--:R-:W-:Y:S09]  /*9390*/  FMUL.FTZ R30, R0.reuse, R166 ;  /* 0x000000a6001e7220 */ /* 0x048ff20000410000 */
[----:B------:R3:W3:Y:S01]  /*93a0*/  MUFU.EX2 R210, R39 ;  /* 0x0000002700d27308 */ /* 0x0006e20000000800 */
[----:B-1----:R-:W-:Y:S01]  /*93b0*/  FMUL.FTZ R31, R0, R167 ;  /* 0x000000a7001f7220 */ /* 0x002fe20000410000 */
[----:B-----5:R-:W-:Y:S01]  /*93c0*/  MOV R161, R35 ;  /* 0x0000002300a17202 */ /* 0x020fe20000000f00 */
[----:B------:R-:W-:Y:S01]  /*93d0*/  FMUL.FTZ R35, R132, R171 ;  /* 0x000000ab84237220 */ /* 0x000fe20000410000 */
[----:B------:R-:W-:Y:S06]  /*93e0*/  MOV R171, R204 ;  /* 0x000000cc00ab7202 */ /* 0x000fec0000000f00 */
[----:B------:R1:W-:Y:S01]  /*93f0*/  MUFU.EX2 R225, R48 ;  /* 0x0000003000e17308 */ /* 0x0003e20000000800 */
[-C--:B------:R-:W-:Y:S03]  /*9400*/  HMMA.16816.F32 R28, R140, R190.reuse, R28 ;  /* 0x000000be8c1c723c */ /* 0x080fe6000000181c */
[C---:B--2---:R-:W-:Y:S01]  /*9410*/  FMUL.FTZ R37, R134.reuse, R173 ;  /* 0x000000ad86257220 */ /* 0x044fe20000410000 */
[----:B----4-:R-:W-:Y:S01]  /*9420*/  MOV R189, R211 ;  /* 0x000000d300bd7202 */ /* 0x010fe20000000f00 */
[----:B------:R-:W-:Y:S03]  /*9430*/  FFMA.FTZ R134, R134, R251, R203 ;  /* 0x000000fb86867223 */ /* 0x000fe600000100cb */
[C---:B------:R-:W-:Y:S01]  /*9440*/  HMMA.16816.F32 R32, R144.reuse, R190, R32 ;  /* 0x000000be9020723c */ /* 0x040fe20000001820 */
[----:B------:R2:W4:Y:S03]  /*9450*/  MUFU.EX2 R224, R49 ;  /* 0x0000003100e07308 */ /* 0x0005260000000800 */
[C---:B---3--:R-:W-:Y:S01]  /*9460*/  FMUL.FTZ R39, R132.reuse, R175 ;  /* 0x000000af84277220 */ /* 0x048fe20000410000 */
[----:B------:R-:W-:Y:S01]  /*9470*/  MOV R188, R210 ;  /* 0x000000d200bc7202 */ /* 0x000fe20000000f00 */
[----:B------:R-:W-:Y:S05]  /*9480*/  FFMA.FTZ R132, R132, R252, R202 ;  /* 0x000000fc84847223 */ /* 0x000fea00000100ca */
[----:B------:R3:W-:Y:S01]  /*9490*/  MUFU.EX2 R223, R50 ;  /* 0x0000003200df7308 */ /* 0x0007e20000000800 */
[-C--:B------:R-:W-:Y:S03]  /*94a0*/  HMMA.16816.F32 R36, R144, R148.reuse, R36 ;  /* 0x000000949024723c */ /* 0x080fe60000001824 */
[C---:B-1----:R-:W-:Y:S06]  /*94b0*/  FMUL.FTZ R48, R133.reuse, R176 ;  /* 0x000000b085307220 */ /* 0x042fec0000410000 */
[----:B------:R1:W2:Y:S03]  /*94c0*/  MUFU.EX2 R222, R51 ;  /* 0x0000003300de7308 */ /* 0x0002a60000000800 */
[C---:B--2---:R-:W-:Y:S07]  /*94d0*/  FMUL.FTZ R49, R133.reuse, R177 ;  /* 0x000000b185317220 */ /* 0x044fee0000410000 */
[----:B------:R2:W-:Y:S01]  /*94e0*/  MUFU.EX2 R167, R40 ;  /* 0x0000002800a77308 */ /* 0x0005e20000000800 */
[C---:B---3--:R-:W-:Y:S09]  /*94f0*/  FMUL.FTZ R50, R0.reuse, R178 ;  /* 0x000000b200327220 */ /* 0x048ff20000410000 */
[----:B------:R3:W3:Y:S01]  /*9500*/  MUFU.EX2 R166, R41 ;  /* 0x0000002900a67308 */ /* 0x0006e20000000800 */
[C---:B-1----:R-:W-:Y:S09]  /*9510*/  FMUL.FTZ R51, R0.reuse, R179 ;  /* 0x000000b300337220 */ /* 0x042ff20000410000 */
[----:B------:R1:W-:Y:S01]  /*9520*/  MUFU.EX2 R165, R42 ;  /* 0x0000002a00a57308 */ /* 0x0003e20000000800 */
[C---:B------:R-:W-:Y:S04]  /*9530*/  HMMA.16816.F32 R48, R140.reuse, R148, R48 ;  /* 0x000000948c30723c */ /* 0x040fe80000001830 */
[C---:B--2---:R-:W-:Y:S05]  /*9540*/  FMUL.FTZ R40, R133.reuse, R180 ;  /* 0x000000b485287220 */ /* 0x044fea0000410000 */
[----:B------:R2:W2:Y:S03]  /*9550*/  MUFU.EX2 R164, R43 ;  /* 0x0000002b00a47308 */ /* 0x0004a60000000800 */
[C---:B---3--:R-:W-:Y:S07]  /*9560*/  FMUL.FTZ R41, R133.reuse, R181 ;  /* 0x000000b585297220 */ /* 0x048fee0000410000 */
[----:B------:R3:W-:Y:S01]  /*9570*/  MUFU.EX2 R217, R44 ;  /* 0x0000002c00d97308 */ /* 0x0007e20000000800 */
[C---:B-1----:R-:W-:Y:S09]  /*9580*/  FMUL.FTZ R42, R0.reuse, R182 ;  /* 0x000000b6002a7220 */ /* 0x042ff20000410000 */
[----:B------:R1:W1:Y:S01]  /*9590*/  MUFU.EX2 R214, R45 ;  /* 0x0000002d00d67308 */ /* 0x0002620000000800 */
[C---:B--2---:R-:W-:Y:S09]  /*95a0*/  FMUL.FTZ R43, R0.reuse, R183 ;  /* 0x000000b7002b7220 */ /* 0x044ff20000410000 */
[----:B------:R-:W-:Y:S01]  /*95b0*/  MUFU.EX2 R175, R54 ;  /* 0x0000003600af7308 */ /* 0x000fe20000000800 */
[-C--:B------:R-:W-:Y:S03]  /*95c0*/  HMMA.16816.F32 R40, R140, R150.reuse, R40 ;  /* 0x000000968c28723c */ /* 0x080fe60000001828 */
[C---:B---3--:R-:W-:Y:S01]  /*95d0*/  FMUL.FTZ R44, R133.reuse, R184 ;  /* 0x000000b8852c7220 */ /* 0x048fe20000410000 */
[----:B------:R-:W-:Y:S04]  /*95e0*/  MOV R184, R188 ;  /* 0x000000bc00b87202 */ /* 0x000fe80000000f00 */
[C---:B------:R-:W-:Y:S01]  /*95f0*/  HMMA.16816.F32 R116, R144.reuse, R150, R116 ;  /* 0x000000969074723c */ /* 0x040fe20000001874 */
[----:B------:R2:W-:Y:S01]  /*9600*/  MUFU.EX2 R211, R46 ;  /* 0x0000002e00d37308 */ /* 0x0005e20000000800 */
[----:B------:R-:W3:Y:S02]  /*9610*/  LDSM.16.MT88.4 R148, [R228+0x900] ;  /* 0x00090000e494783b */ /* 0x000ee40000004200 */
[----:B------:R-:W-:Y:S01]  /*9620*/  MOV R193, R184 ;  /* 0x000000b800c17202 */ /* 0x000fe20000000f00 */
[----:B-1----:R-:W-:Y:S01]  /*9630*/  FMUL.FTZ R45, R133, R185 ;  /* 0x000000b9852d7220 */ /* 0x002fe20000410000 */
[----:B------:R-:W-:Y:S02]  /*9640*/  MOV R185, R189 ;  /* 0x000000bd00b97202 */ /* 0x000fe40000000f00 */
[-C--:B------:R-:W-:Y:S03]  /*9650*/  HMMA.16816.F32 R120, R144, R152.reuse, R120 ;  /* 0x000000989078723c */ /* 0x080fe60000001878 */
[----:B------:R1:W1:Y:S01]  /*9660*/  MUFU.EX2 R210, R47 ;  /* 0x0000002f00d27308 */ /* 0x0002620000000800 */
[----:B------:R-:W-:Y:S04]  /*9670*/  MOV R192, R185 ;  /* 0x000000b900c07202 */ /* 0x000fe80000000f00 */
[C---:B------:R-:W-:Y:S05]  /*9680*/  HMMA.16816.F32 R124, R140.reuse, R152, R124 ;  /* 0x000000988c7c723c */ /* 0x040fea000000187c */
[----:B------:R-:W-:Y:S01]  /*9690*/  MUFU.EX2 R174, R55 ;  /* 0x0000003700ae7308 */ /* 0x000fe20000000800 */
[C---:B--2---:R-:W-:Y:S01]  /*96a0*/  FMUL.FTZ R46, R0.reuse, R186 ;  /* 0x000000ba002e7220 */ /* 0x044fe20000410000 */
[----:B------:R-:W-:Y:S08]  /*96b0*/  MOV R186, R209 ;  /* 0x000000d100ba7202 */ /* 0x000ff00000000f00 */
[----:B------:R-:W-:Y:S01]  /*96c0*/  MUFU.EX2 R209, R52 ;  /* 0x0000003400d17308 */ /* 0x000fe20000000800 */
[----:B-1----:R-:W-:Y:S01]  /*96d0*/  FMUL.FTZ R47, R0, R187 ;  /* 0x000000bb002f7220 */ /* 0x002fe20000410000 */
[----:B------:R-:W-:Y:S04]  /*96e0*/  MOV R187, R208 ;  /* 0x000000d000bb7202 */ /* 0x000fe80000000f00 */
[----:B------:R-:W-:Y:S04]  /*96f0*/  MOV R109, R187 ;  /* 0x000000bb006d7202 */ /* 0x000fe80000000f00 */
[----:B------:R1:W-:Y:S01]  /*9700*/  MUFU.EX2 R208, R53 ;  /* 0x0000003500d07308 */ /* 0x0003e20000000800 */
[-C--:B------:R-:W-:Y:S07]  /*9710*/  HMMA.16816.F32 R44, R140, R154.reuse, R44 ;  /* 0x0000009a8c2c723c */ /* 0x080fee000000182c */
[----:B------:R-:W-:Y:S01]  /*9720*/  F2FP.PACK_AB R140, R195, R196 ;  /* 0x000000c4c38c723e */ /* 0x000fe200000000ff */
[----:B------:R-:W-:Y:S01]  /*9730*/  HMMA.16816.F32 R128, R144, R154, R128 ;  /* 0x0000009a9080723c */ /* 0x000fe20000001880 */
[----:B------:R-:W2:Y:S01]  /*9740*/  LDSM.16.MT88.4 R152, [R231+0x900] ;  /* 0x00090000e798783b */ /* 0x000ea20000004200 */
[----:B------:R-:W-:Y:S02]  /*9750*/  MUFU.EX2 R207, R64 ;  /* 0x0000004000cf7308 */ /* 0x000fe40000000800 */
[----:B------:R-:W-:Y:S02]  /*9760*/  F2FP.PACK_AB R141, R194, R186 ;  /* 0x000000bac28d723e */ /* 0x000fe400000000ff */
[----:B------:R-:W-:Y:S02]  /*9770*/  F2FP.PACK_AB R142, R197, R157 ;  /* 0x0000009dc58e723e */ /* 0x000fe400000000ff */
[----:B------:R-:W-:Y:S04]  /*9780*/  F2FP.PACK_AB R143, R163, R156 ;  /* 0x0000009ca38f723e */ /* 0x000fe800000000ff */
[----:B------:R-:W-:Y:S01]  /*9790*/  MUFU.EX2 R206, R65 ;  /* 0x0000004100ce7308 */ /* 0x000fe20000000800 */
[----:B------:R-:W-:Y:S02]  /*97a0*/  F2FP.PACK_AB R144, R159, R227 ;  /* 0x000000e39f90723e */ /* 0x000fe400000000ff */
[-C--:B---3--:R-:W-:Y:S01]  /*97b0*/  HMMA.16816.F32 R4, R140, R148.reuse, R4 ;  /* 0x000000948c04723c */ /* 0x088fe20000001804 */
[----:B-1----:R-:W1:Y:S04]  /*97c0*/  LDSM.16.MT88.4 R52, [R229+0x900] ;  /* 0x00090000e534783b */ /* 0x002e680000004200 */
[----:B------:R-:W-:Y:S02]  /*97d0*/  F2FP.PACK_AB R145, R158, R226 ;  /* 0x000000e29e91723e */ /* 0x000fe400000000ff */
[----:B------:R-:W-:Y:S01]  /*97e0*/  F2FP.PACK_AB R146, R162, R199 ;  /* 0x000000c7a292723e */ /* 0x000fe200000000ff */
[----:B------:R-:W-:Y:S01]  /*97f0*/  MUFU.EX2 R204, R66 ;  /* 0x0000004200cc7308 */ /* 0x000fe20000000800 */
[----:B------:R-:W-:Y:S07]  /*9800*/  F2FP.PACK_AB R147, R161, R198 ;  /* 0x000000c6a193723e */ /* 0x000fee00000000ff */
[C---:B------:R-:W-:Y:S02]  /*9810*/  HMMA.16816.F32 R8, R144.reuse, R148, R8 ;  /* 0x000000949008723c */ /* 0x040fe40000001808 */
[----:B------:R3:W-:Y:S05]  /*9820*/  MUFU.EX2 R205, R67 ;  /* 0x0000004300cd7308 */ /* 0x0007ea0000000800 */
[----:B------:R-:W-:Y:S01]  /*9830*/  MOV R148, R197 ;  /* 0x000000c500947202 */ /* 0x000fe20000000f00 */
[-C--:B------:R-:W-:Y:S04]  /*9840*/  HMMA.16816.F32 R12, R144, R150.reuse, R12 ;  /* 0x00000096900c723c */ /* 0x080fe8000000180c */
[----:B------:R-:W-:Y:S01]  /*9850*/  MUFU.EX2 R173, R56 ;  /* 0x0000003800ad7308 */ /* 0x000fe20000000800 */
[----:B------:R-:W-:Y:S02]  /*9860*/  MOV R149, R196 ;  /* 0x000000c400957202 */ /* 0x000fe40000000f00 */
[----:B------:R-:W-:Y:S01]  /*9870*/  MOV R111, R148 ;  /* 0x00000094006f7202 */ /* 0x000fe20000000f00 */
[C---:B------:R-:W-:Y:S06]  /*9880*/  HMMA.16816.F32 R16, R140.reuse, R150, R16 ;  /* 0x000000968c10723c */ /* 0x040fec0000001810 */
[----:B------:R-:W1:Y:S01]  /*9890*/  MUFU.EX2 R179, R57 ;  /* 0x0000003900b37308 */ /* 0x000e620000000800 */
[----:B------:R-:W-:Y:S01]  /*98a0*/  MOV R150, R199 ;  /* 0x000000c700967202 */ /* 0x000fe20000000f00 */
[-C--:B--2---:R-:W-:Y:S01]  /*98b0*/  HMMA.16816.F32 R20, R140, R152.reuse, R20 ;  /* 0x000000988c14723c */ /* 0x084fe20000001814 */
[----:B---3--:R-:W2:Y:S03]  /*98c0*/  LDSM.16.MT88.4 R64, [R230+0x900] ;  /* 0x00090000e640783b */ /* 0x008ea60000004200 */
[----:B------:R-:W-:Y:S02]  /*98d0*/  MOV R151, R198 ;  /* 0x000000c600977202 */ /* 0x000fe40000000f00 */
[----:B------:R-:W-:Y:S02]  /*98e0*/  MOV R251, R150 ;  /* 0x0000009600fb7202 */ /* 0x000fe40000000f00 */
[C---:B------:R-:W-:Y:S01]  /*98f0*/  HMMA.16816.F32 R24, R144.reuse, R152, R24 ;  /* 0x000000989018723c */ /* 0x040fe20000001818 */
[----:B------:R-:W-:Y:S03]  /*9900*/  MUFU.EX2 R172, R58 ;  /* 0x0000003a00ac7308 */ /* 0x000fe60000000800 */
[----:B------:R-:W-:Y:S03]  /*9910*/  MOV R203, R151 ;  /* 0x0000009700cb7202 */ /* 0x000fe60000000f00 */
[----:B------:R-:W-:Y:S01]  /*9920*/  MOV R153, R195 ;  /* 0x000000c300997202 */ /* 0x000fe20000000f00 */
[-C--:B------:R-:W-:Y:S03]  /*9930*/  HMMA.16816.F32 R28, R144, R154.reuse, R28 ;  /* 0x0000009a901c723c */ /* 0x080fe6000000181c */
[----:B------:R3:W2:Y:S01]  /*9940*/  MUFU.EX2 R178, R59 ;  /* 0x0000003b00b27308 */ /* 0x0006a20000000800 */
[----:B------:R-:W-:Y:S02]  /*9950*/  MOV R152, R194 ;  /* 0x000000c200987202 */ /* 0x000fe40000000f00 */
[----:B------:R-:W-:Y:S02]  /*9960*/  MOV R252, R153 ;  /* 0x0000009900fc7202 */ /* 0x000fe40000000f00 */
[C---:B------:R-:W-:Y:S01]  /*9970*/  HMMA.16816.F32 R32, R140.reuse, R154, R32 ;  /* 0x0000009a8c20723c */ /* 0x040fe20000001820 */
[----:B------:R-:W5:Y:S03]  /*9980*/  LDL.LU R154, [R1] ;  /* 0x00000000019a7983 */ /* 0x000f660000300800 */
[----:B------:R-:W-:Y:S01]  /*9990*/  MOV R202, R152 ;  /* 0x0000009800ca7202 */ /* 0x000fe20000000f00 */
[----:B------:R-:W5:Y:S01]  /*99a0*/  LDL.LU R155, [R1+0x4] ;  /* 0x00000400019b7983 */ /* 0x000f620000300800 */
[----:B------:R-:W-:Y:S02]  /*99b0*/  MUFU.EX2 R183, R68 ;  /* 0x0000004400b77308 */ /* 0x000fe40000000800 */
[-C--:B-1----:R-:W-:Y:S08]  /*99c0*/  HMMA.16816.F32 R36, R140, R52.reuse, R36 ;  /* 0x000000348c24723c */ /* 0x082ff00000001824 */
[C---:B------:R-:W-:Y:S01]  /*99d0*/  HMMA.16816.F32 R48, R144.reuse, R52, R48 ;  /* 0x000000349030723c */ /* 0x040fe20000001830 */
[----:B------:R-:W-:Y:S01]  /*99e0*/  MUFU.EX2 R197, R69 ;  /* 0x0000004500c57308 */ /* 0x000fe20000000800 */
[----:B---3--:R-:W1:Y:S05]  /*99f0*/  LDSM.16.MT88.4 R56, [R228+0x1100] ;  /* 0x00110000e438783b */ /* 0x008e6a0000004200 */
[----:B------:R-:W-:Y:S01]  /*9a00*/  F2FP.PACK_AB R52, R185, R160 ;  /* 0x000000a0b934723e */ /* 0x000fe200000000ff */
[-C--:B------:R-:W-:Y:S03]  /*9a10*/  HMMA.16816.F32 R40, R144, R54.reuse, R40 ;  /* 0x000000369028723c */ /* 0x080fe60000001828 */
[----:B------:R-:W-:Y:S01]  /*9a20*/  MUFU.EX2 R182, R70 ;  /* 0x0000004600b67308 */ /* 0x000fe20000000800 */
[----:B------:R-:W-:Y:S04]  /*9a30*/  F2FP.PACK_AB R53, R184, R187 ;  /* 0x000000bbb835723e */ /* 0x000fe800000000ff */
[C---:B------:R-:W-:Y:S05]  /*9a40*/  HMMA.16816.F32 R116, R140.reuse, R54, R116 ;  /* 0x000000368c74723c */ /* 0x040fea0000001874 */
[----:B------:R3:W-:Y:S02]  /*9a50*/  MUFU.EX2 R196, R71 ;  /* 0x0000004700c47308 */ /* 0x0007e40000000800 */
[----:B----4-:R-:W-:Y:S01]  /*9a60*/  F2FP.PACK_AB R54, R224, R225 ;  /* 0x000000e1e036723e */ /* 0x010fe200000000ff */
[-C--:B--2---:R-:W-:Y:S04]  /*9a70*/  HMMA.16816.F32 R120, R140, R64.reuse, R120 ;  /* 0x000000408c78723c */ /* 0x084fe80000001878 */
[----:B------:R-:W-:Y:S03]  /*9a80*/  F2FP.PACK_AB R55, R222, R223 ;  /* 0x000000dfde37723e */ /* 0x000fe600000000ff */
[----:B------:R-:W-:Y:S01]  /*9a90*/  MUFU.EX2 R181, R72 ;  /* 0x0000004800b57308 */ /* 0x000fe20000000800 */
[C---:B------:R-:W-:Y:S08]  /*9aa0*/  HMMA.16816.F32 R124, R144.reuse, R64, R124 ;  /* 0x00000040907c723c */ /* 0x040ff0000000187c */
[-C--:B------:R-:W-:Y:S01]  /*9ab0*/  HMMA.16816.F32 R44, R144, R66.reuse, R44 ;  /* 0x00000042902c723c */ /* 0x080fe2000000182c */
[----:B------:R2:W-:Y:S01]  /*9ac0*/  MUFU.EX2 R177, R60 ;  /* 0x0000003c00b17308 */ /* 0x0005e20000000800 */
[----:B---3--:R-:W-:Y:S05]  /*9ad0*/  LDSM.16.MT88.4 R68, [R229+0x1100] ;  /* 0x00110000e544783b */ /* 0x008fea0000004200 */
[----:B------:R-:W-:Y:S01]  /*9ae0*/  MOV R147, R171 ;  /* 0x000000ab00937202 */ /* 0x000fe20000000f00 */
[----:B------:R-:W-:Y:S03]  /*9af0*/  HMMA.16816.F32 R128, R140, R66, R128 ;  /* 0x000000428c80723c */ /* 0x000fe60000001880 */
[----:B------:R3:W4:Y:S01]  /*9b00*/  MUFU.EX2 R199, R61 ;  /* 0x0000003d00c77308 */ /* 0x0007220000000800 */
[----:B------:R-:W-:Y:S01]  /*9b10*/  MOV R146, R170 ;  /* 0x000000aa00927202 */ /* 0x000fe20000000f00 */
[----:B------:R-:W4:Y:S01]  /*9b20*/  LDSM.16.MT88.4 R64, [R231+0x1100] ;  /* 0x00110000e740783b */ /* 0x000f220000004200 */
[----:B------:R-:W-:Y:S02]  /*9b30*/  MOV R145, R169 ;  /* 0x000000a900917202 */ /* 0x000fe40000000f00 */
[-C--:B-1----:R-:W-:Y:S05]  /*9b40*/  HMMA.16816.F32 R4, R52, R56.reuse, R4 ;  /* 0x000000383404723c */ /* 0x082fea0000001804 */
[----:B------:R1:W-:Y:S01]  /*9b50*/  MUFU.EX2 R176, R62 ;  /* 0x0000003e00b07308 */ /* 0x0003e20000000800 */
[----:B------:R-:W-:Y:S02]  /*9b60*/  MOV R144, R168 ;  /* 0x000000a800907202 */ /* 0x000fe40000000f00 */
[----:B------:R-:W-:Y:S01]  /*9b70*/  LDSM.16.MT88.4 R168, [R231+0x3100] ;  /* 0x00310000e7a8783b */ /* 0x000fe20000004200 */
[----:B--2---:R-:W-:Y:S06]  /*9b80*/  F2FP.PACK_AB R60, R166, R167 ;  /* 0x000000a7a63c723e */ /* 0x004fec00000000ff */
[----:B------:R2:W2:Y:S01]  /*9b90*/  MUFU.EX2 R198, R63 ;  /* 0x0000003f00c67308 */ /* 0x0004a20000000800 */
[----:B---3--:R-:W-:Y:S09]  /*9ba0*/  F2FP.PACK_AB R61, R164, R165 ;  /* 0x000000a5a43d723e */ /* 0x008ff200000000ff */
[----:B------:R-:W3:Y:S01]  /*9bb0*/  MUFU.EX2 R189, R73 ;  /* 0x0000004900bd7308 */ /* 0x000ee20000000800 */
[----:B-1----:R-:W-:Y:S09]  /*9bc0*/  F2FP.PACK_AB R62, R214, R217 ;  /* 0x000000d9d63e723e */ /* 0x002ff200000000ff */
[----:B------:R-:W-:Y:S01]  /*9bd0*/  MUFU.EX2 R180, R74 ;  /* 0x0000004a00b47308 */ /* 0x000fe20000000800 */
[----:B--2---:R-:W-:Y:S09]  /*9be0*/  F2FP.PACK_AB R63, R210, R211 ;  /* 0x000000d3d23f723e */ /* 0x004ff200000000ff */
[----:B------:R1:W2:Y:S01]  /*9bf0*/  MUFU.EX2 R188, R75 ;  /* 0x0000004b00bc7308 */ /* 0x0002a20000000800 */
[C---:B------:R-:W-:Y:S08]  /*9c00*/  HMMA.16816.F32 R8, R60.reuse, R56, R8 ;  /* 0x000000383c08723c */ /* 0x040ff00000001808 */
[-C--:B------:R-:W-:Y:S01]  /*9c10*/  HMMA.16816.F32 R12, R60, R58.reuse, R12 ;  /* 0x0000003a3c0c723c */ /* 0x080fe2000000180c */
[----:B------:R-:W-:Y:S07]  /*9c20*/  MUFU.EX2 R138, R138 ;  /* 0x0000008a008a7308 */ /* 0x000fee0000000800 */
[C---:B------:R-:W-:Y:S01]  /*9c30*/  HMMA.16816.F32 R16, R52.reuse, R58, R16 ;  /* 0x0000003a3410723c */ /* 0x040fe20000001810 */
[----:B------:R-:W2:Y:S02]  /*9c40*/  LDSM.16.MT88.4 R56, [R230+0x1100] ;  /* 0x00110000e638783b */ /* 0x000ea40000004200 */
[----:B------:R-:W-:Y:S05]  /*9c50*/  MUFU.EX2 R195, R80 ;  /* 0x0000005000c37308 */ /* 0x000fea0000000800 */
[-C--:B----4-:R-:W-:Y:S01]  /*9c60*/  HMMA.16816.F32 R20, R52, R64.reuse, R20 ;  /* 0x000000403414723c */ /* 0x090fe20000001814 */
[----:B-1----:R-:W-:Y:S04]  /*9c70*/  LDSM.16.MT88.4 R72, [R229+0x2100] ;  /* 0x00210000e548783b */ /* 0x002fe80000004200 */
[----:B------:R-:W-:Y:S03]  /*9c80*/  MUFU.EX2 R80, R79 ;  /* 0x0000004f00507308 */ /* 0x000fe60000000800 */
[C---:B------:R-:W-:Y:S07]  /*9c90*/  HMMA.16816.F32 R24, R60.reuse, R64, R24 ;  /* 0x000000403c18723c */ /* 0x040fee0000001818 */
[----:B------:R-:W-:Y:S01]  /*9ca0*/  MUFU.EX2 R194, R81 ;  /* 0x0000005100c27308 */ /* 0x000fe20000000800 */
[-C--:B------:R-:W-:Y:S08]  /*9cb0*/  HMMA.16816.F32 R28, R60, R66.reuse, R28 ;  /* 0x000000423c1c723c */ /* 0x080ff0000000181c */
[C---:B------:R-:W-:Y:S01]  /*9cc0*/  HMMA.16816.F32 R32, R52.reuse, R66, R32 ;  /* 0x000000423420723c */ /* 0x040fe20000001820 */
[----:B------:R-:W1:Y:S01]  /*9cd0*/  LDSM.16.MT88.4 R64, [R228+0x1900] ;  /* 0x00190000e440783b */ /* 0x000e620000004200 */
[----:B------:R-:W-:Y:S06]  /*9ce0*/  MUFU.EX2 R191, R82 ;  /* 0x0000005200bf7308 */ /* 0x000fec0000000800 */
[-C--:B------:R-:W-:Y:S04]  /*9cf0*/  HMMA.16816.F32 R36, R52, R68.reuse, R36 ;  /* 0x000000443424723c */ /* 0x080fe80000001824 */
[----:B------:R-:W-:Y:S04]  /*9d00*/  MUFU.EX2 R190, R83 ;  /* 0x0000005300be7308 */ /* 0x000fe80000000800 */
[C---:B------:R-:W-:Y:S06]  /*9d10*/  HMMA.16816.F32 R48, R60.reuse, R68, R48 ;  /* 0x000000443c30723c */ /* 0x040fec0000001830 */
[----:B------:R4:W-:Y:S02]  /*9d20*/  MUFU.EX2 R82, R76 ;  /* 0x0000004c00527308 */ /* 0x0009e40000000800 */
[-C--:B------:R-:W-:Y:S08]  /*9d30*/  HMMA.16816.F32 R40, R60, R70.reuse, R40 ;  /* 0x000000463c28723c */ /* 0x080ff00000001828 */
[C---:B------:R-:W-:Y:S01]  /*9d40*/  HMMA.16816.F32 R116, R52.reuse, R70, R116 ;  /* 0x000000463474723c */ /* 0x040fe20000001874 */
[----:B------:R-:W-:Y:S01]  /*9d50*/  LDSM.16.MT88.4 R68, [R229+0x1900] ;  /* 0x00190000e544783b */ /* 0x000fe20000004200 */
[----:B------:R-:W1:Y:S06]  /*9d60*/  MUFU.EX2 R83, R77 ;  /* 0x0000004d00537308 */ /* 0x000e6c0000000800 */
[-C--:B--2---:R-:W-:Y:S04]  /*9d70*/  HMMA.16816.F32 R120, R52, R56.reuse, R120 ;  /* 0x000000383478723c */ /* 0x084fe80000001878 */
[----:B------:R-:W2:Y:S04]  /*9d80*/  MUFU.EX2 R81, R78 ;  /* 0x0000004e00517308 */ /* 0x000ea80000000800 */
[C---:B------:R-:W-:Y:S06]  /*9d90*/  HMMA.16816.F32 R124, R60.reuse, R56, R124 ;  /* 0x000000383c7c723c */ /* 0x040fec000000187c */
[----:B------:R-:W-:Y:S01]  /*9da0*/  MUFU.EX2 R84, R84 ;  /* 0x0000005400547308 */ /* 0x000fe20000000800 */
[----:B------:R-:W-:Y:S01]  /*9db0*/  F2FP.PACK_AB R56, R179, R173 ;  /* 0x000000adb338723e */ /* 0x000fe200000000ff */
[-C--:B------:R-:W-:Y:S01]  /*9dc0*/  HMMA.16816.F32 R44, R60, R58.reuse, R44 ;  /* 0x0000003a3c2c723c */ /* 0x080fe2000000182c */
[----:B------:R-:W2:Y:S03]  /*9dd0*/  LDSM.16.MT88.4 R60, [R231+0x1900] ;  /* 0x00190000e73c783b */ /* 0x000ea60000004200 */
[----:B------:R-:W-:Y:S04]  /*9de0*/  F2FP.PACK_AB R57, R178, R172 ;  /* 0x000000acb239723e */ /* 0x000fe800000000ff */
[----:B------:R-:W-:Y:S01]  /*9df0*/  HMMA.16816.F32 R128, R52, R58, R128 ;  /* 0x0000003a3480723c */ /* 0x000fe20000001880 */
[----:B------:R-:W-:Y:S06]  /*9e00*/  MUFU.EX2 R85, R85 ;  /* 0x0000005500557308 */ /* 0x000fec0000000800 */
[----:B------:R-:W-:Y:S02]  /*9e10*/  F2FP.PACK_AB R52, R208, R209 ;  /* 0x000000d1d034723e */ /* 0x000fe400000000ff */
[----:B------:R-:W-:Y:S02]  /*9e20*/  F2FP.PACK_AB R53, R174, R175 ;  /* 0x000000afae35723e */ /* 0x000fe400000000ff */
[----:B------:R-:W-:Y:S01]  /*9e30*/  MUFU.EX2 R86, R86 ;  /* 0x0000005600567308 */ /* 0x000fe20000000800 */
[----:B------:R-:W-:Y:S02]  /*9e40*/  F2FP.PACK_AB R54, R206, R207 ;  /* 0x000000cfce36723e */ /* 0x000fe400000000ff */
[----:B------:R-:W-:Y:S02]  /*9e50*/  F2FP.PACK_AB R55, R205, R204 ;  /* 0x000000cccd37723e */ /* 0x000fe400000000ff */
[----:B------:R-:W-:Y:S02]  /*9e60*/  F2FP.PACK_AB R58, R199, R177 ;  /* 0x000000b1c73a723e */ /* 0x000fe400000000ff */
[----:B------:R-:W-:Y:S03]  /*9e70*/  F2FP.PACK_AB R59, R198, R176 ;  /* 0x000000b0c63b723e */ /* 0x000fe600000000ff */
[-C--:B-1----:R-:W-:Y:S01]  /*9e80*/  HMMA.16816.F32 R4, R52, R64.reuse, R4 ;  /* 0x000000403404723c */ /* 0x082fe20000001804 */
[----:B------:R-:W-:Y:S07]  /*9e90*/  MUFU.EX2 R87, R87 ;  /* 0x0000005700577308 */ /* 0x000fee0000000800 */
[C---:B------:R-:W-:Y:S03]  /*9ea0*/  HMMA.16816.F32 R8, R56.reuse, R64, R8 ;  /* 0x000000403808723c */ /* 0x040fe60000001808 */
[----:B------:R-:W-:Y:S05]  /*9eb0*/  MUFU.EX2 R96, R96 ;  /* 0x0000006000607308 */ /* 0x000fea0000000800 */
[-C--:B------:R-:W-:Y:S05]  /*9ec0*/  HMMA.16816.F32 R12, R56, R66.reuse, R12 ;  /* 0x00000042380c723c */ /* 0x080fea000000180c */
[----:B------:R-:W-:Y:S03]  /*9ed0*/  MUFU.EX2 R97, R97 ;  /* 0x0000006100617308 */ /* 0x000fe60000000800 */
[C---:B------:R-:W-:Y:S01]  /*9ee0*/  HMMA.16816.F32 R16, R52.reuse, R66, R16 ;  /* 0x000000423410723c */ /* 0x040fe20000001810 */
[----:B------:R-:W1:Y:S06]  /*9ef0*/  LDSM.16.MT88.4 R64, [R230+0x1900] ;  /* 0x00190000e640783b */ /* 0x000e6c0000004200 */
[----:B------:R-:W-:Y:S01]  /*9f00*/  MUFU.EX2 R98, R98 ;  /* 0x0000006200627308 */ /* 0x000fe20000000800 */
[-C--:B--2---:R-:W-:Y:S08]  /*9f10*/  HMMA.16816.F32 R20, R52, R60.reuse, R20 ;  /* 0x0000003c3414723c */ /* 0x084ff00000001814 */
[C---:B------:R-:W-:Y:S01]  /*9f20*/  HMMA.16816.F32 R24, R56.reuse, R60, R24 ;  /* 0x0000003c3818723c */ /* 0x040fe20000001818 */
[----:B------:R-:W-:Y:S07]  /*9f30*/  MUFU.EX2 R99, R99 ;  /* 0x0000006300637308 */ /* 0x000fee0000000800 */
[-C--:B------:R-:W-:Y:S03]  /*9f40*/  HMMA.16816.F32 R28, R56, R62.reuse, R28 ;  /* 0x0000003e381c723c */ /* 0x080fe6000000181c */
[----:B------:R-:W-:Y:S01]  /*9f50*/  MUFU.EX2 R100, R100 ;  /* 0x0000006400647308 */ /* 0x000fe20000000800 */
[----:B-----5:R-:W-:Y:S02]  /*9f60*/  FFMA.FTZ R133, R133, R154, R201 ;  /* 0x0000009a85857223 */ /* 0x020fe400000100c9 */
[----:B------:R-:W-:Y:S02]  /*9f70*/  FFMA.FTZ R0, R0, R155, R200 ;  /* 0x0000009b00007223 */ /* 0x000fe400000100c8 */
[C---:B------:R-:W-:Y:S01]  /*9f80*/  HMMA.16816.F32 R32, R52.reuse, R62, R32 ;  /* 0x0000003e3420723c */ /* 0x040fe20000001820 */
[----:B------:R-:W2:Y:S03]  /*9f90*/  LDSM.16.MT88.4 R60, [R228+0x2100] ;  /* 0x00210000e43c783b */ /* 0x000ea60000004200 */
[----:B------:R-:W-:Y:S01]  /*9fa0*/  FADD.FTZ R0, R212, R0 ;  /* 0x00000000d4007221 */ /* 0x000fe20000010000 */
[----:B------:R-:W-:Y:S03]  /*9fb0*/  MUFU.EX2 R101, R101 ;  /* 0x0000006500657308 */ /* 0x000fe60000000800 */
[-C--:B------:R-:W-:Y:S01]  /*9fc0*/  HMMA.16816.F32 R36, R52, R68.reuse, R36 ;  /* 0x000000443424723c */ /* 0x080fe20000001824 */
[----:B------:R-:W-:Y:S03]  /*9fd0*/  LDSM.16.MT88.4 R152, [R228+0x3100] ;  /* 0x00310000e498783b */ /* 0x000fe60000004200 */
[----:B----4-:R-:W-:Y:S03]  /*9fe0*/  FADD.FTZ R76, R215, R0 ;  /* 0x00000000d74c7221 */ /* 0x010fe60000010000 */
[----:B------:R-:W-:Y:S01]  /*9ff0*/  MUFU.EX2 R102, R102 ;  /* 0x0000006600667308 */ /* 0x000fe20000000800 */
[C---:B------:R-:W-:Y:S08]  /*a000*/  HMMA.16816.F32 R48, R56.reuse, R68, R48 ;  /* 0x000000443830723c */ /* 0x040ff00000001830 */
[-C--:B------:R-:W-:Y:S01]  /*a010*/  HMMA.16816.F32 R40, R56, R70.reuse, R40 ;  /* 0x000000463828723c */ /* 0x080fe20000001828 */
[----:B------:R-:W-:Y:S07]  /*a020*/  MUFU.EX2 R103, R103 ;  /* 0x0000006700677308 */ /* 0x000fee0000000800 */
[C---:B------:R-:W-:Y:S01]  /*a030*/  HMMA.16816.F32 R116, R52.reuse, R70, R116 ;  /* 0x000000463474723c */ /* 0x040fe20000001874 */
[----:B------:R-:W4:Y:S02]  /*a040*/  LDSM.16.MT88.4 R68, [R231+0x2100] ;  /* 0x00210000e744783b */ /* 0x000f240000004200 */
[----:B------:R-:W-:Y:S05]  /*a050*/  MUFU.EX2 R112, R112 ;  /* 0x0000007000707308 */ /* 0x000fea0000000800 */
[-C--:B-1----:R-:W-:Y:S05]  /*a060*/  HMMA.16816.F32 R120, R52, R64.reuse, R120 ;  /* 0x000000403478723c */ /* 0x082fea0000001878 */
[----:B------:R-:W-:Y:S03]  /*a070*/  MUFU.EX2 R113, R113 ;  /* 0x0000007100717308 */ /* 0x000fe60000000800 */
[C---:B------:R-:W-:Y:S07]  /*a080*/  HMMA.16816.F32 R124, R56.reuse, R64, R124 ;  /* 0x00000040387c723c */ /* 0x040fee000000187c */
[----:B------:R-:W-:Y:S01]  /*a090*/  MUFU.EX2 R114, R114 ;  /* 0x0000007200727308 */ /* 0x000fe20000000800 */
[-C--:B------:R-:W-:Y:S07]  /*a0a0*/  HMMA.16816.F32 R44, R56, R66.reuse, R44 ;  /* 0x00000042382c723c */ /* 0x080fee000000182c */
[----:B---3--:R-:W-:Y:S01]  /*a0b0*/  F2FP.PACK_AB R56, R189, R181 ;  /* 0x000000b5bd38723e */ /* 0x008fe200000000ff */
[----:B------:R-:W-:Y:S01]  /*a0c0*/  HMMA.16816.F32 R128, R52, R66, R128 ;  /* 0x000000423480723c */ /* 0x000fe20000001880 */
[----:B------:R-:W1:Y:S01]  /*a0d0*/  LDSM.16.MT88.4 R64, [R230+0x2100] ;  /* 0x00210000e640783b */ /* 0x000e620000004200 */
[----:B------:R-:W-:Y:S02]  /*a0e0*/  MUFU.EX2 R115, R115 ;  /* 0x0000007300737308 */ /* 0x000fe40000000800 */
[----:B------:R-:W-:Y:S02]  /*a0f0*/  F2FP.PACK_AB R57, R188, R180 ;  /* 0x000000b4bc39723e */ /* 0x000fe400000000ff */
[----:B------:R-:W-:Y:S02]  /*a100*/  F2FP.PACK_AB R58, R83, R82 ;  /* 0x00000052533a723e */ /* 0x000fe400000000ff */
[----:B------:R-:W-:Y:S04]  /*a110*/  F2FP.PACK_AB R52, R197, R183 ;  /* 0x000000b7c534723e */ /* 0x000fe800000000ff */
[----:B------:R-:W-:Y:S01]  /*a120*/  F2FP.PACK_AB R53, R196, R182 ;  /* 0x000000b6c435723e */ /* 0x000fe200000000ff */
[----:B------:R-:W-:Y:S01]  /*a130*/  MUFU.EX2 R108, R108 ;  /* 0x0000006c006c7308 */ /* 0x000fe20000000800 */
[----:B------:R-:W-:Y:S02]  /*a140*/  F2FP.PACK_AB R54, R194, R195 ;  /* 0x000000c3c236723e */ /* 0x000fe400000000ff */
[----:B------:R-:W-:Y:S02]  /*a150*/  F2FP.PACK_AB R55, R190, R191 ;  /* 0x000000bfbe37723e */ /* 0x000fe400000000ff */
[----:B------:R-:W-:Y:S05]  /*a160*/  F2FP.PACK_AB R59, R80, R81 ;  /* 0x00000051503b723e */ /* 0x000fea00000000ff */
[-C--:B--2---:R-:W-:Y:S01]  /*a170*/  HMMA.16816.F32 R4, R52, R60.reuse, R4 ;  /* 0x0000003c3404723c */ /* 0x084fe20000001804 */
[----:B------:R-:W-:Y:S07]  /*a180*/  MUFU.EX2 R110, R110 ;  /* 0x0000006e006e7308 */ /* 0x000fee0000000800 */
[C---:B------:R-:W-:Y:S03]  /*a190*/  HMMA.16816.F32 R8, R56.reuse, R60, R8 ;  /* 0x0000003c3808723c */ /* 0x040fe60000001808 */
[----:B------:R-:W-:Y:S05]  /*a1a0*/  MUFU.EX2 R88, R88 ;  /* 0x0000005800587308 */ /* 0x000fea0000000800 */
[-C--:B------:R-:W-:Y:S05]  /*a1b0*/  HMMA.16816.F32 R12, R56, R62.reuse, R12 ;  /* 0x0000003e380c723c */ /* 0x080fea000000180c */
[----:B------:R-:W-:Y:S03]  /*a1c0*/  MUFU.EX2 R89, R89 ;  /* 0x0000005900597308 */ /* 0x000fe60000000800 */
[C---:B------:R-:W-:Y:S01]  /*a1d0*/  HMMA.16816.F32 R16, R52.reuse, R62, R16 ;  /* 0x0000003e3410723c */ /* 0x040fe20000001810 */
[----:B------:R-:W2:Y:S06]  /*a1e0*/  LDSM.16.MT88.4 R60, [R228+0x2900] ;  /* 0x00290000e43c783b */ /* 0x000eac0000004200 */
[----:B------:R-:W-:Y:S01]  /*a1f0*/  MUFU.EX2 R90, R90 ;  /* 0x0000005a005a7308 */ /* 0x000fe20000000800 */
[-C--:B----4-:R-:W-:Y:S08]  /*a200*/  HMMA.16816.F32 R20, R52, R68.reuse, R20 ;  /* 0x000000443414723c */ /* 0x090ff00000001814 */
[C---:B------:R-:W-:Y:S01]  /*a210*/  HMMA.16816.F32 R24, R56.reuse, R68, R24 ;  /* 0x000000443818723c */ /* 0x040fe20000001818 */
[----:B------:R-:W-:Y:S07]  /*a220*/  MUFU.EX2 R91, R91 ;  /* 0x0000005b005b7308 */ /* 0x000fee0000000800 */
[-C--:B------:R-:W-:Y:S03]  /*a230*/  HMMA.16816.F32 R28, R56, R70.reuse, R28 ;  /* 0x00000046381c723c */ /* 0x080fe6000000181c */
[----:B------:R-:W-:Y:S05]  /*a240*/  MUFU.EX2 R92, R92 ;  /* 0x0000005c005c7308 */ /* 0x000fea0000000800 */
[C---:B------:R-:W-:Y:S01]  /*a250*/  HMMA.16816.F32 R32, R52.reuse, R70, R32 ;  /* 0x000000463420723c */ /* 0x040fe20000001820 */
[----:B------:R-:W3:Y:S04]  /*a260*/  LDSM.16.MT88.4 R68, [R231+0x2900] ;  /* 0x00290000e744783b */ /* 0x000ee80000004200 */
[----:B------:R-:W4:Y:S03]  /*a270*/  MUFU.EX2 R93, R93 ;  /* 0x0000005d005d7308 */ /* 0x000f260000000800 */
[-C--:B------:R-:W-:Y:S07]  /*a280*/  HMMA.16816.F32 R36, R52, R72.reuse, R36 ;  /* 0x000000483424723c */ /* 0x080fee0000001824 */
[----:B------:R-:W-:Y:S01]  /*a290*/  MUFU.EX2 R94, R94 ;  /* 0x0000005e005e7308 */ /* 0x000fe20000000800 */
[C---:B------:R-:W-:Y:S08]  /*a2a0*/  HMMA.16816.F32 R48, R56.reuse, R72, R48 ;  /* 0x000000483830723c */ /* 0x040ff00000001830 */
[-C--:B------:R-:W-:Y:S01]  /*a2b0*/  HMMA.16816.F32 R40, R56, R74.reuse, R40 ;  /* 0x0000004a3828723c */ /* 0x080fe20000001828 */
[----:B------:R-:W5:Y:S07]  /*a2c0*/  MUFU.EX2 R95, R95 ;  /* 0x0000005f005f7308 */ /* 0x000f6e0000000800 */
[C---:B------:R-:W-:Y:S01]  /*a2d0*/  HMMA.16816.F32 R116, R52.reuse, R74, R116 ;  /* 0x0000004a3474723c */ /* 0x040fe20000001874 */
[----:B------:R-:W2:Y:S02]  /*a2e0*/  LDSM.16.MT88.4 R72, [R229+0x2900] ;  /* 0x00290000e548783b */ /* 0x000ea40000004200 */
[----:B------:R-:W-:Y:S05]  /*a2f0*/  MUFU.EX2 R104, R104 ;  /* 0x0000006800687308 */ /* 0x000fea0000000800 */
[-C--:B-1----:R-:W-:Y:S05]  /*a300*/  HMMA.16816.F32 R120, R52, R64.reuse, R120 ;  /* 0x000000403478723c */ /* 0x082fea0000001878 */
[----:B------:R-:W1:Y:S03]  /*a310*/  MUFU.EX2 R105, R105 ;  /* 0x0000006900697308 */ /* 0x000e660000000800 */
[C---:B------:R-:W-:Y:S07]  /*a320*/  HMMA.16816.F32 R124, R56.reuse, R64, R124 ;  /* 0x00000040387c723c */ /* 0x040fee000000187c */
[----:B------:R-:W-:Y:S01]  /*a330*/  FADD.FTZ R64, R218, R134 ;  /* 0x00000086da407221 */ /* 0x000fe20000010000 */
[-C--:B------:R-:W-:Y:S01]  /*a340*/  HMMA.16816.F32 R44, R56, R66.reuse, R44 ;  /* 0x00000042382c723c */ /* 0x080fe2000000182c */
[----:B------:R-:W-:Y:S03]  /*a350*/  MUFU.EX2 R106, R106 ;  /* 0x0000006a006a7308 */ /* 0x000fe60000000800 */
[----:B------:R-:W-:Y:S03]  /*a360*/  FADD.FTZ R79, R221, R64 ;  /* 0x00000040dd4f7221 */ /* 0x000fe60000010000 */
[----:B----4-:R-:W-:Y:S01]  /*a370*/  F2FP.PACK_AB R58, R93, R92 ;  /* 0x0000005c5d3a723e */ /* 0x010fe200000000ff */
[----:B------:R-:W-:Y:S01]  /*a380*/  HMMA.16816.F32 R128, R52, R66, R128 ;  /* 0x000000423480723c */ /* 0x000fe20000001880 */
[----:B------:R-:W4:Y:S02]  /*a390*/  LDSM.16.MT88.4 R64, [R230+0x2900] ;  /* 0x00290000e640783b */ /* 0x000f240000004200 */
[----:B------:R-:W3:Y:S01]  /*a3a0*/  MUFU.EX2 R107, R107 ;  /* 0x0000006b006b7308 */ /* 0x000ee20000000800 */
[----:B------:R-:W-:Y:S01]  /*a3b0*/  FADD.FTZ R56, R216, R132 ;  /* 0x00000084d8387221 */ /* 0x000fe20000010000 */
[----:B-----5:R-:W-:Y:S01]  /*a3c0*/  F2FP.PACK_AB R59, R95, R94 ;  /* 0x0000005e5f3b723e */ /* 0x020fe200000000ff */
[----:B------:R-:W-:Y:S01]  /*a3d0*/  FADD.FTZ R57, R213, R133 ;  /* 0x00000085d5397221 */ /* 0x000fe20000010000 */
[----:B------:R-:W-:Y:S01]  /*a3e0*/  F2FP.PACK_AB R52, R85, R84 ;  /* 0x000000545534723e */ /* 0x000fe200000000ff */
[----:B------:R-:W-:Y:S01]  /*a3f0*/  FADD.FTZ R78, R220, R56 ;  /* 0x00000038dc4e7221 */ /* 0x000fe20000010000 */
[----:B------:R-:W-:Y:S03]  /*a400*/  F2FP.PACK_AB R53, R87, R86 ;  /* 0x000000565735723e */ /* 0x000fe600000000ff */
[----:B------:R-:W-:Y:S01]  /*a410*/  F2FP.PACK_AB R54, R97, R96 ;  /* 0x000000606136723e */ /* 0x000fe200000000ff */
[----:B------:R-:W-:Y:S01]  /*a420*/  FADD.FTZ R77, R219, R57 ;  /* 0x00000039db4d7221 */ /* 0x000fe20000010000 */
[----:B------:R-:W-:Y:S01]  /*a430*/  F2FP.PACK_AB R55, R99, R98 ;  /* 0x000000626337723e */ /* 0x000fe200000000ff */
[----:B------:R-:W-:Y:S01]  /*a440*/  FADD.FTZ R0, R144, R79 ;  /* 0x0000004f90007221 */ /* 0x000fe20000010000 */
[----:B------:R-:W-:Y:S02]  /*a450*/  F2FP.PACK_AB R56, R89, R88 ;  /* 0x000000585938723e */ /* 0x000fe400000000ff */
[----:B------:R-:W-:Y:S02]  /*a460*/  F2FP.PACK_AB R57, R91, R90 ;  /* 0x0000005a5b39723e */ /* 0x000fe400000000ff */
[----:B-1----:R-:W-:Y:S01]  /*a470*/  F2FP.PACK_AB R184, R105, R104 ;  /* 0x0000006869b8723e */ /* 0x002fe200000000ff */
[-C--:B--2---:R-:W-:Y:S03]  /*a480*/  HMMA.16816.F32 R4, R52, R60.reuse, R4 ;  /* 0x0000003c3404723c */ /* 0x084fe60000001804 */
[----:B------:R-:W-:Y:S02]  /*a490*/  MOV R133, R135 ;  /* 0x0000008700857202 */ /* 0x000fe40000000f00 */
[----:B---3--:R-:W-:Y:S03]  /*a4a0*/  F2FP.PACK_AB R185, R107, R106 ;  /* 0x0000006a6bb9723e */ /* 0x008fe600000000ff */
[C---:B------:R-:W-:Y:S01]  /*a4b0*/  HMMA.16816.F32 R8, R56.reuse, R60, R8 ;  /* 0x0000003c3808723c */ /* 0x040fe20000001808 */
[----:B------:R1:W2:Y:S07]  /*a4c0*/  MUFU.EX2 R60, R3 ;  /* 0x00000003003c7308 */ /* 0x0002ae0000000800 */
[-C--:B------:R-:W-:Y:S08]  /*a4d0*/  HMMA.16816.F32 R12, R56, R62.reuse, R12 ;  /* 0x0000003e380c723c */ /* 0x080ff0000000180c */
[C---:B------:R-:W-:Y:S08]  /*a4e0*/  HMMA.16816.F32 R16, R52.reuse, R62, R16 ;  /* 0x0000003e3410723c */ /* 0x040ff00000001810 */
[-C--:B------:R-:W-:Y:S04]  /*a4f0*/  HMMA.16816.F32 R20, R52, R68.reuse, R20 ;  /* 0x000000443414723c */ /* 0x080fe80000001814 */
[----:B-1----:R-:W-:Y:S01]  /*a500*/  FADD.FTZ R3, R147, R76 ;  /* 0x0000004c93037221 */ /* 0x002fe20000010000 */
[----:B--2---:R-:W-:Y:S03]  /*a510*/  F2FP.PACK_AB R187, R60, R110 ;  /* 0x0000006e3cbb723e */ /* 0x004fe600000000ff */
[C---:B------:R-:W-:Y:S08]  /*a520*/  HMMA.16816.F32 R24, R56.reuse, R68, R24 ;  /* 0x000000443818723c */ /* 0x040ff00000001818 */
[-C--:B------:R-:W-:Y:S08]  /*a530*/  HMMA.16816.F32 R28, R56, R70.reuse, R28 ;  /* 0x00000046381c723c */ /* 0x080ff0000000181c */
[C---:B------:R-:W-:Y:S08]  /*a540*/  HMMA.16816.F32 R32, R52.reuse, R70, R32 ;  /* 0x000000463420723c */ /* 0x040ff00000001820 */
[-C--:B------:R-:W-:Y:S08]  /*a550*/  HMMA.16816.F32 R36, R52, R72.reuse, R36 ;  /* 0x000000483424723c */ /* 0x080ff00000001824 */
[C---:B------:R-:W-:Y:S08]  /*a560*/  HMMA.16816.F32 R48, R56.reuse, R72, R48 ;  /* 0x000000483830723c */ /* 0x040ff00000001830 */
[-C--:B------:R-:W-:Y:S08]  /*a570*/  HMMA.16816.F32 R40, R56, R74.reuse, R40 ;  /* 0x0000004a3828723c */ /* 0x080ff00000001828 */
[C---:B------:R-:W-:Y:S08]  /*a580*/  HMMA.16816.F32 R116, R52.reuse, R74, R116 ;  /* 0x0000004a3474723c */ /* 0x040ff00000001874 */
[-C--:B----4-:R-:W-:Y:S08]  /*a590*/  HMMA.16816.F32 R120, R52, R64.reuse, R120 ;  /* 0x000000403478723c */ /* 0x090ff00000001878 */
[C---:B------:R-:W-:Y:S08]  /*a5a0*/  HMMA.16816.F32 R124, R56.reuse, R64, R124 ;  /* 0x00000040387c723c */ /* 0x040ff0000000187c */
[-C--:B------:R-:W-:Y:S07]  /*a5b0*/  HMMA.16816.F32 R44, R56, R66.reuse, R44 ;  /* 0x00000042382c723c */ /* 0x080fee000000182c */
[----:B------:R-:W-:Y:S01]  /*a5c0*/  FADD.FTZ R57, R145, R78 ;  /* 0x0000004e91397221 */ /* 0x000fe20000010000 */
[----:B------:R-:W-:Y:S04]  /*a5d0*/  HMMA.16816.F32 R128, R52, R66, R128 ;  /* 0x000000423480723c */ /* 0x000fe80000001880 */
[----:B------:R-:W-:Y:S02]  /*a5e0*/  FADD.FTZ R56, R146, R77 ;  /* 0x0000004d92387221 */ /* 0x000fe40000010000 */
[----:B------:R-:W-:Y:S01]  /*a5f0*/  FADD.FTZ R58, R149, R0 ;  /* 0x00000000953a7221 */ /* 0x000fe20000010000 */
[----:B------:R-:W-:Y:S01]  /*a600*/  F2FP.PACK_AB R52, R101, R100 ;  /* 0x000000646534723e */ /* 0x000fe200000000ff */
[----:B------:R-:W-:Y:S01]  /*a610*/  FADD.FTZ R0, R186, R57 ;  /* 0x00000039ba007221 */ /* 0x000fe20000010000 */
[----:B------:R-:W-:Y:S03]  /*a620*/  F2FP.PACK_AB R53, R103, R102 ;  /* 0x000000666735723e */ /* 0x000fe600000000ff */
[----:B------:R-:W-:Y:S01]  /*a630*/  FADD.FTZ R57, R227, R56 ;  /* 0x00000038e3397221 */ /* 0x000fe20000010000 */
[----:B------:R-:W-:Y:S01]  /*a640*/  F2FP.PACK_AB R54, R113, R112 ;  /* 0x000000707136723e */ /* 0x000fe200000000ff */
[----:B------:R-:W-:Y:S01]  /*a650*/  FADD.FTZ R56, R226, R3 ;  /* 0x00000003e2387221 */ /* 0x000fe20000010000 */
[----:B------:R-:W-:Y:S01]  /*a660*/  F2FP.PACK_AB R55, R115, R114 ;  /* 0x000000727337723e */ /* 0x000fe200000000ff */
[----:B------:R-:W-:Y:S01]  /*a670*/  FADD.FTZ R3, R252, R58 ;  /* 0x0000003afc037221 */ /* 0x000fe20000010000 */
[----:B------:R-:W-:Y:S01]  /*a680*/  F2FP.PACK_AB R186, R138, R108 ;  /* 0x0000006c8aba723e */ /* 0x000fe200000000ff */
[----:B------:R-:W-:Y:S04]  /*a690*/  FADD.FTZ R0, R202, R0 ;  /* 0x00000000ca007221 */ /* 0x000fe80000010000 */
[-C--:B------:R-:W-:Y:S01]  /*a6a0*/  HMMA.16816.F32 R144, R52, R152.reuse, R4 ;  /* 0x000000983490723c */ /* 0x080fe20000001804 */
[----:B------:R-:W1:Y:S07]  /*a6b0*/  LDSM.16.MT88.4 R4, [R229+0x3100] ;  /* 0x00310000e504783b */ /* 0x000e6e0000004200 */
[C---:B------:R-:W-:Y:S07]  /*a6c0*/  HMMA.16816.F32 R140, R184.reuse, R152, R8 ;  /* 0x00000098b88c723c */ /* 0x040fee0000001808 */
[----:B------:R-:W-:Y:S01]  /*a6d0*/  FADD.FTZ R8, R159, R57 ;  /* 0x000000399f087221 */ /* 0x000fe20000010000 */
[-C--:B------:R-:W-:Y:S04]  /*a6e0*/  HMMA.16816.F32 R148, R184, R154.reuse, R12 ;  /* 0x0000009ab894723c */ /* 0x080fe8000000180c */
[----:B------:R-:W-:Y:S02]  /*a6f0*/  FADD.FTZ R11, R158, R56 ;  /* 0x000000389e0b7221 */ /* 0x000fe40000010000 */
[----:B------:R-:W-:Y:S02]  /*a700*/  FADD.FTZ R10, R157, R3 ;  /* 0x000000039d0a7221 */ /* 0x000fe40000010000 */
[----:B------:R-:W-:Y:S01]  /*a710*/  FADD.FTZ R9, R156, R0 ;  /* 0x000000009c097221 */ /* 0x000fe20000010000 */
[C---:B------:R-:W-:Y:S04]  /*a720*/  HMMA.16816.F32 R152, R52.reuse, R154, R16 ;  /* 0x0000009a3498723c */ /* 0x040fe80000001810 */
[----:B------:R-:W-:Y:S02]  /*a730*/  FADD.FTZ R8, R251, R8 ;  /* 0x00000008fb087221 */ /* 0x000fe40000010000 */
[----:B------:R-:W-:Y:S02]  /*a740*/  FADD.FTZ R3, R203, R11 ;  /* 0x0000000bcb037221 */ /* 0x000fe40000010000 */
[----:B------:R-:W-:Y:S01]  /*a750*/  FADD.FTZ R0, R111, R10 ;  /* 0x0000000a6f007221 */ /* 0x000fe20000010000 */
[-C--:B------:R-:W-:Y:S03]  /*a760*/  HMMA.16816.F32 R156, R52, R168.reuse, R20 ;  /* 0x000000a8349c723c */ /* 0x080fe60000001814 */
[----:B------:R-:W-:Y:S02]  /*a770*/  FADD.FTZ R12, R163, R9 ;  /* 0x00000009a30c7221 */ /* 0x000fe40000010000 */
[----:B------:R-:W-:Y:S02]  /*a780*/  FADD.FTZ R11, R162, R8 ;  /* 0x00000008a20b7221 */ /* 0x000fe40000010000 */
[----:B------:R-:W-:Y:S02]  /*a790*/  FADD.FTZ R10, R161, R3 ;  /* 0x00000003a10a7221 */ /* 0x000fe40000010000 */
[----:B------:R-:W-:Y:S02]  /*a7a0*/  FADD.FTZ R9, R160, R0 ;  /* 0x00000000a0097221 */ /* 0x000fe40000010000 */
[C---:B------:R-:W-:Y:S04]  /*a7b0*/  HMMA.16816.F32 R160, R184.reuse, R168, R24 ;  /* 0x000000a8b8a0723c */ /* 0x040fe80000001818 */
[----:B------:R-:W-:Y:S02]  /*a7c0*/  FADD.FTZ R8, R109, R12 ;  /* 0x0000000c6d087221 */ /* 0x000fe40000010000 */
[----:B------:R-:W-:Y:S02]  /*a7d0*/  FADD.FTZ R3, R167, R11 ;  /* 0x0000000ba7037221 */ /* 0x000fe40000010000 */
[----:B------:R-:W-:Y:S04]  /*a7e0*/  FADD.FTZ R0, R165, R10 ;  /* 0x0000000aa5007221 */ /* 0x000fe80000010000 */
[----:B------:R-:W-:Y:S02]  /*a7f0*/  FADD.FTZ R12, R192, R9 ;  /* 0x00000009c00c7221 */ /* 0x000fe40000010000 */
[----:B------:R-:W-:Y:S02]  /*a800*/  FADD.FTZ R11, R193, R8 ;  /* 0x00000008c10b7221 */ /* 0x000fe40000010000 */
[----:B------:R-:W-:Y:S02]  /*a810*/  FADD.FTZ R10, R166, R3 ;  /* 0x00000003a60a7221 */ /* 0x000fe40000010000 */
[----:B------:R-:W-:Y:S02]  /*a820*/  FADD.FTZ R9, R164, R0 ;  /* 0x00000000a4097221 */ /* 0x000fe40000010000 */
[----:B------:R-:W-:Y:S01]  /*a830*/  FADD.FTZ R3, R223, R11 ;  /* 0x0000000bdf037221 */ /* 0x000fe20000010000 */
[-C--:B------:R-:W-:Y:S03]  /*a840*/  HMMA.16816.F32 R164, R184, R170.reuse, R28 ;  /* 0x000000aab8a4723c */ /* 0x080fe6000000181c */
[----:B------:R-:W-:Y:S02]  /*a850*/  FADD.FTZ R8, R225, R12 ;  /* 0x0000000ce1087221 */ /* 0x000fe40000010000 */
[----:B------:R-:W-:Y:S02]  /*a860*/  FADD.FTZ R0, R217, R10 ;  /* 0x0000000ad9007221 */ /* 0x000fe40000010000 */
[----:B------:R-:W-:Y:S01]  /*a870*/  FADD.FTZ R12, R211, R9 ;  /* 0x00000009d30c7221 */ /* 0x000fe20000010000 */
[C---:B------:R-:W-:Y:S04]  /*a880*/  HMMA.16816.F32 R168, R52.reuse, R170, R32 ;  /* 0x000000aa34a8723c */ /* 0x040fe80000001820 */
[----:B------:R-:W-:Y:S02]  /*a890*/  FADD.FTZ R15, R224, R8 ;  /* 0x00000008e00f7221 */ /* 0x000fe40000010000 */
[----:B------:R-:W-:Y:S01]  /*a8a0*/  FADD.FTZ R14, R222, R3 ;  /* 0x00000003de0e7221 */ /* 0x000fe20000010000 */
[----:B------:R-:W2:Y:S01]  /*a8b0*/  LDSM.16.MT88.4 R8, [R230+0x3100] ;  /* 0x00310000e608783b */ /* 0x000ea20000004200 */
[----:B------:R-:W-:Y:S04]  /*a8c0*/  FADD.FTZ R13, R214, R0 ;  /* 0x00000000d60d7221 */ /* 0x000fe80000010000 */
[----:B------:R-:W-:Y:S02]  /*a8d0*/  FADD.FTZ R12, R210, R12 ;  /* 0x0000000cd20c7221 */ /* 0x000fe40000010000 */
[----:B------:R-:W-:Y:S02]  /*a8e0*/  FADD.FTZ R0, R175, R14 ;  /* 0x0000000eaf007221 */ /* 0x000fe40000010000 */
[----:B------:R-:W-:Y:S02]  /*a8f0*/  FADD.FTZ R3, R209, R15 ;  /* 0x0000000fd1037221 */ /* 0x000fe40000010000 */
[----:B------:R-:W-:Y:S02]  /*a900*/  FADD.FTZ R16, R173, R13 ;  /* 0x0000000dad107221 */ /* 0x000fe40000010000 */
[----:B------:R-:W-:Y:S02]  /*a910*/  FADD.FTZ R15, R172, R12 ;  /* 0x0000000cac0f7221 */ /* 0x000fe40000010000 */
[----:B------:R-:W-:Y:S02]  /*a920*/  FADD.FTZ R13, R174, R0 ;  /* 0x00000000ae0d7221 */ /* 0x000fe40000010000 */
[----:B------:R-:W-:Y:S01]  /*a930*/  FADD.FTZ R14, R208, R3 ;  /* 0x00000003d00e7221 */ /* 0x000fe20000010000 */
[-C--:B-1----:R-:W-:Y:S03]  /*a940*/  HMMA.16816.F32 R172, R52, R4.reuse, R36 ;  /* 0x0000000434ac723c */ /* 0x082fe60000001824 */
[----:B------:R-:W-:Y:S02]  /*a950*/  FADD.FTZ R12, R179, R16 ;  /* 0x00000010b30c7221 */ /* 0x000fe40000010000 */
[----:B------:R-:W-:Y:S02]  /*a960*/  FADD.FTZ R3, R178, R15 ;  /* 0x0000000fb2037221 */ /* 0x000fe40000010000 */
[----:B------:R-:W-:Y:S02]  /*a970*/  FADD.FTZ R0, R207, R14 ;  /* 0x0000000ecf007221 */ /* 0x000fe40000010000 */
[----:B------:R-:W-:Y:S03]  /*a980*/  FADD.FTZ R15, R204, R13 ;  /* 0x0000000dcc0f7221 */ /* 0x000fe60000010000 */
[----:B------:R-:W-:Y:S02]  /*a990*/  FADD.FTZ R14, R177, R12 ;  /* 0x0000000cb10e7221 */ /* 0x000fe40000010000 */
[----:B------:R-:W-:Y:S02]  /*a9a0*/  FADD.FTZ R13, R176, R3 ;  /* 0x00000003b00d7221 */ /* 0x000fe40000010000 */
[----:B------:R-:W-:Y:S01]  /*a9b0*/  FADD.FTZ R12, R206, R0 ;  /* 0x00000000ce0c7221 */ /* 0x000fe20000010000 */
        /* <DEDUP_REMOVED lines=15> */
[----:B------:R-:W-:Y:S02]  /*aab0*/  FADD.FTZ R12, R191, R3 ;  /* 0x00000003bf0c7221 */ /* 0x000fe40000010000 */
[----:B------:R-:W-:Y:S01]  /*aac0*/  FADD.FTZ R5, R82, R0 ;  /* 0x0000000052057221 */ /* 0x000fe20000010000 */
[-C--:B--2---:R-:W-:Y:S03]  /*aad0*/  HMMA.16816.F32 R120, R52, R8.reuse, R120 ;  /* 0x000000083478723c */ /* 0x084fe60000001878 */
        /* <DEDUP_REMOVED lines=10> */
[----:B------:R-:W-:Y:S01]  /*ab80*/  FADD.FTZ R3, R90, R7 ;  /* 0x000000075a037221 */ /* 0x000fe20000010000 */
[----:B------:R-:W-:Y:S04]  /*ab90*/  HMMA.16816.F32 R128, R52, R10, R128 ;  /* 0x0000000a3480723c */ /* 0x000fe80000001880 */
[----:B------:R-:W-:Y:S02]  /*aba0*/  FADD.FTZ R0, R85, R6 ;  /* 0x0000000655007221 */ /* 0x000fe40000010000 */
[----:B------:R-:W-:Y:S02]  /*abb0*/  FADD.FTZ R12, R87, R5 ;  /* 0x00000005570c7221 */ /* 0x000fe40000010000 */
[----:B------:R-:W-:Y:S04]  /*abc0*/  FADD.FTZ R7, R89, R4 ;  /* 0x0000000459077221 */ /* 0x000fe80000010000 */
[----:B------:R-:W-:Y:S02]  /*abd0*/  FADD.FTZ R6, R91, R3 ;  /* 0x000000035b067221 */ /* 0x000fe40000010000 */
        /* <DEDUP_REMOVED lines=18> */
[----:B------:R-:W-:Y:S01]  /*ad00*/  FADD.FTZ R3, R138, R3 ;  /* 0x000000038a037221 */ /* 0x000fe20000010000 */
[----:B------:R-:W-:Y:S01]  /*ad10*/  MOV R138, R2 ;  /* 0x00000002008a7202 */ /* 0x000fe20000000f00 */
[----:B------:R-:W-:Y:S02]  /*ad20*/  FADD.FTZ R0, R60, R0 ;  /* 0x000000003c007221 */ /* 0x000fe40000010000 */
[----:B------:R-:W-:Y:S01]  /*ad30*/  FADD.FTZ R5, R112, R5 ;  /* 0x0000000570057221 */ /* 0x000fe20000010000 */
[----:B------:R1:W-:Y:S01]  /*ad40*/  STL [R1], R3 ;  /* 0x0000000301007387 */ /* 0x0003e20000100800 */
[----:B------:R-:W-:Y:S02]  /*ad50*/  FADD.FTZ R4, R114, R4 ;  /* 0x0000000472047221 */ /* 0x000fe40000010000 */
[----:B------:R-:W-:Y:S01]  /*ad60*/  FADD.FTZ R251, R113, R5 ;  /* 0x0000000571fb7221 */ /* 0x000fe20000010000 */
[----:B------:R2:W-:Y:S01]  /*ad70*/  STL [R1+0x4], R0 ;  /* 0x0000040001007387 */ /* 0x0005e20000100800 */
[----:B------:R-:W-:Y:S01]  /*ad80*/  FADD.FTZ R252, R115, R4 ;  /* 0x0000000473fc7221 */ /* 0x000fe20000010000 */
[----:B-1----:R-:W-:Y:S02]  /*ad90*/  MOV R3, R136 ;  /* 0x0000008800037202 */ /* 0x002fe40000000f00 */
[----:B--2---:R-:W-:Y:S01]  /*ada0*/  MOV R0, R137 ;  /* 0x0000008900007202 */ /* 0x004fe20000000f00 */
[----:B------:R-:W-:-:S05]  /*adb0*/  @P0 BRA `(.L_x_20) ;  /* 0xffffc1e000000947 */ /* 0x000fca000383ffff */
.L_x_19:
[----:B------:R-:W2:Y:S04]  /*adc0*/  LDL.LU R10, [R1] ;  /* 0x00000000010a7983 */ /* 0x000ea80000300800 */
[----:B------:R-:W3:Y:S01]  /*add0*/  LDL.LU R8, [R1+0x4] ;  /* 0x0000040001087983 */ /* 0x000ee20000300800 */
[----:B------:R-:W-:-:S02]  /*ade0*/  MOV R20, 0xff800000 ;  /* 0xff80000000147802 */ /* 0x000fc40000000f00 */
[----:B------:R-:W-:Y:S01]  /*adf0*/  MOV R21, 0xff800000 ;  /* 0xff80000000157802 */ /* 0x000fe20000000f00 */
[----:B------:R-:W4:Y:S01]  /*ae00*/  SHFL.BFLY PT, R5, R251, 0x2, 0x1f ;  /* 0x0c401f00fb057f89 */ /* 0x000f2200000e0000 */
[----:B------:R-:W-:Y:S02]  /*ae10*/  MOV R22, 0xff800000 ;  /* 0xff80000000167802 */ /* 0x000fe40000000f00 */
[----:B------:R-:W-:Y:S01]  /*ae20*/  MOV R23, 0xff800000 ;  /* 0xff80000000177802 */ /* 0x000fe20000000f00 */
[----:B------:R-:W1:Y:S01]  /*ae30*/  SHFL.BFLY PT, R9, R252, 0x2, 0x1f ;  /* 0x0c401f00fc097f89 */ /* 0x000e6200000e0000 */
[----:B------:R-:W-:Y:S01]  /*ae40*/  PLOP3.LUT P4, PT, PT, PT, PT, 0x8, 0x0 ;  /* 0x000000000000781c */ /* 0x000fe20003f8e170 */
[----:B----4-:R-:W-:Y:S02]  /*ae50*/  FADD.FTZ R5, R5, R251 ;  /* 0x000000fb05057221 */ /* 0x010fe40000010000 */
[----:B-1----:R-:W-:-:S03]  /*ae60*/  FADD.FTZ R9, R9, R252 ;  /* 0x000000fc09097221 */ /* 0x002fc60000010000 */
[----:B------:R-:W1:Y:S04]  /*ae70*/  SHFL.BFLY PT, R0, R5, 0x1, 0x1f ;  /* 0x0c201f0005007f89 */ /* 0x000e6800000e0000 */
[----:B------:R-:W4:Y:S01]  /*ae80*/  SHFL.BFLY PT, R4, R9, 0x1, 0x1f ;  /* 0x0c201f0009047f89 */ /* 0x000f2200000e0000 */
[----:B-1----:R-:W-:Y:S01]  /*ae90*/  FADD.FTZ R5, R5, R0 ;  /* 0x0000000005057221 */ /* 0x002fe20000010000 */
[----:B------:R-:W-:Y:S01]  /*aea0*/  MOV R0, RZ ;  /* 0x000000ff00007202 */ /* 0x000fe20000000f00 */
[----:B----4-:R-:W-:-:S03]  /*aeb0*/  FADD.FTZ R9, R9, R4 ;  /* 0x0000000409097221 */ /* 0x010fc60000010000 */
[----:B------:R-:W-:Y:S02]  /*aec0*/  FSETP.NE.FTZ.AND P3, PT, R5, RZ, PT ;  /* 0x000000ff0500720b */ /* 0x000fe40003f75000 */
[----:B------:R-:W-:Y:S02]  /*aed0*/  MOV R4, RZ ;  /* 0x000000ff00047202 */ /* 0x000fe40000000f00 */
[----:B------:R-:W-:-:S09]  /*aee0*/  FSETP.NE.FTZ.AND P2, PT, R9, RZ, PT ;  /* 0x000000ff0900720b */ /* 0x000fd20003f55000 */
[----:B------:R-:W1:Y:S08]  /*aef0*/  @P3 MUFU.RCP R0, R5 ;  /* 0x0000000500003308 */ /* 0x000e700000001000 */
[----:B------:R-:W4:Y:S01]  /*af00*/  @P2 MUFU.RCP R4, R9 ;  /* 0x0000000900042308 */ /* 0x000f220000001000 */
[----:B-1----:R-:W-:-:S07]  /*af10*/  FMUL.FTZ R144, R0, R144 ;  /* 0x0000009000907220 */ /* 0x002fce0000410000 */
[----:B------:R-:W1:Y:S01]  /*af20*/  @P3 MUFU.LG2 R11, R5 ;  /* 0x00000005000b3308 */ /* 0x000e620000000c00 */
[C---:B------:R-:W-:Y:S02]  /*af30*/  FMUL.FTZ R145, R0.reuse, R145 ;  /* 0x0000009100917220 */ /* 0x040fe40000410000 */
[C---:B------:R-:W-:Y:S02]  /*af40*/  FMUL.FTZ R152, R0.reuse, R152 ;  /* 0x0000009800987220 */ /* 0x040fe40000410000 */
[C---:B------:R-:W-:Y:S02]  /*af50*/  FMUL.FTZ R153, R0.reuse, R153 ;  /* 0x0000009900997220 */ /* 0x040fe40000410000 */
[C---:B------:R-:W-:Y:S01]  /*af60*/  FMUL.FTZ R156, R0.reuse, R156 ;  /* 0x0000009c009c7220 */ /* 0x040fe20000410000 */
[----:B------:R-:W1:Y:S01]  /*af70*/  @P2 MUFU.LG2 R9, R9 ;  /* 0x0000000900092308 */ /* 0x000e620000000c00 */
[C---:B------:R-:W-:Y:S02]  /*af80*/  FMUL.FTZ R157, R0.reuse, R157 ;  /* 0x0000009d009d7220 */ /* 0x040fe40000410000 */
[----:B------:R-:W-:-:S02]  /*af90*/  FMUL.FTZ R168, R0, R168 ;  /* 0x000000a800a87220 */ /* 0x000fc40000410000 */
[C---:B------:R-:W-:Y:S02]  /*afa0*/  FMUL.FTZ R169, R0.reuse, R169 ;  /* 0x000000a900a97220 */ /* 0x040fe40000410000 */
[C---:B------:R-:W-:Y:S02]  /*afb0*/  FMUL.FTZ R172, R0.reuse, R172 ;  /* 0x000000ac00ac7220 */ /* 0x040fe40000410000 */
[C---:B------:R-:W-:Y:S02]  /*afc0*/  FMUL.FTZ R173, R0.reuse, R173 ;  /* 0x000000ad00ad7220 */ /* 0x040fe40000410000 */
[C---:B------:R-:W-:Y:S02]  /*afd0*/  FMUL.FTZ R116, R0.reuse, R116 ;  /* 0x0000007400747220 */ /* 0x040fe40000410000 */
[C---:B------:R-:W-:Y:S02]  /*afe0*/  FMUL.FTZ R117, R0.reuse, R117 ;  /* 0x0000007500757220 */ /* 0x040fe40000410000 */
[----:B------:R-:W-:-:S02]  /*aff0*/  FMUL.FTZ R120, R0, R120 ;  /* 0x0000007800787220 */ /* 0x000fc40000410000 */
[C---:B------:R-:W-:Y:S02]  /*b000*/  FMUL.FTZ R121, R0.reuse, R121 ;  /* 0x0000007900797220 */ /* 0x040fe40000410000 */
[C---:B------:R-:W-:Y:S02]  /*b010*/  FMUL.FTZ R128, R0.reuse, R128 ;  /* 0x0000008000807220 */ /* 0x040fe40000410000 */
[----:B------:R-:W-:Y:S01]  /*b020*/  FMUL.FTZ R129, R0, R129 ;  /* 0x0000008100817220 */ /* 0x000fe20000410000 */
[----:B------:R-:W-:Y:S01]  /*b030*/  MOV R0, RZ ;  /* 0x000000ff00007202 */ /* 0x000fe20000000f00 */
[C---:B----4-:R-:W-:Y:S02]  /*b040*/  FMUL.FTZ R146, R4.reuse, R146 ;  /* 0x0000009204927220 */ /* 0x050fe40000410000 */
        /* <DEDUP_REMOVED lines=14> */
[----:B------:R-:W-:Y:S01]  /*b130*/  FMUL.FTZ R131, R4, R131 ;  /* 0x0000008304837220 */ /* 0x000fe20000410000 */
[----:B------:R-:W-:Y:S01]  /*b140*/  @P3 MOV R4, 0x3f317218 ;  /* 0x3f31721800043802 */ /* 0x000fe20000000f00 */
[----:B-1----:R-:W-:Y:S02]  /*b150*/  @P3 FMUL.FTZ R11, R11, 0.69314718246459960938 ;  /* 0x3f3172180b0b3820 */ /* 0x002fe40000410000 */
[----:B------:R-:W-:Y:S01]  /*b160*/  @P2 FMUL.FTZ R9, R9, 0.69314718246459960938 ;  /* 0x3f31721809092820 */ /* 0x000fe20000410000 */
[----:B--2---:R-:W1:Y:S04]  /*b170*/  SHFL.BFLY PT, R7, R10, 0x2, 0x1f ;  /* 0x0c401f000a077f89 */ /* 0x004e6800000e0000 */
[----:B---3--:R-:W2:Y:S01]  /*b180*/  SHFL.BFLY PT, R6, R8, 0x2, 0x1f ;  /* 0x0c401f0008067f89 */ /* 0x008ea200000e0000 */
[----:B-1----:R-:W-:-:S02]  /*b190*/  FADD.FTZ R7, R7, R10 ;  /* 0x0000000a07077221 */ /* 0x002fc40000010000 */
[----:B------:R-:W-:Y:S02]  /*b1a0*/  @P3 FMUL.FTZ R10, R4, c[0x0][0x2d0] ;  /* 0x0000b400040a3a20 */ /* 0x000fe40000410000 */
[----:B--2---:R-:W-:Y:S01]  /*b1b0*/  FADD.FTZ R6, R6, R8 ;  /* 0x0000000806067221 */ /* 0x004fe20000010000 */
[----:B------:R-:W1:Y:S01]  /*b1c0*/  SHFL.BFLY PT, R3, R7, 0x1, 0x1f ;  /* 0x0c201f0007037f89 */ /* 0x000e6200000e0000 */
[----:B------:R-:W-:-:S03]  /*b1d0*/  @P3 FFMA.FTZ R20, R10, R137, R11 ;  /* 0x000000890a143223 */ /* 0x000fc6000001000b */
[----:B------:R-:W2:Y:S01]  /*b1e0*/  SHFL.BFLY PT, R8, R6, 0x1, 0x1f ;  /* 0x0c201f0006087f89 */ /* 0x000ea200000e0000 */
[----:B-1----:R-:W-:Y:S01]  /*b1f0*/  FADD.FTZ R7, R7, R3 ;  /* 0x0000000307077221 */ /* 0x002fe20000010000 */
[----:B------:R-:W-:Y:S01]  /*b200*/  MOV R3, RZ ;  /* 0x000000ff00037202 */ /* 0x000fe20000000f00 */
[----:B--2---:R-:W-:-:S03]  /*b210*/  FADD.FTZ R6, R8, R6 ;  /* 0x0000000608067221 */ /* 0x004fc60000010000 */
[----:B------:R-:W-:Y:S02]  /*b220*/  FSETP.NE.FTZ.AND P1, PT, R7, RZ, PT ;  /* 0x000000ff0700720b */ /* 0x000fe40003f35000 */
[----:B------:R-:W-:-:S11]  /*b230*/  FSETP.NE.FTZ.AND P0, PT, R6, RZ, PT ;  /* 0x000000ff0600720b */ /* 0x000fd60003f15000 */
[----:B------:R-:W1:Y:S02]  /*b240*/  @P1 MUFU.RCP R3, R7 ;  /* 0x0000000700031308 */ /* 0x000e640000001000 */
[----:B------:R-:W-:-:S06]  /*b250*/  @P0 MOV R8, 0x3f317218 ;  /* 0x3f31721800080802 */ /* 0x000fcc0000000f00 */
[----:B------:R-:W2:Y:S08]  /*b260*/  @P0 MUFU.RCP R0, R6 ;  /* 0x0000000600000308 */ /* 0x000eb00000001000 */
[----:B------:R-:W3:Y:S01]  /*b270*/  @P1 MUFU.LG2 R7, R7 ;  /* 0x0000000700071308 */ /* 0x000ee20000000c00 */
[C---:B-1----:R-:W-:Y:S02]  /*b280*/  FMUL.FTZ R140, R3.reuse, R140 ;  /* 0x0000008c038c7220 */ /* 0x042fe40000410000 */
[----:B------:R-:W-:-:S02]  /*b290*/  FMUL.FTZ R141, R3, R141 ;  /* 0x0000008d038d7220 */ /* 0x000fc40000410000 */
[C---:B------:R-:W-:Y:S02]  /*b2a0*/  FMUL.FTZ R148, R3.reuse, R148 ;  /* 0x0000009403947220 */ /* 0x040fe40000410000 */
[C---:B------:R-:W-:Y:S01]  /*b2b0*/  FMUL.FTZ R149, R3.reuse, R149 ;  /* 0x0000009503957220 */ /* 0x040fe20000410000 */
[----:B------:R-:W1:Y:S01]  /*b2c0*/  @P0 MUFU.LG2 R6, R6 ;  /* 0x0000000600060308 */ /* 0x000e620000000c00 */
        /* <DEDUP_REMOVED lines=11> */
[----:B------:R-:W-:Y:S01]  /*b380*/  FMUL.FTZ R185, R3, R185 ;  /* 0x000000b903b97220 */ /* 0x000fe20000410000 */
[----:B------:R-:W-:Y:S01]  /*b390*/  @P2 MOV R3, 0x3f317218 ;  /* 0x3f31721800032802 */ /* 0x000fe20000000f00 */
[C---:B--2---:R-:W-:Y:S02]  /*b3a0*/  FMUL.FTZ R142, R0.reuse, R142 ;  /* 0x0000008e008e7220 */ /* 0x044fe40000410000 */
        /* <DEDUP_REMOVED lines=14> */
[----:B------:R-:W-:Y:S01]  /*b490*/  FMUL.FTZ R187, R0, R187 ;  /* 0x000000bb00bb7220 */ /* 0x000fe20000410000 */
[----:B------:R-:W-:Y:S01]  /*b4a0*/  @P1 MOV R0, 0x3f317218 ;  /* 0x3f31721800001802 */ /* 0x000fe20000000f00 */
[----:B------:R-:W-:-:S02]  /*b4b0*/  @P2 FMUL.FTZ R5, R3, c[0x0][0x2d0] ;  /* 0x0000b40003052a20 */ /* 0x000fc40000410000 */
[----:B---3--:R-:W-:Y:S02]  /*b4c0*/  @P1 FMUL.FTZ R7, R7, 0.69314718246459960938 ;  /* 0x3f31721807071820 */ /* 0x008fe40000410000 */
[----:B------:R-:W-:Y:S02]  /*b4d0*/  @P1 FMUL.FTZ R3, R0, c[0x0][0x2d0] ;  /* 0x0000b40000031a20 */ /* 0x000fe40000410000 */
[----:B-1----:R-:W-:Y:S02]  /*b4e0*/  @P0 FMUL.FTZ R4, R6, 0.69314718246459960938 ;  /* 0x3f31721806040820 */ /* 0x002fe40000410000 */
[----:B------:R-:W-:Y:S02]  /*b4f0*/  @P0 FMUL.FTZ R0, R8, c[0x0][0x2d0] ;  /* 0x0000b40008000a20 */ /* 0x000fe40000410000 */
[----:B------:R-:W-:Y:S02]  /*b500*/  @P2 FFMA.FTZ R21, R5, R136, R9 ;  /* 0x0000008805152223 */ /* 0x000fe40000010009 */
[----:B------:R-:W-:-:S02]  /*b510*/  @P1 FFMA.FTZ R22, R3, R135, R7 ;  /* 0x0000008703161223 */ /* 0x000fc40000010007 */
[----:B------:R-:W-:Y:S02]  /*b520*/  @P0 FFMA.FTZ R23, R0, R2, R4 ;  /* 0x0000000200170223 */ /* 0x000fe40000010004 */
.L_x_3:
[----:B------:R-:W-:Y:S05]  /*b530*/  @P4 BRA `(.L_x_23) ;  /* 0x0000149000004947 */ /* 0x000fea0003800000 */
[----:B------:R-:W3:Y:S01]  /*b540*/  S2R R16, SR_TID.X ;  /* 0x0000000000107919 */ /* 0x000ee20000002100 */
[----:B------:R-:W-:Y:S01]  /*b550*/  ULDC.64 UR4, c[0x0][0x4d0] ;  /* 0x0001340000047ab9 */ /* 0x000fe20000000a00 */
[----:B------:R-:W-:Y:S01]  /*b560*/  IMAD R4, RZ, RZ, -UR10 ;  /* 0x8000000aff047e24 */ /* 0x000fe2000f8e02ff */
[----:B--2---:R-:W-:Y:S01]  /*b570*/  UIMAD.WIDE.U32 UR8, UR10, UR4, URZ ;  /* 0x000000040a0872a5 */ /* 0x004fe2000f8e003f */
[----:B------:R-:W2:Y:S01]  /*b580*/  S2R R12, SR_CTAID.Y ;  /* 0x00000000000c7919 */ /* 0x000ea20000002600 */
[----:B------:R-:W-:Y:S01]  /*b590*/  USHF.R.S32.HI UR6, URZ, 0x1f, UR10 ;  /* 0x0000001f3f067899 */ /* 0x000fe2000801140a */
[----:B------:R-:W-:Y:S01]  /*b5a0*/  MOV R24, c[0x0][0x4e8] ;  /* 0x00013a0000187a02 */ /* 0x000fe20000000f00 */
[----:B------:R-:W-:Y:S01]  /*b5b0*/  BSSY B0, `(.L_x_24) ;  /* 0x00000ab000007945 */ /* 0x000fe20003800000 */
[----:B------:R-:W4:Y:S01]  /*b5c0*/  S2R R9, SR_CTAID.Z ;  /* 0x0000000000097919 */ /* 0x000f220000002700 */
[----:B------:R-:W-:Y:S01]  /*b5d0*/  IMAD.U32 R3, RZ, RZ, UR9 ;  /* 0x00000009ff037e24 */ /* 0x000fe2000f8e00ff */
[----:B------:R-:W-:Y:S01]  /*b5e0*/  UIMAD UR7, UR6, UR4, URZ ;  /* 0x00000004060772a4 */ /* 0x000fe2000f8e023f */
[----:B-1----:R-:W-:Y:S01]  /*b5f0*/  IMAD.U32 R2, RZ, RZ, UR8 ;  /* 0x00000008ff027e24 */ /* 0x002fe2000f8e00ff */
[----:B------:R-:W1:Y:S04]  /*b600*/  S2R R15, SR_CTAID.X ;  /* 0x00000000000f7919 */ /* 0x000e680000002500 */
[----:B------:R-:W-:Y:S01]  /*b610*/  BAR.SYNC.DEFER_BLOCKING 0x1, 0x80 ;  /* 0x0042000000007b1d */ /* 0x000fe20000010000 */
[----:B------:R-:W-:Y:S01]  /*b620*/  UIMAD UR5, UR10, UR5, UR7 ;  /* 0x000000050a0572a4 */ /* 0x000fe2000f8e0207 */
[C---:B------:R-:W-:Y:S01]  /*b630*/  ISETP.NE.AND P0, PT, R24.reuse, 0x1, PT ;  /* 0x000000011800780c */ /* 0x040fe20003f05270 */
[----:B------:R-:W-:-:S02]  /*b640*/  IMAD R24, R24, c[0x0][0x388], RZ ;  /* 0x0000e20018187a24 */ /* 0x000fc400078e02ff */
[----:B------:R-:W-:Y:S01]  /*b650*/  UIADD3 UR5, UR9, UR5, URZ ;  /* 0x0000000509057290 */ /* 0x000fe2000fffe03f */
[----:B---3--:R-:W-:-:S05]  /*b660*/  SHF.R.S32.HI R6, RZ, 0x1f, R16 ;  /* 0x0000001fff067819 */ /* 0x008fca0000011410 */
[----:B------:R-:W-:Y:S01]  /*b670*/  IMAD.U32 R5, RZ, RZ, UR5 ;  /* 0x00000005ff057e24 */ /* 0x000fe2000f8e00ff */
[-C--:B------:R-:W-:Y:S01]  /*b680*/  LEA.HI R0, R6, R16.reuse, RZ, 0x2 ;  /* 0x0000001006007211 */ /* 0x080fe200078f10ff */
[----:B--2---:R-:W-:Y:S01]  /*b690*/  IMAD R12, R4, c[0x0][0x550], R12 ;  /* 0x00015400040c7a24 */ /* 0x004fe200078e020c */
[-C--:B------:R-:W-:Y:S01]  /*b6a0*/  LEA.HI R6, R6, R16.reuse, RZ, 0x5 ;  /* 0x0000001006067211 */ /* 0x080fe200078f28ff */
[----:B------:R-:W-:Y:S01]  /*b6b0*/  IMAD.MOV.U32 R4, RZ, RZ, R2 ;  /* 0x000000ffff047224 */ /* 0x000fe200078e0002 */
[----:B------:R-:W-:Y:S01]  /*b6c0*/  LOP3.LUT R0, R0, 0xfffffffc, RZ, 0xc0, !PT ;  /* 0xfffffffc00007812 */ /* 0x000fe200078ec0ff */
[----:B------:R-:W-:Y:S01]  /*b6d0*/  ULDC.64 UR4, c[0x0][0x438] ;  /* 0x00010e0000047ab9 */ /* 0x000fe20000000a00 */
[----:B------:R-:W-:Y:S01]  /*b6e0*/  LOP3.LUT R7, R6, 0xffffffe0, RZ, 0xc0, !PT ;  /* 0xffffffe006077812 */ /* 0x000fe200078ec0ff */
[----:B------:R-:W-:Y:S01]  /*b6f0*/  UIMAD UR6, UR6, UR4, URZ ;  /* 0x00000004060672a4 */ /* 0x000fe2000f8e023f */
[----:B------:R-:W-:Y:S01]  /*b700*/  IADD3 R0, -R0, R16, RZ ;  /* 0x0000001000007210 */ /* 0x000fe20007ffe1ff */
[----:B------:R-:W-:Y:S01]  /*b710*/  UIMAD.WIDE.U32 UR8, UR10, UR4, URZ ;  /* 0x000000040a0872a5 */ /* 0x000fe2000f8e003f */
[--C-:B------:R-:W-:Y:S01]  /*b720*/  SHF.R.S32.HI R8, RZ, 0x5, R6.reuse ;  /* 0x00000005ff087819 */ /* 0x100fe20000011406 */
[----:B------:R-:W-:Y:S01]  /*b730*/  IMAD.IADD R16, R16, 0x1, -R7 ;  /* 0x0000000110107824 */ /* 0x000fe200078e0a07 */
[----:B------:R-:W-:Y:S01]  /*b740*/  LEA.HI R3, R0, R0, RZ, 0x1 ;  /* 0x0000000000037211 */ /* 0x000fe200078f08ff */
[----:B------:R-:W-:Y:S01]  /*b750*/  UIMAD UR4, UR10, UR5, UR6 ;  /* 0x000000050a0472a4 */ /* 0x000fe2000f8e0206 */
[----:B------:R-:W-:Y:S01]  /*b760*/  SHF.R.S32.HI R2, RZ, 0x1f, R6 ;  /* 0x0000001fff027819 */ /* 0x000fe20000011406 */
[----:B----4-:R-:W-:Y:S01]  /*b770*/  IMAD.WIDE.U32 R4, R9, c[0x0][0x4d8], R4 ;  /* 0x0001360009047a25 */ /* 0x010fe200078e0004 */
[----:B------:R-:W-:Y:S01]  /*b780*/  LOP3.LUT R7, R3, 0x1ffffffe, RZ, 0xc0, !PT ;  /* 0x1ffffffe03077812 */ /* 0x000fe200078ec0ff */
[----:B------:R-:W-:Y:S01]  /*b790*/  UIADD3 UR4, UR9, UR4, URZ ;  /* 0x0000000409047290 */ /* 0x000fe2000fffe03f */
[----:B------:R-:W-:-:S02]  /*b7a0*/  LEA.HI R2, R2, R8, RZ, 0x2 ;  /* 0x0000000802027211 */ /* 0x000fc400078f10ff */
[----:B------:R-:W-:Y:S01]  /*b7b0*/  IADD3 R7, R0, -R7, RZ ;  /* 0x8000000700077210 */ /* 0x000fe20007ffe0ff */
[----:B------:R-:W-:Y:S01]  /*b7c0*/  IMAD.SHL.U32 R0, R3, 0x20, RZ ;  /* 0x0000002003007824 */ /* 0x000fe200078e00ff */
[----:B------:R-:W-:Y:S02]  /*b7d0*/  SHF.R.S32.HI R3, RZ, 0x1f, R16 ;  /* 0x0000001fff037819 */ /* 0x000fe40000011410 */
[----:B------:R-:W-:Y:S02]  /*b7e0*/  LOP3.LUT R2, R2, 0xffffffc, RZ, 0xc0, !PT ;  /* 0x0ffffffc02027812 */ /* 0x000fe400078ec0ff */
[----:B------:R-:W-:Y:S01]  /*b7f0*/  LEA.HI R18, R3, R16, RZ, 0x2 ;  /* 0x0000001003127211 */ /* 0x000fe200078f10ff */
[----:B------:R-:W-:Y:S01]  /*b800*/  IMAD.U32 R3, RZ, RZ, UR9 ;  /* 0x00000009ff037e24 */ /* 0x000fe2000f8e00ff */
[----:B------:R-:W-:Y:S01]  /*b810*/  LOP3.LUT R0, R0, 0xffffffc0, RZ, 0xc0, !PT ;  /* 0xffffffc000007812 */ /* 0x000fe200078ec0ff */
[----:B------:R-:W-:Y:S01]  /*b820*/  IMAD.IADD R8, R8, 0x1, -R2 ;  /* 0x0000000108087824 */ /* 0x000fe200078e0a02 */
[----:B------:R-:W-:Y:S01]  /*b830*/  SHF.R.S32.HI R6, RZ, 0x2, R18 ;  /* 0x00000002ff067819 */ /* 0x000fe20000011412 */
[----:B------:R-:W-:Y:S01]  /*b840*/  IMAD.U32 R2, RZ, RZ, UR8 ;  /* 0x00000008ff027e24 */ /* 0x000fe2000f8e00ff */
[----:B------:R-:W-:Y:S01]  /*b850*/  SHF.R.S32.HI R10, RZ, 0x1f, R9 ;  /* 0x0000001fff0a7819 */ /* 0x000fe20000011409 */
[----:B------:R-:W-:Y:S01]  /*b860*/  IMAD R7, R7, 0x8, R0 ;  /* 0x0000000807077824 */ /* 0x000fe200078e0200 */
[----:B------:R-:W-:Y:S01]  /*b870*/  MOV R3, UR4 ;  /* 0x0000000400037c02 */ /* 0x000fe20008000f00 */
[----:B------:R-:W-:Y:S01]  /*b880*/  IMAD R14, R8, 0x10, R6 ;  /* 0x00000010080e7824 */ /* 0x000fe200078e0206 */
[----:B------:R-:W-:Y:S01]  /*b890*/  LOP3.LUT P1, RZ, R16, 0x3, RZ, 0xc0, !PT ;  /* 0x0000000310ff7812 */ /* 0x000fe2000782c0ff */
[----:B------:R-:W-:-:S02]  /*b8a0*/  IMAD R0, R10, c[0x0][0x4d8], RZ ;  /* 0x000136000a007a24 */ /* 0x000fc400078e02ff */
[----:B------:R-:W-:Y:S01]  /*b8b0*/  IMAD R6, R10, c[0x0][0x440], RZ ;  /* 0x000110000a067a24 */ /* 0x000fe200078e02ff */
[----:B------:R-:W-:Y:S01]  /*b8c0*/  IADD3 R8, R14, R7, RZ ;  /* 0x000000070e087210 */ /* 0x000fe20007ffe0ff */
[C---:B------:R-:W-:Y:S02]  /*b8d0*/  IMAD R0, R9.reuse, c[0x0][0x4dc], R0 ;  /* 0x0001370009007a24 */ /* 0x040fe400078e0200 */
[----:B------:R-:W-:Y:S02]  /*b8e0*/  IMAD R6, R9, c[0x0][0x444], R6 ;  /* 0x0001110009067a24 */ /* 0x000fe400078e0206 */
[----:B-1----:R-:W-:Y:S02]  /*b8f0*/  IMAD R8, R15, 0x80, R8 ;  /* 0x000000800f087824 */ /* 0x002fe400078e0208 */
[----:B------:R-:W-:-:S04]  /*b900*/  IMAD.WIDE.U32 R2, R9, c[0x0][0x440], R2 ;  /* 0x0001100009027a25 */ /* 0x000fc800078e0002 */
[----:B------:R-:W-:-:S04]  /*b910*/  @P0 IMAD.HI.U32 R11, R8, c[0x0][0x4ec], RZ ;  /* 0x00013b00080b0a27 */ /* 0x000fc800078e00ff */
[----:B------:R-:W-:Y:S01]  /*b920*/  IMAD.IADD R5, R5, 0x1, R0 ;  /* 0x0000000105057824 */ /* 0x000fe200078e0200 */
[----:B------:R-:W-:Y:S01]  /*b930*/  SHF.R.S32.HI R0, RZ, 0x1f, R12 ;  /* 0x0000001fff007819 */ /* 0x000fe2000001140c */
[----:B------:R-:W-:Y:S01]  /*b940*/  IMAD.IADD R3, R3, 0x1, R6 ;  /* 0x0000000103037824 */ /* 0x000fe200078e0206 */
[----:B------:R-:W-:Y:S01]  /*b950*/  MOV R6, R8 ;  /* 0x0000000800067202 */ /* 0x000fe20000000f00 */
[----:B------:R-:W-:Y:S01]  /*b960*/  @P0 IMAD.HI.U32 R10, R8, c[0x0][0x4ec], RZ ;  /* 0x00013b00080a0a27 */ /* 0x000fe200078e00ff */
[----:B------:R-:W-:-:S03]  /*b970*/  @P0 SHF.R.U32.HI R6, RZ, c[0x0][0x4f0], R11 ;  /* 0x00013c00ff060a19 */ /* 0x000fc6000001160b */
[----:B------:R-:W-:Y:S01]  /*b980*/  IMAD.MOV.U32 R7, RZ, RZ, R8 ;  /* 0x000000ffff077224 */ /* 0x000fe200078e0008 */
[----:B------:R-:W-:Y:S01]  /*b990*/  @P0 SHF.R.U32.HI R7, RZ, c[0x0][0x4f0], R10 ;  /* 0x00013c00ff070a19 */ /* 0x000fe2000001160a */
[C---:B------:R-:W-:Y:S02]  /*b9a0*/  IMAD R9, R0.reuse, c[0x0][0x448], RZ ;  /* 0x0001120000097a24 */ /* 0x040fe400078e02ff */
[----:B------:R-:W-:Y:S02]  /*b9b0*/  IMAD R0, R0, c[0x0][0x4e0], RZ ;  /* 0x0001380000007a24 */ /* 0x000fe400078e02ff */
[----:B------:R-:W-:Y:S02]  /*b9c0*/  IMAD.MOV R10, RZ, RZ, -R6 ;  /* 0x000000ffff0a7224 */ /* 0x000fe400078e0a06 */
[C---:B------:R-:W-:Y:S01]  /*b9d0*/  IMAD R11, R12.reuse, c[0x0][0x44c], R9 ;  /* 0x000113000c0b7a24 */ /* 0x040fe200078e0209 */
[----:B------:R-:W-:Y:S01]  /*b9e0*/  SHF.R.S32.HI R9, RZ, 0x1f, R7 ;  /* 0x0000001fff097819 */ /* 0x000fe20000011407 */
[----:B------:R-:W-:-:S02]  /*b9f0*/  IMAD R13, R12, c[0x0][0x4e4], R0 ;  /* 0x000139000c0d7a24 */ /* 0x000fc400078e0200 */
[----:B------:R-:W-:-:S04]  /*ba00*/  IMAD.WIDE.U32 R4, R12, c[0x0][0x4e0], R4 ;  /* 0x000138000c047a25 */ /* 0x000fc800078e0004 */
[----:B------:R-:W-:Y:S01]  /*ba10*/  IMAD R0, R10, c[0x0][0x4e8], R8 ;  /* 0x00013a000a007a24 */ /* 0x000fe200078e0208 */
[----:B------:R-:W-:Y:S01]  /*ba20*/  SHF.R.S32.HI R10, RZ, 0x1f, R6 ;  /* 0x0000001fff0a7819 */ /* 0x000fe20000011406 */
[----:B------:R-:W-:Y:S01]  /*ba30*/  IMAD R9, R9, c[0x0][0x430], RZ ;  /* 0x00010c0009097a24 */ /* 0x000fe200078e02ff */
[----:B------:R-:W-:Y:S01]  /*ba40*/  IADD3 R4, P0, R6, R4, RZ ;  /* 0x0000000406047210 */ /* 0x000fe20007f1e0ff */
[----:B------:R-:W-:Y:S01]  /*ba50*/  IMAD.WIDE.U32 R2, R12, c[0x0][0x448], R2 ;  /* 0x000112000c027a25 */ /* 0x000fe200078e0002 */
[----:B------:R-:W-:Y:S02]  /*ba60*/  SHF.R.S32.HI R6, RZ, 0x1f, R0 ;  /* 0x0000001fff067819 */ /* 0x000fe40000011400 */
[----:B------:R-:W-:Y:S01]  /*ba70*/  IADD3.X R5, R10, R5, R13, P0, !PT ;  /* 0x000000050a057210 */ /* 0x000fe200007fe40d */
[----:B------:R-:W-:Y:S01]  /*ba80*/  IMAD R10, R7, c[0x0][0x434], R9 ;  /* 0x00010d00070a7a24 */ /* 0x000fe200078e0209 */
[----:B------:R-:W-:Y:S01]  /*ba90*/  IADD3 R3, R3, R11, RZ ;  /* 0x0000000b03037210 */ /* 0x000fe20007ffe0ff */
[----:B------:R-:W-:-:S02]  /*baa0*/  IMAD R9, R6, c[0x0][0x4c8], RZ ;  /* 0x0001320006097a24 */ /* 0x000fc400078e02ff */
[----:B------:R-:W-:Y:S02]  /*bab0*/  IMAD.MOV R6, RZ, RZ, -R7 ;  /* 0x000000ffff067224 */ /* 0x000fe400078e0a07 */
[----:B------:R-:W-:-:S04]  /*bac0*/  IMAD.WIDE.U32 R4, R0, c[0x0][0x4c8], R4 ;  /* 0x0001320000047a25 */ /* 0x000fc800078e0004 */
[----:B------:R-:W-:Y:S02]  /*bad0*/  IMAD R0, R0, c[0x0][0x4cc], R9 ;  /* 0x0001330000007a24 */ /* 0x000fe400078e0209 */
[----:B------:R-:W-:Y:S01]  /*bae0*/  IMAD R13, R6, c[0x0][0x4e8], R8 ;  /* 0x00013a00060d7a24 */ /* 0x000fe200078e0208 */
[C---:B------:R-:W-:Y:S01]  /*baf0*/  LEA R6, P0, R4.reuse, c[0x0][0x4a8], 0x2 ;  /* 0x00012a0004067a11 */ /* 0x040fe200078010ff */
[----:B------:R-:W-:Y:S01]  /*bb00*/  IMAD.WIDE.U32 R2, R7, c[0x0][0x430], R2 ;  /* 0x00010c0007027a25 */ /* 0x000fe200078e0002 */
[----:B------:R-:W-:Y:S02]  /*bb10*/  IADD3 R0, R5, R0, RZ ;  /* 0x0000000005007210 */ /* 0x000fe40007ffe0ff */
[----:B------:R-:W-:Y:S01]  /*bb20*/  SHF.R.S32.HI R7, RZ, 0x1f, R13 ;  /* 0x0000001fff077819 */ /* 0x000fe2000001140d */
[----:B------:R-:W-:Y:S01]  /*bb30*/  IMAD.IADD R3, R3, 0x1, R10 ;  /* 0x0000000103037824 */ /* 0x000fe200078e020a */
[----:B------:R-:W-:Y:S01]  /*bb40*/  LEA.HI.X R0, R4, c[0x0][0x4ac], R0, 0x2, P0 ;  /* 0x00012b0004007a11 */ /* 0x000fe200000f1400 */
[----:B------:R-:W-:Y:S01]  /*bb50*/  IMAD R12, R15, 0x80, R14 ;  /* 0x000000800f0c7824 */ /* 0x000fe200078e020e */
[----:B------:R-:W-:Y:S01]  /*bb60*/  SHFL.IDX PT, R4, R6, RZ, 0x1c1f ;  /* 0x001c1fff06047589 */ /* 0x000fe200000e0000 */
[----:B------:R-:W-:-:S02]  /*bb70*/  IMAD R7, R7, c[0x0][0x428], RZ ;  /* 0x00010a0007077a24 */ /* 0x000fc400078e02ff */
[C---:B------:R-:W-:Y:S01]  /*bb80*/  IMAD.WIDE.U32 R2, R13.reuse, c[0x0][0x428], R2 ;  /* 0x00010a000d027a25 */ /* 0x040fe200078e0002 */
[----:B------:R-:W1:Y:S01]  /*bb90*/  SHFL.IDX PT, R5, R0, RZ, 0x1c1f ;  /* 0x001c1fff00057589 */ /* 0x000e6200000e0000 */
[C---:B------:R-:W-:Y:S02]  /*bba0*/  IADD3 R14, R12.reuse, 0x40, RZ ;  /* 0x000000400c0e7810 */ /* 0x040fe40007ffe0ff */
[----:B------:R-:W-:Y:S01]  /*bbb0*/  IMAD R15, R13, c[0x0][0x42c], R7 ;  /* 0x00010b000d0f7a24 */ /* 0x000fe200078e0207 */
[----:B------:R-:W-:Y:S01]  /*bbc0*/  SHFL.IDX PT, R10, R6, 0x1, 0x1c1f ;  /* 0x003c1f00060a7f89 */ /* 0x000fe200000e0000 */
[C---:B------:R-:W-:Y:S02]  /*bbd0*/  IADD3 R13, R12.reuse, 0x48, RZ ;  /* 0x000000480c0d7810 */ /* 0x040fe40007ffe0ff */
[-C--:B------:R-:W-:Y:S01]  /*bbe0*/  ISETP.GE.OR P4, PT, R12, R24.reuse, P1 ;  /* 0x000000180c00720c */ /* 0x080fe20000f86670 */
[----:B------:R-:W2:Y:S01]  /*bbf0*/  SHFL.IDX PT, R11, R0, 0x1, 0x1c1f ;  /* 0x003c1f00000b7f89 */ /* 0x000ea200000e0000 */
[-C--:B------:R-:W-:Y:S01]  /*bc00*/  ISETP.GE.OR P2, PT, R14, R24.reuse, P1 ;  /* 0x000000180e00720c */ /* 0x080fe20000f46670 */
[----:B------:R-:W-:Y:S01]  /*bc10*/  IMAD.IADD R3, R3, 0x1, R15 ;  /* 0x0000000103037824 */ /* 0x000fe200078e020f */
[----:B------:R-:W-:Y:S01]  /*bc20*/  LEA R19, P0, R2, c[0x0][0x400], 0x2 ;  /* 0x0001000002137a11 */ /* 0x000fe200078010ff */
[----:B------:R-:W-:Y:S01]  /*bc30*/  SHFL.IDX PT, R8, R6, 0x2, 0x1c1f ;  /* 0x005c1f0006087f89 */ /* 0x000fe200000e0000 */
[----:B------:R-:W-:-:S02]  /*bc40*/  ISETP.GE.AND P5, PT, R14, R24, PT ;  /* 0x000000180e00720c */ /* 0x000fc40003fa6270 */
[----:B------:R-:W-:Y:S01]  /*bc50*/  LEA.HI.X R17, R2, c[0x0][0x404], R3, 0x2, P0 ;  /* 0x0001010002117a11 */ /* 0x000fe200000f1403 */
[----:B------:R-:W3:Y:S01]  /*bc60*/  SHFL.IDX PT, R9, R0, 0x2, 0x1c1f ;  /* 0x005c1f0000097f89 */ /* 0x000ee200000e0000 */
[----:B------:R-:W-:-:S03]  /*bc70*/  ISETP.GE.AND P6, PT, R13, R24, PT ;  /* 0x000000180d00720c */ /* 0x000fc60003fc6270 */
[----:B------:R-:W-:Y:S04]  /*bc80*/  SHFL.IDX PT, R6, R6, 0x3, 0x1c1f ;  /* 0x007c1f0006067f89 */ /* 0x000fe800000e0000 */
[----:B------:R4:W2:Y:S04]  /*bc90*/  SHFL.IDX PT, R7, R0, 0x3, 0x1c1f ;  /* 0x007c1f0000077f89 */ /* 0x0008a800000e0000 */
[----:B-1----:R1:W-:Y:S04]  /*bca0*/  @!P4 ST.E [R4.64], R20 ;  /* 0x000000140400c985 */ /* 0x0023e8000c101910 */
[----:B------:R1:W1:Y:S04]  /*bcb0*/  SHFL.IDX PT, R2, R19, RZ, 0x1c1f ;  /* 0x001c1fff13027589 */ /* 0x00026800000e0000 */
[----:B------:R1:W1:Y:S01]  /*bcc0*/  SHFL.IDX PT, R3, R17, RZ, 0x1c1f ;  /* 0x001c1fff11037589 */ /* 0x00026200000e0000 */
[----:B----4-:R-:W-:-:S04]  /*bcd0*/  IADD3 R0, R12, 0x8, RZ ;  /* 0x000000080c007810 */ /* 0x010fc80007ffe0ff */
[CC--:B------:R-:W-:Y:S02]  /*bce0*/  ISETP.GE.OR P3, PT, R0.reuse, R24.reuse, P1 ;  /* 0x000000180000720c */ /* 0x0c0fe40000f66670 */
[-C--:B------:R-:W-:Y:S02]  /*bcf0*/  ISETP.GE.OR P1, PT, R13, R24.reuse, P1 ;  /* 0x000000180d00720c */ /* 0x080fe40000f26670 */
[----:B------:R-:W-:Y:S02]  /*bd00*/  ISETP.GE.AND P0, PT, R0, R24, PT ;  /* 0x000000180000720c */ /* 0x000fe40003f06270 */
[----:B------:R-:W-:-:S04]  /*bd10*/  LOP3.LUT R0, R18, 0x7ffffffc, RZ, 0xc0, !PT ;  /* 0x7ffffffc12007812 */ /* 0x000fc800078ec0ff */
[----:B------:R-:W-:-:S03]  /*bd20*/  IADD3 R0, R16, -R0, RZ ;  /* 0x8000000010007210 */ /* 0x000fc60007ffe0ff */
[----:B--2---:R2:W-:Y:S02]  /*bd30*/  @!P3 ST.E [R10.64], R21 ;  /* 0x000000150a00b985 */ /* 0x0045e4000c101910 */
[----:B------:R-:W-:Y:S02]  /*bd40*/  IMAD.SHL.U32 R0, R0, 0x2, RZ ;  /* 0x0000000200007824 */ /* 0x000fe400078e00ff */
[----:B---3--:R2:W-:Y:S04]  /*bd50*/  @!P2 ST.E [R8.64], R22 ;  /* 0x000000160800a985 */ /* 0x0085e8000c101910 */
[----:B------:R2:W-:Y:S01]  /*bd60*/  @!P1 ST.E [R6.64], R23 ;  /* 0x0000001706009985 */ /* 0x0005e2000c101910 */
[----:B------:R-:W-:-:S13]  /*bd70*/  ISETP.GE.AND P1, PT, R12, R24, PT ;  /* 0x000000180c00720c */ /* 0x000fda0003f26270 */
[----:B------:R-:W-:Y:S05]  /*bd80*/  @P1 BRA `(.L_x_25) ;  /* 0x000002d000001947 */ /* 0x000fea0003800000 */
[C---:B-12---:R-:W-:Y:S02]  /*bd90*/  IADD3 R6, R0.reuse, 0x8, RZ ;  /* 0x0000000800067810 */ /* 0x046fe40007ffe0ff */
[C---:B------:R-:W-:Y:S02]  /*bda0*/  IADD3 R5, R0.reuse, 0x10, RZ ;  /* 0x0000001000057810 */ /* 0x040fe40007ffe0ff */
[----:B------:R-:W-:Y:S02]  /*bdb0*/  IADD3 R4, R0, 0x18, RZ ;  /* 0x0000001800047810 */ /* 0x000fe40007ffe0ff */
[----:B------:R-:W-:Y:S02]  /*bdc0*/  ISETP.GE.AND P3, PT, R6, c[0x0][0x3c8], PT ;  /* 0x0000f20006007a0c */ /* 0x000fe40003f66270 */
[----:B------:R-:W-:Y:S02]  /*bdd0*/  ISETP.GE.AND P2, PT, R5, c[0x0][0x3c8], PT ;  /* 0x0000f20005007a0c */ /* 0x000fe40003f46270 */
[----:B------:R-:W-:-:S02]  /*bde0*/  ISETP.GE.AND P1, PT, R4, c[0x0][0x3c8], PT ;  /* 0x0000f20004007a0c */ /* 0x000fc40003f26270 */
[----:B------:R-:W-:-:S07]  /*bdf0*/  ISETP.GE.AND P4, PT, R0, c[0x0][0x3c8], PT ;  /* 0x0000f20000007a0c */ /* 0x000fce0003f86270 */
[----:B------:R-:W-:Y:S02]  /*be00*/  @!P3 LEA.HI R8, R6, R6, RZ, 0x1 ;  /* 0x000000060608b211 */ /* 0x000fe400078f08ff */
[----:B------:R-:W-:Y:S02]  /*be10*/  @!P2 LEA.HI R5, R5, R5, RZ, 0x1 ;  /* 0x000000050505a211 */ /* 0x000fe400078f08ff */
[----:B------:R-:W-:Y:S02]  /*be20*/  @!P1 LEA.HI R6, R4, R4, RZ, 0x1 ;  /* 0x0000000404069211 */ /* 0x000fe400078f08ff */
[----:B------:R-:W-:Y:S02]  /*be30*/  @!P3 LOP3.LUT R8, R8, 0xfffffffe, RZ, 0xc0, !PT ;  /* 0xfffffffe0808b812 */ /* 0x000fe400078ec0ff */
[----:B------:R-:W-:Y:S01]  /*be40*/  @!P2 LOP3.LUT R7, R5, 0xfffffffe, RZ, 0xc0, !PT ;  /* 0xfffffffe0507a812 */ /* 0x000fe200078ec0ff */
[----:B------:R-:W-:Y:S01]  /*be50*/  @!P4 IMAD.WIDE R4, R0, 0x4, R2 ;  /* 0x000000040004c825 */ /* 0x000fe200078e0202 */
[----:B------:R-:W-:-:S03]  /*be60*/  @!P1 LOP3.LUT R10, R6, 0xfffffffe, RZ, 0xc0, !PT ;  /* 0xfffffffe060a9812 */ /* 0x000fc600078ec0ff */
[--C-:B------:R-:W-:Y:S01]  /*be70*/  @!P3 IMAD.WIDE R8, R8, 0x4, R2.reuse ;  /* 0x000000040808b825 */ /* 0x100fe200078e0202 */
[----:B------:R1:W-:Y:S03]  /*be80*/  @!P4 ST.E.64 [R4.64], R144 ;  /* 0x000000900400c985 */ /* 0x0003e6000c101b10 */
[--C-:B------:R-:W-:Y:S01]  /*be90*/  @!P2 IMAD.WIDE R6, R7, 0x4, R2.reuse ;  /* 0x000000040706a825 */ /* 0x100fe200078e0202 */
[----:B------:R2:W-:Y:S04]  /*bea0*/  @!P3 ST.E.64 [R8.64], R152 ;  /* 0x000000980800b985 */ /* 0x0005e8000c101b10 */
[----:B------:R3:W-:Y:S01]  /*beb0*/  @!P2 ST.E.64 [R6.64], R156 ;  /* 0x0000009c0600a985 */ /* 0x0007e2000c101b10 */
[----:B-1----:R-:W-:Y:S01]  /*bec0*/  @!P1 IMAD.WIDE R4, R10, 0x4, R2 ;  /* 0x000000040a049825 */ /* 0x002fe200078e0202 */
[----:B--2---:R-:W-:-:S04]  /*bed0*/  IADD3 R8, R0, 0x20, RZ ;  /* 0x0000002000087810 */ /* 0x004fc80007ffe0ff */
[----:B------:R1:W-:Y:S01]  /*bee0*/  @!P1 ST.E.64 [R4.64], R168 ;  /* 0x000000a804009985 */ /* 0x0003e2000c101b10 */
[----:B---3--:R-:W-:Y:S02]  /*bef0*/  IADD3 R6, R0, 0x28, RZ ;  /* 0x0000002800067810 */ /* 0x008fe40007ffe0ff */
[----:B------:R-:W-:Y:S02]  /*bf00*/  ISETP.GE.AND P4, PT, R8, c[0x0][0x3c8], PT ;  /* 0x0000f20008007a0c */ /* 0x000fe40003f86270 */
[----:B------:R-:W-:-:S11]  /*bf10*/  ISETP.GE.AND P3, PT, R6, c[0x0][0x3c8], PT ;  /* 0x0000f20006007a0c */ /* 0x000fd60003f66270 */
[----:B------:R-:W-:Y:S02]  /*bf20*/  @!P4 LEA.HI R8, R8, R8, RZ, 0x1 ;  /* 0x000000080808c211 */ /* 0x000fe400078f08ff */
[----:B------:R-:W-:-:S04]  /*bf30*/  @!P3 LEA.HI R7, R6, R6, RZ, 0x1 ;  /* 0x000000060607b211 */ /* 0x000fc800078f08ff */
[----:B------:R-:W-:Y:S02]  /*bf40*/  @!P3 LOP3.LUT R7, R7, 0xfffffffe, RZ, 0xc0, !PT ;  /* 0xfffffffe0707b812 */ /* 0x000fe400078ec0ff */
[C---:B-1----:R-:W-:Y:S02]  /*bf50*/  IADD3 R5, R0.reuse, 0x30, RZ ;  /* 0x0000003000057810 */ /* 0x042fe40007ffe0ff */
[----:B------:R-:W-:Y:S02]  /*bf60*/  IADD3 R4, R0, 0x38, RZ ;  /* 0x0000003800047810 */ /* 0x000fe40007ffe0ff */
[----:B------:R-:W-:Y:S02]  /*bf70*/  ISETP.GE.AND P2, PT, R5, c[0x0][0x3c8], PT ;  /* 0x0000f20005007a0c */ /* 0x000fe40003f46270 */
[----:B------:R-:W-:-:S11]  /*bf80*/  ISETP.GE.AND P1, PT, R4, c[0x0][0x3c8], PT ;  /* 0x0000f20004007a0c */ /* 0x000fd60003f26270 */
[----:B------:R-:W-:Y:S02]  /*bf90*/  @!P2 LEA.HI R6, R5, R5, RZ, 0x1 ;  /* 0x000000050506a211 */ /* 0x000fe400078f08ff */
[----:B------:R-:W-:Y:S02]  /*bfa0*/  @!P1 LEA.HI R4, R4, R4, RZ, 0x1 ;  /* 0x0000000404049211 */ /* 0x000fe400078f08ff */
[----:B------:R-:W-:Y:S02]  /*bfb0*/  @!P4 LOP3.LUT R5, R8, 0xfffffffe, RZ, 0xc0, !PT ;  /* 0xfffffffe0805c812 */ /* 0x000fe400078ec0ff */
[----:B------:R-:W-:Y:S01]  /*bfc0*/  @!P2 LOP3.LUT R10, R6, 0xfffffffe, RZ, 0xc0, !PT ;  /* 0xfffffffe060aa812 */ /* 0x000fe200078ec0ff */
[----:B------:R-:W-:Y:S01]  /*bfd0*/  @!P3 IMAD.WIDE R6, R7, 0x4, R2 ;  /* 0x000000040706b825 */ /* 0x000fe200078e0202 */
[----:B------:R-:W-:-:S03]  /*bfe0*/  @!P1 LOP3.LUT R11, R4, 0xfffffffe, RZ, 0xc0, !PT ;  /* 0xfffffffe040b9812 */ /* 0x000fc600078ec0ff */
[----:B------:R-:W-:-:S04]  /*bff0*/  @!P4 IMAD.WIDE R8, R5, 0x4, R2 ;  /* 0x000000040508c825 */ /* 0x000fc800078e0202 */
[--C-:B------:R-:W-:Y:S01]  /*c000*/  @!P2 IMAD.WIDE R4, R10, 0x4, R2.reuse ;  /* 0x000000040a04a825 */ /* 0x100fe200078e0202 */
[----:B------:R1:W-:Y:S03]  /*c010*/  @!P4 ST.E.64 [R8.64], R172 ;  /* 0x000000ac0800c985 */ /* 0x0003e6000c101b10 */
[----:B------:R-:W-:Y:S01]  /*c020*/  @!P1 IMAD.WIDE R2, R11, 0x4, R2 ;  /* 0x000000040b029825 */ /* 0x000fe200078e0202 */
[----:B------:R1:W-:Y:S04]  /*c030*/  @!P3 ST.E.64 [R6.64], R116 ;  /* 0x000000740600b985 */ /* 0x0003e8000c101b10 */
[----:B------:R1:W-:Y:S04]  /*c040*/  @!P2 ST.E.64 [R4.64], R120 ;  /* 0x000000780400a985 */ /* 0x0003e8000c101b10 */
[----:B------:R1:W-:Y:S02]  /*c050*/  @!P1 ST.E.64 [R2.64], R128 ;  /* 0x0000008002009985 */ /* 0x0003e4000c101b10 */
.L_x_25:
[----:B-1----:R-:W-:Y:S05]  /*c060*/  BSYNC B0 ;  /* 0x0000000000007941 */ /* 0x002fea0003800000 */
.L_x_24:
[----:B------:R1:W3:Y:S01]  /*c070*/  SHFL.IDX PT, R3, R17, 0x1, 0x1c1f ;  /* 0x003c1f0011037f89 */ /* 0x0002e200000e0000 */
[----:B------:R-:W-:Y:S03]  /*c080*/  BSSY B0, `(.L_x_26) ;  /* 0x0000030000007945 */ /* 0x000fe60003800000 */
[----:B------:R1:W4:Y:S01]  /*c090*/  SHFL.IDX PT, R2, R19, 0x1, 0x1c1f ;  /* 0x003c1f0013027f89 */ /* 0x00032200000e0000 */
[----:B------:R-:W-:Y:S05]  /*c0a0*/  @P0 BRA `(.L_x_27) ;  /* 0x000002d000000947 */ /* 0x000fea0003800000 */
[C---:B------:R-:W-:Y:S02]  /*c0b0*/  IADD3 R5, R0.reuse, 0x8, RZ ;  /* 0x0000000800057810 */ /* 0x040fe40007ffe0ff */
[----:B------:R-:W-:-:S02]  /*c0c0*/  IADD3 R4, R0, 0x10, RZ ;  /* 0x0000001000047810 */ /* 0x000fc40007ffe0ff */
[----:B------:R-:W-:Y:S02]  /*c0d0*/  ISETP.GE.AND P1, PT, R5, c[0x0][0x3c8], PT ;  /* 0x0000f20005007a0c */ /* 0x000fe40003f26270 */
[----:B------:R-:W-:Y:S02]  /*c0e0*/  ISETP.GE.AND P0, PT, R4, c[0x0][0x3c8], PT ;  /* 0x0000f20004007a0c */ /* 0x000fe40003f06270 */
[C---:B------:R-:W-:Y:S02]  /*c0f0*/  ISETP.GE.AND P2, PT, R0.reuse, c[0x0][0x3c8], PT ;  /* 0x0000f20000007a0c */ /* 0x040fe40003f46270 */
[----:B--2---:R-:W-:-:S04]  /*c100*/  IADD3 R10, R0, 0x18, RZ ;  /* 0x00000018000a7810 */ /* 0x004fc80007ffe0ff */
[----:B------:R-:W-:-:S03]  /*c110*/  ISETP.GE.AND P4, PT, R10, c[0x0][0x3c8], PT ;  /* 0x0000f2000a007a0c */ /* 0x000fc60003f86270 */
[----:B------:R-:W-:Y:S02]  /*c120*/  @!P1 LEA.HI R5, R5, R5, RZ, 0x1 ;  /* 0x0000000505059211 */ /* 0x000fe400078f08ff */
[----:B------:R-:W-:Y:S02]  /*c130*/  @!P0 LEA.HI R4, R4, R4, RZ, 0x1 ;  /* 0x0000000404048211 */ /* 0x000fe400078f08ff */
[----:B------:R-:W-:Y:S01]  /*c140*/  @!P1 LOP3.LUT R5, R5, 0xfffffffe, RZ, 0xc0, !PT ;  /* 0xfffffffe05059812 */ /* 0x000fe200078ec0ff */
[----:B---34-:R-:W-:Y:S01]  /*c150*/  @!P2 IMAD.WIDE R6, R0, 0x4, R2 ;  /* 0x000000040006a825 */ /* 0x018fe200078e0202 */
[----:B------:R-:W-:-:S03]  /*c160*/  @!P0 LOP3.LUT R8, R4, 0xfffffffe, RZ, 0xc0, !PT ;  /* 0xfffffffe04088812 */ /* 0x000fc600078ec0ff */
[--C-:B------:R-:W-:Y:S01]  /*c170*/  @!P1 IMAD.WIDE R4, R5, 0x4, R2.reuse ;  /* 0x0000000405049825 */ /* 0x100fe200078e0202 */
[----:B------:R2:W-:Y:S01]  /*c180*/  @!P2 ST.E.64 [R6.64], R146 ;  /* 0x000000920600a985 */ /* 0x0005e2000c101b10 */
[----:B------:R-:W-:Y:S02]  /*c190*/  @!P4 LEA.HI R10, R10, R10, RZ, 0x1 ;  /* 0x0000000a0a0ac211 */ /* 0x000fe400078f08ff */
[----:B------:R-:W-:Y:S01]  /*c1a0*/  @!P0 IMAD.WIDE R8, R8, 0x4, R2 ;  /* 0x0000000408088825 */ /* 0x000fe200078e0202 */
[----:B------:R3:W-:Y:S04]  /*c1b0*/  @!P1 ST.E.64 [R4.64], R154 ;  /* 0x0000009a04009985 */ /* 0x0007e8000c101b10 */
[----:B------:R4:W-:Y:S01]  /*c1c0*/  @!P0 ST.E.64 [R8.64], R158 ;  /* 0x0000009e08008985 */ /* 0x0009e2000c101b10 */
[----:B--2---:R-:W-:-:S02]  /*c1d0*/  IADD3 R7, R0, 0x20, RZ ;  /* 0x0000002000077810 */ /* 0x004fc40007ffe0ff */
[C---:B------:R-:W-:Y:S02]  /*c1e0*/  IADD3 R6, R0.reuse, 0x28, RZ ;  /* 0x0000002800067810 */ /* 0x040fe40007ffe0ff */
[C---:B---3--:R-:W-:Y:S02]  /*c1f0*/  IADD3 R5, R0.reuse, 0x30, RZ ;  /* 0x0000003000057810 */ /* 0x048fe40007ffe0ff */
[----:B------:R-:W-:Y:S02]  /*c200*/  IADD3 R4, R0, 0x38, RZ ;  /* 0x0000003800047810 */ /* 0x000fe40007ffe0ff */
[----:B------:R-:W-:Y:S02]  /*c210*/  ISETP.GE.AND P3, PT, R7, c[0x0][0x3c8], PT ;  /* 0x0000f20007007a0c */ /* 0x000fe40003f66270 */
[----:B------:R-:W-:Y:S02]  /*c220*/  ISETP.GE.AND P2, PT, R6, c[0x0][0x3c8], PT ;  /* 0x0000f20006007a0c */ /* 0x000fe40003f46270 */
[----:B------:R-:W-:-:S02]  /*c230*/  ISETP.GE.AND P1, PT, R5, c[0x0][0x3c8], PT ;  /* 0x0000f20005007a0c */ /* 0x000fc40003f26270 */
[----:B------:R-:W-:-:S07]  /*c240*/  ISETP.GE.AND P0, PT, R4, c[0x0][0x3c8], PT ;  /* 0x0000f20004007a0c */ /* 0x000fce0003f06270 */
[----:B----4-:R-:W-:Y:S02]  /*c250*/  @!P3 LEA.HI R8, R7, R7, RZ, 0x1 ;  /* 0x000000070708b211 */ /* 0x010fe400078f08ff */
[----:B------:R-:W-:Y:S02]  /*c260*/  @!P2 LEA.HI R7, R6, R6, RZ, 0x1 ;  /* 0x000000060607a211 */ /* 0x000fe400078f08ff */
[----:B------:R-:W-:Y:S02]  /*c270*/  @!P1 LEA.HI R6, R5, R5, RZ, 0x1 ;  /* 0x0000000505069211 */ /* 0x000fe400078f08ff */
[----:B------:R-:W-:Y:S02]  /*c280*/  @!P0 LEA.HI R4, R4, R4, RZ, 0x1 ;  /* 0x0000000404048211 */ /* 0x000fe400078f08ff */
[----:B------:R-:W-:Y:S02]  /*c290*/  @!P4 LOP3.LUT R5, R10, 0xfffffffe, RZ, 0xc0, !PT ;  /* 0xfffffffe0a05c812 */ /* 0x000fe400078ec0ff */
[----:B------:R-:W-:-:S02]  /*c2a0*/  @!P3 LOP3.LUT R8, R8, 0xfffffffe, RZ, 0xc0, !PT ;  /* 0xfffffffe0808b812 */ /* 0x000fc400078ec0ff */
[----:B------:R-:W-:Y:S01]  /*c2b0*/  @!P2 LOP3.LUT R7, R7, 0xfffffffe, RZ, 0xc0, !PT ;  /* 0xfffffffe0707a812 */ /* 0x000fe200078ec0ff */
[--C-:B------:R-:W-:Y:S01]  /*c2c0*/  @!P4 IMAD.WIDE R10, R5, 0x4, R2.reuse ;  /* 0x00000004050ac825 */ /* 0x100fe200078e0202 */
[----:B------:R-:W-:Y:S02]  /*c2d0*/  @!P1 LOP3.LUT R12, R6, 0xfffffffe, RZ, 0xc0, !PT ;  /* 0xfffffffe060c9812 */ /* 0x000fe400078ec0ff */
[----:B------:R-:W-:Y:S01]  /*c2e0*/  @!P0 LOP3.LUT R13, R4, 0xfffffffe, RZ, 0xc0, !PT ;  /* 0xfffffffe040d8812 */ /* 0x000fe200078ec0ff */
[--C-:B------:R-:W-:Y:S01]  /*c2f0*/  @!P3 IMAD.WIDE R8, R8, 0x4, R2.reuse ;  /* 0x000000040808b825 */ /* 0x100fe200078e0202 */
[----:B------:R2:W-:Y:S03]  /*c300*/  @!P4 ST.E.64 [R10.64], R170 ;  /* 0x000000aa0a00c985 */ /* 0x0005e6000c101b10 */
[--C-:B------:R-:W-:Y:S01]  /*c310*/  @!P2 IMAD.WIDE R6, R7, 0x4, R2.reuse ;  /* 0x000000040706a825 */ /* 0x100fe200078e0202 */
[----:B------:R2:W-:Y:S03]  /*c320*/  @!P3 ST.E.64 [R8.64], R174 ;  /* 0x000000ae0800b985 */ /* 0x0005e6000c101b10 */
[--C-:B------:R-:W-:Y:S01]  /*c330*/  @!P1 IMAD.WIDE R4, R12, 0x4, R2.reuse ;  /* 0x000000040c049825 */ /* 0x100fe200078e0202 */
[----:B------:R2:W-:Y:S03]  /*c340*/  @!P2 ST.E.64 [R6.64], R118 ;  /* 0x000000760600a985 */ /* 0x0005e6000c101b10 */
[----:B------:R-:W-:Y:S01]  /*c350*/  @!P0 IMAD.WIDE R2, R13, 0x4, R2 ;  /* 0x000000040d028825 */ /* 0x000fe200078e0202 */
[----:B------:R2:W-:Y:S04]  /*c360*/  @!P1 ST.E.64 [R4.64], R122 ;  /* 0x0000007a04009985 */ /* 0x0005e8000c101b10 */
[----:B------:R2:W-:Y:S02]  /*c370*/  @!P0 ST.E.64 [R2.64], R130 ;  /* 0x0000008202008985 */ /* 0x0005e4000c101b10 */
.L_x_27:
[----:B------:R-:W-:Y:S05]  /*c380*/  BSYNC B0 ;  /* 0x0000000000007941 */ /* 0x000fea0003800000 */
.L_x_26:
[----:B--23--:R2:W3:Y:S01]  /*c390*/  SHFL.IDX PT, R3, R17, 0x2, 0x1c1f ;  /* 0x005c1f0011037f89 */ /* 0x00c4e200000e0000 */
[----:B------:R-:W-:Y:S03]  /*c3a0*/  BSSY B0, `(.L_x_28) ;  /* 0x0000030000007945 */ /* 0x000fe60003800000 */
[----:B----4-:R2:W4:Y:S01]  /*c3b0*/  SHFL.IDX PT, R2, R19, 0x2, 0x1c1f ;  /* 0x005c1f0013027f89 */ /* 0x01052200000e0000 */
[----:B------:R-:W-:Y:S05]  /*c3c0*/  @P5 BRA `(.L_x_29) ;  /* 0x000002d000005947 */ /* 0x000fea0003800000 */
[C---:B------:R-:W-:Y:S02]  /*c3d0*/  IADD3 R4, R0.reuse, 0x8, RZ ;  /* 0x0000000800047810 */ /* 0x040fe40007ffe0ff */
[----:B------:R-:W-:-:S02]  /*c3e0*/  ISETP.GE.AND P1, PT, R0, c[0x0][0x3c8], PT ;  /* 0x0000f20000007a0c */ /* 0x000fc40003f26270 */
[----:B------:R-:W-:Y:S02]  /*c3f0*/  ISETP.GE.AND P0, PT, R4, c[0x0][0x3c8], PT ;  /* 0x0000f20004007a0c */ /* 0x000fe40003f06270 */
[C---:B------:R-:W-:Y:S02]  /*c400*/  IADD3 R9, R0.reuse, 0x10, RZ ;  /* 0x0000001000097810 */ /* 0x040fe40007ffe0ff */
[----:B------:R-:W-:Y:S02]  /*c410*/  IADD3 R8, R0, 0x18, RZ ;  /* 0x0000001800087810 */ /* 0x000fe40007ffe0ff */
[----:B------:R-:W-:Y:S02]  /*c420*/  ISETP.GE.AND P5, PT, R9, c[0x0][0x3c8], PT ;  /* 0x0000f20009007a0c */ /* 0x000fe40003fa6270 */
[----:B------:R-:W-:-:S03]  /*c430*/  ISETP.GE.AND P4, PT, R8, c[0x0][0x3c8], PT ;  /* 0x0000f20008007a0c */ /* 0x000fc60003f86270 */
[----:B---34-:R-:W-:Y:S02]  /*c440*/  @!P1 IMAD.WIDE R6, R0, 0x4, R2 ;  /* 0x0000000400069825 */ /* 0x018fe400078e0202 */
[----:B------:R-:W-:-:S03]  /*c450*/  @!P0 LEA.HI R4, R4, R4, RZ, 0x1 ;  /* 0x0000000404048211 */ /* 0x000fc600078f08ff */
[----:B------:R3:W-:Y:S01]  /*c460*/  @!P1 ST.E.64 [R6.64], R140 ;  /* 0x0000008c06009985 */ /* 0x0007e2000c101b10 */
[----:B------:R-:W-:Y:S02]  /*c470*/  @!P0 LOP3.LUT R4, R4, 0xfffffffe, RZ, 0xc0, !PT ;  /* 0xfffffffe04048812 */ /* 0x000fe400078ec0ff */
[----:B------:R-:W-:Y:S02]  /*c480*/  @!P5 LEA.HI R9, R9, R9, RZ, 0x1 ;  /* 0x000000090909d211 */ /* 0x000fe400078f08ff */
[----:B------:R-:W-:Y:S01]  /*c490*/  @!P4 LEA.HI R10, R8, R8, RZ, 0x1 ;  /* 0x00000008080ac211 */ /* 0x000fe200078f08ff */
[----:B------:R-:W-:-:S03]  /*c4a0*/  @!P0 IMAD.WIDE R4, R4, 0x4, R2 ;  /* 0x0000000404048825 */ /* 0x000fc600078e0202 */
[----:B------:R-:W-:Y:S02]  /*c4b0*/  @!P4 LOP3.LUT R10, R10, 0xfffffffe, RZ, 0xc0, !PT ;  /* 0xfffffffe0a0ac812 */ /* 0x000fe400078ec0ff */
[----:B------:R4:W-:Y:S03]  /*c4c0*/  @!P0 ST.E.64 [R4.64], R148 ;  /* 0x0000009404008985 */ /* 0x0009e6000c101b10 */
[----:B------:R-:W-:Y:S01]  /*c4d0*/  @!P4 IMAD.WIDE R10, R10, 0x4, R2 ;  /* 0x000000040a0ac825 */ /* 0x000fe200078e0202 */
[C---:B---3--:R-:W-:Y:S02]  /*c4e0*/  IADD3 R7, R0.reuse, 0x20, RZ ;  /* 0x0000002000077810 */ /* 0x048fe40007ffe0ff */
[----:B------:R-:W-:Y:S02]  /*c4f0*/  IADD3 R6, R0, 0x28, RZ ;  /* 0x0000002800067810 */ /* 0x000fe40007ffe0ff */
[----:B------:R-:W-:-:S02]  /*c500*/  ISETP.GE.AND P3, PT, R7, c[0x0][0x3c8], PT ;  /* 0x0000f20007007a0c */ /* 0x000fc40003f66270 */
[----:B------:R-:W-:Y:S02]  /*c510*/  ISETP.GE.AND P2, PT, R6, c[0x0][0x3c8], PT ;  /* 0x0000f20006007a0c */ /* 0x000fe40003f46270 */
[C---:B----4-:R-:W-:Y:S02]  /*c520*/  IADD3 R5, R0.reuse, 0x30, RZ ;  /* 0x0000003000057810 */ /* 0x050fe40007ffe0ff */
[----:B------:R-:W-:Y:S02]  /*c530*/  IADD3 R4, R0, 0x38, RZ ;  /* 0x0000003800047810 */ /* 0x000fe40007ffe0ff */
[----:B------:R-:W-:Y:S02]  /*c540*/  ISETP.GE.AND P1, PT, R5, c[0x0][0x3c8], PT ;  /* 0x0000f20005007a0c */ /* 0x000fe40003f26270 */
[----:B------:R-:W-:-:S03]  /*c550*/  ISETP.GE.AND P0, PT, R4, c[0x0][0x3c8], PT ;  /* 0x0000f20004007a0c */ /* 0x000fc60003f06270 */
[----:B------:R-:W-:Y:S02]  /*c560*/  @!P3 LEA.HI R8, R7, R7, RZ, 0x1 ;  /* 0x000000070708b211 */ /* 0x000fe400078f08ff */
[----:B------:R-:W-:Y:S02]  /*c570*/  @!P2 LEA.HI R7, R6, R6, RZ, 0x1 ;  /* 0x000000060607a211 */ /* 0x000fe400078f08ff */
[----:B------:R-:W-:Y:S02]  /*c580*/  @!P3 LOP3.LUT R8, R8, 0xfffffffe, RZ, 0xc0, !PT ;  /* 0xfffffffe0808b812 */ /* 0x000fe400078ec0ff */
[----:B------:R-:W-:Y:S02]  /*c590*/  @!P2 LOP3.LUT R7, R7, 0xfffffffe, RZ, 0xc0, !PT ;  /* 0xfffffffe0707a812 */ /* 0x000fe400078ec0ff */
[----:B------:R-:W-:Y:S02]  /*c5a0*/  @!P1 LEA.HI R6, R5, R5, RZ, 0x1 ;  /* 0x0000000505069211 */ /* 0x000fe400078f08ff */
[----:B------:R-:W-:Y:S01]  /*c5b0*/  @!P5 LOP3.LUT R5, R9, 0xfffffffe, RZ, 0xc0, !PT ;  /* 0xfffffffe0905d812 */ /* 0x000fe200078ec0ff */
[----:B------:R-:W-:Y:S01]  /*c5c0*/  @!P3 IMAD.WIDE R8, R8, 0x4, R2 ;  /* 0x000000040808b825 */ /* 0x000fe200078e0202 */
[----:B------:R-:W-:-:S02]  /*c5d0*/  @!P0 LEA.HI R4, R4, R4, RZ, 0x1 ;  /* 0x0000000404048211 */ /* 0x000fc400078f08ff */
[----:B------:R-:W-:Y:S01]  /*c5e0*/  @!P1 LOP3.LUT R14, R6, 0xfffffffe, RZ, 0xc0, !PT ;  /* 0xfffffffe060e9812 */ /* 0x000fe200078ec0ff */
[----:B------:R-:W-:Y:S01]  /*c5f0*/  @!P5 IMAD.WIDE R12, R5, 0x4, R2 ;  /* 0x00000004050cd825 */ /* 0x000fe200078e0202 */
[----:B------:R-:W-:-:S03]  /*c600*/  @!P0 LOP3.LUT R15, R4, 0xfffffffe, RZ, 0xc0, !PT ;  /* 0xfffffffe040f8812 */ /* 0x000fc600078ec0ff */
[--C-:B------:R-:W-:Y:S01]  /*c610*/  @!P2 IMAD.WIDE R6, R7, 0x4, R2.reuse ;  /* 0x000000040706a825 */ /* 0x100fe200078e0202 */
[----:B------:R3:W-:Y:S03]  /*c620*/  @!P5 ST.E.64 [R12.64], R160 ;  /* 0x000000a00c00d985 */ /* 0x0007e6000c101b10 */
[--C-:B------:R-:W-:Y:S01]  /*c630*/  @!P1 IMAD.WIDE R4, R14, 0x4, R2.reuse ;  /* 0x000000040e049825 */ /* 0x100fe200078e0202 */
[----:B------:R3:W-:Y:S03]  /*c640*/  @!P4 ST.E.64 [R10.64], R164 ;  /* 0x000000a40a00c985 */ /* 0x0007e6000c101b10 */
[----:B------:R-:W-:Y:S01]  /*c650*/  @!P0 IMAD.WIDE R2, R15, 0x4, R2 ;  /* 0x000000040f028825 */ /* 0x000fe200078e0202 */
[----:B------:R3:W-:Y:S04]  /*c660*/  @!P3 ST.E.64 [R8.64], R176 ;  /* 0x000000b00800b985 */ /* 0x0007e8000c101b10 */
[----:B------:R3:W-:Y:S04]  /*c670*/  @!P2 ST.E.64 [R6.64], R180 ;  /* 0x000000b40600a985 */ /* 0x0007e8000c101b10 */
[----:B------:R3:W-:Y:S04]  /*c680*/  @!P1 ST.E.64 [R4.64], R124 ;  /* 0x0000007c04009985 */ /* 0x0007e8000c101b10 */
[----:B------:R3:W-:Y:S02]  /*c690*/  @!P0 ST.E.64 [R2.64], R184 ;  /* 0x000000b802008985 */ /* 0x0007e4000c101b10 */
.L_x_29:
[----:B------:R-:W-:Y:S05]  /*c6a0*/  BSYNC B0 ;  /* 0x0000000000007941 */ /* 0x000fea0003800000 */
.L_x_28:
[----:B---3--:R3:W1:Y:S04]  /*c6b0*/  SHFL.IDX PT, R3, R17, 0x3, 0x1c1f ;  /* 0x007c1f0011037f89 */ /* 0x00866800000e0000 */
[----:B----4-:R3:W4:Y:S01]  /*c6c0*/  SHFL.IDX PT, R2, R19, 0x3, 0x1c1f ;  /* 0x007c1f0013027f89 */ /* 0x01072200000e0000 */
[----:B------:R-:W-:Y:S05]  /*c6d0*/  @P6 EXIT ;  /* 0x000000000000694d */ /* 0x000fea0003800000 */
[C---:B------:R-:W-:Y:S02]  /*c6e0*/  IADD3 R4, R0.reuse, 0x8, RZ ;  /* 0x0000000800047810 */ /* 0x040fe40007ffe0ff */
[----:B------:R-:W-:-:S02]  /*c6f0*/  ISETP.GE.AND P6, PT, R0, c[0x0][0x3c8], PT ;  /* 0x0000f20000007a0c */ /* 0x000fc40003fc6270 */
[----:B------:R-:W-:Y:S02]  /*c700*/  ISETP.GE.AND P5, PT, R4, c[0x0][0x3c8], PT ;  /* 0x0000f20004007a0c */ /* 0x000fe40003fa6270 */
[C---:B------:R-:W-:Y:S02]  /*c710*/  IADD3 R9, R0.reuse, 0x10, RZ ;  /* 0x0000001000097810 */ /* 0x040fe40007ffe0ff */
[C---:B------:R-:W-:Y:S02]  /*c720*/  IADD3 R8, R0.reuse, 0x18, RZ ;  /* 0x0000001800087810 */ /* 0x040fe40007ffe0ff */
[C---:B------:R-:W-:Y:S02]  /*c730*/  IADD3 R10, R0.reuse, 0x20, RZ ;  /* 0x00000020000a7810 */ /* 0x040fe40007ffe0ff */
[C---:B------:R-:W-:Y:S02]  /*c740*/  IADD3 R11, R0.reuse, 0x28, RZ ;  /* 0x00000028000b7810 */ /* 0x040fe40007ffe0ff */
[C---:B------:R-:W-:Y:S01]  /*c750*/  IADD3 R13, R0.reuse, 0x30, RZ ;  /* 0x00000030000d7810 */ /* 0x040fe20007ffe0ff */
[----:B-1--4-:R-:W-:Y:S01]  /*c760*/  @!P6 IMAD.WIDE R6, R0, 0x4, R2 ;  /* 0x000000040006e825 */ /* 0x012fe200078e0202 */
[----:B------:R-:W-:-:S02]  /*c770*/  ISETP.GE.AND P4, PT, R9, c[0x0][0x3c8], PT ;  /* 0x0000f20009007a0c */ /* 0x000fc40003f86270 */
[----:B------:R-:W-:Y:S02]  /*c780*/  @!P5 LEA.HI R4, R4, R4, RZ, 0x1 ;  /* 0x000000040404d211 */ /* 0x000fe400078f08ff */
[----:B------:R-:W-:Y:S01]  /*c790*/  ISETP.GE.AND P3, PT, R8, c[0x0][0x3c8], PT ;  /* 0x0000f20008007a0c */ /* 0x000fe20003f66270 */
[----:B------:R1:W-:Y:S01]  /*c7a0*/  @!P6 ST.E.64 [R6.64], R142 ;  /* 0x0000008e0600e985 */ /* 0x0003e2000c101b10 */
[----:B------:R-:W-:Y:S02]  /*c7b0*/  ISETP.GE.AND P2, PT, R10, c[0x0][0x3c8], PT ;  /* 0x0000f2000a007a0c */ /* 0x000fe40003f46270 */
[----:B------:R-:W-:Y:S02]  /*c7c0*/  ISETP.GE.AND P1, PT, R11, c[0x0][0x3c8], PT ;  /* 0x0000f2000b007a0c */ /* 0x000fe40003f26270 */
[----:B------:R-:W-:Y:S02]  /*c7d0*/  ISETP.GE.AND P0, PT, R13, c[0x0][0x3c8], PT ;  /* 0x0000f2000d007a0c */ /* 0x000fe40003f06270 */
[----:B------:R-:W-:-:S02]  /*c7e0*/  @!P5 LOP3.LUT R4, R4, 0xfffffffe, RZ, 0xc0, !PT ;  /* 0xfffffffe0404d812 */ /* 0x000fc400078ec0ff */
[----:B------:R-:W-:Y:S02]  /*c7f0*/  @!P4 LEA.HI R12, R9, R9, RZ, 0x1 ;  /* 0x00000009090cc211 */ /* 0x000fe400078f08ff */
[----:B------:R-:W-:Y:S01]  /*c800*/  IADD3 R0, R0, 0x38, RZ ;  /* 0x0000003800007810 */ /* 0x000fe20007ffe0ff */
[----:B------:R-:W-:Y:S01]  /*c810*/  @!P5 IMAD.WIDE R4, R4, 0x4, R2 ;  /* 0x000000040404d825 */ /* 0x000fe200078e0202 */
[----:B------:R-:W-:Y:S02]  /*c820*/  @!P3 LEA.HI R8, R8, R8, RZ, 0x1 ;  /* 0x000000080808b211 */ /* 0x000fe400078f08ff */
[----:B------:R-:W-:Y:S02]  /*c830*/  @!P4 LOP3.LUT R12, R12, 0xfffffffe, RZ, 0xc0, !PT ;  /* 0xfffffffe0c0cc812 */ /* 0x000fe400078ec0ff */
[----:B------:R4:W-:Y:S01]  /*c840*/  @!P5 ST.E.64 [R4.64], R150 ;  /* 0x000000960400d985 */ /* 0x0009e2000c101b10 */
[----:B------:R-:W-:Y:S02]  /*c850*/  @!P3 LOP3.LUT R8, R8, 0xfffffffe, RZ, 0xc0, !PT ;  /* 0xfffffffe0808b812 */ /* 0x000fe400078ec0ff */
[----:B-1----:R-:W-:-:S04]  /*c860*/  @!P2 LEA.HI R6, R10, R10, RZ, 0x1 ;  /* 0x0000000a0a06a211 */ /* 0x002fc800078f08ff */
[----:B------:R-:W-:Y:S02]  /*c870*/  @!P2 LOP3.LUT R6, R6, 0xfffffffe, RZ, 0xc0, !PT ;  /* 0xfffffffe0606a812 */ /* 0x000fe400078ec0ff */
[----:B----4-:R-:W-:Y:S01]  /*c880*/  @!P1 LEA.HI R5, R11, R11, RZ, 0x1 ;  /* 0x0000000b0b059211 */ /* 0x010fe200078f08ff */
[--C-:B------:R-:W-:Y:S01]  /*c890*/  @!P3 IMAD.WIDE R10, R8, 0x4, R2.reuse ;  /* 0x00000004080ab825 */ /* 0x100fe200078e0202 */
[----:B------:R-:W-:Y:S02]  /*c8a0*/  @!P0 LEA.HI R4, R13, R13, RZ, 0x1 ;  /* 0x0000000d0d048211 */ /* 0x000fe400078f08ff */
        /* <DEDUP_REMOVED lines=10> */
[----:B------:R1:W-:Y:S01]  /*c950*/  @!P0 ST.E.64 [R4.64], R126 ;  /* 0x0000007e04008985 */ /* 0x0003e2000c101b10 */
[----:B------:R-:W-:-:S13]  /*c960*/  ISETP.GE.AND P0, PT, R0, c[0x0][0x3c8], PT ;  /* 0x0000f20000007a0c */ /* 0x000fda0003f06270 */
[----:B------:R-:W-:Y:S05]  /*c970*/  @P0 EXIT ;  /* 0x000000000000094d */ /* 0x000fea0003800000 */
[----:B------:R-:W-:-:S04]  /*c980*/  LEA.HI R0, R0, R0, RZ, 0x1 ;  /* 0x0000000000007211 */ /* 0x000fc800078f08ff */
[----:B------:R-:W-:-:S05]  /*c990*/  LOP3.LUT R0, R0, 0xfffffffe, RZ, 0xc0, !PT ;  /* 0xfffffffe00007812 */ /* 0x000fca00078ec0ff */
[----:B------:R-:W-:-:S05]  /*c9a0*/  IMAD.WIDE R2, R0, 0x4, R2 ;  /* 0x0000000400027825 */ /* 0x000fca00078e0202 */
[----:B------:R-:W-:Y:S01]  /*c9b0*/  ST.E.64 [R2.64], R186 ;  /* 0x000000ba02007985 */ /* 0x000fe2000c101b10 */
[----:B------:R-:W-:Y:S05]  /*c9c0*/  EXIT ;  /* 0x000000000000794d */ /* 0x000fea0003800000 */
.L_x_23:
[----:B------:R-:W3:Y:S02]  /*c9d0*/  S2R R0, SR_TID.X ;  /* 0x0000000000007919 */ /* 0x000ee40000002100 */
[----:B---3--:R-:W-:-:S13]  /*c9e0*/  ISETP.GT.AND P0, PT, R0, 0x7f, PT ;  /* 0x0000007f0000780c */ /* 0x008fda0003f04270 */
[----:B------:R-:W-:Y:S05]  /*c9f0*/  @P0 EXIT ;  /* 0x000000000000094d */ /* 0x000fea0003800000 */
[----:B------:R-:W3:Y:S01]  /*ca00*/  S2R R8, SR_CTAID.X ;  /* 0x0000000000087919 */ /* 0x000ee20000002500 */
[----:B------:R-:W-:-:S05]  /*ca10*/  MOV R3, c[0x0][0x4e8] ;  /* 0x00013a0000037a02 */ /* 0x000fca0000000f00 */
[----:B-1----:R-:W-:Y:S01]  /*ca20*/  IMAD R2, R3, c[0x0][0x388], RZ ;  /* 0x0000e20003027a24 */ /* 0x002fe200078e02ff */
[----:B---3--:R-:W-:-:S04]  /*ca30*/  LEA R8, R8, R0, 0x7 ;  /* 0x0000000008087211 */ /* 0x008fc800078e38ff */
[----:B------:R-:W-:-:S13]  /*ca40*/  ISETP.GE.AND P0, PT, R8, R2, PT ;  /* 0x000000020800720c */ /* 0x000fda0003f06270 */
[----:B------:R-:W-:Y:S05]  /*ca50*/  @P0 EXIT ;  /* 0x000000000000094d */ /* 0x000fea0003800000 */
[----:B------:R-:W1:Y:S01]  /*ca60*/  S2R R7, SR_CTAID.Z ;  /* 0x0000000000077919 */ /* 0x000e620000002700 */
[----:B------:R-:W-:Y:S01]  /*ca70*/  USHF.R.S32.HI UR6, URZ, 0x1f, UR10 ;  /* 0x0000001f3f067899 */ /* 0x000fe2000801140a */
[----:B------:R-:W-:Y:S01]  /*ca80*/  ISETP.NE.AND P0, PT, R3, 0x1, PT ;  /* 0x000000010300780c */ /* 0x000fe20003f05270 */
[----:B------:R-:W-:Y:S01]  /*ca90*/  ULDC.64 UR4, c[0x0][0x4d0] ;  /* 0x0001340000047ab9 */ /* 0x000fe20000000a00 */
[----:B------:R-:W3:Y:S01]  /*caa0*/  S2R R9, SR_CTAID.Y ;  /* 0x0000000000097919 */ /* 0x000ee20000002600 */
[----:B------:R-:W-:Y:S01]  /*cab0*/  UIMAD UR6, UR6, UR4, URZ ;  /* 0x00000004060672a4 */ /* 0x000fe2000f8e023f */
[----:B------:R-:W-:Y:S01]  /*cac0*/  IADD3 R4, RZ, -UR10, RZ ;  /* 0x8000000aff047c10 */ /* 0x000fe2000fffe0ff */
[----:B--2---:R-:W-:Y:S01]  /*cad0*/  UIMAD.WIDE.U32 UR8, UR10, UR4, URZ ;  /* 0x000000040a0872a5 */ /* 0x004fe2000f8e003f */
[----:B------:R-:W-:Y:S01]  /*cae0*/  MOV R0, R8 ;  /* 0x0000000800007202 */ /* 0x000fe20000000f00 */
[----:B------:R-:W-:-:S04]  /*caf0*/  UIMAD UR4, UR10, UR5, UR6 ;  /* 0x000000050a0472a4 */ /* 0x000fc8000f8e0206 */
[----:B------:R-:W-:Y:S01]  /*cb00*/  UIADD3 UR4, UR9, UR4, URZ ;  /* 0x0000000409047290 */ /* 0x000fe2000fffe03f */
[----:B------:R-:W-:Y:S01]  /*cb10*/  MOV R3, UR9 ;  /* 0x0000000900037c02 */ /* 0x000fe20008000f00 */
[----:B------:R-:W-:-:S04]  /*cb20*/  @P0 IMAD.HI.U32 R5, R8, c[0x0][0x4ec], RZ ;  /* 0x00013b0008050a27 */ /* 0x000fc800078e00ff */
[----:B------:R-:W-:Y:S01]  /*cb30*/  IMAD.U32 R2, RZ, RZ, UR8 ;  /* 0x00000008ff027e24 */ /* 0x000fe2000f8e00ff */
[----:B------:R-:W-:Y:S01]  /*cb40*/  @P0 SHF.R.U32.HI R0, RZ, c[0x0][0x4f0], R5 ;  /* 0x00013c00ff000a19 */ /* 0x000fe20000011605 */
[----:B------:R-:W-:Y:S01]  /*cb50*/  IMAD.U32 R3, RZ, RZ, UR4 ;  /* 0x00000004ff037e24 */ /* 0x000fe2000f8e00ff */
[----:B-1----:R-:W-:-:S03]  /*cb60*/  SHF.R.S32.HI R6, RZ, 0x1f, R7 ;  /* 0x0000001fff067819 */ /* 0x002fc60000011407 */
[----:B------:R-:W-:-:S04]  /*cb70*/  IMAD.WIDE.U32 R2, R7, c[0x0][0x4d8], R2 ;  /* 0x0001360007027a25 */ /* 0x000fc800078e0002 */
[----:B------:R-:W-:Y:S02]  /*cb80*/  IMAD R6, R6, c[0x0][0x4d8], RZ ;  /* 0x0001360006067a24 */ /* 0x000fe400078e02ff */
[----:B---3--:R-:W-:Y:S02]  /*cb90*/  IMAD R4, R4, c[0x0][0x550], R9 ;  /* 0x0001540004047a24 */ /* 0x008fe400078e0209 */
[----:B------:R-:W-:Y:S01]  /*cba0*/  IMAD R5, R7, c[0x0][0x4dc], R6 ;  /* 0x0001370007057a24 */ /* 0x000fe200078e0206 */
[----:B------:R-:W-:Y:S02]  /*cbb0*/  IADD3 R7, -R0, RZ, RZ ;  /* 0x000000ff00077210 */ /* 0x000fe40007ffe1ff */
[----:B------:R-:W-:Y:S01]  /*cbc0*/  SHF.R.S32.HI R6, RZ, 0x1f, R4 ;  /* 0x0000001fff067819 */ /* 0x000fe20000011404 */
[----:B------:R-:W-:Y:S02]  /*cbd0*/  IMAD.IADD R3, R5, 0x1, R3 ;  /* 0x0000000105037824 */ /* 0x000fe400078e0203 */
[----:B------:R-:W-:Y:S01]  /*cbe0*/  IMAD R5, R7, c[0x0][0x4e8], R8 ;  /* 0x00013a0007057a24 */ /* 0x000fe200078e0208 */
[----:B------:R-:W-:Y:S01]  /*cbf0*/  SHF.R.S32.HI R7, RZ, 0x1f, R0 ;  /* 0x0000001fff077819 */ /* 0x000fe20000011400 */
[----:B------:R-:W-:-:S02]  /*cc00*/  IMAD R6, R6, c[0x0][0x4e0], RZ ;  /* 0x0001380006067a24 */ /* 0x000fc400078e02ff */
[----:B------:R-:W-:-:S04]  /*cc10*/  IMAD.WIDE.U32 R2, R4, c[0x0][0x4e0], R2 ;  /* 0x0001380004027a25 */ /* 0x000fc800078e0002 */
[----:B------:R-:W-:Y:S01]  /*cc20*/  IMAD R6, R4, c[0x0][0x4e4], R6 ;  /* 0x0001390004067a24 */ /* 0x000fe200078e0206 */
[----:B------:R-:W-:Y:S02]  /*cc30*/  SHF.R.S32.HI R4, RZ, 0x1f, R5 ;  /* 0x0000001fff047819 */ /* 0x000fe40000011405 */
[----:B------:R-:W-:-:S03]  /*cc40*/  IADD3 R2, P0, R0, R2, RZ ;  /* 0x0000000200027210 */ /* 0x000fc60007f1e0ff */
[----:B------:R-:W-:Y:S01]  /*cc50*/  IMAD R0, R4, c[0x0][0x4c8], RZ ;  /* 0x0001320004007a24 */ /* 0x000fe200078e02ff */
[----:B------:R-:W-:-:S03]  /*cc60*/  IADD3.X R3, R7, R3, R6, P0, !PT ;  /* 0x0000000307037210 */ /* 0x000fc600007fe406 */
[C---:B------:R-:W-:Y:S02]  /*cc70*/  IMAD R0, R5.reuse, c[0x0][0x4cc], R0 ;  /* 0x0001330005007a24 */ /* 0x040fe400078e0200 */
[----:B------:R-:W-:-:S05]  /*cc80*/  IMAD.WIDE.U32 R2, R5, c[0x0][0x4c8], R2 ;  /* 0x0001320005027a25 */ /* 0x000fca00078e0002 */
[----:B------:R-:W-:Y:S02]  /*cc90*/  IADD3 R0, R3, R0, RZ ;  /* 0x0000000003007210 */ /* 0x000fe40007ffe0ff */
[----:B------:R-:W-:-:S04]  /*cca0*/  LEA R4, P0, R2, c[0x0][0x4a8], 0x2 ;  /* 0x00012a0002047a11 */ /* 0x000fc800078010ff */
[----:B------:R-:W-:Y:S02]  /*ccb0*/  LEA.HI.X R5, R2, c[0x0][0x4ac], R0, 0x2, P0 ;  /* 0x00012b0002057a11 */ /* 0x000fe400000f1400 */
[----:B------:R-:W-:-:S05]  /*ccc0*/  MOV R0, 0xff800000 ;  /* 0xff80000000007802 */ /* 0x000fca0000000f00 */
[----:B------:R-:W-:Y:S01]  /*ccd0*/  STG.E [R4.64], R0 ;  /* 0x0000000004007986 */ /* 0x000fe2000c101910 */
[----:B------:R-:W-:Y:S05]  /*cce0*/  EXIT ;  /* 0x000000000000794d */ /* 0x000fea0003800000 */
.L_x_30:
[----:B------:R-:W-:-:S00]  /*ccf0*/  BRA `(.L_x_30) ;  /* 0xfffffff000007947 */ /* 0x000fc0000383ffff */
[----:B------:R-:W-:-:S00]  /*cd00*/  NOP ;  /* 0x0000000000007918 */ /* 0x000fc00000000000 */
[----:B------:R-:W-:-:S00]  /*cd10*/  NOP ;  /* 0x0000000000007918 */ /* 0x000fc00000000000 */
[----:B------:R-:W-:-:S00]  /*cd20*/  NOP ;  /* 0x0000000000007918 */ /* 0x000fc00000000000 */
[----:B------:R-:W-:-:S00]  /*cd30*/  NOP ;  /* 0x0000000000007918 */ /* 0x000fc00000000000 */
[----:B------:R-:W-:-:S00]  /*cd40*/  NOP ;  /* 0x0000000000007918 */ /* 0x000fc00000000000 */
[----:B------:R-:W-:-:S00]  /*cd50*/  NOP ;  /* 0x0000000000007918 */ /* 0x000fc00000000000 */
[----:B------:R-:W-:-:S00]  /*cd60*/  NOP ;  /* 0x0000000000007918 */ /* 0x000fc00000000000 */
[----:B------:R-:W-:-:S00]  /*cd70*/  NOP ;  /* 0x0000000000007918 */ /* 0x000fc00000000000 */
.L_x_1909:


//--------------------- .text._ZN7cutlass13device_kernelIN5flash19enable_sm80_to_sm89INS1_16FlashAttnFwdSm80INS1_25CollectiveMainloopFwdSm80ILi4ELi1ELb0EN4cute5tupleIJNS5_1CILi128EEENS7_ILi80EEENS7_ILi64EEEEEELi64ENS_6half_tEfNS_4arch4Sm80ELb0ELb0ELb0ELb1ELb1ELb0ELb1ELb1EEENS1_21CollectiveEpilogueFwdINS6_IJS8_SA_S9_EEENS6_IJNS7_ILi1EEESI_SI_EEESC_SE_Li128ELb1ELb1ELb1ELb0EEENS1_36VarlenDynamicPersistentTileSchedulerILi128ELi80ELi128ELi128ELb1ELb1ELb0ELb0ELb1ELb1EEEEEEEEEvNT_6ParamsE --------------------------
	.section	.text._ZN7cutlass13device_kernelIN5flash19enable_sm80_to_sm89INS1_16FlashAttnFwdSm80INS1_25CollectiveMainloopFwdSm80ILi4ELi1ELb0EN4cute5tupleIJNS5_1CILi128EEENS7_ILi80EEENS7_ILi64EEEEEELi64ENS_6half_tEfNS_4arch4Sm80ELb0ELb0ELb0ELb1ELb1ELb0ELb1ELb1EEENS1_21CollectiveEpilogueFwdINS6_IJS8_SA_S9_EEENS6_IJNS7_ILi1EEESI_SI_EEESC_SE_Li128ELb1ELb1ELb1ELb0EEENS1_36VarlenDynamicPersistentTileSchedulerILi128ELi80ELi128ELi128ELb1ELb1ELb0ELb0ELb1ELb1EEEEEEEEEvNT_6ParamsE,"ax",@progbits
	.sectioninfo	@"SHI_REGISTERS=255"
	.align	128
.text._ZN7cutlass13device_kernelIN5flash19enable_sm80_to_sm89INS1_16FlashAttnFwdSm80INS1_25CollectiveMainloopFwdSm80ILi4ELi1ELb0EN4cute5tupleIJNS5_1CILi128EEENS7_ILi80EEENS7_ILi64EEEEEELi64ENS_6half_tEfNS_4arch4Sm80ELb0ELb0ELb0ELb1ELb1ELb0ELb1ELb1EEENS1_21CollectiveEpilogueFwdINS6_IJS8_SA_S9_EEENS6_IJNS7_ILi1EEESI_SI_EEESC_SE_Li128ELb1ELb1ELb1ELb0EEENS1_36VarlenDynamicPersistentTileSchedulerILi128ELi80ELi128ELi128ELb1ELb1ELb0ELb0ELb1ELb1EEEEEEEEEvNT_6ParamsE:
        .type           _ZN7cutlass13device_kernelIN5flash19enable_sm80_to_sm89INS1_16FlashAttnFwdSm80INS1_25CollectiveMainloopFwdSm80ILi4ELi1ELb0EN4cute5tupleIJNS5_1CILi128EEENS7_ILi80EEENS7_ILi64EEEEEELi64ENS_6half_tEfNS_4arch4Sm80ELb0ELb0ELb0ELb1ELb1ELb0ELb1ELb1EEENS1_21CollectiveEpilogueFwdINS6_IJS8_SA_S9_EEENS6_IJNS7_ILi1EEESI_SI_EEESC_SE_Li128ELb1ELb1ELb1ELb0EEENS1_36VarlenDynamicPersistentTileSchedulerILi128ELi80ELi128ELi128ELb1ELb1ELb0ELb0ELb1ELb1EEEEEEEEEvNT_6ParamsE,@function
        .size           _ZN7cutlass13device_kernelIN5flash19enable_sm80_to_sm89INS1_16FlashAttnFwdSm80INS1_25CollectiveMainloopFwdSm80ILi4ELi1ELb0EN4cute5tupleIJNS5_1CILi128EEENS7_ILi80EEENS7_ILi64EEEEEELi64ENS_6half_tEfNS_4arch4Sm80ELb0ELb0ELb0ELb1ELb1ELb0ELb1ELb1EEENS1_21CollectiveEpilogueFwdINS6_IJS8_SA_S9_EEENS6_IJNS7_ILi1EEESI_SI_EEESC_SE_Li128ELb1ELb1ELb1ELb0EEENS1_36VarlenDynamicPersistentTileSchedulerILi128ELi80ELi128ELi128ELb1ELb1ELb0ELb0ELb1ELb1EEEEEEEEEvNT_6ParamsE,(.L_x_1910 - _ZN7cutlass13device_kernelIN5flash19enable_sm80_to_sm89INS1_16FlashAttnFwdSm80INS1_25CollectiveMainloopFwdSm80ILi4ELi1ELb0EN4cute5tupleIJNS5_1CILi128EEENS7_ILi80EEENS7_ILi64EEEEEELi64ENS_6half_tEfNS_4arch4Sm80ELb0ELb0ELb0ELb1ELb1ELb0ELb1ELb1EEENS1_21CollectiveEpilogueFwdINS6_IJS8_SA_S9_EEENS6_IJNS7_ILi1EEESI_SI_EEESC_SE_Li128ELb1ELb1ELb1ELb0EEENS1_36VarlenDynamicPersistentTileSchedulerILi128ELi80ELi128ELi128ELb1ELb1ELb0ELb0ELb1ELb1EEEEEEEEEvNT_6ParamsE)
        .other          _ZN7cutlass13device_kernelIN5flash19enable_sm80_to_sm89INS1_16FlashAttnFwdSm80INS1_25CollectiveMainloopFwdSm80ILi4ELi1ELb0EN4cute5tupleIJNS5_1CILi128EEENS7_ILi80EEENS7_ILi64EEEEEELi64ENS_6half_tEfNS_4arch4Sm80ELb0ELb0ELb0ELb1ELb1ELb0ELb1ELb1EEENS1_21CollectiveEpilogueFwdINS6_IJS8_SA_S9_EEENS6_IJNS7_ILi1EEESI_SI_EEESC_SE_Li128ELb1ELb1ELb1ELb0EEENS1_36VarlenDynamicPersistentTileSchedulerILi128ELi80ELi128ELi128ELb1ELb1ELb0ELb0ELb1ELb1EEEEEEEEEvNT_6ParamsE,@"STO_CUDA_ENTRY STV_DEFAULT"
_ZN7cutlass13device_kernelIN5flash19enable_sm80_to_sm89INS1_16FlashAttnFwdSm80INS1_25CollectiveMainloopFwdSm80ILi4ELi1ELb0EN4cute5tupleIJNS5_1CILi128EEENS7_ILi80EEENS7_ILi64EEEEEELi64ENS_6half_tEfNS_4arch4Sm80ELb0ELb0ELb0ELb1ELb1ELb0ELb1ELb1EEENS1_21CollectiveEpilogueFwdINS6_IJS8_SA_S9_EEENS6_IJNS7_ILi1EEESI_SI_EEESC_SE_Li128ELb1ELb1ELb1ELb0EEENS1_36VarlenDynamicPersistentTileSchedulerILi128ELi80ELi128ELi128ELb1ELb1ELb0ELb0ELb1ELb1EEEEEEEEEvNT_6ParamsE:
[----:B------:R-:W-:-:S03]  /*0000*/  MOV R1, c[0x0][0x28] ;  /* 0x00000a0000017a02 */ /* 0x000fc60000000f00 */
[----:B------:R-:W1:Y:S01]  /*0010*/  S2R R2, SR_TID.X ;  /* 0x0000000000027919 */ /* 0x000e620000002100 */
[----:B------:R-:W-:Y:S01]  /*0020*/  IADD3 R1, R1, -0x98, RZ ;  /* 0xffffff6801017810 */ /* 0x000fe20007ffe0ff */
[----:B------:R-:W-:Y:S01]  /*0030*/  ULDC.64 UR6, c[0x0][0x118] ;  /* 0x0000460000067ab9 */ /* 0x000fe20000000a00 */
[----:B-1----:R-:W-:-:S05]  /*0040*/  SHF.R.U32.HI R0, RZ, 0x5, R2 ;  /* 0x00000005ff007819 */ /* 0x002fca0000011602 */
[----:B------:R-:W1:Y:S02]  /*0050*/  SHFL.IDX PT, R3, R0, RZ, 0x1f ;  /* 0x00001fff00037589 */ /* 0x000e6400000e0000 */
[----:B-1----:R-:W-:Y:S02]  /*0060*/  ISETP.NE.AND P0, PT, R3, RZ, PT ;  /* 0x000000ff0300720c */ /* 0x002fe40003f05270 */
[----:B------:R-:W-:Y:S11]  /*0070*/  STL [R1+0x88], R3 ;  /* 0x0000880301007387 */ /* 0x000ff60000100800 */
[----:B------:R-:W-:Y:S06]  /*0080*/  @P0 BAR.SYNC.DEFER_BLOCKING 0x5, 0x80 ;  /* 0x0142000000000b1d */ /* 0x000fec0000010000 */
[----:B------:R-:W1:Y:S04]  /*0090*/  @P0 LDS.128 R4, [0x9100] ;  /* 0x00910000ff040984 */ /* 0x000e680000000c00 */
[----:B-1----:R1:W-:Y:S04]  /*00a0*/  @P0 STL.64 [R1], R4 ;  /* 0x0000000401000387 */ /* 0x0023e80000100a00 */
[----:B------:R1:W-:Y:S04]  /*00b0*/  @P0 STL.64 [R1+0x8], R6 ;  /* 0x0000080601000387 */ /* 0x0003e80000100a00 */
[----:B------:R-:W-:Y:S06]  /*00c0*/  @P0 BAR.ARV 0x4, 0x80 ;  /* 0x0102000000000b1d */ /* 0x000fec0000002000 */
[----:B------:R-:W-:Y:S05]  /*00d0*/  @P0 BRA `(.L_x_31) ;  /* 0x00000b1000000947 */ /* 0x000fea0003800000 */
[----:B------:R-:W-:Y:S01]  /*00e0*/  LOP3.LUT R14, R2, 0x1f, RZ, 0xc0, !PT ;  /* 0x0000001f020e7812 */ /* 0x000fe200078ec0ff */
[----:B------:R-:W-:Y:S01]  /*00f0*/  CS2R R8, SRZ ;  /* 0x0000000000087805 */ /* 0x000fe2000001ff00 */
[----:B-1----:R-:W-:-:S02]  /*0100*/  IMAD.MOV.U32 R7, RZ, RZ, RZ ;  /* 0x000000ffff077224 */ /* 0x002fc400078e00ff */
[----:B------:R-:W-:-:S04]  /*0110*/  ISETP.NE.AND P6, PT, R14, 0x1f, PT ;  /* 0x0000001f0e00780c */ /* 0x000fc80003fc5270 */
[----:B------:R-:W-:-:S13]  /*0120*/  ISETP.GE.OR P0, PT, R14, c[0x0][0x53c], !P6 ;  /* 0x00014f000e007a0c */ /* 0x000fda0007706670 */
[----:B------:R-:W-:Y:S02]  /*0130*/  @!P0 IMAD.MOV.U32 R4, RZ, RZ, 0x4 ;  /* 0x00000004ff048424 */ /* 0x000fe400078e00ff */
[----:B------:R-:W-:Y:S02]  /*0140*/  @!P0 IMAD.MOV.U32 R2, RZ, RZ, 0x4 ;  /* 0x00000004ff028424 */ /* 0x000fe400078e00ff */
[----:B------:R-:W-:-:S04]  /*0150*/  @!P0 IMAD.WIDE.U32 R4, R14, R4, c[0x0][0x580] ;  /* 0x000160000e048625 */ /* 0x000fc800078e0004 */
[C---:B------:R-:W-:Y:S01]  /*0160*/  @!P0 IMAD.WIDE.U32 R2, R14.reuse, R2, c[0x0][0x578] ;  /* 0x00015e000e028625 */ /* 0x040fe200078e0002 */
[----:B------:R-:W2:Y:S04]  /*0170*/  @!P0 LDG.E R8, [R4.64] ;  /* 0x0000000604088981 */ /* 0x000ea8000c1e1900 */
[----:B------:R-:W2:Y:S01]  /*0180*/  @!P0 LDG.E R7, [R2.64] ;  /* 0x0000000602078981 */ /* 0x000ea2000c1e1900 */
[C---:B------:R-:W-:Y:S01]  /*0190*/  ISETP.NE.AND P5, PT, R14.reuse, RZ, PT ;  /* 0x000000ff0e00720c */ /* 0x040fe20003fa5270 */
[----:B------:R-:W1:Y:S01]  /*01a0*/  S2UR UR4, SR_CTAID.X ;  /* 0x00000000000479c3 */ /* 0x000e620000002500 */
[C---:B------:R-:W-:Y:S02]  /*01b0*/  ISETP.GE.U32.AND P4, PT, R14.reuse, 0x2, PT ;  /* 0x000000020e00780c */ /* 0x040fe40003f86070 */
[----:B------:R-:W-:-:S02]  /*01c0*/  ISETP.GE.U32.AND P3, PT, R14, 0x4, PT ;  /* 0x000000040e00780c */ /* 0x000fc40003f66070 */
[C---:B------:R-:W-:Y:S02]  /*01d0*/  ISETP.GE.U32.AND P2, PT, R14.reuse, 0x8, PT ;  /* 0x000000080e00780c */ /* 0x040fe40003f46070 */
[----:B------:R-:W-:Y:S01]  /*01e0*/  ISETP.GE.U32.AND P1, PT, R14, 0x10, PT ;  /* 0x000000100e00780c */ /* 0x000fe20003f26070 */
[----:B--2---:R-:W-:-:S05]  /*01f0*/  IMAD R4, R8, R7, RZ ;  /* 0x0000000708047224 */ /* 0x004fca00078e02ff */
[----:B------:R-:W2:Y:S02]  /*0200*/  SHFL.UP PT, R0, R4, 0x1, RZ ;  /* 0x0420000004007989 */ /* 0x000ea400000e00ff */
[----:B--2---:R-:W-:-:S05]  /*0210*/  SEL R0, R0, RZ, P5 ;  /* 0x000000ff00007207 */ /* 0x004fca0002800000 */
[----:B------:R-:W-:-:S05]  /*0220*/  IMAD.IADD R4, R4, 0x1, R0 ;  /* 0x0000000104047824 */ /* 0x000fca00078e0200 */
        /* <DEDUP_REMOVED lines=12> */
[----:B------:R-:W2:Y:S02]  /*02f0*/  SHFL.IDX PT, R6, R4, 0x1f, 0x1f ;  /* 0x03e01f0004067f89 */ /* 0x000ea400000e0000 */
[----:B--2---:R-:W-:-:S04]  /*0300*/  IMAD R6, R6, c[0x0][0x538], RZ ;  /* 0x00014e0006067a24 */ /* 0x004fc800078e02ff */
[----:B------:R-:W-:Y:S01]  /*0310*/  IMAD.MOV.U32 R0, RZ, RZ, R6 ;  /* 0x000000ffff007224 */ /* 0x000fe200078e0006 */
[----:B-1----:R-:W-:-:S13]  /*0320*/  ISETP.GT.AND P0, PT, R6, UR4, PT ;  /* 0x0000000406007c0c */ /* 0x002fda000bf04270 */
[----:B------:R-:W-:Y:S05]  /*0330*/  @P0 BRA `(.L_x_32) ;  /* 0x0000027000000947 */ /* 0x000fea0003800000 */
[----:B------:R-:W-:Y:S02]  /*0340*/  MOV R6, R0 ;  /* 0x0000000000067202 */ /* 0x000fe40000000f00 */
[----:B------:R-:W-:-:S04]  /*0350*/  MOV R9, RZ ;  /* 0x000000ff00097202 */ /* 0x000fc80000000f00 */
.L_x_36:
[----:B------:R-:W-:-:S04]  /*0360*/  IADD3 R0, R9, 0x1f, RZ ;  /* 0x0000001f09007810 */ /* 0x000fc80007ffe0ff */
[----:B------:R-:W-:-:S13]  /*0370*/  ISETP.GE.AND P0, PT, R0, c[0x0][0x53c], PT ;  /* 0x00014f0000007a0c */ /* 0x000fda0003f06270 */
[----:B------:R-:W-:Y:S05]  /*0380*/  @P0 BRA `(.L_x_33) ;  /* 0x0000078000000947 */ /* 0x000fea0003800000 */
[----:B------:R-:W-:Y:S01]  /*0390*/  MOV R9, R0 ;  /* 0x0000000000097202 */ /* 0x000fe20000000f00 */
[----:B------:R-:W-:Y:S01]  /*03a0*/  IMAD.MOV.U32 R7, RZ, RZ, RZ ;  /* 0x000000ffff077224 */ /* 0x000fe200078e00ff */
[----:B------:R-:W-:Y:S02]  /*03b0*/  MOV R8, RZ ;  /* 0x000000ff00087202 */ /* 0x000fe40000000f00 */
[----:B------:R-:W-:-:S04]  /*03c0*/  IADD3 R0, R14, R9, RZ ;  /* 0x000000090e007210 */ /* 0x000fc80007ffe0ff */
[----:B------:R-:W-:-:S13]  /*03d0*/  ISETP.GE.OR P0, PT, R0, c[0x0][0x53c], !P6 ;  /* 0x00014f0000007a0c */ /* 0x000fda0007706670 */
[----:B------:R-:W-:Y:S01]  /*03e0*/  @!P0 MOV R2, 0x4 ;  /* 0x0000000400028802 */ /* 0x000fe20000000f00 */
[----:B------:R-:W-:-:S04]  /*03f0*/  @!P0 IMAD.MOV.U32 R3, RZ, RZ, 0x4 ;  /* 0x00000004ff038424 */ /* 0x000fc800078e00ff */
[----:B------:R-:W-:-:S04]  /*0400*/  @!P0 IMAD.WIDE R4, R0, R2, c[0x0][0x580] ;  /* 0x0001600000048625 */ /* 0x000fc800078e0202 */
[----:B------:R-:W-:Y:S01]  /*0410*/  @!P0 IMAD.WIDE R2, R0, R3, c[0x0][0x578] ;  /* 0x00015e0000028625 */ /* 0x000fe200078e0203 */
[----:B------:R-:W2:Y:S04]  /*0420*/  @!P0 LDG.E R8, [R4.64] ;  /* 0x0000000604088981 */ /* 0x000ea8000c1e1900 */
[----:B------:R-:W2:Y:S02]  /*0430*/  @!P0 LDG.E R7, [R2.64] ;  /* 0x0000000602078981 */ /* 0x000ea4000c1e1900 */
[----:B--2---:R-:W-:Y:S01]  /*0440*/  IMAD R5, R8, R7, RZ ;  /* 0x0000000708057224 */ /* 0x004fe200078e02ff */
[----:B------:R-:W-:Y:S05]  /*0450*/  BRA.DIV ~URZ, `(.L_x_34) ;  /* 0x0000d4927f007947 */ /* 0x000fea000b800000 */
[----:B------:R1:W2:Y:S02]  /*0460*/  SHFL.UP PT, R0, R5, 0x1, RZ ;  /* 0x0420000005007989 */ /* 0x0002a400000e00ff */
.L_x_155:
[----:B--2---:R-:W-:-:S04]  /*0470*/  SEL R0, R0, RZ, P5 ;  /* 0x000000ff00007207 */ /* 0x004fc80002800000 */
[----:B-1----:R-:W-:Y:S01]  /*0480*/  IADD3 R5, R5, R0, RZ ;  /* 0x0000000005057210 */ /* 0x002fe20007ffe0ff */
[----:B------:R-:W-:Y:S05]  /*0490*/  BRA.DIV ~URZ, `(.L_x_35) ;  /* 0x0000d4b27f007947 */ /* 0x000fea000b800000 */
[----:B------:R-:W1:Y:S02]  /*04a0*/  SHFL.UP PT, R0, R5, 0x2, RZ ;  /* 0x0440000005007989 */ /* 0x000e6400000e00ff */
[----:B-1----:R-:W-:-:S05]  /*04b0*/  SEL R0, R0, RZ, P4 ;  /* 0x000000ff00007207 */ /* 0x002fca0002000000 */
[----:B------:R-:W-:-:S05]  /*04c0*/  IMAD.IADD R0, R5, 0x1, R0 ;  /* 0x0000000105007824 */ /* 0x000fca00078e0200 */
        /* <DEDUP_REMOVED lines=9> */
[----:B------:R1:W2:Y:S02]  /*0560*/  SHFL.IDX PT, R0, R4, 0x1f, 0x1f ;  /* 0x03e01f0004007f89 */ /* 0x0002a400000e0000 */
.L_x_156:
[----:B--2---:R-:W-:-:S05]  /*0570*/  IMAD R0, R0, c[0x0][0x538], RZ ;  /* 0x00014e0000007a24 */ /* 0x004fca00078e02ff */
[----:B------:R-:W-:-:S04]  /*0580*/  IADD3 R6, R0, R6, RZ ;  /* 0x0000000600067210 */ /* 0x000fc80007ffe0ff */
[----:B------:R-:W-:-:S13]  /*0590*/  ISETP.GT.AND P0, PT, R6, UR4, PT ;  /* 0x0000000406007c0c */ /* 0x000fda000bf04270 */
[----:B-1----:R-:W-:Y:S05]  /*05a0*/  @!P0 BRA `(.L_x_36) ;  /* 0xfffffdb000008947 */ /* 0x002fea000383ffff */
.L_x_32:
[----:B------:R-:W-:-:S05]  /*05b0*/  IADD3 R12, -R0, R6, RZ ;  /* 0x00000006000c7210 */ /* 0x000fca0007ffe1ff */
[----:B------:R-:W-:-:S05]  /*05c0*/  IMAD R0, R4, c[0x0][0x538], R12 ;  /* 0x00014e0004007a24 */ /* 0x000fca00078e020c */
[----:B------:R-:W-:Y:S01]  /*05d0*/  ISETP.GT.AND P0, PT, R0, UR4, PT ;  /* 0x0000000400007c0c */ /* 0x000fe2000bf04270 */
[----:B------:R-:W-:-:S12]  /*05e0*/  BRA.DIV ~URZ, `(.L_x_37) ;  /* 0x0000d5227f007947 */ /* 0x000fd8000b800000 */
[----:B------:R-:W-:-:S04]  /*05f0*/  VOTE.ANY R0, PT, !P0 ;  /* 0x0000000000007806 */ /* 0x000fc800040e0100 */
.L_x_157:
[----:B------:R1:W2:Y:S01]  /*0600*/  POPC R13, R0 ;  /* 0x00000000000d7309 */ /* 0x0002a20000000000 */
[----:B------:R-:W-:Y:S05]  /*0610*/  BRA.DIV ~URZ, `(.L_x_38) ;  /* 0x0000d5327f007947 */ /* 0x000fea000b800000 */
[----:B--2---:R2:W3:Y:S01]  /*0620*/  SHFL.IDX PT, R11, R8, R13, 0x1f ;  /* 0x00001f0d080b7589 */ /* 0x0044e200000e0000 */
[----:B------:R-:W-:-:S03]  /*0630*/  MOV R6, RZ ;  /* 0x000000ff00067202 */ /* 0x000fc60000000f00 */
[----:B------:R2:W4:Y:S04]  /*0640*/  SHFL.IDX PT, R10, R7, R13, 0x1f ;  /* 0x00001f0d070a7589 */ /* 0x00052800000e0000 */
.L_x_158:
[----:B------:R-:W-:Y:S01]  /*0650*/  ISETP.NE.AND P0, PT, R0, RZ, PT ;  /* 0x000000ff0000720c */ /* 0x000fe20003f05270 */
[----:B------:R-:W-:-:S12]  /*0660*/  BSSY B0, `(.L_x_39) ;  /* 0x0000005000007945 */ /* 0x000fd80003800000 */
[----:B------:R-:W-:Y:S05]  /*0670*/  @!P0 BRA `(.L_x_40) ;  /* 0x0000003000008947 */ /* 0x000fea0003800000 */
[----:B------:R-:W-:Y:S01]  /*0680*/  IADD3 R203, R13, -0x1, RZ ;  /* 0xffffffff0dcb7810 */ /* 0x000fe20007ffe0ff */
[----:B------:R-:W-:Y:S05]  /*0690*/  BRA.DIV ~URZ, `(.L_x_41) ;  /* 0x0000d5927f007947 */ /* 0x000fea000b800000 */
[----:B------:R1:W2:Y:S02]  /*06a0*/  SHFL.IDX PT, R6, R4, R203, 0x1f ;  /* 0x00001fcb04067589 */ /* 0x0002a400000e0000 */
.L_x_40:
[----:B------:R-:W-:Y:S05]  /*06b0*/  BSYNC B0 ;  /* 0x0000000000007941 */ /* 0x000fea0003800000 */
.L_x_39:
[----:B-1-3--:R-:W-:Y:S01]  /*06c0*/  IABS R0, R11 ;  /* 0x0000000b00007213 */ /* 0x00afe20000000000 */
[----:B--2---:R-:W-:-:S04]  /*06d0*/  IMAD R4, R6, c[0x0][0x538], R12 ;  /* 0x00014e0006047a24 */ /* 0x004fc800078e020c */
[----:B------:R-:W-:Y:S01]  /*06e0*/  IMAD.MOV.U32 R5, RZ, RZ, R0 ;  /* 0x000000ffff057224 */ /* 0x000fe200078e0000 */
[----:B----4-:R-:W-:Y:S01]  /*06f0*/  IABS R0, R10 ;  /* 0x0000000a00007213 */ /* 0x010fe20000000000 */
[----:B------:R1:W-:Y:S01]  /*0700*/  STL [R1], R4 ;  /* 0x0000000401007387 */ /* 0x0003e20000100800 */
[----:B------:R-:W-:Y:S01]  /*0710*/  IADD3 R12, -R4, UR4, RZ ;  /* 0x00000004040c7c10 */ /* 0x000fe2000fffe1ff */
[----:B------:R-:W2:Y:S02]  /*0720*/  I2F.RP R2, R5 ;  /* 0x0000000500027306 */ /* 0x000ea40000209400 */
[----:B------:R-:W-:Y:S01]  /*0730*/  IMAD.MOV.U32 R7, RZ, RZ, R0 ;  /* 0x000000ffff077224 */ /* 0x000fe200078e0000 */
[----:B------:R-:W-:Y:S02]  /*0740*/  IABS R6, R12 ;  /* 0x0000000c00067213 */ /* 0x000fe40000000000 */
[----:B------:R-:W-:-:S03]  /*0750*/  IABS R0, R11 ;  /* 0x0000000b00007213 */ /* 0x000fc60000000000 */
[----:B------:R-:W-:Y:S01]  /*0760*/  I2F.RP R8, R7 ;  /* 0x0000000700087306 */ /* 0x000fe20000209400 */
[----:B------:R-:W-:-:S07]  /*0770*/  IADD3 R0, RZ, -R0, RZ ;  /* 0x80000000ff007210 */ /* 0x000fce0007ffe0ff */
[----:B--2---:R-:W2:Y:S02]  /*0780*/  MUFU.RCP R2, R2 ;  /* 0x0000000200027308 */ /* 0x004ea40000001000 */
[----:B--2---:R-:W-:-:S06]  /*0790*/  IADD3 R2, R2, 0xffffffe, RZ ;  /* 0x0ffffffe02027810 */ /* 0x004fcc0007ffe0ff */
[----:B------:R-:W2:Y:S02]  /*07a0*/  F2I.FTZ.U32.TRUNC.NTZ R3, R2 ;  /* 0x0000000200037305 */ /* 0x000ea4000021f000 */
[----:B--2---:R-:W-:-:S04]  /*07b0*/  IMAD.MOV R2, RZ, RZ, -R3 ;  /* 0x000000ffff027224 */ /* 0x004fc800078e0a03 */
[----:B-1----:R-:W-:Y:S02]  /*07c0*/  IMAD R4, R2, R5, RZ ;  /* 0x0000000502047224 */ /* 0x002fe400078e02ff */
[----:B------:R-:W-:-:S04]  /*07d0*/  IMAD.MOV.U32 R2, RZ, RZ, RZ ;  /* 0x000000ffff027224 */ /* 0x000fc800078e00ff */
[----:B------:R-:W-:-:S04]  /*07e0*/  IMAD.HI.U32 R2, R3, R4, R2 ;  /* 0x0000000403027227 */ /* 0x000fc800078e0002 */
[----:B------:R-:W-:-:S04]  /*07f0*/  IMAD.MOV.U32 R3, RZ, RZ, R6 ;  /* 0x000000ffff037224 */ /* 0x000fc800078e0006 */
[----:B------:R-:W-:-:S04]  /*0800*/  IMAD.HI.U32 R2, R2, R3, RZ ;  /* 0x0000000302027227 */ /* 0x000fc800078e00ff */
[----:B------:R-:W-:Y:S02]  /*0810*/  IMAD R0, R2, R0, R3 ;  /* 0x0000000002007224 */ /* 0x000fe400078e0203 */
[----:B------:R-:W1:Y:S03]  /*0820*/  MUFU.RCP R3, R8 ;  /* 0x0000000800037308 */ /* 0x000e660000001000 */
[----:B------:R-:W-:Y:S02]  /*0830*/  ISETP.GT.U32.AND P1, PT, R5, R0, PT ;  /* 0x000000000500720c */ /* 0x000fe40003f24070 */
[----:B-1----:R-:W-:-:S11]  /*0840*/  IADD3 R3, R3, 0xffffffe, RZ ;  /* 0x0ffffffe03037810 */ /* 0x002fd60007ffe0ff */
[----:B------:R-:W-:Y:S01]  /*0850*/  @!P1 IMAD.IADD R0, R0, 0x1, -R5 ;  /* 0x0000000100009824 */ /* 0x000fe200078e0a05 */
[----:B------:R-:W-:Y:S02]  /*0860*/  @!P1 IADD3 R2, R2, 0x1, RZ ;  /* 0x0000000102029810 */ /* 0x000fe40007ffe0ff */
[----:B------:R-:W-:Y:S01]  /*0870*/  ISETP.NE.AND P1, PT, R11, RZ, PT ;  /* 0x000000ff0b00720c */ /* 0x000fe20003f25270 */
[----:B------:R-:W1:Y:S01]  /*0880*/  F2I.FTZ.U32.TRUNC.NTZ R3, R3 ;  /* 0x0000000300037305 */ /* 0x000e62000021f000 */
[----:B------:R-:W-:Y:S02]  /*0890*/  ISETP.GE.U32.AND P2, PT, R0, R5, PT ;  /* 0x000000050000720c */ /* 0x000fe40003f46070 */
[----:B------:R-:W-:-:S04]  /*08a0*/  LOP3.LUT R0, R12, R11, RZ, 0x3c, !PT ;  /* 0x0000000b0c007212 */ /* 0x000fc800078e3cff */
[----:B------:R-:W-:-:S07]  /*08b0*/  ISETP.GE.AND P0, PT, R0, RZ, PT ;  /* 0x000000ff0000720c */ /* 0x000fce0003f06270 */
[----:B------:R-:W-:Y:S02]  /*08c0*/  @P2 IADD3 R2, R2, 0x1, RZ ;  /* 0x0000000102022810 */ /* 0x000fe40007ffe0ff */
[----:B-1----:R-:W-:-:S03]  /*08d0*/  IADD3 R0, RZ, -R3, RZ ;  /* 0x80000003ff007210 */ /* 0x002fc60007ffe0ff */
[----:B------:R-:W-:Y:S02]  /*08e0*/  IMAD.MOV.U32 R4, RZ, RZ, R2 ;  /* 0x000000ffff047224 */ /* 0x000fe400078e0002 */
[----:B------:R-:W-:Y:S01]  /*08f0*/  IMAD.MOV.U32 R2, RZ, RZ, R0 ;  /* 0x000000ffff027224 */ /* 0x000fe200078e0000 */
[----:B------:R-:W-:Y:S01]  /*0900*/  IABS R0, R10 ;  /* 0x0000000a00007213 */ /* 0x000fe20000000000 */
[----:B------:R-:W-:Y:S01]  /*0910*/  @!P0 IMAD.MOV R4, RZ, RZ, -R4 ;  /* 0x000000ffff048224 */ /* 0x000fe200078e0a04 */
[----:B------:R-:W-:Y:S01]  /*0920*/  @!P1 LOP3.LUT R4, RZ, R11, RZ, 0x33, !PT ;  /* 0x0000000bff049212 */ /* 0x000fe200078e33ff */
[----:B------:R-:W-:Y:S01]  /*0930*/  IMAD R5, R2, R7, RZ ;  /* 0x0000000702057224 */ /* 0x000fe200078e02ff */
[----:B------:R-:W-:Y:S01]  /*0940*/  MOV R2, RZ ;  /* 0x000000ff00027202 */ /* 0x000fe20000000f00 */
[----:B------:R-:W-:Y:S01]  /*0950*/  IMAD.MOV R6, RZ, RZ, -R0 ;  /* 0x000000ffff067224 */ /* 0x000fe200078e0a00 */
[----:B------:R-:W-:-:S03]  /*0960*/  IABS R8, R4 ;  /* 0x0000000400087213 */ /* 0x000fc60000000000 */
[----:B------:R-:W-:-:S04]  /*0970*/  IMAD.HI.U32 R0, R3, R5, R2 ;  /* 0x0000000503007227 */ /* 0x000fc800078e0002 */
[----:B------:R-:W-:Y:S02]  /*0980*/  IMAD.MOV.U32 R2, RZ, RZ, R8 ;  /* 0x000000ffff027224 */ /* 0x000fe400078e0008 */
[----:B------:R-:W-:Y:S02]  /*0990*/  IMAD.MOV.U32 R3, RZ, RZ, R6 ;  /* 0x000000ffff037224 */ /* 0x000fe400078e0006 */
[----:B------:R-:W-:-:S04]  /*09a0*/  IMAD.HI.U32 R0, R0, R2, RZ ;  /* 0x0000000200007227 */ /* 0x000fc800078e00ff */
[----:B------:R-:W-:Y:S02]  /*09b0*/  IMAD R2, R0, R3, R2 ;  /* 0x0000000300027224 */ /* 0x000fe400078e0202 */
[----:B------:R-:W-:-:S03]  /*09c0*/  IMAD R3, R4, R11, RZ ;  /* 0x0000000b04037224 */ /* 0x000fc600078e02ff */
[----:B------:R-:W-:Y:S02]  /*09d0*/  ISETP.GT.U32.AND P1, PT, R7, R2, PT ;  /* 0x000000020700720c */ /* 0x000fe40003f24070 */
[----:B------:R-:W-:-:S11]  /*09e0*/  IADD3 R3, R12, -R3, RZ ;  /* 0x800000030c037210 */ /* 0x000fd60007ffe0ff */
[----:B------:R-:W-:Y:S01]  /*09f0*/  @!P1 IMAD.IADD R2, R2, 0x1, -R7 ;  /* 0x0000000102029824 */ /* 0x000fe200078e0a07 */
[----:B------:R-:W-:Y:S02]  /*0a00*/  @!P1 IADD3 R0, R0, 0x1, RZ ;  /* 0x0000000100009810 */ /* 0x000fe40007ffe0ff */
[----:B------:R-:W-:Y:S02]  /*0a10*/  ISETP.NE.AND P1, PT, R10, RZ, PT ;  /* 0x000000ff0a00720c */ /* 0x000fe40003f25270 */
[----:B------:R-:W-:Y:S02]  /*0a20*/  ISETP.GE.U32.AND P2, PT, R2, R7, PT ;  /* 0x000000070200720c */ /* 0x000fe40003f46070 */
[----:B------:R-:W-:-:S04]  /*0a30*/  LOP3.LUT R2, R4, R10, RZ, 0x3c, !PT ;  /* 0x0000000a04027212 */ /* 0x000fc800078e3cff */
[----:B------:R-:W-:-:S07]  /*0a40*/  ISETP.GE.AND P0, PT, R2, RZ, PT ;  /* 0x000000ff0200720c */ /* 0x000fce0003f06270 */
[----:B------:R-:W-:-:S06]  /*0a50*/  @P2 IADD3 R0, R0, 0x1, RZ ;  /* 0x0000000100002810 */ /* 0x000fcc0007ffe0ff */
[----:B------:R-:W-:Y:S02]  /*0a60*/  @!P0 IADD3 R0, -R0, RZ, RZ ;  /* 0x000000ff00008210 */ /* 0x000fe40007ffe1ff */
[----:B------:R-:W-:-:S05]  /*0a70*/  @!P1 LOP3.LUT R0, RZ, R10, RZ, 0x33, !PT ;  /* 0x0000000aff009212 */ /* 0x000fca00078e33ff */
[--C-:B------:R-:W-:Y:S02]  /*0a80*/  IMAD.MOV R2, RZ, RZ, -R0.reuse ;  /* 0x000000ffff027224 */ /* 0x100fe400078e0a00 */
[C---:B------:R-:W-:Y:S02]  /*0a90*/  IMAD R0, R10.reuse, 0x1000000, R0 ;  /* 0x010000000a007824 */ /* 0x040fe400078e0200 */
[----:B------:R-:W-:Y:S02]  /*0aa0*/  IMAD R2, R10, R2, R4 ;  /* 0x000000020a027224 */ /* 0x000fe400078e0204 */
[----:B------:R-:W-:Y:S02]  /*0ab0*/  IMAD.IADD R4, R13, 0x1, R9 ;  /* 0x000000010d047824 */ /* 0x000fe400078e0209 */
[----:B------:R-:W-:-:S03]  /*0ac0*/  IMAD R0, R2, 0x10000, R0 ;  /* 0x0001000002007824 */ /* 0x000fc600078e0200 */
[----:B------:R1:W-:Y:S04]  /*0ad0*/  STL [R1+0xc], R4 ;  /* 0x00000c0401007387 */ /* 0x0003e80000100800 */
[----:B------:R1:W-:Y:S04]  /*0ae0*/  STL [R1+0x8], R0 ;  /* 0x0000080001007387 */ /* 0x0003e80000100800 */
[----:B------:R1:W-:Y:S01]  /*0af0*/  STL [R1+0x4], R3 ;  /* 0x0000040301007387 */ /* 0x0003e20000100800 */
[----:B------:R-:W-:Y:S05]  /*0b00*/  BRA `(.L_x_42) ;  /* 0x0000006000007947 */ /* 0x000fea0003800000 */
.L_x_33:
[----:B------:R-:W-:Y:S01]  /*0b10*/  MOV R0, UR4 ;  /* 0x0000000400007c02 */ /* 0x000fe20008000f00 */
[----:B------:R-:W-:Y:S04]  /*0b20*/  STL [R1+0x4], RZ ;  /* 0x000004ff01007387 */ /* 0x000fe80000100800 */
[----:B------:R1:W-:Y:S04]  /*0b30*/  STL [R1], R0 ;  /* 0x0000000001007387 */ /* 0x0003e80000100800 */
[----:B------:R2:W-:Y:S01]  /*0b40*/  STL [R1+0x8], RZ ;  /* 0x000008ff01007387 */ /* 0x0005e20000100800 */
[----:B-1----:R-:W-:-:S05]  /*0b50*/  MOV R0, c[0x0][0x53c] ;  /* 0x00014f0000007a02 */ /* 0x002fca0000000f00 */
[----:B------:R2:W-:Y:S02]  /*0b60*/  STL [R1+0xc], R0 ;  /* 0x00000c0001007387 */ /* 0x0005e40000100800 */
.L_x_42:
[----:B-1----:R-:W3:Y:S04]  /*0b70*/  LDL R4, [R1] ;  /* 0x0000000001047983 */ /* 0x002ee80000100800 */
[----:B------:R-:W3:Y:S04]  /*0b80*/  LDL R5, [R1+0x4] ;  /* 0x0000040001057983 */ /* 0x000ee80000100800 */
[----:B------:R-:W3:Y:S04]  /*0b90*/  LDL R6, [R1+0x8] ;  /* 0x0000080001067983 */ /* 0x000ee80000100800 */
[----:B------:R-:W3:Y:S01]  /*0ba0*/  LDL R7, [R1+0xc] ;  /* 0x00000c0001077983 */ /* 0x000ee20000100800 */
[----:B------:R-:W-:Y:S01]  /*0bb0*/  ISETP.NE.AND P0, PT, R14, RZ, PT ;  /* 0x000000ff0e00720c */ /* 0x000fe20003f05270 */
[----:B------:R-:W-:-:S12]  /*0bc0*/  WARPSYNC 0xffffffff ;  /* 0xffffffff00007948 */ /* 0x000fd80003800000 */
[----:B---3--:R1:W-:Y:S04]  /*0bd0*/  @!P0 STS.128 [0x9100], R4 ;  /* 0x00910004ff008388 */ /* 0x0083e80000000c00 */
[----:B------:R-:W-:Y:S06]  /*0be0*/  BAR.ARV 0x5, 0x80 ;  /* 0x0142000000007b1d */ /* 0x000fec0000002000 */
.L_x_31:
[----:B--2---:R-:W2:Y:S02]  /*0bf0*/  LDL R0, [R1+0xc] ;  /* 0x00000c0001007983 */ /* 0x004ea40000100800 */
[----:B--2---:R-:W-:-:S13]  /*0c00*/  ISETP.GE.AND P0, PT, R0, c[0x0][0x53c], PT ;  /* 0x00014f0000007a0c */ /* 0x004fda0003f06270 */
[----:B------:R-:W-:Y:S05]  /*0c10*/  @P0 EXIT ;  /* 0x000000000000094d */ /* 0x000fea0003800000 */
[----:B------:R-:W2:Y:S01]  /*0c20*/  S2R R11, SR_TID.X ;  /* 0x00000000000b7919 */ /* 0x000ea20000002100 */
[----:B------:R-:W-:Y:S02]  /*0c30*/  ULDC UR5, c[0x0][0x2ac] ;  /* 0x0000ab0000057ab9 */ /* 0x000fe40000000800 */
[----:B------:R-:W-:Y:S02]  /*0c40*/  ULDC UR4, c[0x0][0x1d0] ;  /* 0x0000740000047ab9 */ /* 0x000fe40000000800 */
[----:B------:R-:W-:Y:S01]  /*0c50*/  UIMAD UR5, UR5, UR4, URZ ;  /* 0x00000004050572a4 */ /* 0x000fe2000f8e023f */
[----:B--2---:R-:W-:-:S04]  /*0c60*/  SHF.R.S32.HI R10, RZ, 0x1f, R11 ;  /* 0x0000001fff0a7819 */ /* 0x004fc8000001140b */
[CC--:B------:R-:W-:Y:S02]  /*0c70*/  LEA.HI R8, R10.reuse, R11.reuse, RZ, 0x2 ;  /* 0x0000000b0a087211 */ /* 0x0c0fe400078f10ff */
[----:B-1----:R-:W-:Y:S02]  /*0c80*/  LEA.HI R5, R10, R11, RZ, 0x4 ;  /* 0x0000000b0a057211 */ /* 0x002fe400078f20ff */
[--C-:B------:R-:W-:Y:S02]  /*0c90*/  SHF.R.S32.HI R3, RZ, 0x2, R8.reuse ;  /* 0x00000002ff037819 */ /* 0x100fe40000011408 */
[----:B------:R-:W-:Y:S02]  /*0ca0*/  SHF.R.S32.HI R0, RZ, 0x1f, R8 ;  /* 0x0000001fff007819 */ /* 0x000fe40000011408 */
[----:B------:R-:W-:Y:S02]  /*0cb0*/  LOP3.LUT R2, R5, 0xfffffff0, RZ, 0xc0, !PT ;  /* 0xfffffff005027812 */ /* 0x000fe400078ec0ff */
[----:B------:R-:W-:-:S02]  /*0cc0*/  LEA.HI R0, R0, R3, RZ, 0x3 ;  /* 0x0000000300007211 */ /* 0x000fc400078f18ff */
[----:B------:R-:W-:Y:S02]  /*0cd0*/  LEA.HI R16, R10, R11, RZ, 0x3 ;  /* 0x0000000b0a107211 */ /* 0x000fe400078f18ff */
[----:B------:R-:W-:Y:S02]  /*0ce0*/  LOP3.LUT R0, R0, 0xfffffff8, RZ, 0xc0, !PT ;  /* 0xfffffff800007812 */ /* 0x000fe400078ec0ff */
[----:B------:R-:W-:Y:S02]  /*0cf0*/  SHF.R.S32.HI R242, RZ, 0x3, R16 ;  /* 0x00000003fff27819 */ /* 0x000fe40000011410 */
[----:B------:R-:W-:Y:S01]  /*0d00*/  LOP3.LUT R206, R16, 0xfffffff8, RZ, 0xc0, !PT ;  /* 0xfffffff810ce7812 */ /* 0x000fe200078ec0ff */
[----:B------:R-:W-:Y:S01]  /*0d10*/  IMAD.IADD R9, R3, 0x1, -R0 ;  /* 0x0000000103097824 */ /* 0x000fe200078e0a00 */
[----:B------:R-:W-:Y:S01]  /*0d20*/  SHF.R.S32.HI R3, RZ, 0x4, R5 ;  /* 0x00000004ff037819 */ /* 0x000fe20000011405 */
[----:B------:R-:W-:Y:S02]  /*0d30*/  IMAD.IADD R0, R11, 0x1, -R2 ;  /* 0x000000010b007824 */ /* 0x000fe400078e0a02 */
[----:B------:R-:W-:Y:S01]  /*0d40*/  IMAD.SHL.U32 R2, R242, 0x40, RZ ;  /* 0x00000040f2027824 */ /* 0x000fe200078e00ff */
[----:B------:R-:W-:Y:S01]  /*0d50*/  LEA.HI R5, R5, R3, RZ, 0x1 ;  /* 0x0000000305057211 */ /* 0x000fe200078f08ff */
[----:B------:R-:W-:Y:S01]  /*0d60*/  IMAD.IADD R206, R11, 0x1, -R206 ;  /* 0x000000010bce7824 */ /* 0x000fe200078e0ace */
[----:B------:R-:W-:-:S02]  /*0d70*/  SHF.R.S32.HI R4, RZ, 0x1f, R0 ;  /* 0x0000001fff047819 */ /* 0x000fc40000011400 */
[----:B------:R-:W-:Y:S01]  /*0d80*/  LOP3.LUT R2, R2, 0x1c0, RZ, 0xc0, !PT ;  /* 0x000001c002027812 */ /* 0x000fe200078ec0ff */
[----:B------:R-:W-:Y:S01]  /*0d90*/  IMAD.SHL.U32 R205, R206, 0x8, RZ ;  /* 0x00000008cecd7824 */ /* 0x000fe200078e00ff */
[----:B------:R-:W-:Y:S02]  /*0da0*/  LEA.HI R13, R4, R0, RZ, 0x3 ;  /* 0x00000000040d7211 */ /* 0x000fe400078f18ff */
[----:B------:R-:W-:Y:S02]  /*0db0*/  LOP3.LUT R5, R5, 0xfffffffe, RZ, 0xc0, !PT ;  /* 0xfffffffe05057812 */ /* 0x000fe400078ec0ff */
[----:B------:R-:W-:Y:S02]  /*0dc0*/  LOP3.LUT R6, R13, 0xfffffff8, RZ, 0xc0, !PT ;  /* 0xfffffff80d067812 */ /* 0x000fe400078ec0ff */
[----:B------:R-:W-:Y:S01]  /*0dd0*/  SHF.R.U32.HI R7, RZ, 0x3, R2 ;  /* 0x00000003ff077819 */ /* 0x000fe20000011602 */
[----:B------:R-:W-:Y:S01]  /*0de0*/  IMAD.IADD R14, R3, 0x1, -R5 ;  /* 0x00000001030e7824 */ /* 0x000fe200078e0a05 */
[----:B------:R-:W-:Y:S01]  /*0df0*/  LOP3.LUT R4, R2, 0x38, R205, 0xf8, !PT ;  /* 0x0000003802047812 */ /* 0x000fe200078ef8cd */
[----:B------:R-:W-:Y:S01]  /*0e00*/  IMAD.IADD R6, R0, 0x1, -R6 ;  /* 0x0000000100067824 */ /* 0x000fe200078e0a06 */
[----:B------:R-:W-:-:S02]  /*0e10*/  LOP3.LUT R2, R9, 0x1, RZ, 0xc0, !PT ;  /* 0x0000000109027812 */ /* 0x000fc400078ec0ff */
[----:B------:R-:W-:Y:S02]  /*0e20*/  LEA.HI R0, R10, R11, RZ, 0x5 ;  /* 0x0000000b0a007211 */ /* 0x000fe400078f28ff */
[----:B------:R-:W-:Y:S02]  /*0e30*/  LOP3.LUT R3, R8, 0xfffffffc, RZ, 0xc0, !PT ;  /* 0xfffffffc08037812 */ /* 0x000fe400078ec0ff */
[----:B------:R-:W-:Y:S02]  /*0e40*/  ISETP.NE.U32.AND P0, PT, R2, 0x1, PT ;  /* 0x000000010200780c */ /* 0x000fe40003f05070 */
[--C-:B------:R-:W-:Y:S01]  /*0e50*/  SHF.R.S32.HI R5, RZ, 0x5, R0.reuse ;  /* 0x00000005ff057819 */ /* 0x100fe20000011400 */
[----:B------:R-:W-:Y:S01]  /*0e60*/  IMAD.IADD R8, R11, 0x1, -R3 ;  /* 0x000000010b087824 */ /* 0x000fe200078e0a03 */
[----:B------:R-:W-:Y:S02]  /*0e70*/  SHF.R.S32.HI R2, RZ, 0x1f, R0 ;  /* 0x0000001fff027819 */ /* 0x000fe40000011400 */
[----:B------:R-:W-:-:S02]  /*0e80*/  LOP3.LUT R0, R0, 0xffffffe0, RZ, 0xc0, !PT ;  /* 0xffffffe000007812 */ /* 0x000fc400078ec0ff */
[----:B------:R-:W-:Y:S02]  /*0e90*/  LOP3.LUT R15, R4, R7, RZ, 0x3c, !PT ;  /* 0x00000007040f7212 */ /* 0x000fe400078e3cff */
[----:B------:R-:W-:Y:S01]  /*0ea0*/  LEA.HI R4, R10, R11, RZ, 0x6 ;  /* 0x0000000b0a047211 */ /* 0x000fe200078f30ff */
[----:B------:R-:W-:Y:S01]  /*0eb0*/  IMAD.IADD R18, R11, 0x1, -R0 ;  /* 0x000000010b127824 */ /* 0x000fe200078e0a00 */
[----:B------:R-:W-:Y:S01]  /*0ec0*/  LEA.HI R3, R2, R5, RZ, 0x2 ;  /* 0x0000000502037211 */ /* 0x000fe200078f10ff */
[----:B------:R-:W-:Y:S01]  /*0ed0*/  IMAD.SHL.U32 R2, R206, 0x40, RZ ;  /* 0x00000040ce027824 */ /* 0x000fe200078e00ff */
[----:B------:R-:W-:Y:S01]  /*0ee0*/  LEA.HI R0, R8, R8, RZ, 0x1 ;  /* 0x0000000808007211 */ /* 0x000fe200078f08ff */
[----:B------:R-:W-:Y:S01]  /*0ef0*/  IMAD.SHL.U32 R12, R4, 0x8, RZ ;  /* 0x00000008040c7824 */ /* 0x000fe200078e00ff */
[----:B------:R-:W-:Y:S02]  /*0f00*/  LOP3.LUT R4, R3, 0xffffffc, RZ, 0xc0, !PT ;  /* 0x0ffffffc03047812 */ /* 0x000fe400078ec0ff */
[C---:B------:R-:W-:Y:S01]  /*0f10*/  LOP3.LUT R3, R0.reuse, 0x1ffffffe, RZ, 0xc0, !PT ;  /* 0x1ffffffe00037812 */ /* 0x040fe200078ec0ff */
[----:B------:R-:W-:Y:S01]  /*0f20*/  IMAD.SHL.U32 R0, R0, 0x20, RZ ;  /* 0x0000002000007824 */ /* 0x000fe200078e00ff */
[----:B------:R-:W-:Y:S01]  /*0f30*/  SHF.R.S32.HI R11, RZ, 0x1f, R18 ;  /* 0x0000001fff0b7819 */ /* 0x000fe20000011412 */
[----:B------:R-:W-:Y:S01]  /*0f40*/  IMAD.IADD R7, R5, 0x1, -R4 ;  /* 0x0000000105077824 */ /* 0x000fe200078e0a04 */
[----:B------:R-:W-:Y:S01]  /*0f50*/  LOP3.LUT R2, R2, 0x1c0, RZ, 0xc0, !PT ;  /* 0x000001c002027812 */ /* 0x000fe200078ec0ff */
[----:B------:R-:W-:Y:S01]  /*0f60*/  IMAD.IADD R3, R8, 0x1, -R3 ;  /* 0x0000000108037824 */ /* 0x000fe200078e0a03 */
[----:B------:R-:W-:Y:S01]  /*0f70*/  LEA.HI R11, R11, R18, RZ, 0x2 ;  /* 0x000000120b0b7211 */ /* 0x000fe200078f10ff */
[----:B------:R-:W-:Y:S01]  /*0f80*/  IMAD.SHL.U32 R5, R5, 0x400, RZ ;  /* 0x0000040005057824 */ /* 0x000fe200078e00ff */
[----:B------:R-:W-:-:S02]  /*0f90*/  LOP3.LUT R0, R0, 0xffffffc0, RZ, 0xc0, !PT ;  /* 0xffffffc000007812 */ /* 0x000fc400078ec0ff */
[----:B------:R-:W-:Y:S02]  /*0fa0*/  LOP3.LUT R10, R2, 0x8, R16, 0xf8, !PT ;  /* 0x00000008020a7812 */ /* 0x000fe400078ef810 */
[----:B------:R-:W-:Y:S02]  /*0fb0*/  SHF.R.U32.HI R4, RZ, 0x3, R2 ;  /* 0x00000003ff047819 */ /* 0x000fe40000011602 */
[----:B------:R-:W-:Y:S02]  /*0fc0*/  SHF.R.S32.HI R2, RZ, 0x2, R11 ;  /* 0x00000002ff027819 */ /* 0x000fe4000001140b */
[----:B------:R-:W-:Y:S01]  /*0fd0*/  LOP3.LUT R15, R15, 0x7ffffe00, R12, 0xf8, !PT ;  /* 0x7ffffe000f0f7812 */ /* 0x000fe200078ef80c */
[----:B------:R-:W-:Y:S01]  /*0fe0*/  IMAD R12, R3, 0x8, R0 ;  /* 0x00000008030c7824 */ /* 0x000fe200078e0200 */
[----:B------:R-:W-:Y:S01]  /*0ff0*/  LOP3.LUT R10, R10, R4, RZ, 0x3c, !PT ;  /* 0x000000040a0a7212 */ /* 0x000fe200078e3cff */
[C---:B------:R-:W-:Y:S01]  /*1000*/  IMAD.SHL.U32 R0, R6.reuse, 0x40, RZ ;  /* 0x0000004006007824 */ /* 0x040fe200078e00ff */
[----:B------:R-:W-:Y:S01]  /*1010*/  R2P PR, R9, 0x6 ;  /* 0x0000000609007804 */ /* 0x000fe20000000000 */
[----:B------:R-:W-:Y:S01]  /*1020*/  IMAD R17, R7, 0x10, R2 ;  /* 0x0000001007117824 */ /* 0x000fe200078e0202 */
[----:B------:R-:W-:Y:S01]  /*1030*/  LOP3.LUT P4, RZ, R6, 0x2, RZ, 0xc0, !PT ;  /* 0x0000000206ff7812 */ /* 0x000fe2000788c0ff */
[----:B------:R-:W-:Y:S01]  /*1040*/  IMAD.SHL.U32 R2, R9, 0x40, RZ ;  /* 0x0000004009027824 */ /* 0x000fe200078e00ff */
[----:B------:R-:W-:Y:S01]  /*1050*/  LOP3.LUT R0, R0, 0x1c0, RZ, 0xc0, !PT ;  /* 0x000001c000007812 */ /* 0x000fe200078ec0ff */
[----:B------:R-:W-:Y:S01]  /*1060*/  IMAD.SHL.U32 R3, R14, 0x8, RZ ;  /* 0x000000080e037824 */ /* 0x000fe200078e00ff */
[----:B------:R-:W-:Y:S01]  /*1070*/  LOP3.LUT P3, RZ, R6, 0x4, RZ, 0xc0, !PT ;  /* 0x0000000406ff7812 */ /* 0x000fe2000786c0ff */
[----:B------:R-:W-:Y:S01]  /*1080*/  IMAD R7, R8, 0x2, R5 ;  /* 0x0000000208077824 */ /* 0x000fe200078e0205 */
[----:B------:R-:W-:Y:S01]  /*1090*/  LOP3.LUT R4, R2, 0x1c0, RZ, 0xc0, !PT ;  /* 0x000001c002047812 */ /* 0x000fe200078ec0ff */
[----:B------:R1:W-:Y:S01]  /*10a0*/  STL [R1+0x8c], R17 ;  /* 0x00008c1101007387 */ /* 0x0003e20000100800 */
[----:B------:R-:W-:Y:S01]  /*10b0*/  LOP3.LUT R2, R0, 0x8, R3, 0xf8, !PT ;  /* 0x0000000800027812 */ /* 0x000fe200078ef803 */
[----:B------:R-:W-:Y:S01]  /*10c0*/  IMAD.SHL.U32 R3, R13, 0x40, RZ ;  /* 0x000000400d037824 */ /* 0x000fe200078e00ff */
[----:B------:R-:W-:Y:S01]  /*10d0*/  SHF.R.U32.HI R0, RZ, 0x3, R0 ;  /* 0x00000003ff007819 */ /* 0x000fe20000011600 */
[----:B------:R-:W-:Y:S01]  /*10e0*/  IMAD.MOV.U32 R9, RZ, RZ, 0x40 ;  /* 0x00000040ff097424 */ /* 0x000fe200078e00ff */
[----:B------:R-:W-:Y:S01]  /*10f0*/  LEA.HI R6, R4, R4, RZ, 0x1d ;  /* 0x0000000404067211 */ /* 0x000fe200078fe8ff */
[----:B------:R-:W-:Y:S01]  /*1100*/  IMAD.SHL.U32 R200, R15, 0x2, RZ ;  /* 0x000000020fc87824 */ /* 0x000fe200078e00ff */
[----:B------:R-:W-:Y:S01]  /*1110*/  LOP3.LUT R2, R2, R0, RZ, 0x3c, !PT ;  /* 0x0000000002027212 */ /* 0x000fe200078e3cff */
[----:B------:R-:W-:Y:S01]  /*1120*/  IMAD R0, R14, 0x200, R10 ;  /* 0x000002000e007824 */ /* 0x000fe200078e020a */
[----:B------:R-:W-:Y:S01]  /*1130*/  LOP3.LUT R4, R3, 0xfffffe00, RZ, 0xc0, !PT ;  /* 0xfffffe0003047812 */ /* 0x000fe200078ec0ff */
[----:B------:R-:W-:Y:S01]  /*1140*/  IMAD.IADD R7, R7, 0x1, R6 ;  /* 0x0000000107077824 */ /* 0x000fe200078e0206 */
[----:B------:R-:W-:Y:S01]  /*1150*/  SHF.R.S32.HI R10, RZ, 0x1f, R205 ;  /* 0x0000001fff0a7819 */ /* 0x000fe200000114cd */
[----:B------:R-:W-:Y:S01]  /*1160*/  IMAD.MOV.U32 R8, RZ, RZ, 0x20 ;  /* 0x00000020ff087424 */ /* 0x000fe200078e00ff */
[CC--:B------:R-:W-:Y:S01]  /*1170*/  IADD3 R3, R2.reuse, R4.reuse, R5 ;  /* 0x0000000402037210 */ /* 0x0c0fe20007ffe005 */
[----:B------:R-:W-:Y:S01]  /*1180*/  IMAD.MOV.U32 R5, RZ, RZ, -0x10 ;  /* 0xfffffff0ff057424 */ /* 0x000fe200078e00ff */
[----:B------:R-:W-:-:S02]  /*1190*/  LOP3.LUT R4, R2, R4, RZ, 0xfc, !PT ;  /* 0x0000000402047212 */ /* 0x000fc400078efcff */
[----:B------:R-:W-:Y:S01]  /*11a0*/  LOP3.LUT R2, R11, 0x7ffffffc, RZ, 0xc0, !PT ;  /* 0x7ffffffc0b027812 */ /* 0x000fe200078ec0ff */
[----:B------:R-:W-:Y:S01]  /*11b0*/  IMAD.IADD R11, R17, 0x1, R12 ;  /* 0x00000001110b7824 */ /* 0x000fe200078e020c */
[----:B------:R-:W-:Y:S02]  /*11c0*/  LEA R188, R0, 0x2900, 0x1 ;  /* 0x0000290000bc7811 */ /* 0x000fe400078e08ff */
[----:B------:R-:W-:Y:S01]  /*11d0*/  SEL R0, R9, 0xffffffc0, !P3 ;  /* 0xffffffc009007807 */ /* 0x000fe20005800000 */
[----:B------:R-:W-:Y:S01]  /*11e0*/  IMAD.IADD R2, R18, 0x1, -R2 ;  /* 0x0000000112027824 */ /* 0x000fe200078e0a02 */
[----:B------:R2:W-:Y:S01]  /*11f0*/  STL [R1+0x90], R11 ;  /* 0x0000900b01007387 */ /* 0x0005e20000100800 */
[----:B------:R-:W-:Y:S02]  /*1200*/  LEA R9, R7, 0x80, 0x1 ;  /* 0x0000008007097811 */ /* 0x000fe400078e08ff */
[----:B------:R-:W-:Y:S01]  /*1210*/  IMAD.SHL.U32 R10, R2, 0x2, RZ ;  /* 0x00000002020a7824 */ /* 0x000fe200078e00ff */
[----:B------:R-:W-:-:S02]  /*1220*/  SEL R6, R8, 0xffffffe0, !P1 ;  /* 0xffffffe008067807 */ /* 0x000fc40004800000 */
[----:B------:R-:W-:Y:S02]  /*1230*/  SEL R2, R8, 0xffffffe0, !P4 ;  /* 0xffffffe008027807 */ /* 0x000fe40006000000 */
[C---:B-1----:R-:W-:Y:S01]  /*1240*/  IADD3 R17, R10.reuse, 0x8, RZ ;  /* 0x000000080a117810 */ /* 0x042fe20007ffe0ff */
[----:B------:R1:W-:Y:S01]  /*1250*/  STL [R1+0x38], R10 ;  /* 0x0000380a01007387 */ /* 0x0003e20000100800 */
[C---:B------:R-:W-:Y:S02]  /*1260*/  IADD3 R16, R10.reuse, 0x10, RZ ;  /* 0x000000100a107810 */ /* 0x040fe40007ffe0ff */
[C---:B------:R-:W-:Y:S01]  /*1270*/  IADD3 R15, R10.reuse, 0x18, RZ ;  /* 0x000000180a0f7810 */ /* 0x040fe20007ffe0ff */
[----:B------:R-:W-:Y:S01]  /*1280*/  STL [R1+0x2c], R17 ;  /* 0x00002c1101007387 */ /* 0x000fe20000100800 */
[C---:B------:R-:W-:Y:S02]  /*1290*/  IADD3 R14, R10.reuse, 0x20, RZ ;  /* 0x000000200a0e7810 */ /* 0x040fe40007ffe0ff */
[----:B------:R-:W-:Y:S01]  /*12a0*/  IADD3 R13, R10, 0x28, RZ ;  /* 0x000000280a0d7810 */ /* 0x000fe20007ffe0ff */
[----:B------:R-:W-:Y:S01]  /*12b0*/  STL [R1+0x28], R16 ;  /* 0x0000281001007387 */ /* 0x000fe20000100800 */
[----:B------:R-:W-:-:S02]  /*12c0*/  SHF.R.S32.HI R7, RZ, 0x1f, R17 ;  /* 0x0000001fff077819 */ /* 0x000fc40000011411 */
[----:B------:R-:W-:Y:S01]  /*12d0*/  SHF.R.S32.HI R8, RZ, 0x1f, R16 ;  /* 0x0000001fff087819 */ /* 0x000fe20000011410 */
[----:B------:R-:W-:Y:S01]  /*12e0*/  STL [R1+0x24], R15 ;  /* 0x0000240f01007387 */ /* 0x000fe20000100800 */
[----:B------:R-:W-:Y:S02]  /*12f0*/  SEL R5, R5, 0x10, !P0 ;  /* 0x0000001005057807 */ /* 0x000fe40004000000 */
[----:B------:R-:W-:Y:S01]  /*1300*/  LEA R194, R3, 0x5100, 0x1 ;  /* 0x0000510003c27811 */ /* 0x000fe200078e08ff */
[----:B------:R-:W-:Y:S01]  /*1310*/  STL [R1+0x20], R14 ;  /* 0x0000200e01007387 */ /* 0x000fe20000100800 */
[----:B--2---:R-:W-:Y:S02]  /*1320*/  IADD3 R11, R10, 0x30, RZ ;  /* 0x000000300a0b7810 */ /* 0x004fe40007ffe0ff */
[----:B------:R-:W-:Y:S01]  /*1330*/  LEA R190, R4, 0x100, 0x1 ;  /* 0x0000010004be7811 */ /* 0x000fe200078e08ff */
[----:B------:R-:W-:Y:S01]  /*1340*/  STL [R1+0x1c], R13 ;  /* 0x00001c0d01007387 */ /* 0x000fe20000100800 */
[----:B------:R-:W-:-:S02]  /*1350*/  IMAD.IADD R195, R194, 0x1, R0 ;  /* 0x00000001c2c37824 */ /* 0x000fc400078e0200 */
[----:B------:R-:W-:Y:S01]  /*1360*/  IMAD.IADD R197, R194, 0x1, R2 ;  /* 0x00000001c2c57824 */ /* 0x000fe200078e0202 */
[----:B------:R2:W-:Y:S01]  /*1370*/  STL [R1+0x18], R11 ;  /* 0x0000180b01007387 */ /* 0x0005e20000100800 */
[----:B-1----:R-:W-:Y:S01]  /*1380*/  IADD3 R10, R10, 0x38, RZ ;  /* 0x000000380a0a7810 */ /* 0x002fe20007ffe0ff */
[--C-:B------:R-:W-:Y:S02]  /*1390*/  IMAD.IADD R191, R0, 0x1, R190.reuse ;  /* 0x0000000100bf7824 */ /* 0x100fe400078e02be */
[----:B------:R1:W-:Y:S01]  /*13a0*/  STL [R1+0x74], R7 ;  /* 0x0000740701007387 */ /* 0x0003e20000100800 */
[C---:B------:R-:W-:Y:S02]  /*13b0*/  IMAD.IADD R193, R2.reuse, 0x1, R190 ;  /* 0x0000000102c17824 */ /* 0x040fe400078e02be */
[C---:B------:R-:W-:Y:S01]  /*13c0*/  IMAD.IADD R196, R2.reuse, 0x1, R195 ;  /* 0x0000000102c47824 */ /* 0x040fe200078e02c3 */
[----:B------:R-:W-:Y:S01]  /*13d0*/  STL [R1+0x14], R10 ;  /* 0x0000140a01007387 */ /* 0x000fe20000100800 */
[----:B------:R-:W-:-:S03]  /*13e0*/  IMAD.IADD R192, R2, 0x1, R191 ;  /* 0x0000000102c07824 */ /* 0x000fc600078e02bf */
[----:B------:R3:W-:Y:S04]  /*13f0*/  STL [R1+0x70], R8 ;  /* 0x0000700801007387 */ /* 0x0007e80000100800 */
[----:B------:R-:W-:Y:S01]  /*1400*/  STL [R1+0x48], R9 ;  /* 0x0000480901007387 */ /* 0x000fe20000100800 */
[----:B--2---:R-:W-:Y:S02]  /*1410*/  SHF.R.S32.HI R11, RZ, 0x1f, R11 ;  /* 0x0000001fff0b7819 */ /* 0x004fe4000001140b */
[----:B-1----:R-:W-:-:S05]  /*1420*/  SHF.R.S32.HI R7, RZ, 0x1f, R15 ;  /* 0x0000001fff077819 */ /* 0x002fca000001140f */
[----:B------:R1:W-:Y:S01]  /*1430*/  STL [R1+0x6c], R7 ;  /* 0x00006c0701007387 */ /* 0x0003e20000100800 */
[----:B---3--:R-:W-:-:S05]  /*1440*/  SHF.R.S32.HI R8, RZ, 0x1f, R14 ;  /* 0x0000001fff087819 */ /* 0x008fca000001140e */
[----:B------:R2:W-:Y:S01]  /*1450*/  STL [R1+0x68], R8 ;  /* 0x0000680801007387 */ /* 0x0005e20000100800 */
[----:B-1----:R-:W-:-:S05]  /*1460*/  SHF.R.S32.HI R7, RZ, 0x1f, R13 ;  /* 0x0000001fff077819 */ /* 0x002fca000001140d */
[----:B------:R1:W-:Y:S01]  /*1470*/  STL [R1+0x64], R7 ;  /* 0x0000640701007387 */ /* 0x0003e20000100800 */
[----:B--2---:R-:W-:-:S03]  /*1480*/  IADD3 R8, R9, 0x40, RZ ;  /* 0x0000004009087810 */ /* 0x004fc60007ffe0ff */
[----:B------:R2:W-:Y:S01]  /*1490*/  STL [R1+0x60], R11 ;  /* 0x0000600b01007387 */ /* 0x0005e20000100800 */
[----:B------:R-:W-:-:S05]  /*14a0*/  @P2 IADD3 R8, R9, -0x40, RZ ;  /* 0xffffffc009082810 */ /* 0x000fca0007ffe0ff */
[----:B------:R-:W-:-:S04]  /*14b0*/  IMAD.IADD R3, R5, 0x1, R8 ;  /* 0x0000000105037824 */ /* 0x000fc800078e0208 */
[----:B------:R-:W-:Y:S02]  /*14c0*/  IMAD.IADD R0, R6, 0x1, R3 ;  /* 0x0000000106007824 */ /* 0x000fe400078e0203 */
[C---:B-1----:R-:W-:Y:S01]  /*14d0*/  IMAD.IADD R7, R9.reuse, 0x1, R5 ;  /* 0x0000000109077824 */ /* 0x042fe200078e0205 */
[----:B--2---:R-:W-:Y:S01]  /*14e0*/  SHF.R.S32.HI R11, RZ, 0x1f, R10 ;  /* 0x0000001fff0b7819 */ /* 0x004fe2000001140a */
[----:B------:R-:W-:-:S04]  /*14f0*/  IMAD.IADD R10, R9, 0x1, R6 ;  /* 0x00000001090a7824 */ /* 0x000fc800078e0206 */
[----:B------:R-:W-:Y:S04]  /*1500*/  STL [R1+0x5c], R11 ;  /* 0x00005c0b01007387 */ /* 0x000fe80000100800 */
[----:B------:R1:W-:Y:S04]  /*1510*/  STL [R1+0x58], R7 ;  /* 0x0000580701007387 */ /* 0x0003e80000100800 */
[----:B------:R-:W-:Y:S01]  /*1520*/  STL [R1+0x7c], R10 ;  /* 0x00007c0a01007387 */ /* 0x000fe20000100800 */
[----:B-1----:R-:W-:-:S05]  /*1530*/  IMAD.IADD R7, R7, 0x1, R6 ;  /* 0x0000000107077824 */ /* 0x002fca00078e0206 */
[----:B------:R1:W-:Y:S04]  /*1540*/  STL [R1+0x78], R7 ;  /* 0x0000780701007387 */ /* 0x0003e80000100800 */
[----:B------:R2:W-:Y:S01]  /*1550*/  STL [R1+0x4c], R8 ;  /* 0x00004c0801007387 */ /* 0x0005e20000100800 */
[----:B-1----:R-:W-:-:S04]  /*1560*/  IMAD.IADD R7, R6, 0x1, R8 ;  /* 0x0000000106077824 */ /* 0x002fc800078e0208 */
[----:B------:R-:W-:Y:S01]  /*1570*/  IMAD.IADD R4, R5, 0x1, R7 ;  /* 0x0000000105047824 */ /* 0x000fe200078e0207 */
[----:B------:R2:W-:Y:S04]  /*1580*/  STL [R1+0x50], R7 ;  /* 0x0000500701007387 */ /* 0x0005e80000100800 */
[----:B------:R2:W-:Y:S04]  /*1590*/  STL [R1+0x54], R3 ;  /* 0x0000540301007387 */ /* 0x0005e80000100800 */
[----:B------:R2:W-:Y:S04]  /*15a0*/  STL [R1+0x84], R4 ;  /* 0x0000840401007387 */ /* 0x0005e80000100800 */
[----:B------:R2:W-:Y:S02]  /*15b0*/  STL [R1+0x80], R0 ;  /* 0x0000800001007387 */ /* 0x0005e40000100800 */
.L_x_154:
[----:B--2---:R-:W2:Y:S01]  /*15c0*/  LDL R0, [R1+0xc] ;  /* 0x00000c0001007983 */ /* 0x004ea20000100800 */
[----:B------:R-:W-:Y:S01]  /*15d0*/  IMAD.MOV.U32 R8, RZ, RZ, 0x4 ;  /* 0x00000004ff087424 */ /* 0x000fe200078e00ff */
[----:B------:R-:W-:-:S02]  /*15e0*/  ISETP.NE.U32.AND P4, PT, RZ, c[0x0][0x370], PT ;  /* 0x0000dc00ff007a0c */ /* 0x000fc40003f85070 */
[----:B------:R-:W-:Y:S02]  /*15f0*/  ISETP.NE.U32.AND P2, PT, RZ, c[0x0][0x360], PT ;  /* 0x0000d800ff007a0c */ /* 0x000fe40003f45070 */
[----:B------:R-:W-:Y:S01]  /*1600*/  ISETP.NE.AND.EX P4, PT, RZ, c[0x0][0x374], PT, P4 ;  /* 0x0000dd00ff007a0c */ /* 0x000fe20003f85340 */
[----:B--2---:R-:W-:-:S05]  /*1610*/  IMAD.WIDE R2, R0, R8, c[0x0][0x588] ;  /* 0x0001620000027625 */ /* 0x004fca00078e0208 */
[----:B------:R-:W2:Y:S01]  /*1620*/  LDG.E R14, [R2.64] ;  /* 0x00000006020e7981 */ /* 0x000ea2000c1e1900 */
[----:B------:R-:W-:Y:S01]  /*1630*/  ISETP.NE.AND.EX P2, PT, RZ, c[0x0][0x364], PT, P2 ;  /* 0x0000d900ff007a0c */ /* 0x000fe20003f45320 */
[----:B------:R-:W-:Y:S01]  /*1640*/  IMAD.MOV.U32 R243, RZ, RZ, RZ ;  /* 0x000000fffff37224 */ /* 0x000fe200078e00ff */
[----:B------:R-:W-:Y:S01]  /*1650*/  ISETP.NE.U32.AND P3, PT, RZ, c[0x0][0x348], PT ;  /* 0x0000d200ff007a0c */ /* 0x000fe20003f65070 */
[----:B------:R-:W-:-:S03]  /*1660*/  IMAD.MOV.U32 R11, RZ, RZ, RZ ;  /* 0x000000ffff0b7224 */ /* 0x000fc600078e00ff */
[----:B------:R-:W-:Y:S02]  /*1670*/  ISETP.NE.AND.EX P3, PT, RZ, c[0x0][0x34c], PT, P3 ;  /* 0x0000d300ff007a0c */ /* 0x000fe40003f65330 */
[----:B--2---:R-:W-:Y:S01]  /*1680*/  SHF.R.S32.HI R15, RZ, 0x1f, R14 ;  /* 0x0000001fff0f7819 */ /* 0x004fe2000001140e */
[C---:B------:R-:W-:Y:S01]  /*1690*/  IMAD.SHL.U32 R18, R14.reuse, 0x4, RZ ;  /* 0x000000040e127824 */ /* 0x040fe200078e00ff */
[C---:B------:R-:W-:Y:S01]  /*16a0*/  @P4 LEA R6, P1, R14.reuse, c[0x0][0x370], 0x2 ;  /* 0x0000dc000e064a11 */ /* 0x040fe200078210ff */
[----:B------:R1:W-:Y:S01]  /*16b0*/  STL [R1+0x10], R14 ;  /* 0x0000100e01007387 */ /* 0x0003e20000100800 */
[C-C-:B------:R-:W-:Y:S02]  /*16c0*/  SHF.L.U64.HI R17, R14.reuse, 0x2, R15.reuse ;  /* 0x000000020e117819 */ /* 0x140fe4000001020f */
[----:B------:R-:W-:Y:S01]  /*16d0*/  @P4 LEA.HI.X R7, R14, c[0x0][0x374], R15, 0x2, P1 ;  /* 0x0000dd000e074a11 */ /* 0x000fe200008f140f */
[----:B------:R1:W-:Y:S01]  /*16e0*/  STL [R1+0x40], R15 ;  /* 0x0000400f01007387 */ /* 0x0003e20000100800 */
[----:B------:R-:W-:-:S02]  /*16f0*/  @P2 IADD3 R4, P0, R18, c[0x0][0x360], RZ ;  /* 0x0000d80012042a10 */ /* 0x000fc40007f1e0ff */
[----:B------:R-:W-:Y:S01]  /*1700*/  IADD3 R2, P1, R18, c[0x0][0x348], RZ ;  /* 0x0000d20012027a10 */ /* 0x000fe20007f3e0ff */
[----:B------:R1:W5:Y:S01]  /*1710*/  @P4 LDG.E R243, [R6.64] ;  /* 0x0000000606f34981 */ /* 0x000362000c1e1900 */
[C---:B------:R-:W-:Y:S02]  /*1720*/  @P2 IADD3.X R5, R17.reuse, c[0x0][0x364], RZ, P0, !PT ;  /* 0x0000d90011052a10 */ /* 0x040fe400007fe4ff */
[----:B------:R-:W-:Y:S01]  /*1730*/  IADD3.X R3, R17, c[0x0][0x34c], RZ, P1, !PT ;  /* 0x0000d30011037a10 */ /* 0x000fe20000ffe4ff */
[----:B------:R1:W-:Y:S04]  /*1740*/  STL [R1+0x30], R18 ;  /* 0x0000301201007387 */ /* 0x0003e80000100800 */
[----:B------:R1:W5:Y:S04]  /*1750*/  @P2 LDG.E R12, [R4.64] ;  /* 0x00000006040c2981 */ /* 0x000368000c1e1900 */
[----:B------:R1:W5:Y:S04]  /*1760*/  @P3 LDG.E R11, [R2.64] ;  /* 0x00000006020b3981 */ /* 0x000368000c1e1900 */
[----:B------:R1:W-:Y:S01]  /*1770*/  STL [R1+0x34], R17 ;  /* 0x0000341101007387 */ /* 0x0003e20000100800 */
[----:B------:R-:W-:Y:S01]  /*1780*/  YIELD ;  /* 0x0000000000007946 */ /* 0x000fe20003800000 */
[----:B------:R-:W-:Y:S05]  /*1790*/  @P2 BRA `(.L_x_43) ;  /* 0x0000005000002947 */ /* 0x000fea0003800000 */
[----:B-----5:R-:W-:Y:S01]  /*17a0*/  MOV R12, c[0x0][0x168] ;  /* 0x00005a00000c7a02 */ /* 0x020fe20000000f00 */
[----:B------:R-:W-:Y:S05]  /*17b0*/  @!P3 BRA `(.L_x_43) ;  /* 0x000000300000b947 */ /* 0x000fea0003800000 */
[----:B------:R2:W3:Y:S04]  /*17c0*/  LDG.E R0, [R2.64] ;  /* 0x0000000602007981 */ /* 0x0004e8000c1e1900 */
[----:B-12---:R-:W3:Y:S02]  /*17d0*/  LDG.E R2, [R2.64+0x4] ;  /* 0x0000040602027981 */ /* 0x006ee4000c1e1900 */
[----:B---3--:R-:W-:-:S02]  /*17e0*/  IADD3 R12, -R0, R2, RZ ;  /* 0x00000002000c7210 */ /* 0x008fc40007ffe1ff */
.L_x_43:
[----:B------:R-:W-:-:S04]  /*17f0*/  ISETP.NE.U32.AND P0, PT, RZ, c[0x0][0x368], PT ;  /* 0x0000da00ff007a0c */ /* 0x000fc80003f05070 */
[----:B------:R-:W-:-:S13]  /*1800*/  ISETP.NE.AND.EX P0, PT, RZ, c[0x0][0x36c], PT, P0 ;  /* 0x0000db00ff007a0c */ /* 0x000fda0003f05300 */
[----:B------:R-:W-:Y:S05]  /*1810*/  @!P0 BRA `(.L_x_44) ;  /* 0x0000004000008947 */ /* 0x000fea0003800000 */
[----:B-1----:R-:W-:-:S04]  /*1820*/  IADD3 R2, P0, R18, c[0x0][0x368], RZ ;  /* 0x0000da0012027a10 */ /* 0x002fc80007f1e0ff */
[----:B------:R-:W-:-:S05]  /*1830*/  IADD3.X R3, R17, c[0x0][0x36c], RZ, P0, !PT ;  /* 0x0000db0011037a10 */ /* 0x000fca00007fe4ff */
[----:B------:R1:W5:Y:S01]  /*1840*/  LDG.E R0, [R2.64] ;  /* 0x0000000602007981 */ /* 0x000362000c1e1900 */
[----:B------:R-:W-:Y:S05]  /*1850*/  BRA `(.L_x_45) ;  /* 0x0000008000007947 */ /* 0x000fea0003800000 */
.L_x_44:
[----:B------:R-:W-:Y:S01]  /*1860*/  ISETP.NE.U32.AND P0, PT, RZ, c[0x0][0x350], PT ;  /* 0x0000d400ff007a0c */ /* 0x000fe20003f05070 */
[----:B------:R-:W-:-:S03]  /*1870*/  IMAD.U32 R0, RZ, RZ, UR5 ;  /* 0x00000005ff007e24 */ /* 0x000fc6000f8e00ff */
[----:B------:R-:W-:-:S13]  /*1880*/  ISETP.NE.AND.EX P0, PT, RZ, c[0x0][0x354], PT, P0 ;  /* 0x0000d500ff007a0c */ /* 0x000fda0003f05300 */
[----:B------:R-:W-:Y:S05]  /*1890*/  @!P0 BRA `(.L_x_45) ;  /* 0x0000004000008947 */ /* 0x000fea0003800000 */
[----:B-1----:R-:W-:-:S05]  /*18a0*/  IMAD.WIDE R2, R14, R8, c[0x0][0x350] ;  /* 0x0000d4000e027625 */ /* 0x002fca00078e0208 */
[----:B------:R-:W2:Y:S04]  /*18b0*/  LDG.E R4, [R2.64] ;  /* 0x0000000602047981 */ /* 0x000ea8000c1e1900 */
[----:B------:R-:W2:Y:S02]  /*18c0*/  LDG.E R0, [R2.64+0x4] ;  /* 0x0000040602007981 */ /* 0x000ea4000c1e1900 */
[----:B--2---:R-:W-:-:S04]  /*18d0*/  IADD3 R0, -R4, R0, RZ ;  /* 0x0000000004007210 */ /* 0x004fc80007ffe1ff */
.L_x_45:
[----:B------:R-:W2:Y:S01]  /*18e0*/  LDL R16, [R1+0x8] ;  /* 0x0000080001107983 */ /* 0x000ea20000100800 */
[----:B-----5:R-:W-:Y:S01]  /*18f0*/  IMAD.IADD R13, R0, 0x1, -R243 ;  /* 0x00000001000d7824 */ /* 0x020fe200078e0af3 */
[----:B------:R-:W-:Y:S04]  /*1900*/  BSSY B0, `(.L_x_46) ;  /* 0x000002e000007945 */ /* 0x000fe80003800000 */
[----:B------:R-:W-:-:S02]  /*1910*/  IADD3 R0, R13, 0x4f, RZ ;  /* 0x0000004f0d007810 */ /* 0x000fc40007ffe0ff */
[----:B------:R-:W-:-:S03]  /*1920*/  ISETP.GE.AND P0, PT, R13, 0x1, PT ;  /* 0x000000010d00780c */ /* 0x000fc60003f06270 */
[----:B------:R-:W-:-:S05]  /*1930*/  IMAD.HI R0, R0, 0x66666667, RZ ;  /* 0x6666666700007827 */ /* 0x000fca00078e02ff */
[----:B-1----:R-:W-:-:S04]  /*1940*/  SHF.R.U32.HI R2, RZ, 0x1f, R0 ;  /* 0x0000001fff027819 */ /* 0x002fc80000011600 */
[----:B------:R-:W-:Y:S01]  /*1950*/  LEA.HI.SX32 R10, R0, R2, 0x1b ;  /* 0x00000002000a7211 */ /* 0x000fe200078fdaff */
[----:B------:R-:W-:Y:S01]  /*1960*/  IMAD.MOV.U32 R2, RZ, RZ, RZ ;  /* 0x000000ffff027224 */ /* 0x000fe200078e00ff */
[C---:B--2---:R-:W-:Y:S02]  /*1970*/  LOP3.LUT R3, R16.reuse, 0xff000000, RZ, 0xc0, !PT ;  /* 0xff00000010037812 */ /* 0x044fe400078ec0ff */
[----:B------:R-:W-:Y:S02]  /*1980*/  LOP3.LUT R4, R16, 0xff0000, RZ, 0xc0, !PT ;  /* 0x00ff000010047812 */ /* 0x000fe400078ec0ff */
[----:B------:R-:W-:-:S04]  /*1990*/  SHF.R.U32.HI R3, RZ, 0x8, R3 ;  /* 0x00000008ff037819 */ /* 0x000fc80000011603 */
[----:B------:R-:W-:-:S04]  /*19a0*/  LEA.HI R3, R4, R3, RZ, 0x10 ;  /* 0x0000000304037211 */ /* 0x000fc800078f80ff */
[----:B------:R-:W-:Y:S02]  /*19b0*/  LOP3.LUT R19, R3, 0xff, RZ, 0xc0, !PT ;  /* 0x000000ff03137812 */ /* 0x000fe400078ec0ff */
[----:B------:R-:W-:-:S03]  /*19c0*/  SHF.R.U32.HI R5, RZ, 0x10, R3 ;  /* 0x00000010ff057819 */ /* 0x000fc60000011603 */
[----:B------:R1:W-:Y:S04]  /*19d0*/  STL [R1+0x44], R19 ;  /* 0x0000441301007387 */ /* 0x0003e80000100800 */
[----:B------:R1:W-:Y:S01]  /*19e0*/  STL [R1+0x3c], R5 ;  /* 0x00003c0501007387 */ /* 0x0003e20000100800 */
[----:B------:R-:W-:Y:S05]  /*19f0*/  @!P0 BRA `(.L_x_47) ;  /* 0x000001e000008947 */ /* 0x000fea0003800000 */
[----:B------:R-:W-:Y:S01]  /*1a00*/  ISETP.NE.AND P0, PT, R5, RZ, PT ;  /* 0x000000ff0500720c */ /* 0x000fe20003f05270 */
[----:B------:R-:W-:-:S03]  /*1a10*/  IMAD.MOV.U32 R4, RZ, RZ, RZ ;  /* 0x000000ffff047224 */ /* 0x000fc600078e00ff */
[----:B------:R-:W-:-:S04]  /*1a20*/  SEL R0, R5, c[0x0][0x338], P0 ;  /* 0x0000ce0005007a07 */ /* 0x000fc80000000000 */
[----:B------:R-:W-:Y:S02]  /*1a30*/  IABS R3, R0 ;  /* 0x0000000000037213 */ /* 0x000fe40000000000 */
[----:B------:R-:W-:Y:S02]  /*1a40*/  IADD3 R6, R10, -0x1, R0 ;  /* 0xffffffff0a067810 */ /* 0x000fe40007ffe000 */
[----:B------:R-:W2:Y:S02]  /*1a50*/  I2F.RP R2, R3 ;  /* 0x0000000300027306 */ /* 0x000ea40000209400 */
[----:B------:R-:W-:-:S06]  /*1a60*/  IABS R9, R6 ;  /* 0x0000000600097213 */ /* 0x000fcc0000000000 */
[----:B--2---:R-:W2:Y:S02]  /*1a70*/  MUFU.RCP R2, R2 ;  /* 0x0000000200027308 */ /* 0x004ea40000001000 */
[----:B--2---:R-:W-:-:S06]  /*1a80*/  IADD3 R2, R2, 0xffffffe, RZ ;  /* 0x0ffffffe02027810 */ /* 0x004fcc0007ffe0ff */
[----:B-1----:R-:W1:Y:S02]  /*1a90*/  F2I.FTZ.U32.TRUNC.NTZ R5, R2 ;  /* 0x0000000200057305 */ /* 0x002e64000021f000 */
[----:B-1----:R-:W-:-:S04]  /*1aa0*/  IMAD.MOV R2, RZ, RZ, -R5 ;  /* 0x000000ffff027224 */ /* 0x002fc800078e0a05 */
[----:B------:R-:W-:Y:S01]  /*1ab0*/  IMAD.MOV.U32 R7, RZ, RZ, R2 ;  /* 0x000000ffff077224 */ /* 0x000fe200078e0002 */
[----:B------:R-:W-:-:S03]  /*1ac0*/  IABS R2, R0 ;  /* 0x0000000000027213 */ /* 0x000fc60000000000 */
[----:B------:R-:W-:Y:S02]  /*1ad0*/  IMAD R7, R7, R3, RZ ;  /* 0x0000000307077224 */ /* 0x000fe400078e02ff */
[----:B------:R-:W-:Y:S02]  /*1ae0*/  IMAD.MOV R8, RZ, RZ, -R2 ;  /* 0x000000ffff087224 */ /* 0x000fe400078e0a02 */
[----:B------:R-:W-:-:S04]  /*1af0*/  IMAD.HI.U32 R2, R5, R7, R4 ;  /* 0x0000000705027227 */ /* 0x000fc800078e0004 */
[----:B------:R-:W-:Y:S02]  /*1b00*/  IMAD.MOV.U32 R4, RZ, RZ, R9 ;  /* 0x000000ffff047224 */ /* 0x000fe400078e0009 */
[----:B------:R-:W-:Y:S02]  /*1b10*/  IMAD.MOV.U32 R5, RZ, RZ, R8 ;  /* 0x000000ffff057224 */ /* 0x000fe400078e0008 */
[----:B------:R-:W-:-:S04]  /*1b20*/  IMAD.HI.U32 R2, R2, R4, RZ ;  /* 0x0000000402027227 */ /* 0x000fc800078e00ff */
[----:B------:R-:W-:-:S05]  /*1b30*/  IMAD R4, R2, R5, R4 ;  /* 0x0000000502047224 */ /* 0x000fca00078e0204 */
[----:B------:R-:W-:-:S13]  /*1b40*/  ISETP.GT.U32.AND P1, PT, R3, R4, PT ;  /* 0x000000040300720c */ /* 0x000fda0003f24070 */
[----:B------:R-:W-:Y:S01]  /*1b50*/  @!P1 IMAD.IADD R4, R4, 0x1, -R3 ;  /* 0x0000000104049824 */ /* 0x000fe200078e0a03 */
[----:B------:R-:W-:Y:S02]  /*1b60*/  @!P1 IADD3 R2, R2, 0x1, RZ ;  /* 0x0000000102029810 */ /* 0x000fe40007ffe0ff */
[----:B------:R-:W-:Y:S02]  /*1b70*/  ISETP.NE.AND P1, PT, R0, RZ, PT ;  /* 0x000000ff0000720c */ /* 0x000fe40003f25270 */
[----:B------:R-:W-:Y:S02]  /*1b80*/  ISETP.GE.U32.AND P2, PT, R4, R3, PT ;  /* 0x000000030400720c */ /* 0x000fe40003f46070 */
[----:B------:R-:W-:-:S04]  /*1b90*/  LOP3.LUT R3, R6, R0, RZ, 0x3c, !PT ;  /* 0x0000000006037212 */ /* 0x000fc800078e3cff */
[----:B------:R-:W-:-:S07]  /*1ba0*/  ISETP.GE.AND P0, PT, R3, RZ, PT ;  /* 0x000000ff0300720c */ /* 0x000fce0003f06270 */
[----:B------:R-:W-:-:S06]  /*1bb0*/  @P2 IADD3 R2, R2, 0x1, RZ ;  /* 0x0000000102022810 */ /* 0x000fcc0007ffe0ff */
[----:B------:R-:W-:Y:S01]  /*1bc0*/  @!P0 IMAD.MOV R2, RZ, RZ, -R2 ;  /* 0x000000ffff028224 */ /* 0x000fe200078e0a02 */
[----:B------:R-:W-:Y:S02]  /*1bd0*/  @!P1 LOP3.LUT R2, RZ, R0, RZ, 0x33, !PT ;  /* 0x00000000ff029212 */ /* 0x000fe400078e33ff */
.L_x_47:
[----:B------:R-:W-:Y:S05]  /*1be0*/  BSYNC B0 ;  /* 0x0000000000007941 */ /* 0x000fea0003800000 */
.L_x_46:
[----:B------:R-:W-:Y:S01]  /*1bf0*/  IMAD R241, R19, R2, RZ ;  /* 0x0000000213f17224 */ /* 0x000fe200078e02ff */
[----:B------:R-:W-:Y:S01]  /*1c00*/  PRMT R0, RZ, 0x7610, R0 ;  /* 0x00007610ff007816 */ /* 0x000fe20000000000 */
[----:B------:R-:W-:Y:S01]  /*1c10*/  IMAD.MOV.U32 R24, RZ, RZ, RZ ;  /* 0x000000ffff187224 */ /* 0x000fe200078e00ff */
[----:B-1----:R-:W-:Y:S01]  /*1c20*/  MOV R19, RZ ;  /* 0x000000ff00137202 */ /* 0x002fe20000000f00 */
[----:B------:R-:W-:Y:S01]  /*1c30*/  IMAD.IADD R2, R241, 0x1, R2 ;  /* 0x00000001f1027824 */ /* 0x000fe200078e0202 */
[----:B------:R-:W-:Y:S01]  /*1c40*/  CS2R R22, SRZ ;  /* 0x0000000000167805 */ /* 0x000fe2000001ff00 */
[----:B------:R-:W-:Y:S01]  /*1c50*/  CS2R R28, SRZ ;  /* 0x00000000001c7805 */ /* 0x000fe2000001ff00 */
[----:B------:R-:W-:Y:S01]  /*1c60*/  CS2R R26, SRZ ;  /* 0x00000000001a7805 */ /* 0x000fe2000001ff00 */
[----:B------:R-:W-:Y:S01]  /*1c70*/  CS2R R62, SRZ ;  /* 0x00000000003e7805 */ /* 0x000fe2000001ff00 */
[----:B------:R-:W-:Y:S01]  /*1c80*/  IMNMX R176, R10, R2, PT ;  /* 0x000000020ab07217 */ /* 0x000fe20003800200 */
[----:B------:R-:W-:Y:S01]  /*1c90*/  CS2R R58, SRZ ;  /* 0x00000000003a7805 */ /* 0x000fe2000001ff00 */
[----:B------:R-:W-:Y:S01]  /*1ca0*/  CS2R R40, SRZ ;  /* 0x0000000000287805 */ /* 0x000fe2000001ff00 */
[----:B------:R-:W-:Y:S01]  /*1cb0*/  CS2R R38, SRZ ;  /* 0x0000000000267805 */ /* 0x000fe2000001ff00 */
[----:B------:R-:W-:Y:S01]  /*1cc0*/  ISETP.GT.AND P0, PT, R176, R241, PT ;  /* 0x000000f1b000720c */ /* 0x000fe20003f04270 */
        /* <DEDUP_REMOVED lines=27> */
[----:B------:R-:W2:Y:S01]  /*1e80*/  LDL R6, [R1+0x4] ;  /* 0x0000040001067983 */ /* 0x000ea20000100800 */
[----:B------:R-:W-:-:S04]  /*1e90*/  ISETP.NE.U32.AND P1, PT, RZ, c[0x0][0x340], PT ;  /* 0x0000d000ff007a0c */ /* 0x000fc80003f25070 */
[----:B------:R-:W-:-:S13]  /*1ea0*/  ISETP.NE.AND.EX P1, PT, RZ, c[0x0][0x344], PT, P1 ;  /* 0x0000d100ff007a0c */ /* 0x000fda0003f25310 */
[----:B------:R-:W-:-:S04]  /*1eb0*/  @P1 IADD3 R2, P0, R18, c[0x0][0x340], RZ ;  /* 0x0000d00012021a10 */ /* 0x000fc80007f1e0ff */
[----:B------:R-:W-:-:S05]  /*1ec0*/  @P1 IADD3.X R3, R17, c[0x0][0x344], RZ, P0, !PT ;  /* 0x0000d10011031a10 */ /* 0x000fca00007fe4ff */
[----:B------:R1:W5:Y:S01]  /*1ed0*/  @P1 LDG.E R8, [R2.64] ;  /* 0x0000000602081981 */ /* 0x000362000c1e1900 */
[----:B------:R-:W-:Y:S01]  /*1ee0*/  SHF.R.S32.HI R0, RZ, 0x1f, R11 ;  /* 0x0000001fff007819 */ /* 0x000fe2000001140b */
[----:B------:R-:W-:Y:S01]  /*1ef0*/  IMAD.MOV.U32 R4, RZ, RZ, c[0x0][0x2c4] ;  /* 0x0000b100ff047624 */ /* 0x000fe200078e00ff */
[----:B------:R-:W-:Y:S01]  /*1f00*/  LOP3.LUT R26, R16, 0xffff, RZ, 0xc0, !PT ;  /* 0x0000ffff101a7812 */ /* 0x000fe200078ec0ff */
[----:B------:R-:W-:Y:S01]  /*1f10*/  IMAD R5, R206, 0x10, R242 ;  /* 0x00000010ce057824 */ /* 0x000fe200078e02f2 */
[----:B------:R-:W-:Y:S01]  /*1f20*/  ISETP.GE.AND P2, PT, R205, c[0x0][0x198], PT ;  /* 0x00006600cd007a0c */ /* 0x000fe20003f46270 */
[----:B------:R-:W-:Y:S01]  /*1f30*/  IMAD R0, R0, c[0x0][0x178], RZ ;  /* 0x00005e0000007a24 */ /* 0x000fe200078e02ff */
[----:B------:R-:W-:Y:S02]  /*1f40*/  ISETP.NE.AND P0, PT, R4, 0x1, PT ;  /* 0x000000010400780c */ /* 0x000fe40003f05270 */
[----:B------:R-:W-:Y:S01]  /*1f50*/  SEL R4, R14, RZ, !P3 ;  /* 0x000000ff0e047207 */ /* 0x000fe20005800000 */
[C---:B------:R-:W-:Y:S01]  /*1f60*/  IMAD R0, R11.reuse, c[0x0][0x17c], R0 ;  /* 0x00005f000b007a24 */ /* 0x040fe200078e0200 */
[----:B------:R-:W-:Y:S01]  /*1f70*/  IADD3 R175, R176, -0x1, RZ ;  /* 0xffffffffb0af7810 */ /* 0x000fe20007ffe0ff */
[----:B-1----:R-:W-:-:S05]  /*1f80*/  IMAD.WIDE.U32 R2, R11, c[0x0][0x178], RZ ;  /* 0x00005e000b027a25 */ /* 0x002fca00078e00ff */
[----:B------:R-:W-:-:S05]  /*1f90*/  IADD3 R3, R3, R0, RZ ;  /* 0x0000000003037210 */ /* 0x000fca0007ffe0ff */
[----:B------:R-:W-:-:S04]  /*1fa0*/  IMAD.WIDE.U32 R2, R26, c[0x0][0x1b8], R2 ;  /* 0x00006e001a027a25 */ /* 0x000fc800078e0002 */
[----:B------:R-:W-:-:S04]  /*1fb0*/  IMAD R3, R26, c[0x0][0x1bc], R3 ;  /* 0x00006f001a037a24 */ /* 0x000fc800078e0203 */
[----:B------:R-:W-:-:S04]  /*1fc0*/  IMAD.WIDE.U32 R2, R4, c[0x0][0x1c0], R2 ;  /* 0x0000700004027a25 */ /* 0x000fc800078e0002 */
[----:B--2---:R-:W-:Y:S01]  /*1fd0*/  IMAD R5, R6, 0x80, R5 ;  /* 0x0000008006057824 */ /* 0x004fe200078e0205 */
[----:B------:R-:W-:-:S03]  /*1fe0*/  SEL R6, R15, RZ, !P3 ;  /* 0x000000ff0f067207 */ /* 0x000fc60005800000 */
[----:B------:R-:W-:Y:S01]  /*1ff0*/  @P0 IMAD.HI.U32 R7, R5, c[0x0][0x2c8], RZ ;  /* 0x0000b20005070a27 */ /* 0x000fe200078e00ff */
[----:B------:R-:W-:-:S03]  /*2000*/  MOV R0, R5 ;  /* 0x0000000500007202 */ /* 0x000fc60000000f00 */
[----:B------:R-:W-:Y:S01]  /*2010*/  IMAD R6, R6, c[0x0][0x1c0], RZ ;  /* 0x0000700006067a24 */ /* 0x000fe200078e02ff */
[----:B------:R-:W-:-:S03]  /*2020*/  @P0 SHF.R.U32.HI R0, RZ, c[0x0][0x2cc], R7 ;  /* 0x0000b300ff000a19 */ /* 0x000fc60000011607 */
[----:B------:R-:W-:Y:S01]  /*2030*/  IMAD R6, R4, c[0x0][0x1c4], R6 ;  /* 0x0000710004067a24 */ /* 0x000fe200078e0206 */
[--C-:B------:R-:W-:Y:S01]  /*2040*/  SHF.R.S32.HI R7, RZ, 0x1f, R0.reuse ;  /* 0x0000001fff077819 */ /* 0x100fe20000011400 */
[----:B------:R-:W-:-:S03]  /*2050*/  IMAD.MOV R4, RZ, RZ, -R0 ;  /* 0x000000ffff047224 */ /* 0x000fc600078e0a00 */
[----:B------:R-:W-:Y:S01]  /*2060*/  IADD3 R3, R3, R6, RZ ;  /* 0x0000000603037210 */ /* 0x000fe20007ffe0ff */
[----:B------:R-:W-:Y:S02]  /*2070*/  IMAD R4, R4, c[0x0][0x2c4], R5 ;  /* 0x0000b10004047a24 */ /* 0x000fe400078e0205 */
[----:B------:R-:W-:Y:S02]  /*2080*/  IMAD R5, R7, c[0x0][0x1b0], RZ ;  /* 0x00006c0007057a24 */ /* 0x000fe400078e02ff */
[----:B------:R-:W-:-:S04]  /*2090*/  IMAD.WIDE.U32 R2, R0, c[0x0][0x1b0], R2 ;  /* 0x00006c0000027a25 */ /* 0x000fc800078e0002 */
[----:B------:R-:W-:Y:S01]  /*20a0*/  IMAD R6, R0, c[0x0][0x1b4], R5 ;  /* 0x00006d0000067a24 */ /* 0x000fe200078e0205 */
[----:B------:R-:W-:Y:S02]  /*20b0*/  SHF.R.S32.HI R5, RZ, 0x1f, R4 ;  /* 0x0000001fff057819 */ /* 0x000fe40000011404 */
[----:B------:R-:W-:Y:S01]  /*20c0*/  @!P1 MOV R8, R14 ;  /* 0x0000000e00089202 */ /* 0x000fe20000000f00 */
[----:B------:R-:W-:Y:S02]  /*20d0*/  IMAD.IADD R3, R3, 0x1, R6 ;  /* 0x0000000103037824 */ /* 0x000fe400078e0206 */
[----:B------:R-:W-:Y:S02]  /*20e0*/  IMAD R0, R5, c[0x0][0x1a8], RZ ;  /* 0x00006a0005007a24 */ /* 0x000fe400078e02ff */
[----:B------:R-:W-:-:S04]  /*20f0*/  IMAD.WIDE.U32 R2, R4, c[0x0][0x1a8], R2 ;  /* 0x00006a0004027a25 */ /* 0x000fc800078e0002 */
[----:B------:R-:W-:Y:S01]  /*2100*/  IMAD R0, R4, c[0x0][0x1ac], R0 ;  /* 0x00006b0004007a24 */ /* 0x000fe200078e0200 */
[----:B------:R-:W-:-:S04]  /*2110*/  LEA R6, P0, R2, c[0x0][0x160], 0x1 ;  /* 0x0000580002067a11 */ /* 0x000fc800078008ff */
[----:B------:R-:W-:-:S04]  /*2120*/  IADD3 R0, R3, R0, RZ ;  /* 0x0000000003007210 */ /* 0x000fc80007ffe0ff */
[----:B------:R-:W-:Y:S01]  /*2130*/  LEA.HI.X R5, R2, c[0x0][0x164], R0, 0x1, P0 ;  /* 0x0000590002057a11 */ /* 0x000fe200000f0c00 */
[----:B------:R-:W-:Y:S05]  /*2140*/  BRA.DIV ~URZ, `(.L_x_49) ;  /* 0x0000bb427f007947 */ /* 0x000fea000b800000 */
[----:B------:R1:W2:Y:S02]  /*2150*/  SHFL.IDX PT, R7, R5, RZ, 0x181f ;  /* 0x00181fff05077589 */ /* 0x0002a400000e0000 */
.L_x_159:
[----:B------:R-:W-:Y:S05]  /*2160*/  BRA.DIV ~URZ, `(.L_x_50) ;  /* 0x0000bb927f007947 */ /* 0x000fea000b800000 */
[----:B------:R3:W4:Y:S02]  /*2170*/  SHFL.IDX PT, R2, R6, RZ, 0x181f ;  /* 0x00181fff06027589 */ /* 0x00072400000e0000 */
.L_x_160:
[----:B---3--:R-:W3:Y:S01]  /*2180*/  LDL R0, [R1+0x4] ;  /* 0x0000040001007983 */ /* 0x008ee20000100800 */
[----:B------:R-:W-:Y:S01]  /*2190*/  IMAD R4, R12, c[0x0][0x2c4], RZ ;  /* 0x0000b1000c047a24 */ /* 0x000fe200078e02ff */
[----:B------:R-:W-:Y:S01]  /*21a0*/  BSSY B0, `(.L_x_51) ;  /* 0x000000b000007945 */ /* 0x000fe20003800000 */
[----:B---3--:R-:W-:-:S04]  /*21b0*/  LEA R0, R0, R242, 0x7 ;  /* 0x000000f200007211 */ /* 0x008fc800078e38ff */
[----:B------:R-:W-:-:S13]  /*21c0*/  ISETP.GE.AND P0, PT, R0, R4, PT ;  /* 0x000000040000720c */ /* 0x000fda0003f06270 */
[----:B------:R-:W-:Y:S05]  /*21d0*/  @P0 BRA `(.L_x_52) ;  /* 0x0000007000000947 */ /* 0x000fea0003800000 */
[----:B------:R-:W-:Y:S02]  /*21e0*/  SHF.R.S32.HI R9, RZ, 0x1f, R205 ;  /* 0x0000001fff097819 */ /* 0x000fe400000114cd */
[----:B----4-:R-:W-:-:S04]  /*21f0*/  LEA R2, P0, R205, R2, 0x1 ;  /* 0x00000002cd027211 */ /* 0x010fc800078008ff */
[----:B--2---:R-:W-:-:S05]  /*2200*/  LEA.HI.X R3, R205, R7, R9, 0x1, P0 ;  /* 0x00000007cd037211 */ /* 0x004fca00000f0c09 */
[----:B------:R-:W-:Y:S01]  /*2210*/  @!PT LDS RZ, [RZ] ;  /* 0x00000000fffff984 */ /* 0x000fe20000000800 */
[----:B------:R-:W-:Y:S01]  /*2220*/  @!PT LDS RZ, [RZ] ;  /* 0x00000000fffff984 */ /* 0x000fe20000000800 */
[----:B------:R-:W-:Y:S01]  /*2230*/  @!PT LDS RZ, [RZ] ;  /* 0x00000000fffff984 */ /* 0x000fe20000000800 */
[----:B------:R2:W-:Y:S04]  /*2240*/  LDGSTS.E.BYPASS.LTC128B.128 [R200+0x5100], [R2.64], !P2 ;  /* 0x0510000002c87fae */ /* 0x0005e8000d101d46 */
.L_x_52:
[----:B------:R-:W-:Y:S05]  /*2250*/  BSYNC B0 ;  /* 0x0000000000007941 */ /* 0x000fea0003800000 */
.L_x_51:
[----:B------:R-:W-:Y:S05]  /*2260*/  BRA.DIV ~URZ, `(.L_x_53) ;  /* 0x0000bb027f007947 */ /* 0x000fea000b800000 */
[----:B--2---:R2:W3:Y:S04]  /*2270*/  SHFL.IDX PT, R7, R5, 0x1, 0x181f ;  /* 0x00381f0005077f89 */ /* 0x0044e800000e0000 */
[----:B----4-:R2:W4:Y:S02]  /*2280*/  SHFL.IDX PT, R2, R6, 0x1, 0x181f ;  /* 0x00381f0006027f89 */ /* 0x01052400000e0000 */
.L_x_161:
[----:B------:R-:W-:Y:S01]  /*2290*/  IADD3 R3, R0, 0x10, RZ ;  /* 0x0000001000037810 */ /* 0x000fe20007ffe0ff */
[----:B------:R-:W-:Y:S03]  /*22a0*/  BSSY B0, `(.L_x_54) ;  /* 0x000000a000007945 */ /* 0x000fe60003800000 */
[----:B------:R-:W-:-:S13]  /*22b0*/  ISETP.GE.AND P0, PT, R3, R4, PT ;  /* 0x000000040300720c */ /* 0x000fda0003f06270 */
[----:B------:R-:W-:Y:S05]  /*22c0*/  @P0 BRA `(.L_x_55) ;  /* 0x0000007000000947 */ /* 0x000fea0003800000 */
[----:B------:R-:W-:Y:S02]  /*22d0*/  SHF.R.S32.HI R9, RZ, 0x1f, R205 ;  /* 0x0000001fff097819 */ /* 0x000fe400000114cd */
[----:B----4-:R-:W-:-:S04]  /*22e0*/  LEA R2, P0, R205, R2, 0x1 ;  /* 0x00000002cd027211 */ /* 0x010fc800078008ff */
[----:B---3--:R-:W-:-:S05]  /*22f0*/  LEA.HI.X R3, R205, R7, R9, 0x1, P0 ;  /* 0x00000007cd037211 */ /* 0x008fca00000f0c09 */
[----:B------:R-:W-:Y:S01]  /*2300*/  @!PT LDS RZ, [RZ] ;  /* 0x00000000fffff984 */ /* 0x000fe20000000800 */
[----:B------:R-:W-:Y:S01]  /*2310*/  @!PT LDS RZ, [RZ] ;  /* 0x00000000fffff984 */ /* 0x000fe20000000800 */
[----:B------:R-:W-:Y:S01]  /*2320*/  @!PT LDS RZ, [RZ] ;  /* 0x00000000fffff984 */ /* 0x000fe20000000800 */
[----:B------:R3:W-:Y:S04]  /*2330*/  LDGSTS.E.BYPASS.LTC128B.128 [R200+0x5900], [R2.64], !P2 ;  /* 0x0590000002c87fae */ /* 0x0007e8000d101d46 */
.L_x_55:
[----:B------:R-:W-:Y:S05]  /*2340*/  BSYNC B0 ;  /* 0x0000000000007941 */ /* 0x000fea0003800000 */
.L_x_54:
[----:B------:R-:W-:Y:S05]  /*2350*/  BRA.DIV ~URZ, `(.L_x_56) ;  /* 0x0000bae27f007947 */ /* 0x000fea000b800000 */
[----:B---3--:R3:W1:Y:S02]  /*2360*/  SHFL.IDX PT, R7, R5, 0x2, 0x181f ;  /* 0x00581f0005077f89 */ /* 0x00866400000e0000 */
.L_x_162:
[----:B------:R-:W-:Y:S05]  /*2370*/  BRA.DIV ~URZ, `(.L_x_57) ;  /* 0x0000bb327f007947 */ /* 0x000fea000b800000 */
[----:B----4-:R4:W2:Y:S02]  /*2380*/  SHFL.IDX PT, R2, R6, 0x2, 0x181f ;  /* 0x00581f0006027f89 */ /* 0x0108a400000e0000 */
.L_x_163:
[----:B------:R-:W-:Y:S01]  /*2390*/  IADD3 R3, R0, 0x20, RZ ;  /* 0x0000002000037810 */ /* 0x000fe20007ffe0ff */
[----:B------:R-:W-:Y:S03]  /*23a0*/  BSSY B0, `(.L_x_58) ;  /* 0x000000a000007945 */ /* 0x000fe60003800000 */
[----:B------:R-:W-:-:S13]  /*23b0*/  ISETP.GE.AND P0, PT, R3, R4, PT ;  /* 0x000000040300720c */ /* 0x000fda0003f06270 */
[----:B------:R-:W-:Y:S05]  /*23c0*/  @P0 BRA `(.L_x_59) ;  /* 0x0000007000000947 */ /* 0x000fea0003800000 */
[----:B------:R-:W-:Y:S02]  /*23d0*/  SHF.R.S32.HI R9, RZ, 0x1f, R205 ;  /* 0x0000001fff097819 */ /* 0x000fe400000114cd */
[----:B--2---:R-:W-:-:S04]  /*23e0*/  LEA R2, P0, R205, R2, 0x1 ;  /* 0x00000002cd027211 */ /* 0x004fc800078008ff */
[----:B-1----:R-:W-:-:S05]  /*23f0*/  LEA.HI.X R3, R205, R7, R9, 0x1, P0 ;  /* 0x00000007cd037211 */ /* 0x002fca00000f0c09 */
[----:B------:R-:W-:Y:S01]  /*2400*/  @!PT LDS RZ, [RZ] ;  /* 0x00000000fffff984 */ /* 0x000fe20000000800 */
[----:B------:R-:W-:Y:S01]  /*2410*/  @!PT LDS RZ, [RZ] ;  /* 0x00000000fffff984 */ /* 0x000fe20000000800 */
[----:B------:R-:W-:Y:S01]  /*2420*/  @!PT LDS RZ, [RZ] ;  /* 0x00000000fffff984 */ /* 0x000fe20000000800 */
[----:B------:R1:W-:Y:S04]  /*2430*/  LDGSTS.E.BYPASS.LTC128B.128 [R200+0x6100], [R2.64], !P2 ;  /* 0x0610000002c87fae */ /* 0x0003e8000d101d46 */
.L_x_59:
[----:B------:R-:W-:Y:S05]  /*2440*/  BSYNC B0 ;  /* 0x0000000000007941 */ /* 0x000fea0003800000 */
.L_x_58:
[----:B------:R-:W-:Y:S05]  /*2450*/  BRA.DIV ~URZ, `(.L_x_60) ;  /* 0x0000bac27f007947 */ /* 0x000fea000b800000 */
[----:B-1----:R1:W3:Y:S04]  /*2460*/  SHFL.IDX PT, R7, R5, 0x3, 0x181f ;  /* 0x00781f0005077f89 */ /* 0x0022e800000e0000 */
[----:B--2---:R1:W2:Y:S02]  /*2470*/  SHFL.IDX PT, R2, R6, 0x3, 0x181f ;  /* 0x00781f0006027f89 */ /* 0x0042a400000e0000 */
.L_x_164:
[----:B------:R-:W-:Y:S01]  /*2480*/  IADD3 R3, R0, 0x30, RZ ;  /* 0x0000003000037810 */ /* 0x000fe20007ffe0ff */
[----:B------:R-:W-:Y:S03]  /*2490*/  BSSY B0, `(.L_x_61) ;  /* 0x000000a000007945 */ /* 0x000fe60003800000 */
[----:B------:R-:W-:-:S13]  /*24a0*/  ISETP.GE.AND P0, PT, R3, R4, PT ;  /* 0x000000040300720c */ /* 0x000fda0003f06270 */
[----:B------:R-:W-:Y:S05]  /*24b0*/  @P0 BRA `(.L_x_62) ;  /* 0x0000007000000947 */ /* 0x000fea0003800000 */
[----:B------:R-:W-:Y:S02]  /*24c0*/  SHF.R.S32.HI R9, RZ, 0x1f, R205 ;  /* 0x0000001fff097819 */ /* 0x000fe400000114cd */
[----:B--2---:R-:W-:-:S04]  /*24d0*/  LEA R2, P0, R205, R2, 0x1 ;  /* 0x00000002cd027211 */ /* 0x004fc800078008ff */
[----:B---3--:R-:W-:-:S05]  /*24e0*/  LEA.HI.X R3, R205, R7, R9, 0x1, P0 ;  /* 0x00000007cd037211 */ /* 0x008fca00000f0c09 */
[----:B------:R-:W-:Y:S01]  /*24f0*/  @!PT LDS RZ, [RZ] ;  /* 0x00000000fffff984 */ /* 0x000fe20000000800 */
[----:B------:R-:W-:Y:S01]  /*2500*/  @!PT LDS RZ, [RZ] ;  /* 0x00000000fffff984 */ /* 0x000fe20000000800 */
[----:B------:R-:W-:Y:S01]  /*2510*/  @!PT LDS RZ, [RZ] ;  /* 0x00000000fffff984 */ /* 0x000fe20000000800 */
[----:B------:R2:W-:Y:S04]  /*2520*/  LDGSTS.E.BYPASS.LTC128B.128 [R200+0x6900], [R2.64], !P2 ;  /* 0x0690000002c87fae */ /* 0x0005e8000d101d46 */
.L_x_62:
[----:B------:R-:W-:Y:S05]  /*2530*/  BSYNC B0 ;  /* 0x0000000000007941 */ /* 0x000fea0003800000 */
.L_x_61:
[----:B------:R-:W-:Y:S05]  /*2540*/  BRA.DIV ~URZ, `(.L_x_63) ;  /* 0x0000baa27f007947 */ /* 0x000fea000b800000 */
[----:B---3--:R3:W1:Y:S02]  /*2550*/  SHFL.IDX PT, R7, R5, 0x4, 0x181f ;  /* 0x00981f0005077f89 */ /* 0x00866400000e0000 */
.L_x_165:
[----:B------:R-:W-:Y:S05]  /*2560*/  BRA.DIV ~URZ, `(.L_x_64) ;  /* 0x0000baf27f007947 */ /* 0x000fea000b800000 */
[----:B--2---:R2:W3:Y:S02]  /*2570*/  SHFL.IDX PT, R2, R6, 0x4, 0x181f ;  /* 0x00981f0006027f89 */ /* 0x0044e400000e0000 */
.L_x_166:
[----:B------:R-:W-:Y:S01]  /*2580*/  IADD3 R3, R0, 0x40, RZ ;  /* 0x0000004000037810 */ /* 0x000fe20007ffe0ff */
[----:B------:R-:W-:Y:S03]  /*2590*/  BSSY B0, `(.L_x_65) ;  /* 0x000000a000007945 */ /* 0x000fe60003800000 */
[----:B------:R-:W-:-:S13]  /*25a0*/  ISETP.GE.AND P0, PT, R3, R4, PT ;  /* 0x000000040300720c */ /* 0x000fda0003f06270 */
[----:B------:R-:W-:Y:S05]  /*25b0*/  @P0 BRA `(.L_x_66) ;  /* 0x0000007000000947 */ /* 0x000fea0003800000 */
[----:B------:R-:W-:Y:S02]  /*25c0*/  SHF.R.S32.HI R9, RZ, 0x1f, R205 ;  /* 0x0000001fff097819 */ /* 0x000fe400000114cd */
[----:B---3--:R-:W-:-:S04]  /*25d0*/  LEA R2, P0, R205, R2, 0x1 ;  /* 0x00000002cd027211 */ /* 0x008fc800078008ff */
[----:B-1----:R-:W-:-:S05]  /*25e0*/  LEA.HI.X R3, R205, R7, R9, 0x1, P0 ;  /* 0x00000007cd037211 */ /* 0x002fca00000f0c09 */
[----:B------:R-:W-:Y:S01]  /*25f0*/  @!PT LDS RZ, [RZ] ;  /* 0x00000000fffff984 */ /* 0x000fe20000000800 */
[----:B------:R-:W-:Y:S01]  /*2600*/  @!PT LDS RZ, [RZ] ;  /* 0x00000000fffff984 */ /* 0x000fe20000000800 */
[----:B------:R-:W-:Y:S01]  /*2610*/  @!PT LDS RZ, [RZ] ;  /* 0x00000000fffff984 */ /* 0x000fe20000000800 */
[----:B------:R1:W-:Y:S04]  /*2620*/  LDGSTS.E.BYPASS.LTC128B.128 [R200+0x7100], [R2.64], !P2 ;  /* 0x0710000002c87fae */ /* 0x0003e8000d101d46 */
.L_x_66:
[----:B------:R-:W-:Y:S05]  /*2630*/  BSYNC B0 ;  /* 0x0000000000007941 */ /* 0x000fea0003800000 */
.L_x_65:
[----:B------:R-:W-:Y:S05]  /*2640*/  BRA.DIV ~URZ, `(.L_x_67) ;  /* 0x0000ba827f007947 */ /* 0x000fea000b800000 */
[----:B-1----:R1:W2:Y:S04]  /*2650*/  SHFL.IDX PT, R7, R5, 0x5, 0x181f ;  /* 0x00b81f0005077f89 */ /* 0x0022a800000e0000 */
[----:B---3--:R1:W3:Y:S02]  /*2660*/  SHFL.IDX PT, R2, R6, 0x5, 0x181f ;  /* 0x00b81f0006027f89 */ /* 0x0082e400000e0000 */
.L_x_167:
[----:B------:R-:W-:Y:S01]  /*2670*/  IADD3 R3, R0, 0x50, RZ ;  /* 0x0000005000037810 */ /* 0x000fe20007ffe0ff */
[----:B------:R-:W-:Y:S03]  /*2680*/  BSSY B0, `(.L_x_68) ;  /* 0x000000a000007945 */ /* 0x000fe60003800000 */
[----:B------:R-:W-:-:S13]  /*2690*/  ISETP.GE.AND P0, PT, R3, R4, PT ;  /* 0x000000040300720c */ /* 0x000fda0003f06270 */
[----:B------:R-:W-:Y:S05]  /*26a0*/  @P0 BRA `(.L_x_69) ;  /* 0x0000007000000947 */ /* 0x000fea0003800000 */
[----:B------:R-:W-:Y:S02]  /*26b0*/  SHF.R.S32.HI R9, RZ, 0x1f, R205 ;  /* 0x0000001fff097819 */ /* 0x000fe400000114cd */
[----:B---3--:R-:W-:-:S04]  /*26c0*/  LEA R2, P0, R205, R2, 0x1 ;  /* 0x00000002cd027211 */ /* 0x008fc800078008ff */
[----:B--2---:R-:W-:-:S05]  /*26d0*/  LEA.HI.X R3, R205, R7, R9, 0x1, P0 ;  /* 0x00000007cd037211 */ /* 0x004fca00000f0c09 */
[----:B------:R-:W-:Y:S01]  /*26e0*/  @!PT LDS RZ, [RZ] ;  /* 0x00000000fffff984 */ /* 0x000fe20000000800 */
[----:B------:R-:W-:Y:S01]  /*26f0*/  @!PT LDS RZ, [RZ] ;  /* 0x00000000fffff984 */ /* 0x000fe20000000800 */
[----:B------:R-:W-:Y:S01]  /*2700*/  @!PT LDS RZ, [RZ] ;  /* 0x00000000fffff984 */ /* 0x000fe20000000800 */
[----:B------:R2:W-:Y:S04]  /*2710*/  LDGSTS.E.BYPASS.LTC128B.128 [R200+0x7900], [R2.64], !P2 ;  /* 0x0790000002c87fae */ /* 0x0005e8000d101d46 */
.L_x_69:
[----:B------:R-:W-:Y:S05]  /*2720*/  BSYNC B0 ;  /* 0x0000000000007941 */ /* 0x000fea0003800000 */
.L_x_68:
[----:B------:R-:W-:Y:S05]  /*2730*/  BRA.DIV ~URZ, `(.L_x_70) ;  /* 0x0000ba627f007947 */ /* 0x000fea000b800000 */
[----:B--2---:R2:W1:Y:S02]  /*2740*/  SHFL.IDX PT, R7, R5, 0x6, 0x181f ;  /* 0x00d81f0005077f89 */ /* 0x00446400000e0000 */
.L_x_168:
[----:B------:R-:W-:Y:S05]  /*2750*/  BRA.DIV ~URZ, `(.L_x_71) ;  /* 0x0000bab27f007947 */ /* 0x000fea000b800000 */
[----:B---3--:R3:W2:Y:S02]  /*2760*/  SHFL.IDX PT, R2, R6, 0x6, 0x181f ;  /* 0x00d81f0006027f89 */ /* 0x0086a400000e0000 */
.L_x_169:
        /* <DEDUP_REMOVED lines=11> */
.L_x_73:
[----:B------:R-:W-:Y:S05]  /*2820*/  BSYNC B0 ;  /* 0x0000000000007941 */ /* 0x000fea0003800000 */
.L_x_72:
[----:B------:R-:W-:Y:S05]  /*2830*/  BRA.DIV ~URZ, `(.L_x_74) ;  /* 0x0000ba427f007947 */ /* 0x000fea000b800000 */
[----:B-12---:R-:W1:Y:S04]  /*2840*/  SHFL.IDX PT, R5, R5, 0x7, 0x181f ;  /* 0x00f81f0005057f89 */ /* 0x006e6800000e0000 */
[----:B------:R2:W3:Y:S02]  /*2850*/  SHFL.IDX PT, R2, R6, 0x7, 0x181f ;  /* 0x00f81f0006027f89 */ /* 0x0004e400000e0000 */
.L_x_170:
[----:B------:R-:W-:Y:S01]  /*2860*/  IADD3 R0, R0, 0x70, RZ ;  /* 0x0000007000007810 */ /* 0x000fe20007ffe0ff */
[----:B-----5:R-:W-:Y:S01]  /*2870*/  IMAD.WIDE.U32 R246, R8, c[0x0][0x2b0], RZ ;  /* 0x0000ac0008f67a25 */ /* 0x020fe200078e00ff */
[----:B------:R-:W-:Y:S02]  /*2880*/  SHF.R.S32.HI R132, RZ, 0x1f, R205 ;  /* 0x0000001fff847819 */ /* 0x000fe400000114cd */
[----:B------:R-:W-:Y:S01]  /*2890*/  ISETP.GE.AND P1, PT, R0, R4, PT ;  /* 0x000000040000720c */ /* 0x000fe20003f26270 */
[----:B------:R-:W-:Y:S01]  /*28a0*/  IMAD R172, R206, 0x10, R242 ;  /* 0x00000010ceac7824 */ /* 0x000fe200078e02f2 */
[----:B------:R-:W-:-:S05]  /*28b0*/  SHF.R.S32.HI R0, RZ, 0x1f, R8 ;  /* 0x0000001fff007819 */ /* 0x000fca0000011408 */
[----:B------:R-:W-:-:S04]  /*28c0*/  IMAD R0, R0, c[0x0][0x2b0], RZ ;  /* 0x0000ac0000007a24 */ /* 0x000fc800078e02ff */
[----:B------:R-:W-:Y:S02]  /*28d0*/  IMAD R0, R8, c[0x0][0x2b4], R0 ;  /* 0x0000ad0008007a24 */ /* 0x000fe400078e0200 */
[----:B---3--:R-:W-:Y:S02]  /*28e0*/  @!P1 LEA R2, P0, R205, R2, 0x1 ;  /* 0x00000002cd029211 */ /* 0x008fe400078008ff */
[----:B------:R-:W-:Y:S02]  /*28f0*/  IMAD.IADD R251, R247, 0x1, R0 ;  /* 0x00000001f7fb7824 */ /* 0x000fe400078e0200 */
[----:B-1----:R-:W-:-:S05]  /*2900*/  @!P1 LEA.HI.X R3, R205, R5, R132, 0x1, P0 ;  /* 0x00000005cd039211 */ /* 0x002fca00000f0c84 */
[----:B------:R-:W-:Y:S01]  /*2910*/  @!PT LDS RZ, [RZ] ;  /* 0x00000000fffff984 */ /* 0x000fe20000000800 */
[----:B------:R-:W-:Y:S01]  /*2920*/  @!PT LDS RZ, [RZ] ;  /* 0x00000000fffff984 */ /* 0x000fe20000000800 */
[----:B------:R-:W-:Y:S01]  /*2930*/  @!PT LDS RZ, [RZ] ;  /* 0x00000000fffff984 */ /* 0x000fe20000000800 */
[----:B------:R1:W-:Y:S04]  /*2940*/  @!P1 LDGSTS.E.BYPASS.LTC128B.128 [R200+0x8900], [R2.64], !P2 ;  /* 0x0890000002c89fae */ /* 0x0003e8000d101d46 */
[----:B------:R-:W0:Y:S01]  /*2950*/  LDGDEPBAR ;  /* 0x00000000000079af */ /* 0x000e220000000000 */
[----:B------:R-:W-:Y:S02]  /*2960*/  WARPSYNC 0xffffffff ;  /* 0xffffffff00007948 */ /* 0x000fe40003800000 */
[----:B------:R-:W-:Y:S01]  /*2970*/  IMAD.MOV.U32 R174, RZ, RZ, 0x50 ;  /* 0x00000050ffae7424 */ /* 0x000fe200078e00ff */
[----:B------:R-:W-:Y:S01]  /*2980*/  BAR.SYNC.DEFER_BLOCKING 0x0 ;  /* 0x0000000000007b1d */ /* 0x000fe20000010000 */
[----:B------:R-:W-:Y:S02]  /*2990*/  IMAD.MOV.U32 R0, RZ, RZ, c[0x0][0x2b8] ;  /* 0x0000ae00ff007624 */ /* 0x000fe400078e00ff */
[----:B------:R-:W-:Y:S02]  /*29a0*/  IMAD R174, R176, R174, -0x50 ;  /* 0xffffffb0b0ae7424 */ /* 0x000fe400078e02ae */
[----:B------:R-:W-:Y:S01]  /*29b0*/  IMAD.MOV.U32 R199, RZ, RZ, RZ ;  /* 0x000000ffffc77224 */ /* 0x000fe200078e00ff */
[----:B------:R-:W-:Y:S01]  /*29c0*/  ISETP.NE.AND P3, PT, R0, 0x1, PT ;  /* 0x000000010000780c */ /* 0x000fe20003f65270 */
[----:B-1----:R-:W-:-:S05]  /*29d0*/  IMAD.IADD R2, R172, 0x1, R174 ;  /* 0x00000001ac027824 */ /* 0x002fca00078e02ae */
[C---:B------:R-:W-:Y:S01]  /*29e0*/  ISETP.GE.AND P1, PT, R2.reuse, R13, PT ;  /* 0x0000000d0200720c */ /* 0x040fe20003f26270 */
[----:B------:R-:W-:-:S03]  /*29f0*/  IMAD.IADD R2, R2, 0x1, R243 ;  /* 0x0000000102027824 */ /* 0x000fc600078e02f3 */
[----:B------:R-:W-:Y:S01]  /*2a00*/  ISETP.GT.OR P1, PT, R172, 0x4f, P1 ;  /* 0x0000004fac00780c */ /* 0x000fe20000f24670 */
[----:B------:R-:W-:Y:S02]  /*2a10*/  IMAD.MOV.U32 R0, RZ, RZ, R2 ;  /* 0x000000ffff007224 */ /* 0x000fe400078e0002 */
[----:B------:R-:W-:-:S05]  /*2a20*/  @P3 IMAD.HI.U32 R3, R2, c[0x0][0x2bc], RZ ;  /* 0x0000af0002033a27 */ /* 0x000fca00078e00ff */
[----:B------:R-:W-:-:S05]  /*2a30*/  @P3 SHF.R.U32.HI R0, RZ, c[0x0][0x2c0], R3 ;  /* 0x0000b000ff003a19 */ /* 0x000fca0000011603 */
[----:B------:R-:W-:-:S04]  /*2a40*/  @!P1 IADD3 R3, P0, R0, R246, RZ ;  /* 0x000000f600039210 */ /* 0x000fc80007f1e0ff */
[----:B------:R-:W-:Y:S02]  /*2a50*/  @!P1 LEA.HI.X.SX32 R5, R0, R251, 0x1, P0 ;  /* 0x000000fb00059211 */ /* 0x000fe400000f0eff */
[----:B------:R-:W-:-:S04]  /*2a60*/  @!P1 LEA R4, P0, R3, c[0x0][0x2a0], 0x2 ;  /* 0x0000a80003049a11 */ /* 0x000fc800078010ff */
[----:B------:R-:W-:-:S05]  /*2a70*/  @!P1 LEA.HI.X R5, R3, c[0x0][0x2a4], R5, 0x2, P0 ;  /* 0x0000a90003059a11 */ /* 0x000fca00000f1405 */
[----:B------:R-:W3:Y:S01]  /*2a80*/  @!P1 LDG.E R199, [R4.64] ;  /* 0x0000000604c79981 */ /* 0x000ee2000c1e1900 */
[----:B------:R-:W-:Y:S01]  /*2a90*/  IMAD.MOV R0, RZ, RZ, -R0 ;  /* 0x000000ffff007224 */ /* 0x000fe200078e0a00 */
[----:B------:R-:W-:Y:S01]  /*2aa0*/  BSSY B0, `(.L_x_75) ;  /* 0x0000122000007945 */ /* 0x000fe20003800000 */
[----:B------:R-:W-:-:S04]  /*2ab0*/  IMAD.WIDE.U32 R244, R26, c[0x0][0x1e8], RZ ;  /* 0x00007a001af47a25 */ /* 0x000fc800078e00ff */
[----:B------:R-:W-:Y:S02]  /*2ac0*/  IMAD R201, R0, c[0x0][0x2b8], R2 ;  /* 0x0000ae0000c97a24 */ /* 0x000fe400078e0202 */
[----:B------:R-:W-:Y:S02]  /*2ad0*/  IMAD R250, R26, c[0x0][0x1ec], R245 ;  /* 0x00007b001afa7a24 */ /* 0x000fe400078e02f5 */
[----:B------:R-:W-:Y:S01]  /*2ae0*/  IMAD.WIDE.U32 R2, R201, c[0x0][0x1e0], RZ ;  /* 0x00007800c9027a25 */ /* 0x000fe200078e00ff */
[----:B------:R-:W-:-:S03]  /*2af0*/  SHF.R.S32.HI R25, RZ, 0x1f, R201 ;  /* 0x0000001fff197819 */ /* 0x000fc600000114c9 */
[----:B------:R-:W-:Y:S02]  /*2b00*/  IMAD R173, R175, -0x50, R13 ;  /* 0xffffffb0afad7824 */ /* 0x000fe400078e020d */
[----:B------:R-:W-:Y:S02]  /*2b10*/  IMAD R0, R25, c[0x0][0x1e0], RZ ;  /* 0x0000780019007a24 */ /* 0x000fe400078e02ff */
[----:B------:R-:W-:Y:S02]  /*2b20*/  IMAD.IADD R24, R173, 0x1, -R242 ;  /* 0x00000001ad187824 */ /* 0x000fe400078e0af2 */
[----:B------:R-:W-:Y:S02]  /*2b30*/  IMAD R0, R201, c[0x0][0x1e4], R0 ;  /* 0x00007900c9007a24 */ /* 0x000fe400078e0200 */
[----:B------:R-:W-:Y:S01]  /*2b40*/  IMAD.WIDE.U32 R248, R26, c[0x0][0x210], RZ ;  /* 0x000084001af87a25 */ /* 0x000fe200078e00ff */
[C---:B------:R-:W-:Y:S02]  /*2b50*/  ISETP.GE.AND P2, PT, R24.reuse, 0x1, PT ;  /* 0x000000011800780c */ /* 0x040fe40003f46270 */
[C---:B------:R-:W-:Y:S01]  /*2b60*/  ISETP.GE.AND P1, PT, R24.reuse, 0x11, PT ;  /* 0x000000111800780c */ /* 0x040fe20003f26270 */
[----:B------:R-:W-:Y:S01]  /*2b70*/  IMAD.IADD R3, R3, 0x1, R0 ;  /* 0x0000000103037824 */ /* 0x000fe200078e0200 */
[----:B------:R-:W-:Y:S01]  /*2b80*/  ISETP.GE.AND P6, PT, R24, 0x21, PT ;  /* 0x000000211800780c */ /* 0x000fe20003fc6270 */
[----:B------:R-:W-:Y:S01]  /*2b90*/  IMAD R252, R26, c[0x0][0x214], R249 ;  /* 0x000085001afc7a24 */ /* 0x000fe200078e02f9 */
[----:B------:R-:W-:-:S02]  /*2ba0*/  ISETP.GE.AND P5, PT, R24, 0x31, PT ;  /* 0x000000311800780c */ /* 0x000fc40003fa6270 */
[----:B---3--:R-:W-:Y:S01]  /*2bb0*/  SHF.R.S32.HI R27, RZ, 0x1f, R199 ;  /* 0x0000001fff1b7819 */ /* 0x008fe200000114c7 */
[----:B------:R-:W-:-:S04]  /*2bc0*/  IMAD.WIDE.U32 R2, R199, c[0x0][0x1f0], R2 ;  /* 0x00007c00c7027a25 */ /* 0x000fc800078e0002 */
[----:B------:R-:W-:Y:S01]  /*2bd0*/  IMAD R0, R27, c[0x0][0x1f0], RZ ;  /* 0x00007c001b007a24 */ /* 0x000fe200078e02ff */
[----:B------:R-:W-:-:S03]  /*2be0*/  IADD3 R2, P0, R2, R244, RZ ;  /* 0x000000f402027210 */ /* 0x000fc60007f1e0ff */
[----:B------:R-:W-:-:S05]  /*2bf0*/  IMAD R0, R199, c[0x0][0x1f4], R0 ;  /* 0x00007d00c7007a24 */ /* 0x000fca00078e0200 */
[----:B------:R-:W-:Y:S02]  /*2c00*/  IADD3.X R3, R250, R3, R0, P0, !PT ;  /* 0x00000003fa037210 */ /* 0x000fe400007fe400 */
[----:B------:R-:W-:-:S04]  /*2c10*/  LEA R0, P0, R2, c[0x0][0x1c8], 0x1 ;  /* 0x0000720002007a11 */ /* 0x000fc800078008ff */
[----:B------:R-:W-:Y:S01]  /*2c20*/  LEA.HI.X R4, R2, c[0x0][0x1cc], R3, 0x1, P0 ;  /* 0x0000730002047a11 */ /* 0x000fe200000f0c03 */
[----:B------:R-:W-:Y:S01]  /*2c30*/  SHFL.IDX PT, R5, R0, 0x1, 0x181f ;  /* 0x00381f0000057f89 */ /* 0x000fe200000e0000 */
[----:B------:R-:W-:-:S03]  /*2c40*/  @P2 ISETP.GE.AND P0, PT, R205, c[0x0][0x1d4], PT ;  /* 0x00007500cd002a0c */ /* 0x000fc60003f06270 */
[----:B------:R-:W1:Y:S04]  /*2c50*/  SHFL.IDX PT, R2, R0, RZ, 0x181f ;  /* 0x00181fff00027589 */ /* 0x000e6800000e0000 */
[----:B------:R-:W3:Y:S04]  /*2c60*/  SHFL.IDX PT, R3, R4, RZ, 0x181f ;  /* 0x00181fff04037589 */ /* 0x000ee800000e0000 */
[----:B------:R-:W5:Y:S04]  /*2c70*/  SHFL.IDX PT, R7, R4, 0x1, 0x181f ;  /* 0x00381f0004077f89 */ /* 0x000f6800000e0000 */
[----:B--2-4-:R-:W2:Y:S04]  /*2c80*/  SHFL.IDX PT, R6, R0, 0x2, 0x181f ;  /* 0x00581f0000067f89 */ /* 0x014ea800000e0000 */
[----:B------:R-:W4:Y:S04]  /*2c90*/  SHFL.IDX PT, R8, R0, 0x3, 0x181f ;  /* 0x00781f0000087f89 */ /* 0x000f2800000e0000 */
[----:B------:R-:W-:Y:S01]  /*2ca0*/  SHFL.IDX PT, R0, R0, 0x4, 0x181f ;  /* 0x00981f0000007f89 */ /* 0x000fe200000e0000 */
[----:B-1----:R-:W-:-:S03]  /*2cb0*/  @P2 LEA R2, P4, R205, R2, 0x1 ;  /* 0x00000002cd022211 */ /* 0x002fc600078808ff */
[----:B------:R-:W1:Y:S01]  /*2cc0*/  SHFL.IDX PT, R11, R4, 0x2, 0x181f ;  /* 0x00581f00040b7f89 */ /* 0x000e6200000e0000 */
[----:B---3--:R-:W-:-:S03]  /*2cd0*/  @P2 LEA.HI.X R3, R205, R3, R132, 0x1, P4 ;  /* 0x00000003cd032211 */ /* 0x008fc600020f0c84 */
[----:B------:R-:W3:Y:S01]  /*2ce0*/  SHFL.IDX PT, R10, R4, 0x3, 0x181f ;  /* 0x00781f00040a7f89 */ /* 0x000ee200000e0000 */
[----:B------:R-:W-:-:S03]  /*2cf0*/  ISETP.GE.AND P4, PT, R24, 0x41, PT ;  /* 0x000000411800780c */ /* 0x000fc60003f86270 */
[----:B------:R4:W1:Y:S04]  /*2d00*/  SHFL.IDX PT, R9, R4, 0x4, 0x181f ;  /* 0x00981f0004097f89 */ /* 0x00086800000e0000 */
[----:B------:R1:W-:Y:S01]  /*2d10*/  @P2 LDGSTS.E.BYPASS.LTC128B.128 [R200+0x2900], [R2.64], !P0 ;  /* 0x0290000002c82fae */ /* 0x0003e2000c101d46 */
[C---:B------:R-:W-:Y:S02]  /*2d20*/  @P1 ISETP.GE.AND P0, PT, R205.reuse, c[0x0][0x1d4], PT ;  /* 0x00007500cd001a0c */ /* 0x040fe40003f06270 */
[----:B-1----:R-:W-:-:S04]  /*2d30*/  @P1 LEA R2, P2, R205, R5, 0x1 ;  /* 0x00000005cd021211 */ /* 0x002fc800078408ff */
[C---:B-----5:R-:W-:Y:S02]  /*2d40*/  @P1 LEA.HI.X R3, R205.reuse, R7, R132, 0x1, P2 ;  /* 0x00000007cd031211 */ /* 0x060fe400010f0c84 */
[----:B--2---:R-:W-:-:S05]  /*2d50*/  @P6 LEA R6, P2, R205, R6, 0x1 ;  /* 0x00000006cd066211 */ /* 0x004fca00078408ff */
[----:B------:R1:W-:Y:S01]  /*2d60*/  @P1 LDGSTS.E.BYPASS.LTC128B.128 [R200+0x3100], [R2.64], !P0 ;  /* 0x0310000002c81fae */ /* 0x0003e2000c101d46 */
[C---:B----4-:R-:W-:Y:S02]  /*2d70*/  @P5 LEA R4, P1, R205.reuse, R8, 0x1 ;  /* 0x00000008cd045211 */ /* 0x050fe400078208ff */
[C-C-:B------:R-:W-:Y:S02]  /*2d80*/  @P6 LEA.HI.X R7, R205.reuse, R11, R132.reuse, 0x1, P2 ;  /* 0x0000000bcd076211 */ /* 0x140fe400010f0c84 */
[C---:B------:R-:W-:Y:S02]  /*2d90*/  @P6 ISETP.GE.AND P2, PT, R205.reuse, c[0x0][0x1d4], PT ;  /* 0x00007500cd006a0c */ /* 0x040fe40003f46270 */
[C---:B---3--:R-:W-:Y:S02]  /*2da0*/  @P5 LEA.HI.X R5, R205.reuse, R10, R132, 0x1, P1 ;  /* 0x0000000acd055211 */ /* 0x048fe400008f0c84 */
[----:B------:R-:W-:-:S09]  /*2db0*/  @P5 ISETP.GE.AND P1, PT, R205, c[0x0][0x1d4], PT ;  /* 0x00007500cd005a0c */ /* 0x000fd20003f26270 */
[----:B------:R2:W-:Y:S04]  /*2dc0*/  @P6 LDGSTS.E.BYPASS.LTC128B.128 [R200+0x3900], [R6.64], !P2 ;  /* 0x0390000006c86fae */ /* 0x0005e8000d101d46 */
[----:B------:R2:W-:Y:S01]  /*2dd0*/  @P5 LDGSTS.E.BYPASS.LTC128B.128 [R200+0x4100], [R4.64], !P1 ;  /* 0x0410000004c85fae */ /* 0x0005e2000c901d46 */
[C---:B-1----:R-:W-:Y:S02]  /*2de0*/  @P4 LEA R2, P0, R205.reuse, R0, 0x1 ;  /* 0x00000000cd024211 */ /* 0x042fe400078008ff */
[----:B------:R-:W-:Y:S02]  /*2df0*/  IADD3 R0, R188, 0x20, RZ ;  /* 0x00000020bc007810 */ /* 0x000fe40007ffe0ff */
[C---:B------:R-:W-:Y:S02]  /*2e00*/  @P4 LEA.HI.X R3, R205.reuse, R9, R132, 0x1, P0 ;  /* 0x00000009cd034211 */ /* 0x040fe400000f0c84 */
[----:B------:R-:W-:-:S13]  /*2e10*/  @P4 ISETP.GE.AND P0, PT, R205, c[0x0][0x1d4], PT ;  /* 0x00007500cd004a0c */ /* 0x000fda0003f06270 */
[----:B------:R1:W-:Y:S01]  /*2e20*/  @P4 LDGSTS.E.BYPASS.LTC128B.128 [R200+0x4900], [R2.64], !P0 ;  /* 0x0490000002c84fae */ /* 0x0003e2000c101d46 */
[----:B------:R-:W-:-:S03]  /*2e30*/  R2P PR, R206, 0x6 ;  /* 0x00000006ce007804 */ /* 0x000fc60000000000 */
[----:B------:R-:W0:Y:S10]  /*2e40*/  LDGDEPBAR ;  /* 0x00000000000079af */ /* 0x000e340000000000 */
[----:B------:R-:W-:-:S02]  /*2e50*/  @P1 IADD3 R0, R188, -0x20, RZ ;  /* 0xffffffe0bc001810 */ /* 0x000fc40007ffe0ff */
[----:B------:R-:W-:-:S04]  /*2e60*/  ISETP.GE.AND P1, PT, R205, c[0x0][0x1d4], PT ;  /* 0x00007500cd007a0c */ /* 0x000fc80003f26270 */
[----:B------:R-:W-:Y:S01]  /*2e70*/  ISETP.LT.OR P6, PT, R24, 0x11, P1 ;  /* 0x000000111800780c */ /* 0x000fe20000fc1670 */
[----:B-1----:R-:W-:Y:S01]  /*2e80*/  IMAD.WIDE.U32 R2, R201, c[0x0][0x208], RZ ;  /* 0x00008200c9027a25 */ /* 0x002fe200078e00ff */
[----:B------:R-:W-:-:S04]  /*2e90*/  DEPBAR.LE SB0, 0x1 ;  /* 0x000080400000791a */ /* 0x000fc80000000000 */
[----:B------:R-:W-:-:S04]  /*2ea0*/  DEPBAR.LE SB0, 0x0 ;  /* 0x000080000000791a */ /* 0x000fc80000000000 */
[----:B------:R-:W-:Y:S06]  /*2eb0*/  BAR.SYNC.DEFER_BLOCKING 0x0 ;  /* 0x0000000000007b1d */ /* 0x000fec0000010000 */
[----:B--2---:R-:W-:Y:S04]  /*2ec0*/  LDSM.16.M88.4 R4, [R194+0x2000] ;  /* 0x00200000c204783b */ /* 0x004fe80000000200 */
[----:B------:R-:W1:Y:S04]  /*2ed0*/  LDSM.16.M88.4 R16, [R188] ;  /* 0x00000000bc10783b */ /* 0x000e680000000200 */
[----:B------:R-:W2:Y:S04]  /*2ee0*/  LDSM.16.M88.4 R12, [R188+0x800] ;  /* 0x00080000bc0c783b */ /* 0x000ea80000000200 */
[----:B------:R-:W3:Y:S04]  /*2ef0*/  LDSM.16.M88.4 R20, [R188+0x1000] ;  /* 0x00100000bc14783b */ /* 0x000ee80000000200 */
[----:B------:R-:W4:Y:S04]  /*2f00*/  LDSM.16.M88.4 R28, [R188+0x1800] ;  /* 0x00180000bc1c783b */ /* 0x000f280000000200 */
[----:B------:R-:W5:Y:S04]  /*2f10*/  LDSM.16.M88.4 R32, [R188+0x2000] ;  /* 0x00200000bc20783b */ /* 0x000f680000000200 */
[----:B------:R-:W4:Y:S04]  /*2f20*/  LDSM.16.M88.4 R8, [R194] ;  /* 0x00000000c208783b */ /* 0x000f280000000200 */
[----:B------:R-:W-:Y:S04]  /*2f30*/  LDSM.16.M88.4 R40, [R0+0x1000] ;  /* 0x001000000028783b */ /* 0x000fe80000000200 */
[----:B------:R-:W-:Y:S04]  /*2f40*/  LDSM.16.M88.4 R36, [R0+0x1800] ;  /* 0x001800000024783b */ /* 0x000fe80000000200 */
[----:B------:R-:W-:Y:S04]  /*2f50*/  LDSM.16.M88.4 R68, [R0] ;  /* 0x000000000044783b */ /* 0x000fe80000000200 */
[----:B------:R-:W-:Y:S01]  /*2f60*/  LDSM.16.M88.4 R64, [R0+0x800] ;  /* 0x000800000040783b */ /* 0x000fe20000000200 */
[C---:B-1----:R-:W-:Y:S08]  /*2f70*/  HMMA.16816.F32 R44, R4.reuse, R16, RZ ;  /* 0x00000010042c723c */ /* 0x042ff000000018ff */
[C---:B--2---:R-:W-:Y:S08]  /*2f80*/  HMMA.16816.F32 R48, R4.reuse, R12, RZ ;  /* 0x0000000c0430723c */ /* 0x044ff000000018ff */
[C---:B---3--:R-:W-:Y:S08]  /*2f90*/  HMMA.16816.F32 R52, R4.reuse, R20, RZ ;  /* 0x000000140434723c */ /* 0x048ff000000018ff */
[C---:B----4-:R-:W-:Y:S08]  /*2fa0*/  HMMA.16816.F32 R56, R4.reuse, R28, RZ ;  /* 0x0000001c0438723c */ /* 0x050ff000000018ff */
[C---:B-----5:R-:W-:Y:S08]  /*2fb0*/  HMMA.16816.F32 R60, R4.reuse, R32, RZ ;  /* 0x00000020043c723c */ /* 0x060ff000000018ff */
[C---:B------:R-:W-:Y:S08]  /*2fc0*/  HMMA.16816.F32 R72, R4.reuse, R18, RZ ;  /* 0x000000120448723c */ /* 0x040ff000000018ff */
[C---:B------:R-:W-:Y:S08]  /*2fd0*/  HMMA.16816.F32 R92, R4.reuse, R14, RZ ;  /* 0x0000000e045c723c */ /* 0x040ff000000018ff */
[C---:B------:R-:W-:Y:S08]  /*2fe0*/  HMMA.16816.F32 R96, R4.reuse, R22, RZ ;  /* 0x000000160460723c */ /* 0x040ff000000018ff */
[C---:B------:R-:W-:Y:S08]  /*2ff0*/  HMMA.16816.F32 R104, R4.reuse, R30, RZ ;  /* 0x0000001e0468723c */ /* 0x040ff000000018ff */
[----:B------:R-:W-:Y:S07]  /*3000*/  HMMA.16816.F32 R112, R4, R34, RZ ;  /* 0x000000220470723c */ /* 0x000fee00000018ff */
[----:B------:R-:W-:Y:S01]  /*3010*/  IMAD R4, R25, c[0x0][0x208], RZ ;  /* 0x0000820019047a24 */ /* 0x000fe200078e02ff */
[----:B------:R-:W-:Y:S01]  /*3020*/  HMMA.16816.F32 R116, R8, R16, RZ ;  /* 0x000000100874723c */ /* 0x000fe200000018ff */
[----:B------:R-:W-:-:S02]  /*3030*/  IMAD R5, R27, c[0x0][0x218], RZ ;  /* 0x000086001b057a24 */ /* 0x000fc400078e02ff */
[----:B------:R-:W-:Y:S02]  /*3040*/  IMAD R4, R201, c[0x0][0x20c], R4 ;  /* 0x00008300c9047a24 */ /* 0x000fe400078e0204 */
[----:B------:R-:W-:Y:S02]  /*3050*/  IMAD R5, R199, c[0x0][0x21c], R5 ;  /* 0x00008700c7057a24 */ /* 0x000fe400078e0205 */
[----:B------:R-:W-:Y:S01]  /*3060*/  IMAD.IADD R3, R3, 0x1, R4 ;  /* 0x0000000103037824 */ /* 0x000fe200078e0204 */
[----:B------:R-:W-:Y:S03]  /*3070*/  HMMA.16816.F32 R128, R8, R18, RZ ;  /* 0x000000120880723c */ /* 0x000fe600000018ff */
[----:B------:R-:W-:-:S05]  /*3080*/  IMAD.WIDE.U32 R2, R199, c[0x0][0x218], R2 ;  /* 0x00008600c7027a25 */ /* 0x000fca00078e0002 */
[----:B------:R-:W-:Y:S01]  /*3090*/  IADD3 R4, P0, R2, R248, RZ ;  /* 0x000000f802047210 */ /* 0x000fe20007f1e0ff */
[----:B------:R-:W-:Y:S03]  /*30a0*/  HMMA.16816.F32 R140, R8, R12, RZ ;  /* 0x0000000c088c723c */ /* 0x000fe600000018ff */
[----:B------:R-:W-:Y:S02]  /*30b0*/  IADD3.X R3, R252, R3, R5, P0, !PT ;  /* 0x00000003fc037210 */ /* 0x000fe400007fe405 */
[----:B------:R-:W-:-:S03]  /*30c0*/  LEA R2, P0, R4, c[0x0][0x1f8], 0x1 ;  /* 0x00007e0004027a11 */ /* 0x000fc600078008ff */
[----:B------:R-:W-:Y:S01]  /*30d0*/  HMMA.16816.F32 R120, R8, R14, RZ ;  /* 0x0000000e0878723c */ /* 0x000fe200000018ff */
[----:B------:R-:W-:Y:S01]  /*30e0*/  LEA.HI.X R5, R4, c[0x0][0x1fc], R3, 0x1, P0 ;  /* 0x00007f0004057a11 */ /* 0x000fe200000f0c03 */
[----:B------:R-:W-:Y:S01]  /*30f0*/  SHFL.IDX PT, R6, R2, 0x2, 0x181f ;  /* 0x00581f0002067f89 */ /* 0x000fe200000e0000 */
[----:B------:R-:W-:-:S03]  /*3100*/  ISETP.LT.OR P0, PT, R24, 0x1, P1 ;  /* 0x000000011800780c */ /* 0x000fc60000f01670 */
[----:B------:R-:W-:Y:S02]  /*3110*/  SHFL.IDX PT, R3, R2, RZ, 0x181f ;  /* 0x00181fff02037589 */ /* 0x000fe400000e0000 */
[C---:B------:R-:W-:Y:S02]  /*3120*/  HMMA.16816.F32 R108, R8.reuse, R20, RZ ;  /* 0x00000014086c723c */ /* 0x040fe400000018ff */
[----:B------:R-:W1:Y:S04]  /*3130*/  SHFL.IDX PT, R4, R2, 0x1, 0x181f ;  /* 0x00381f0002047f89 */ /* 0x000e6800000e0000 */
[----:B------:R-:W-:Y:S01]  /*3140*/  SHFL.IDX PT, R7, R5, RZ, 0x181f ;  /* 0x00181fff05077589 */ /* 0x000fe200000e0000 */
[C---:B------:R-:W-:Y:S01]  /*3150*/  SHF.L.U64.HI R20, R205.reuse, 0x1, R132 ;  /* 0x00000001cd147819 */ /* 0x040fe20000010284 */
[C---:B------:R-:W-:Y:S02]  /*3160*/  HMMA.16816.F32 R124, R8.reuse, R22, RZ ;  /* 0x00000016087c723c */ /* 0x040fe400000018ff */
[----:B------:R-:W2:Y:S04]  /*3170*/  LDSM.16.M88.4 R12, [R197+0x2000] ;  /* 0x00200000c50c783b */ /* 0x000ea80000000200 */
[----:B------:R-:W-:Y:S01]  /*3180*/  SHFL.IDX PT, R18, R2, 0x3, 0x181f ;  /* 0x00781f0002127f89 */ /* 0x000fe200000e0000 */
[----:B------:R-:W-:Y:S01]  /*3190*/  IMAD.SHL.U32 R23, R205, 0x2, RZ ;  /* 0x00000002cd177824 */ /* 0x000fe200078e00ff */
[C---:B------:R-:W-:Y:S02]  /*31a0*/  HMMA.16816.F32 R100, R8.reuse, R28, RZ ;  /* 0x0000001c0864723c */ /* 0x040fe400000018ff */
[----:B------:R-:W-:Y:S04]  /*31b0*/  SHFL.IDX PT, R22, R5, 0x3, 0x181f ;  /* 0x00781f0005167f89 */ /* 0x000fe800000e0000 */
[----:B------:R1:W-:Y:S02]  /*31c0*/  SHFL.IDX PT, R19, R2, 0x4, 0x181f ;  /* 0x00981f0002137f89 */ /* 0x0003e400000e0000 */
[C---:B------:R-:W-:Y:S02]  /*31d0*/  HMMA.16816.F32 R136, R8.reuse, R30, RZ ;  /* 0x0000001e0888723c */ /* 0x040fe400000018ff */
[----:B------:R-:W-:Y:S04]  /*31e0*/  LDSM.16.M88.4 R28, [R0+0x2000] ;  /* 0x00200000001c783b */ /* 0x000fe80000000200 */
[----:B------:R-:W-:Y:S02]  /*31f0*/  SHFL.IDX PT, R21, R5, 0x4, 0x181f ;  /* 0x00981f0005157f89 */ /* 0x000fe400000e0000 */
[C---:B------:R-:W-:Y:S08]  /*3200*/  HMMA.16816.F32 R88, R8.reuse, R32, RZ ;  /* 0x000000200858723c */ /* 0x040ff000000018ff */
[----:B------:R-:W-:Y:S01]  /*3210*/  HMMA.16816.F32 R84, R8, R34, RZ ;  /* 0x000000220854723c */ /* 0x000fe200000018ff */
[----:B------:R-:W3:Y:S04]  /*3220*/  SHFL.IDX PT, R11, R5, 0x1, 0x181f ;  /* 0x00381f00050b7f89 */ /* 0x000ee800000e0000 */
[----:B------:R-:W4:Y:S01]  /*3230*/  SHFL.IDX PT, R10, R5, 0x2, 0x181f ;  /* 0x00581f00050a7f89 */ /* 0x000f2200000e0000 */
[----:B-1----:R-:W-:-:S02]  /*3240*/  IADD3 R2, P5, R4, R23, RZ ;  /* 0x0000001704027210 */ /* 0x002fc40007fbe0ff */
[-C--:B------:R-:W-:Y:S01]  /*3250*/  IADD3 R8, P4, R3, R23.reuse, RZ ;  /* 0x0000001703087210 */ /* 0x080fe20007f9e0ff */
[C---:B--2---:R-:W-:Y:S04]  /*3260*/  HMMA.16816.F32 R32, R12.reuse, R40, R52 ;  /* 0x000000280c20723c */ /* 0x044fe80000001834 */
[--C-:B------:R-:W-:Y:S01]  /*3270*/  IMAD.X R9, R7, 0x1, R20.reuse, P4 ;  /* 0x0000000107097824 */ /* 0x100fe200020e0614 */
[----:B------:R-:W-:Y:S02]  /*3280*/  IADD3 R16, P4, R6, R23, RZ ;  /* 0x0000001706107210 */ /* 0x000fe40007f9e0ff */
[----:B------:R-:W1:Y:S01]  /*3290*/  LDSM.16.M88.4 R4, [R197] ;  /* 0x00000000c504783b */ /* 0x000e620000000200 */
[----:B------:R-:W-:Y:S03]  /*32a0*/  HMMA.16816.F32 R164, R12, R36, R56 ;  /* 0x000000240ca4723c */ /* 0x000fe60000001838 */
[----:B------:R-:W-:Y:S01]  /*32b0*/  @!PT LDS RZ, [RZ] ;  /* 0x00000000fffff984 */ /* 0x000fe20000000800 */
[----:B------:R-:W-:Y:S01]  /*32c0*/  @!PT LDS RZ, [RZ] ;  /* 0x00000000fffff984 */ /* 0x000fe20000000800 */
[----:B------:R-:W-:Y:S01]  /*32d0*/  @!PT LDS RZ, [RZ] ;  /* 0x00000000fffff984 */ /* 0x000fe20000000800 */
[----:B------:R2:W-:Y:S01]  /*32e0*/  LDGSTS.E.BYPASS.LTC128B.128 [R200+0x100], [R8.64], !P0 ;  /* 0x0010000008c87fae */ /* 0x0005e2000c101d46 */
[----:B---3--:R-:W-:Y:S01]  /*32f0*/  IMAD.X R3, R11, 0x1, R20, P5 ;  /* 0x000000010b037824 */ /* 0x008fe200028e0614 */
[----:B------:R-:W-:-:S03]  /*3300*/  ISETP.LT.OR P5, PT, R24, 0x21, P1 ;  /* 0x000000211800780c */ /* 0x000fc60000fa1670 */
[C---:B------:R-:W-:Y:S01]  /*3310*/  HMMA.16816.F32 R168, R12.reuse, R28, R60 ;  /* 0x0000001c0ca8723c */ /* 0x040fe2000000183c */
[--C-:B----4-:R-:W-:Y:S01]  /*3320*/  IMAD.X R17, R10, 0x1, R20.reuse, P4 ;  /* 0x000000010a117824 */ /* 0x110fe200020e0614 */
[-C--:B------:R-:W-:Y:S01]  /*3330*/  IADD3 R10, P0, R18, R23.reuse, RZ ;  /* 0x00000017120a7210 */ /* 0x080fe20007f1e0ff */
[----:B------:R3:W-:Y:S01]  /*3340*/  LDGSTS.E.BYPASS.LTC128B.128 [R200+0x900], [R2.64], !P6 ;  /* 0x0090000002c87fae */ /* 0x0007e2000f101d46 */
[C---:B------:R-:W-:Y:S02]  /*3350*/  ISETP.LT.OR P4, PT, R24.reuse, 0x31, P1 ;  /* 0x000000311800780c */ /* 0x040fe40000f81670 */
[----:B------:R-:W-:Y:S01]  /*3360*/  ISETP.LT.OR P1, PT, R24, 0x41, P1 ;  /* 0x000000411800780c */ /* 0x000fe20000f21670 */
[----:B------:R-:W-:Y:S01]  /*3370*/  IMAD.X R11, R22, 0x1, R20, P0 ;  /* 0x00000001160b7824 */ /* 0x000fe200000e0614 */
[C---:B------:R-:W-:Y:S02]  /*3380*/  HMMA.16816.F32 R80, R12.reuse, R68, R44 ;  /* 0x000000440c50723c */ /* 0x040fe4000000182c */
[----:B------:R4:W-:Y:S06]  /*3390*/  LDGSTS.E.BYPASS.LTC128B.128 [R200+0x1100], [R16.64], !P5 ;  /* 0x0110000010c87fae */ /* 0x0009ec000e901d46 */
[----:B------:R-:W-:Y:S01]  /*33a0*/  HMMA.16816.F32 R76, R12, R64, R48 ;  /* 0x000000400c4c723c */ /* 0x000fe20000001830 */
[----:B------:R5:W-:Y:S01]  /*33b0*/  LDGSTS.E.BYPASS.LTC128B.128 [R200+0x1900], [R10.64], !P4 ;  /* 0x019000000ac87fae */ /* 0x000be2000e101d46 */
[----:B--2---:R-:W-:-:S05]  /*33c0*/  IADD3 R8, P0, R19, R23, RZ ;  /* 0x0000001713087210 */ /* 0x004fca0007f1e0ff */
[----:B------:R-:W-:Y:S01]  /*33d0*/  IMAD.X R9, R21, 0x1, R20, P0 ;  /* 0x0000000115097824 */ /* 0x000fe200000e0614 */
[----:B------:R-:W-:Y:S01]  /*33e0*/  HMMA.16816.F32 R72, R12, R70, R72 ;  /* 0x000000460c48723c */ /* 0x000fe20000001848 */
[----:B------:R-:W-:-:S03]  /*33f0*/  ISETP.GT.AND P0, PT, R172, 0x4f, PT ;  /* 0x0000004fac00780c */ /* 0x000fc60003f04270 */
[----:B------:R5:W-:Y:S01]  /*3400*/  LDGSTS.E.BYPASS.LTC128B.128 [R200+0x2100], [R8.64], !P1 ;  /* 0x0210000008c87fae */ /* 0x000be2000c901d46 */
[----:B---3--:R-:W-:Y:S01]  /*3410*/  IMAD.MOV.U32 R2, RZ, RZ, 0x40 ;  /* 0x00000040ff027424 */ /* 0x008fe200078e00ff */
[----:B------:R-:W-:Y:S02]  /*3420*/  ISETP.GT.AND P1, PT, R175, R241, PT ;  /* 0x000000f1af00720c */ /* 0x000fe40003f24270 */
[----:B------:R-:W-:Y:S01]  /*3430*/  HMMA.16816.F32 R24, R12, R66, R92 ;  /* 0x000000420c18723c */ /* 0x000fe2000000185c */
[----:B------:R-:W0:Y:S01]  /*3440*/  LDGDEPBAR ;  /* 0x00000000000079af */ /* 0x000e220000000000 */
[----:B------:R-:W-:-:S03]  /*3450*/  SEL R2, R2, 0xffffffc0, !P2 ;  /* 0xffffffc002027807 */ /* 0x000fc60005000000 */
[----:B----4-:R-:W-:Y:S02]  /*3460*/  LDSM.16.M88.4 R16, [R195+0x2000] ;  /* 0x00200000c310783b */ /* 0x010fe40000000200 */
[----:B------:R-:W-:Y:S01]  /*3470*/  IMAD.IADD R3, R188, 0x1, R2 ;  /* 0x00000001bc037824 */ /* 0x000fe200078e0202 */
[----:B------:R-:W-:Y:S01]  /*3480*/  HMMA.16816.F32 R156, R12, R42, R96 ;  /* 0x0000002a0c9c723c */ /* 0x000fe20000001860 */
[----:B------:R-:W-:-:S03]  /*3490*/  IMAD.IADD R189, R2, 0x1, R0 ;  /* 0x0000000102bd7824 */ /* 0x000fc600078e0200 */
[----:B------:R-:W-:Y:S04]  /*34a0*/  LDSM.16.M88.4 R56, [R3+0x800] ;  /* 0x000800000338783b */ /* 0x000fe80000000200 */
[----:B------:R-:W2:Y:S01]  /*34b0*/  LDSM.16.M88.4 R52, [R3+0x1000] ;  /* 0x001000000334783b */ /* 0x000ea20000000200 */
[C---:B------:R-:W-:Y:S03]  /*34c0*/  HMMA.16816.F32 R152, R12.reuse, R38, R104 ;  /* 0x000000260c98723c */ /* 0x040fe60000001868 */
[----:B------:R-:W3:Y:S04]  /*34d0*/  LDSM.16.M88.4 R60, [R3] ;  /* 0x00000000033c783b */ /* 0x000ee80000000200 */
[----:B------:R-:W-:Y:S01]  /*34e0*/  LDSM.16.M88.4 R48, [R3+0x1800] ;  /* 0x001800000330783b */ /* 0x000fe20000000200 */
[----:B------:R-:W-:Y:S03]  /*34f0*/  HMMA.16816.F32 R112, R12, R30, R112 ;  /* 0x0000001e0c70723c */ /* 0x000fe60000001870 */
[----:B------:R-:W4:Y:S04]  /*3500*/  LDSM.16.M88.4 R12, [R195] ;  /* 0x00000000c30c783b */ /* 0x000f280000000200 */
[----:B------:R-:W2:Y:S01]  /*3510*/  LDSM.16.M88.4 R44, [R3+0x2000] ;  /* 0x00200000032c783b */ /* 0x000ea20000000200 */
[C---:B-1----:R-:W-:Y:S03]  /*3520*/  HMMA.16816.F32 R116, R4.reuse, R68, R116 ;  /* 0x000000440474723c */ /* 0x042fe60000001874 */
[----:B-----5:R-:W-:Y:S05]  /*3530*/  LDSM.16.M88.4 R8, [R196] ;  /* 0x00000000c408783b */ /* 0x020fea0000000200 */
[C---:B------:R-:W-:Y:S08]  /*3540*/  HMMA.16816.F32 R140, R4.reuse, R64, R140 ;  /* 0x00000040048c723c */ /* 0x040ff0000000188c */
[C---:B------:R-:W-:Y:S08]  /*3550*/  HMMA.16816.F32 R68, R4.reuse, R70, R128 ;  /* 0x000000460444723c */ /* 0x040ff00000001880 */
[C---:B------:R-:W-:Y:S08]  /*3560*/  HMMA.16816.F32 R64, R4.reuse, R66, R120 ;  /* 0x000000420440723c */ /* 0x040ff00000001878 */
[C---:B------:R-:W-:Y:S08]  /*3570*/  HMMA.16816.F32 R144, R4.reuse, R40, R108 ;  /* 0x000000280490723c */ /* 0x040ff0000000186c */
[C---:B------:R-:W-:Y:S01]  /*3580*/  HMMA.16816.F32 R124, R4.reuse, R42, R124 ;  /* 0x0000002a047c723c */ /* 0x040fe2000000187c */
[----:B------:R-:W-:Y:S07]  /*3590*/  LDSM.16.M88.4 R40, [R189] ;  /* 0x00000000bd28783b */ /* 0x000fee0000000200 */
[C---:B------:R-:W-:Y:S08]  /*35a0*/  HMMA.16816.F32 R148, R4.reuse, R36, R100 ;  /* 0x000000240494723c */ /* 0x040ff00000001864 */
[C---:B------:R-:W-:Y:S01]  /*35b0*/  HMMA.16816.F32 R136, R4.reuse, R38, R136 ;  /* 0x000000260488723c */ /* 0x040fe20000001888 */
[----:B------:R-:W-:Y:S07]  /*35c0*/  LDSM.16.M88.4 R36, [R189+0x800] ;  /* 0x00080000bd24783b */ /* 0x000fee0000000200 */
[C---:B------:R-:W-:Y:S08]  /*35d0*/  HMMA.16816.F32 R160, R4.reuse, R28, R88 ;  /* 0x0000001c04a0723c */ /* 0x040ff00000001858 */
[----:B------:R-:W-:Y:S01]  /*35e0*/  HMMA.16816.F32 R132, R4, R30, R84 ;  /* 0x0000001e0484723c */ /* 0x000fe20000001854 */
[----:B------:R-:W1:Y:S04]  /*35f0*/  LDSM.16.M88.4 R4, [R196+0x2000] ;  /* 0x00200000c404783b */ /* 0x000e680000000200 */
[----:B------:R-:W5:Y:S03]  /*3600*/  LDSM.16.M88.4 R28, [R189+0x1800] ;  /* 0x00180000bd1c783b */ /* 0x000f660000000200 */
[C---:B--2---:R-:W-:Y:S01]  /*3610*/  HMMA.16816.F32 R108, R16.reuse, R52, R32 ;  /* 0x00000034106c723c */ /* 0x044fe20000001820 */
[----:B------:R-:W2:Y:S07]  /*3620*/  LDSM.16.M88.4 R32, [R189+0x1000] ;  /* 0x00100000bd20783b */ /* 0x000eae0000000200 */
[----:B------:R-:W-:Y:S01]  /*3630*/  HMMA.16816.F32 R92, R16, R58, R24 ;  /* 0x0000003a105c723c */ /* 0x000fe20000001818 */
[----:B------:R-:W1:Y:S01]  /*3640*/  LDSM.16.M88.4 R24, [R189+0x2000] ;  /* 0x00200000bd18783b */ /* 0x000e620000000200 */
[----:B------:R-:W-:-:S06]  /*3650*/  DEPBAR.LE SB0, 0x0 ;  /* 0x000080000000791a */ /* 0x000fcc0000000000 */
[C---:B---3--:R-:W-:Y:S08]  /*3660*/  HMMA.16816.F32 R96, R16.reuse, R62, R72 ;  /* 0x0000003e1060723c */ /* 0x048ff00000001848 */
[----:B------:R-:W-:Y:S08]  /*3670*/  HMMA.16816.F32 R120, R16, R56, R76 ;  /* 0x000000381078723c */ /* 0x000ff0000000184c */
[----:B----4-:R-:W-:Y:S08]  /*3680*/  HMMA.16816.F32 R72, R12, R62, R68 ;  /* 0x0000003e0c48723c */ /* 0x010ff00000001844 */
[-C--:B------:R-:W-:Y:S08]  /*3690*/  HMMA.16816.F32 R128, R16, R60.reuse, R80 ;  /* 0x0000003c1080723c */ /* 0x080ff00000001850 */
[C---:B------:R-:W-:Y:S08]  /*36a0*/  HMMA.16816.F32 R76, R12.reuse, R60, R116 ;  /* 0x0000003c0c4c723c */ /* 0x040ff00000001874 */
[C---:B------:R-:W-:Y:S08]  /*36b0*/  HMMA.16816.F32 R68, R12.reuse, R56, R140 ;  /* 0x000000380c44723c */ /* 0x040ff0000000188c */
[----:B------:R-:W-:Y:S08]  /*36c0*/  HMMA.16816.F32 R64, R12, R58, R64 ;  /* 0x0000003a0c40723c */ /* 0x000ff00000001840 */
[----:B------:R-:W-:Y:S08]  /*36d0*/  HMMA.16816.F32 R88, R16, R54, R156 ;  /* 0x000000361058723c */ /* 0x000ff0000000189c */
[C---:B------:R-:W-:Y:S08]  /*36e0*/  HMMA.16816.F32 R60, R12.reuse, R52, R144 ;  /* 0x000000340c3c723c */ /* 0x040ff00000001890 */
[----:B------:R-:W-:Y:S08]  /*36f0*/  HMMA.16816.F32 R56, R12, R54, R124 ;  /* 0x000000360c38723c */ /* 0x000ff0000000187c */
[C---:B------:R-:W-:Y:S08]  /*3700*/  HMMA.16816.F32 R104, R16.reuse, R48, R164 ;  /* 0x000000301068723c */ /* 0x040ff000000018a4 */
[----:B------:R-:W-:Y:S08]  /*3710*/  HMMA.16816.F32 R84, R16, R50, R152 ;  /* 0x000000321054723c */ /* 0x000ff00000001898 */
[----:B------:R-:W-:Y:S08]  /*3720*/  HMMA.16816.F32 R52, R12, R48, R148 ;  /* 0x000000300c34723c */ /* 0x000ff00000001894 */
[C---:B------:R-:W-:Y:S08]  /*3730*/  HMMA.16816.F32 R100, R16.reuse, R44, R168 ;  /* 0x0000002c1064723c */ /* 0x040ff000000018a8 */
[----:B------:R-:W-:Y:S08]  /*3740*/  HMMA.16816.F32 R80, R16, R46, R112 ;  /* 0x0000002e1050723c */ /* 0x000ff00000001870 */
[C---:B------:R-:W-:Y:S08]  /*3750*/  HMMA.16816.F32 R48, R12.reuse, R50, R136 ;  /* 0x000000320c30723c */ /* 0x040ff00000001888 */
[C---:B------:R-:W-:Y:S08]  /*3760*/  HMMA.16816.F32 R16, R12.reuse, R44, R160 ;  /* 0x0000002c0c10723c */ /* 0x040ff000000018a0 */
[----:B------:R-:W-:Y:S08]  /*3770*/  HMMA.16816.F32 R12, R12, R46, R132 ;  /* 0x0000002e0c0c723c */ /* 0x000ff00000001884 */
[C---:B-1----:R-:W-:Y:S08]  /*3780*/  HMMA.16816.F32 R112, R4.reuse, R42, R96 ;  /* 0x0000002a0470723c */ /* 0x042ff00000001860 */
[C---:B-----5:R-:W-:Y:S08]  /*3790*/  HMMA.16816.F32 R132, R4.reuse, R28, R104 ;  /* 0x0000001c0484723c */ /* 0x060ff00000001868 */
[----:B------:R-:W-:Y:S08]  /*37a0*/  HMMA.16816.F32 R96, R4, R30, R84 ;  /* 0x0000001e0460723c */ /* 0x000ff00000001854 */
[C---:B------:R-:W-:Y:S08]  /*37b0*/  HMMA.16816.F32 R52, R8.reuse, R28, R52 ;  /* 0x0000001c0834723c */ /* 0x040ff00000001834 */
[----:B------:R-:W-:Y:S08]  /*37c0*/  HMMA.16816.F32 R48, R8, R30, R48 ;  /* 0x0000001e0830723c */ /* 0x000ff00000001830 */
[C---:B--2---:R-:W-:Y:S08]  /*37d0*/  HMMA.16816.F32 R124, R4.reuse, R32, R108 ;  /* 0x00000020047c723c */ /* 0x044ff0000000186c */
[C---:B------:R-:W-:Y:S08]  /*37e0*/  HMMA.16816.F32 R100, R4.reuse, R24, R100 ;  /* 0x000000180464723c */ /* 0x040ff00000001864 */
[----:B------:R-:W-:Y:S08]  /*37f0*/  HMMA.16816.F32 R44, R4, R26, R80 ;  /* 0x0000001a042c723c */ /* 0x000ff00000001850 */
[----:B------:R-:W-:Y:S08]  /*3800*/  HMMA.16816.F32 R28, R8, R24, R16 ;  /* 0x00000018081c723c */ /* 0x000ff00000001810 */
        /* <DEDUP_REMOVED lines=12> */
[----:B------:R-:W-:Y:S01]  /*38d0*/  @!UPT UIADD3 URZ, URZ, URZ, URZ ;  /* 0x0000003f3f3ff290 */ /* 0x000fe2000fffe03f */
[----:B------:R-:W-:Y:S11]  /*38e0*/  @!P1 BRA `(.L_x_76) ;  /* 0x000003d000009947 */ /* 0x000ff60003800000 */
[----:B------:R-:W-:Y:S01]  /*38f0*/  IADD3 R2, R172, R174, R243 ;  /* 0x000000aeac027210 */ /* 0x000fe20007ffe0f3 */
[----:B------:R-:W-:-:S03]  /*3900*/  IMAD.MOV.U32 R199, RZ, RZ, RZ ;  /* 0x000000ffffc77224 */ /* 0x000fc600078e00ff */
[----:B------:R-:W-:-:S05]  /*3910*/  IADD3 R2, R2, -0x50, RZ ;  /* 0xffffffb002027810 */ /* 0x000fca0007ffe0ff */
[----:B------:R-:W-:-:S04]  /*3920*/  @P3 IMAD.HI.U32 R3, R2, c[0x0][0x2bc], RZ ;  /* 0x0000af0002033a27 */ /* 0x000fc800078e00ff */
[----:B------:R-:W-:Y:S01]  /*3930*/  IMAD.MOV.U32 R0, RZ, RZ, R2 ;  /* 0x000000ffff007224 */ /* 0x000fe200078e0002 */
[----:B------:R-:W-:-:S04]  /*3940*/  @P3 SHF.R.U32.HI R0, RZ, c[0x0][0x2c0], R3 ;  /* 0x0000b000ff003a19 */ /* 0x000fc80000011603 */
[----:B------:R-:W-:-:S04]  /*3950*/  @!P0 IADD3 R3, P1, R0, R246, RZ ;  /* 0x000000f600038210 */ /* 0x000fc80007f3e0ff */
[----:B------:R-:W-:Y:S02]  /*3960*/  @!P0 LEA.HI.X.SX32 R5, R0, R251, 0x1, P1 ;  /* 0x000000fb00058211 */ /* 0x000fe400008f0eff */
[----:B------:R-:W-:-:S04]  /*3970*/  @!P0 LEA R4, P1, R3, c[0x0][0x2a0], 0x2 ;  /* 0x0000a80003048a11 */ /* 0x000fc800078210ff */
[----:B------:R-:W-:-:S05]  /*3980*/  @!P0 LEA.HI.X R5, R3, c[0x0][0x2a4], R5, 0x2, P1 ;  /* 0x0000a90003058a11 */ /* 0x000fca00008f1405 */
[----:B------:R-:W2:Y:S01]  /*3990*/  @!P0 LDG.E R199, [R4.64] ;  /* 0x0000000604c78981 */ /* 0x000ea2000c1e1900 */
[----:B------:R-:W-:-:S04]  /*39a0*/  IMAD.MOV R0, RZ, RZ, -R0 ;  /* 0x000000ffff007224 */ /* 0x000fc800078e0a00 */
[----:B------:R-:W-:-:S04]  /*39b0*/  IMAD R201, R0, c[0x0][0x2b8], R2 ;  /* 0x0000ae0000c97a24 */ /* 0x000fc800078e0202 */
[----:B------:R-:W-:Y:S01]  /*39c0*/  IMAD.WIDE.U32 R2, R201, c[0x0][0x1e0], RZ ;  /* 0x00007800c9027a25 */ /* 0x000fe200078e00ff */
[----:B------:R-:W-:-:S05]  /*39d0*/  SHF.R.S32.HI R0, RZ, 0x1f, R201 ;  /* 0x0000001fff007819 */ /* 0x000fca00000114c9 */
[----:B------:R-:W-:-:S04]  /*39e0*/  IMAD R0, R0, c[0x0][0x1e0], RZ ;  /* 0x0000780000007a24 */ /* 0x000fc800078e02ff */
[----:B------:R-:W-:-:S04]  /*39f0*/  IMAD R0, R201, c[0x0][0x1e4], R0 ;  /* 0x00007900c9007a24 */ /* 0x000fc800078e0200 */
[----:B------:R-:W-:Y:S01]  /*3a00*/  IMAD.IADD R3, R3, 0x1, R0 ;  /* 0x0000000103037824 */ /* 0x000fe200078e0200 */
[----:B--2---:R-:W-:-:S03]  /*3a10*/  SHF.R.S32.HI R0, RZ, 0x1f, R199 ;  /* 0x0000001fff007819 */ /* 0x004fc600000114c7 */
[----:B------:R-:W-:-:S04]  /*3a20*/  IMAD.WIDE.U32 R2, R199, c[0x0][0x1f0], R2 ;  /* 0x00007c00c7027a25 */ /* 0x000fc800078e0002 */
[----:B------:R-:W-:Y:S01]  /*3a30*/  IMAD R0, R0, c[0x0][0x1f0], RZ ;  /* 0x00007c0000007a24 */ /* 0x000fe200078e02ff */
[----:B------:R-:W-:-:S03]  /*3a40*/  IADD3 R2, P2, R244, R2, RZ ;  /* 0x00000002f4027210 */ /* 0x000fc60007f5e0ff */
[----:B------:R-:W-:Y:S01]  /*3a50*/  IMAD R4, R199, c[0x0][0x1f4], R0 ;  /* 0x00007d00c7047a24 */ /* 0x000fe200078e0200 */
[----:B------:R-:W-:-:S04]  /*3a60*/  LEA R0, P1, R2, c[0x0][0x1c8], 0x1 ;  /* 0x0000720002007a11 */ /* 0x000fc800078208ff */
[----:B------:R-:W-:-:S04]  /*3a70*/  IADD3.X R3, R250, R3, R4, P2, !PT ;  /* 0x00000003fa037210 */ /* 0x000fc800017fe404 */
[----:B------:R-:W-:Y:S01]  /*3a80*/  LEA.HI.X R4, R2, c[0x0][0x1cc], R3, 0x1, P1 ;  /* 0x0000730002047a11 */ /* 0x000fe200008f0c03 */
[----:B------:R-:W-:Y:S05]  /*3a90*/  BRA.DIV ~URZ, `(.L_x_77) ;  /* 0x0000a8b27f007947 */ /* 0x000fea000b800000 */
[----:B------:R1:W2:Y:S02]  /*3aa0*/  SHFL.IDX PT, R7, R4, RZ, 0x181f ;  /* 0x00181fff04077589 */ /* 0x0002a400000e0000 */
.L_x_171:
[----:B------:R-:W-:Y:S05]  /*3ab0*/  BRA.DIV ~URZ, `(.L_x_78) ;  /* 0x0000a9027f007947 */ /* 0x000fea000b800000 */
[----:B------:R-:W3:Y:S01]  /*3ac0*/  SHFL.IDX PT, R2, R0, RZ, 0x181f ;  /* 0x00181fff00027589 */ /* 0x000ee200000e0000 */
[----:B------:R-:W-:-:S03]  /*3ad0*/  ISETP.GE.AND P1, PT, R205, c[0x0][0x1d4], PT ;  /* 0x00007500cd007a0c */ /* 0x000fc60003f26270 */
[----:B------:R-:W4:Y:S04]  /*3ae0*/  SHFL.IDX PT, R3, R0, 0x1, 0x181f ;  /* 0x00381f0000037f89 */ /* 0x000f2800000e0000 */
[----:B------:R-:W5:Y:S04]  /*3af0*/  SHFL.IDX PT, R6, R0, 0x2, 0x181f ;  /* 0x00581f0000067f89 */ /* 0x000f6800000e0000 */
[----:B------:R-:W1:Y:S04]  /*3b00*/  SHFL.IDX PT, R5, R0, 0x3, 0x181f ;  /* 0x00781f0000057f89 */ /* 0x000e6800000e0000 */
[----:B------:R-:W2:Y:S04]  /*3b10*/  SHFL.IDX PT, R9, R4, 0x1, 0x181f ;  /* 0x00381f0004097f89 */ /* 0x000ea800000e0000 */
[----:B------:R-:W2:Y:S04]  /*3b20*/  SHFL.IDX PT, R13, R4, 0x2, 0x181f ;  /* 0x00581f00040d7f89 */ /* 0x000ea800000e0000 */
[----:B------:R-:W2:Y:S01]  /*3b30*/  SHFL.IDX PT, R12, R4, 0x3, 0x181f ;  /* 0x00781f00040c7f89 */ /* 0x000ea200000e0000 */
[----:B---3--:R-:W-:-:S02]  /*3b40*/  IADD3 R10, P2, R2, R23, RZ ;  /* 0x00000017020a7210 */ /* 0x008fc40007f5e0ff */
[-C--:B----4-:R-:W-:Y:S01]  /*3b50*/  IADD3 R8, P4, R3, R23.reuse, RZ ;  /* 0x0000001703087210 */ /* 0x090fe20007f9e0ff */
[----:B------:R-:W3:Y:S02]  /*3b60*/  SHFL.IDX PT, R0, R0, 0x4, 0x181f ;  /* 0x00981f0000007f89 */ /* 0x000ee400000e0000 */
[----:B--2---:R-:W-:Y:S01]  /*3b70*/  IMAD.X R11, R7, 0x1, R20, P2 ;  /* 0x00000001070b7824 */ /* 0x004fe200010e0614 */
[-C--:B-----5:R-:W-:Y:S01]  /*3b80*/  IADD3 R6, P3, R6, R23.reuse, RZ ;  /* 0x0000001706067210 */ /* 0x0a0fe20007f7e0ff */
[----:B-1----:R-:W1:Y:S01]  /*3b90*/  SHFL.IDX PT, R4, R4, 0x4, 0x181f ;  /* 0x00981f0004047f89 */ /* 0x002e6200000e0000 */
[----:B------:R-:W-:-:S03]  /*3ba0*/  IADD3 R2, P2, R5, R23, RZ ;  /* 0x0000001705027210 */ /* 0x000fc60007f5e0ff */
[----:B------:R2:W-:Y:S01]  /*3bb0*/  LDGSTS.E.BYPASS.LTC128B.128 [R200+0x2900], [R10.64], !P1 ;  /* 0x029000000ac87fae */ /* 0x0005e2000c901d46 */
[----:B------:R-:W-:Y:S01]  /*3bc0*/  SEL R5, RZ, 0x10, P1 ;  /* 0x00000010ff057807 */ /* 0x000fe20000800000 */
[--C-:B------:R-:W-:Y:S02]  /*3bd0*/  IMAD.X R9, R9, 0x1, R20.reuse, P4 ;  /* 0x0000000109097824 */ /* 0x100fe400020e0614 */
[----:B------:R-:W-:-:S03]  /*3be0*/  IMAD.X R7, R13, 0x1, R20, P3 ;  /* 0x000000010d077824 */ /* 0x000fc600018e0614 */
[----:B------:R2:W-:Y:S01]  /*3bf0*/  LDGSTS.E.BYPASS.LTC128B.128 [R200+0x3100], [R8.64], !P1 ;  /* 0x0310000008c87fae */ /* 0x0005e2000c901d46 */
[----:B------:R-:W-:-:S03]  /*3c00*/  IMAD.X R3, R12, 0x1, R20, P2 ;  /* 0x000000010c037824 */ /* 0x000fc600010e0614 */
[----:B------:R2:W-:Y:S04]  /*3c10*/  LDGSTS.E.BYPASS.LTC128B.128 [R200+0x3900], [R6.64], !P1 ;  /* 0x0390000006c87fae */ /* 0x0005e8000c901d46 */
[----:B------:R2:W-:Y:S02]  /*3c20*/  LDGSTS.E.BYPASS.LTC128B.128 [R200+0x4100], [R2.64], !P1 ;  /* 0x0410000002c87fae */ /* 0x0005e4000c901d46 */
.L_x_172:
[C---:B--23--:R-:W-:Y:S02]  /*3c30*/  IADD3 R2, -R5.reuse, 0x10, RZ ;  /* 0x0000001005027810 */ /* 0x04cfe40007ffe1ff */
[----:B------:R-:W-:Y:S02]  /*3c40*/  ISETP.NE.U32.AND P3, PT, R5, RZ, PT ;  /* 0x000000ff0500720c */ /* 0x000fe40003f65070 */
[----:B------:R-:W-:-:S04]  /*3c50*/  LOP3.LUT R2, R2, 0xf, RZ, 0xc0, !PT ;  /* 0x0000000f02027812 */ /* 0x000fc800078ec0ff */
[----:B------:R-:W-:-:S04]  /*3c60*/  IADD3 R2, P2, P1, R2, R0, R23 ;  /* 0x0000000002027210 */ /* 0x000fc8000795e017 */
[----:B-1----:R-:W-:-:S05]  /*3c70*/  IADD3.X R3, RZ, R4, R20, P2, P1 ;  /* 0x00000004ff037210 */ /* 0x002fca00017e2414 */
[----:B------:R-:W-:Y:S01]  /*3c80*/  @!PT LDS RZ, [RZ] ;  /* 0x00000000fffff984 */ /* 0x000fe20000000800 */
[----:B------:R-:W-:Y:S01]  /*3c90*/  @!PT LDS RZ, [RZ] ;  /* 0x00000000fffff984 */ /* 0x000fe20000000800 */
[----:B------:R-:W-:Y:S01]  /*3ca0*/  @!PT LDS RZ, [RZ] ;  /* 0x00000000fffff984 */ /* 0x000fe20000000800 */
[----:B------:R1:W-:Y:S04]  /*3cb0*/  LDGSTS.E.BYPASS.LTC128B.128.ZFILL [R200+0x4900], [R2.64], P3 ;  /* 0x0490000002c87fae */ /* 0x0003e80009941d46 */
.L_x_76:
[----:B------:R-:W-:Y:S05]  /*3cc0*/  BSYNC B0 ;  /* 0x0000000000007941 */ /* 0x000fea0003800000 */
.L_x_75:
[----:B------:R-:W2:Y:S04]  /*3cd0*/  LDL R0, [R1+0x38] ;  /* 0x0000380001007983 */ /* 0x000ea80000100800 */
[----:B------:R-:W0:Y:S01]  /*3ce0*/  LDGDEPBAR ;  /* 0x00000000000079af */ /* 0x000e220000000000 */
[----:B--2---:R-:W-:-:S05]  /*3cf0*/  IMAD.IADD R0, R173, 0x1, -R0 ;  /* 0x00000001ad007824 */ /* 0x004fca00078e0a00 */
[C---:B------:R-:W-:Y:S02]  /*3d00*/  ISETP.GT.AND P2, PT, R0.reuse, RZ, PT ;  /* 0x000000ff0000720c */ /* 0x040fe40003f44270 */
[----:B------:R-:W-:Y:S02]  /*3d10*/  ISETP.GT.AND P1, PT, R0, 0x1, PT ;  /* 0x000000010000780c */ /* 0x000fe40003f24270 */
[----:B------:R-:W-:Y:S02]  /*3d20*/  FSEL R88, R130, -INF , P2 ;  /* 0xff80000082587808 */ /* 0x000fe40001000000 */
[----:B------:R-:W-:Y:S02]  /*3d30*/  FSEL R38, R128, -INF , P2 ;  /* 0xff80000080267808 */ /* 0x000fe40001000000 */
[----:B------:R-:W-:Y:S02]  /*3d40*/  FSEL R89, R131, -INF , P1 ;  /* 0xff80000083597808 */ /* 0x000fe40000800000 */
[----:B------:R-:W-:-:S02]  /*3d50*/  FSEL R81, R129, -INF , P1 ;  /* 0xff80000081517808 */ /* 0x000fc40000800000 */
[C---:B------:R-:W-:Y:S02]  /*3d60*/  ISETP.GT.AND P4, PT, R0.reuse, 0x8, PT ;  /* 0x000000080000780c */ /* 0x040fe40003f84270 */
        /* <DEDUP_REMOVED lines=39> */
[C---:B------:R-:W-:Y:S02]  /*3fe0*/  ISETP.GT.AND P4, PT, R0.reuse, 0x28, PT ;  /* 0x000000280000780c */ /* 0x040fe40003f84270 */
[----:B------:R-:W-:-:S02]  /*3ff0*/  ISETP.GT.AND P3, PT, R0, 0x29, PT ;  /* 0x000000290000780c */ /* 0x000fc40003f64270 */
        /* <DEDUP_REMOVED lines=24> */
[C---:B------:R-:W-:Y:S02]  /*4180*/  ISETP.GT.AND P4, PT, R0.reuse, 0x40, PT ;  /* 0x000000400000780c */ /* 0x040fe40003f84270 */
[C---:B------:R-:W-:Y:S02]  /*4190*/  ISETP.GT.AND P3, PT, R0.reuse, 0x41, PT ;  /* 0x000000410000780c */ /* 0x040fe40003f64270 */
[C---:B------:R-:W-:Y:S02]  /*41a0*/  ISETP.GT.AND P2, PT, R0.reuse, 0x48, PT ;  /* 0x000000480000780c */ /* 0x040fe40003f44270 */
[----:B------:R-:W-:Y:S02]  /*41b0*/  ISETP.GT.AND P1, PT, R0, 0x49, PT ;  /* 0x000000490000780c */ /* 0x000fe40003f24270 */
[----:B------:R-:W-:Y:S02]  /*41c0*/  FMNMX.FTZ R0, R10, R11, !PT ;  /* 0x0000000b0a007209 */ /* 0x000fe40007810000 */
[----:B-1----:R-:W-:-:S02]  /*41d0*/  FMNMX.FTZ R2, R14, R16, !PT ;  /* 0x000000100e027209 */ /* 0x002fc40007810000 */
        /* <DEDUP_REMOVED lines=46> */
[----:B------:R-:W-:Y:S02]  /*44c0*/  FSEL R153, R98, -INF , P6 ;  /* 0xff80000062997808 */ /* 0x000fe40003000000 */
[----:B------:R-:W-:-:S02]  /*44d0*/  FSEL R151, R96, -INF , P6 ;  /* 0xff80000060977808 */ /* 0x000fc40003000000 */
[----:B------:R-:W-:Y:S02]  /*44e0*/  FSEL R139, R50, -INF , P6 ;  /* 0xff800000328b7808 */ /* 0x000fe40003000000 */
[----:B------:R-:W-:Y:S02]  /*44f0*/  FSEL R137, R48, -INF , P6 ;  /* 0xff80000030897808 */ /* 0x000fe40003000000 */
[----:B------:R-:W-:Y:S02]  /*4500*/  FMNMX.FTZ R0, R140, R0, !PT ;  /* 0x000000008c007209 */ /* 0x000fe40007810000 */
[----:B------:R-:W-:Y:S02]  /*4510*/  FMNMX.FTZ R2, R142, R2, !PT ;  /* 0x000000028e027209 */ /* 0x000fe40007810000 */
[----:B------:R-:W-:Y:S02]  /*4520*/  FMNMX.FTZ R3, R149, R3, !PT ;  /* 0x0000000395037209 */ /* 0x000fe40007810000 */
[----:B------:R-:W-:-:S02]  /*4530*/  FMNMX.FTZ R4, R154, R4, !PT ;  /* 0x000000049a047209 */ /* 0x000fc40007810000 */
[----:B------:R-:W-:Y:S02]  /*4540*/  FSEL R155, R99, -INF , P5 ;  /* 0xff800000639b7808 */ /* 0x000fe40002800000 */
[----:B------:R-:W-:Y:S02]  /*4550*/  FSEL R150, R97, -INF , P5 ;  /* 0xff80000061967808 */ /* 0x000fe40002800000 */
        /* <DEDUP_REMOVED lines=8> */
[----:B------:R-:W-:Y:S02]  /*45e0*/  FSEL R162, R30, -INF , P4 ;  /* 0xff8000001ea27808 */ /* 0x000fe40002000000 */
[----:B------:R-:W-:-:S02]  /*45f0*/  FSEL R160, R28, -INF , P4 ;  /* 0xff8000001ca07808 */ /* 0x000fc40002000000 */
        /* <DEDUP_REMOVED lines=28> */
[----:B------:R-:W-:Y:S02]  /*47c0*/  FMNMX.FTZ R0, R156, R0, !PT ;  /* 0x000000009c007209 */ /* 0x000fe40007810000 */
[----:B------:R-:W-:-:S02]  /*47d0*/  FMNMX.FTZ R5, R164, R2, !PT ;  /* 0x00000002a4057209 */ /* 0x000fc40007810000 */
[----:B------:R-:W-:Y:S02]  /*47e0*/  FMNMX.FTZ R6, R165, R3, !PT ;  /* 0x00000003a5067209 */ /* 0x000fe40007810000 */
[----:B------:R-:W-:Y:S01]  /*47f0*/  FMNMX.FTZ R8, R169, R4, !PT ;  /* 0x00000004a9087209 */ /* 0x000fe20007810000 */
[----:B------:R-:W-:Y:S05]  /*4800*/  BRA.DIV ~URZ, `(.L_x_79) ;  /* 0x0000a1127f007947 */ /* 0x000fea000b800000 */
[----:B------:R1:W2:Y:S02]  /*4810*/  SHFL.BFLY PT, R2, R0, 0x2, 0x1f ;  /* 0x0c401f0000027f89 */ /* 0x0002a400000e0000 */
.L_x_173:
[----:B--2---:R-:W-:Y:S01]  /*4820*/  FMNMX.FTZ R4, R0, R2, !PT ;  /* 0x0000000200047209 */ /* 0x004fe20007810000 */
[----:B------:R-:W-:Y:S05]  /*4830*/  BRA.DIV ~URZ, `(.L_x_80) ;  /* 0x0000a1427f007947 */ /* 0x000fea000b800000 */
[----:B-1----:R-:W1:Y:S04]  /*4840*/  SHFL.BFLY PT, R0, R5, 0x2, 0x1f ;  /* 0x0c401f0005007f89 */ /* 0x002e6800000e0000 */
[----:B------:R-:W2:Y:S04]  /*4850*/  SHFL.BFLY PT, R2, R6, 0x2, 0x1f ;  /* 0x0c401f0006027f89 */ /* 0x000ea800000e0000 */
[----:B------:R-:W3:Y:S04]  /*4860*/  SHFL.BFLY PT, R7, R8, 0x2, 0x1f ;  /* 0x0c401f0008077f89 */ /* 0x000ee800000e0000 */
[----:B------:R-:W4:Y:S01]  /*4870*/  SHFL.BFLY PT, R3, R4, 0x1, 0x1f ;  /* 0x0c201f0004037f89 */ /* 0x000f2200000e0000 */
[----:B-1----:R-:W-:-:S02]  /*4880*/  FMNMX.FTZ R0, R5, R0, !PT ;  /* 0x0000000005007209 */ /* 0x002fc40007810000 */
[----:B--2---:R-:W-:-:S03]  /*4890*/  FMNMX.FTZ R2, R6, R2, !PT ;  /* 0x0000000206027209 */ /* 0x004fc60007810000 */
[----:B------:R-:W1:Y:S01]  /*48a0*/  SHFL.BFLY PT, R5, R0, 0x1, 0x1f ;  /* 0x0c201f0000057f89 */ /* 0x000e6200000e0000 */
[----:B---3--:R-:W-:-:S03]  /*48b0*/  FMNMX.FTZ R9, R8, R7, !PT ;  /* 0x0000000708097209 */ /* 0x008fc60007810000 */
[----:B------:R-:W2:Y:S01]  /*48c0*/  SHFL.BFLY PT, R6, R2, 0x1, 0x1f ;  /* 0x0c201f0002067f89 */ /* 0x000ea200000e0000 */
[----:B----4-:R-:W-:-:S03]  /*48d0*/  FMNMX.FTZ R113, R4, R3, !PT ;  /* 0x0000000304717209 */ /* 0x010fc60007810000 */
[----:B------:R3:W4:Y:S01]  /*48e0*/  SHFL.BFLY PT, R80, R9, 0x1, 0x1f ;  /* 0x0c201f0009507f89 */ /* 0x00072200000e0000 */
[----:B-1----:R-:W-:Y:S02]  /*48f0*/  FMNMX.FTZ R112, R0, R5, !PT ;  /* 0x0000000500707209 */ /* 0x002fe40007810000 */
[----:B--2---:R-:W-:Y:S02]  /*4900*/  FMNMX.FTZ R111, R2, R6, !PT ;  /* 0x00000006026f7209 */ /* 0x004fe40007810000 */
.L_x_174:
[C---:B------:R-:W-:Y:S01]  /*4910*/  FMUL.FTZ R0, R113.reuse, c[0x0][0x2d0] ;  /* 0x0000b40071007a20 */ /* 0x040fe20000410000 */
[----:B------:R-:W-:Y:S01]  /*4920*/  FSETP.NEU.FTZ.AND P1, PT, R113, -INF , PT ;  /* 0xff8000007100780b */ /* 0x000fe20003f3d000 */
[----:B------:R-:W-:Y:S01]  /*4930*/  FMUL.FTZ R3, R112, c[0x0][0x2d0] ;  /* 0x0000b40070037a20 */ /* 0x000fe20000410000 */
[----:B------:R-:W-:Y:S01]  /*4940*/  WARPSYNC 0xffffffff ;  /* 0xffffffff00007948 */ /* 0x000fe20003800000 */
[----:B------:R-:W1:Y:S01]  /*4950*/  LDSM.16.MT88.4 R20, [R190] ;  /* 0x00000000be14783b */ /* 0x000e620000004200 */
[----:B------:R-:W-:Y:S01]  /*4960*/  FSEL R8, R0, RZ, P1 ;  /* 0x000000ff00087208 */ /* 0x000fe20000800000 */
[----:B------:R-:W-:Y:S01]  /*4970*/  FMUL.FTZ R2, R111, c[0x0][0x2d0] ;  /* 0x0000b4006f027a20 */ /* 0x000fe20000410000 */
[----:B------:R-:W-:Y:S01]  /*4980*/  FSETP.NEU.FTZ.AND P1, PT, R112, -INF , PT ;  /* 0xff8000007000780b */ /* 0x000fe20003f3d000 */
[----:B------:R-:W2:Y:S01]  /*4990*/  LDSM.16.MT88.4 R24, [R193] ;  /* 0x00000000c118783b */ /* 0x000ea20000004200 */
[----:B---34-:R-:W-:Y:S01]  /*49a0*/  FMNMX.FTZ R9, R80, R9, !PT ;  /* 0x0000000950097209 */ /* 0x018fe20007810000 */
[----:B------:R-:W-:Y:S01]  /*49b0*/  FFMA.FTZ R0, R10, c[0x0][0x2d0], -R8 ;  /* 0x0000b4000a007a23 */ /* 0x000fe20000010808 */
[----:B------:R-:W-:Y:S01]  /*49c0*/  FSEL R3, R3, RZ, P1 ;  /* 0x000000ff03037208 */ /* 0x000fe20000800000 */
[----:B------:R-:W3:Y:S01]  /*49d0*/  LDSM.16.MT88.4 R28, [R191] ;  /* 0x00000000bf1c783b */ /* 0x000ee20000004200 */
[----:B------:R-:W-:Y:S01]  /*49e0*/  FSETP.NEU.FTZ.AND P1, PT, R111, -INF , PT ;  /* 0xff8000006f00780b */ /* 0x000fe20003f3d000 */
[----:B------:R4:W-:Y:S02]  /*49f0*/  MUFU.EX2 R186, R0 ;  /* 0x0000000000ba7308 */ /* 0x0009e40000000800 */
[----:B------:R-:W5:Y:S01]  /*4a00*/  LDSM.16.MT88.4 R44, [R192] ;  /* 0x00000000c02c783b */ /* 0x000f620000004200 */
[----:B------:R-:W-:-:S02]  /*4a10*/  FSEL R2, R2, RZ, P1 ;  /* 0x000000ff02027208 */ /* 0x000fc40000800000 */
[----:B------:R-:W-:Y:S01]  /*4a20*/  FSETP.NEU.FTZ.AND P1, PT, R9, -INF , PT ;  /* 0xff8000000900780b */ /* 0x000fe20003f3d000 */
[----:B------:R-:W-:Y:S02]  /*4a30*/  LDSM.16.MT88.4 R64, [R190+0x800] ;  /* 0x00080000be40783b */ /* 0x000fe40000004200 */
[----:B------:R-:W-:Y:S02]  /*4a40*/  FFMA.FTZ R10, R83, c[0x0][0x2d0], -R2 ;  /* 0x0000b400530a7a23 */ /* 0x000fe40000010802 */
[----:B------:R-:W1:Y:S02]  /*4a50*/  LDSM.16.MT88.4 R60, [R193+0x800] ;  /* 0x00080000c13c783b */ /* 0x000e640000004200 */
[----:B------:R-:W-:Y:S02]  /*4a60*/  MUFU.EX2 R219, R10 ;  /* 0x0000000a00db7308 */ /* 0x000fe40000000800 */
[----:B------:R-:W1:Y:S01]  /*4a70*/  LDSM.16.MT88.4 R72, [R191+0x800] ;  /* 0x00080000bf48783b */ /* 0x000e620000004200 */
[----:B----4-:R-:W-:-:S03]  /*4a80*/  FFMA.FTZ R0, R11, c[0x0][0x2d0], -R8 ;  /* 0x0000b4000b007a23 */ /* 0x010fc60000010808 */
[----:B------:R-:W4:Y:S02]  /*4a90*/  LDSM.16.MT88.4 R76, [R192+0x800] ;  /* 0x00080000c04c783b */ /* 0x000f240000004200 */
[----:B------:R2:W2:Y:S02]  /*4aa0*/  MUFU.EX2 R185, R0 ;  /* 0x0000000000b97308 */ /* 0x0004a40000000800 */
[----:B--2---:R-:W-:Y:S01]  /*4ab0*/  FFMA.FTZ R0, R12, c[0x0][0x2d0], -R8 ;  /* 0x0000b4000c007a23 */ /* 0x004fe20000010808 */
[----:B------:R-:W-:-:S05]  /*4ac0*/  F2FP.PACK_AB R4, R185, R186 ;  /* 0x000000bab904723e */ /* 0x000fca00000000ff */
[----:B------:R2:W-:Y:S02]  /*4ad0*/  MUFU.EX2 R220, R0 ;  /* 0x0000000000dc7308 */ /* 0x0005e40000000800 */
[----:B--2---:R-:W-:-:S06]  /*4ae0*/  FFMA.FTZ R0, R13, c[0x0][0x2d0], -R8 ;  /* 0x0000b4000d007a23 */ /* 0x004fcc0000010808 */
[----:B------:R2:W1:Y:S02]  /*4af0*/  MUFU.EX2 R221, R0 ;  /* 0x0000000000dd7308 */ /* 0x0004640000000800 */
[----:B--2---:R-:W-:Y:S01]  /*4b00*/  FFMA.FTZ R0, R15, c[0x0][0x2d0], -R8 ;  /* 0x0000b4000f007a23 */ /* 0x004fe20000010808 */
[----:B-1----:R-:W-:-:S05]  /*4b10*/  F2FP.PACK_AB R6, R221, R220 ;  /* 0x000000dcdd06723e */ /* 0x002fca00000000ff */
[----:B------:R1:W-:Y:S02]  /*4b20*/  MUFU.EX2 R228, R0 ;  /* 0x0000000000e47308 */ /* 0x0003e40000000800 */
[----:B-1----:R-:W-:-:S06]  /*4b30*/  FFMA.FTZ R0, R14, c[0x0][0x2d0], -R3 ;  /* 0x0000b4000e007a23 */ /* 0x002fcc0000010803 */
[----:B------:R1:W-:Y:S02]  /*4b40*/  MUFU.EX2 R214, R0 ;  /* 0x0000000000d67308 */ /* 0x0003e40000000800 */
[----:B-1----:R-:W-:-:S06]  /*4b50*/  FFMA.FTZ R0, R16, c[0x0][0x2d0], -R3 ;  /* 0x0000b40010007a23 */ /* 0x002fcc0000010803 */
[----:B------:R1:W2:Y:S02]  /*4b60*/  MUFU.EX2 R213, R0 ;  /* 0x0000000000d57308 */ /* 0x0002a40000000800 */
[----:B-1----:R-:W-:Y:S01]  /*4b70*/  FFMA.FTZ R0, R17, c[0x0][0x2d0], -R3 ;  /* 0x0000b40011007a23 */ /* 0x002fe20000010803 */
[----:B--2---:R-:W-:-:S05]  /*4b80*/  F2FP.PACK_AB R5, R213, R214 ;  /* 0x000000d6d505723e */ /* 0x004fca00000000ff */
[----:B------:R1:W-:Y:S02]  /*4b90*/  MUFU.EX2 R215, R0 ;  /* 0x0000000000d77308 */ /* 0x0003e40000000800 */
[----:B-1----:R-:W-:-:S06]  /*4ba0*/  FFMA.FTZ R0, R18, c[0x0][0x2d0], -R3 ;  /* 0x0000b40012007a23 */ /* 0x002fcc0000010803 */
[----:B------:R1:W2:Y:S02]  /*4bb0*/  MUFU.EX2 R216, R0 ;  /* 0x0000000000d87308 */ /* 0x0002a40000000800 */
[----:B-1----:R-:W-:Y:S01]  /*4bc0*/  FFMA.FTZ R0, R19, c[0x0][0x2d0], -R8 ;  /* 0x0000b40013007a23 */ /* 0x002fe20000010808 */
[----:B--2---:R-:W-:-:S05]  /*4bd0*/  F2FP.PACK_AB R7, R216, R215 ;  /* 0x000000d7d807723e */ /* 0x004fca00000000ff */
[----:B------:R1:W2:Y:S02]  /*4be0*/  MUFU.EX2 R225, R0 ;  /* 0x0000000000e17308 */ /* 0x0002a40000000800 */
[C---:B------:R-:W-:Y:S08]  /*4bf0*/  HMMA.16816.F32 R48, R4.reuse, R20, RZ ;  /* 0x000000140430723c */ /* 0x040ff000000018ff */
[----:B------:R-:W-:Y:S01]  /*4c00*/  HMMA.16816.F32 R68, R4, R24, RZ ;  /* 0x000000180444723c */ /* 0x000fe200000018ff */
[----:B-1----:R-:W-:Y:S01]  /*4c10*/  FFMA.FTZ R0, R32, c[0x0][0x2d0], -R8 ;  /* 0x0000b40020007a23 */ /* 0x002fe20000010808 */
[----:B--2---:R-:W-:-:S03]  /*4c20*/  F2FP.PACK_AB R12, R225, R228 ;  /* 0x000000e4e10c723e */ /* 0x004fc600000000ff */
[----:B------:R1:W-:Y:S03]  /*4c30*/  MUFU.EX2 R227, R0 ;  /* 0x0000000000e37308 */ /* 0x0003e60000000800 */
[C---:B---3--:R-:W-:Y:S08]  /*4c40*/  HMMA.16816.F32 R56, R4.reuse, R28, RZ ;  /* 0x0000001c0438723c */ /* 0x048ff000000018ff */
[----:B-----5:R-:W-:Y:S01]  /*4c50*/  HMMA.16816.F32 R52, R4, R44, RZ ;  /* 0x0000002c0434723c */ /* 0x020fe200000018ff */
[----:B-1----:R-:W-:-:S07]  /*4c60*/  FFMA.FTZ R0, R33, c[0x0][0x2d0], -R8 ;  /* 0x0000b40021007a23 */ /* 0x002fce0000010808 */
[C---:B------:R-:W-:Y:S01]  /*4c70*/  HMMA.16816.F32 R40, R4.reuse, R22, RZ ;  /* 0x000000160428723c */ /* 0x040fe200000018ff */
[----:B------:R1:W2:Y:S07]  /*4c80*/  MUFU.EX2 R229, R0 ;  /* 0x0000000000e57308 */ /* 0x0002ae0000000800 */
[----:B------:R-:W-:Y:S01]  /*4c90*/  HMMA.16816.F32 R16, R4, R46, RZ ;  /* 0x0000002e0410723c */ /* 0x000fe200000018ff */
[----:B-1----:R-:W-:Y:S01]  /*4ca0*/  FFMA.FTZ R0, R34, c[0x0][0x2d0], -R3 ;  /* 0x0000b40022007a23 */ /* 0x002fe20000010803 */
[----:B--2---:R-:W-:-:S03]  /*4cb0*/  F2FP.PACK_AB R14, R229, R227 ;  /* 0x000000e3e50e723e */ /* 0x004fc600000000ff */
[----:B------:R1:W-:Y:S02]  /*4cc0*/  MUFU.EX2 R222, R0 ;  /* 0x0000000000de7308 */ /* 0x0003e40000000800 */
[--C-:B-1----:R-:W-:Y:S02]  /*4cd0*/  FFMA.FTZ R0, R35, c[0x0][0x2d0], -R3.reuse ;  /* 0x0000b40023007a23 */ /* 0x102fe40000010803 */
[----:B------:R-:W-:Y:S04]  /*4ce0*/  HMMA.16816.F32 R32, R4, R30, RZ ;  /* 0x0000001e0420723c */ /* 0x000fe800000018ff */
[----:B------:R1:W2:Y:S02]  /*4cf0*/  MUFU.EX2 R223, R0 ;  /* 0x0000000000df7308 */ /* 0x0002a40000000800 */
[----:B-1----:R-:W-:Y:S01]  /*4d00*/  FFMA.FTZ R0, R36, c[0x0][0x2d0], -R3 ;  /* 0x0000b40024007a23 */ /* 0x002fe20000010803 */
[----:B--2---:R-:W-:-:S05]  /*4d10*/  F2FP.PACK_AB R13, R223, R222 ;  /* 0x000000dedf0d723e */ /* 0x004fca00000000ff */
[----:B------:R1:W-:Y:S02]  /*4d20*/  MUFU.EX2 R224, R0 ;  /* 0x0000000000e07308 */ /* 0x0003e40000000800 */
[----:B-1----:R-:W-:-:S06]  /*4d30*/  FFMA.FTZ R0, R37, c[0x0][0x2d0], -R3 ;  /* 0x0000b40025007a23 */ /* 0x002fcc0000010803 */
[----:B------:R1:W2:Y:S02]  /*4d40*/  MUFU.EX2 R226, R0 ;  /* 0x0000000000e27308 */ /* 0x0002a40000000800 */
[--C-:B-1----:R-:W-:Y:S01]  /*4d50*/  FFMA.FTZ R0, R38, c[0x0][0x2d0], -R2.reuse ;  /* 0x0000b40026007a23 */ /* 0x102fe20000010802 */
[----:B--2---:R-:W-:Y:S01]  /*4d60*/  F2FP.PACK_AB R15, R226, R224 ;  /* 0x000000e0e20f723e */ /* 0x004fe200000000ff */
[----:B------:R-:W-:Y:S04]  /*4d70*/  HMMA.16816.F32 R36, R4, R26, RZ ;  /* 0x0000001a0424723c */ /* 0x000fe800000018ff */
[----:B------:R1:W-:Y:S03]  /*4d80*/  MUFU.EX2 R203, R0 ;  /* 0x0000000000cb7308 */ /* 0x0003e60000000800 */
[--C-:B------:R-:W-:Y:S01]  /*4d90*/  FFMA.FTZ R4, R84, c[0x0][0x2d0], -R2.reuse ;  /* 0x0000b40054047a23 */ /* 0x100fe20000010802 */
[C---:B------:R-:W-:Y:S04]  /*4da0*/  HMMA.16816.F32 R132, R12.reuse, R60, R68 ;  /* 0x0000003c0c84723c */ /* 0x040fe80000001844 */
[----:B------:R2:W-:Y:S04]  /*4db0*/  MUFU.EX2 R217, R4 ;  /* 0x0000000400d97308 */ /* 0x0005e80000000800 */
[----:B------:R-:W-:Y:S01]  /*4dc0*/  HMMA.16816.F32 R128, R12, R66, R40 ;  /* 0x000000420c80723c */ /* 0x000fe20000001828 */
[----:B-1----:R-:W-:-:S04]  /*4dd0*/  FFMA.FTZ R0, R81, c[0x0][0x2d0], -R2 ;  /* 0x0000b40051007a23 */ /* 0x002fc80000010802 */
[----:B------:R1:W-:Y:S03]  /*4de0*/  MUFU.EX2 R187, R0 ;  /* 0x0000000000bb7308 */ /* 0x0003e60000000800 */
[----:B------:R-:W-:Y:S01]  /*4df0*/  HMMA.16816.F32 R144, R12, R62, R36 ;  /* 0x0000003e0c90723c */ /* 0x000fe20000001824 */
[----:B--2---:R-:W-:-:S04]  /*4e00*/  FFMA.FTZ R4, R85, c[0x0][0x2d0], -R2 ;  /* 0x0000b40055047a23 */ /* 0x004fc80000010802 */
[----:B------:R-:W-:Y:S03]  /*4e10*/  MUFU.EX2 R218, R4 ;  /* 0x0000000400da7308 */ /* 0x000fe60000000800 */
[----:B------:R-:W-:Y:S01]  /*4e20*/  HMMA.16816.F32 R68, R12, R72, R56 ;  /* 0x000000480c44723c */ /* 0x000fe20000001838 */
[----:B-1----:R-:W-:-:S07]  /*4e30*/  FFMA.FTZ R0, R82, c[0x0][0x2d0], -R2 ;  /* 0x0000b40052007a23 */ /* 0x002fce0000010802 */
[C---:B------:R-:W-:Y:S01]  /*4e40*/  HMMA.16816.F32 R96, R12.reuse, R74, R32 ;  /* 0x0000004a0c60723c */ /* 0x040fe20000001820 */
[----:B------:R1:W2:Y:S07]  /*4e50*/  MUFU.EX2 R202, R0 ;  /* 0x0000000000ca7308 */ /* 0x0002ae0000000800 */
[C---:B------:R-:W-:Y:S08]  /*4e60*/  HMMA.16816.F32 R120, R12.reuse, R64, R48 ;  /* 0x000000400c78723c */ /* 0x040ff00000001830 */
[----:B----4-:R-:W-:Y:S01]  /*4e70*/  HMMA.16816.F32 R100, R12, R76, R52 ;  /* 0x0000004c0c64723c */ /* 0x010fe20000001834 */
[----:B-1----:R-:W-:Y:S01]  /*4e80*/  FMUL.FTZ R0, R9, c[0x0][0x2d0] ;  /* 0x0000b40009007a20 */ /* 0x002fe20000410000 */
[----:B--2---:R-:W-:-:S04]  /*4e90*/  F2FP.PACK_AB R6, R219, R202 ;  /* 0x000000cadb06723e */ /* 0x004fc800000000ff */
[----:B------:R-:W-:Y:S02]  /*4ea0*/  FSEL R0, R0, RZ, P1 ;  /* 0x000000ff00007208 */ /* 0x000fe40000800000 */
[----:B------:R-:W-:Y:S03]  /*4eb0*/  HMMA.16816.F32 R56, R12, R78, R16 ;  /* 0x0000004e0c38723c */ /* 0x000fe60000001810 */
[--C-:B------:R-:W-:Y:S02]  /*4ec0*/  FFMA.FTZ R4, R88, c[0x0][0x2d0], -R0.reuse ;  /* 0x0000b40058047a23 */ /* 0x100fe40000010800 */
[--C-:B------:R-:W-:Y:S02]  /*4ed0*/  FFMA.FTZ R10, R92, c[0x0][0x2d0], -R0.reuse ;  /* 0x0000b4005c0a7a23 */ /* 0x100fe40000010800 */
[----:B------:R1:W-:Y:S08]  /*4ee0*/  MUFU.EX2 R180, R4 ;  /* 0x0000000400b47308 */ /* 0x0003f00000000800 */
[----:B------:R2:W-:Y:S01]  /*4ef0*/  MUFU.EX2 R182, R10 ;  /* 0x0000000a00b67308 */ /* 0x0005e20000000800 */
[----:B-1----:R-:W-:-:S07]  /*4f00*/  FFMA.FTZ R4, R89, c[0x0][0x2d0], -R0 ;  /* 0x0000b40059047a23 */ /* 0x002fce0000010800 */
[----:B------:R1:W3:Y:S01]  /*4f10*/  MUFU.EX2 R88, R4 ;  /* 0x0000000400587308 */ /* 0x0002e20000000800 */
[----:B--2---:R-:W-:-:S07]  /*4f20*/  FFMA.FTZ R10, R93, c[0x0][0x2d0], -R0 ;  /* 0x0000b4005d0a7a23 */ /* 0x004fce0000010800 */
[----:B------:R2:W-:Y:S01]  /*4f30*/  MUFU.EX2 R181, R10 ;  /* 0x0000000a00b57308 */ /* 0x0005e20000000800 */
[----:B-1----:R-:W-:Y:S01]  /*4f40*/  FFMA.FTZ R4, R90, c[0x0][0x2d0], -R0 ;  /* 0x0000b4005a047a23 */ /* 0x002fe20000010800 */
[----:B---3--:R-:W-:-:S06]  /*4f50*/  F2FP.PACK_AB R5, R88, R180 ;  /* 0x000000b45805723e */ /* 0x008fcc00000000ff */
[----:B------:R1:W-:Y:S01]  /*4f60*/  MUFU.EX2 R204, R4 ;  /* 0x0000000400cc7308 */ /* 0x0003e20000000800 */
[----:B--2---:R-:W-:-:S07]  /*4f70*/  FFMA.FTZ R10, R94, c[0x0][0x2d0], -R0 ;  /* 0x0000b4005e0a7a23 */ /* 0x004fce0000010800 */
[----:B------:R2:W-:Y:S01]  /*4f80*/  MUFU.EX2 R184, R10 ;  /* 0x0000000a00b87308 */ /* 0x0005e20000000800 */
[----:B-1----:R-:W-:-:S07]  /*4f90*/  FFMA.FTZ R4, R91, c[0x0][0x2d0], -R0 ;  /* 0x0000b4005b047a23 */ /* 0x002fce0000010800 */
[----:B------:R1:W3:Y:S01]  /*4fa0*/  MUFU.EX2 R198, R4 ;  /* 0x0000000400c67308 */ /* 0x0002e20000000800 */
[----:B--2---:R-:W-:Y:S02]  /*4fb0*/  FFMA.FTZ R10, R95, c[0x0][0x2d0], -R0 ;  /* 0x0000b4005f0a7a23 */ /* 0x004fe40000010800 */
[----:B------:R-:W-:Y:S05]  /*4fc0*/  LDSM.16.MT88.4 R92, [R191+0x2000] ;  /* 0x00200000bf5c783b */ /* 0x000fea0000004200 */
        /* <DEDUP_REMOVED lines=8> */
[----:B--2---:R-:W-:-:S07]  /*5050*/  FFMA.FTZ R10, R106, c[0x0][0x2d0], -R8 ;  /* 0x0000b4006a0a7a23 */ /* 0x004fce0000010808 */
[----:B------:R2:W-:Y:S01]  /*5060*/  MUFU.EX2 R177, R10 ;  /* 0x0000000a00b17308 */ /* 0x0005e20000000800 */
[----:B-1----:R-:W-:-:S07]  /*5070*/  F2FP.PACK_AB R4, R187, R203 ;  /* 0x000000cbbb04723e */ /* 0x002fce00000000ff */
[----:B------:R-:W-:Y:S01]  /*5080*/  HMMA.16816.F32 R40, R4, R20, RZ ;  /* 0x000000140428723c */ /* 0x000fe200000018ff */
[----:B--2---:R-:W-:-:S04]  /*5090*/  FFMA.FTZ R10, R105, c[0x0][0x2d0], -R8 ;  /* 0x0000b400690a7a23 */ /* 0x004fc80000010808 */
[----:B------:R1:W-:Y:S03]  /*50a0*/  MUFU.EX2 R178, R10 ;  /* 0x0000000a00b27308 */ /* 0x0003e60000000800 */
[C---:B------:R-:W-:Y:S08]  /*50b0*/  HMMA.16816.F32 R36, R4.reuse, R22, RZ ;  /* 0x000000160424723c */ /* 0x040ff000000018ff */
[----:B------:R-:W-:Y:S01]  /*50c0*/  HMMA.16816.F32 R32, R4, R24, RZ ;  /* 0x000000180420723c */ /* 0x000fe200000018ff */
[----:B-1----:R-:W-:-:S07]  /*50d0*/  FFMA.FTZ R10, R104, c[0x0][0x2d0], -R8 ;  /* 0x0000b400680a7a23 */ /* 0x002fce0000010808 */
[C---:B------:R-:W-:Y:S01]  /*50e0*/  HMMA.16816.F32 R20, R4.reuse, R28, RZ ;  /* 0x0000001c0414723c */ /* 0x040fe200000018ff */
[----:B------:R1:W-:Y:S07]  /*50f0*/  MUFU.EX2 R179, R10 ;  /* 0x0000000a00b37308 */ /* 0x0003ee0000000800 */
[C---:B------:R-:W-:Y:S08]  /*5100*/  HMMA.16816.F32 R12, R4.reuse, R26, RZ ;  /* 0x0000001a040c723c */ /* 0x040ff000000018ff */
[----:B------:R-:W-:Y:S01]  /*5110*/  HMMA.16816.F32 R28, R4, R30, RZ ;  /* 0x0000001e041c723c */ /* 0x000fe200000018ff */
[----:B-1----:R-:W-:-:S04]  /*5120*/  FFMA.FTZ R10, R115, c[0x0][0x2d0], -R3 ;  /* 0x0000b400730a7a23 */ /* 0x002fc80000010803 */
[----:B------:R1:W-:Y:S03]  /*5130*/  MUFU.EX2 R115, R10 ;  /* 0x0000000a00737308 */ /* 0x0003e60000000800 */
[C---:B------:R-:W-:Y:S08]  /*5140*/  HMMA.16816.F32 R16, R4.reuse, R44, RZ ;  /* 0x0000002c0410723c */ /* 0x040ff000000018ff */
[----:B------:R-:W-:Y:S01]  /*5150*/  HMMA.16816.F32 R24, R4, R46, RZ ;  /* 0x0000002e0418723c */ /* 0x000fe200000018ff */
[----:B-1----:R-:W-:-:S06]  /*5160*/  FFMA.FTZ R10, R114, c[0x0][0x2d0], -R3 ;  /* 0x0000b400720a7a23 */ /* 0x002fcc0000010803 */
[----:B------:R-:W-:Y:S01]  /*5170*/  F2FP.PACK_AB R4, R218, R217 ;  /* 0x000000d9da04723e */ /* 0x000fe200000000ff */
[----:B------:R1:W2:Y:S01]  /*5180*/  MUFU.EX2 R157, R10 ;  /* 0x0000000a009d7308 */ /* 0x0002a20000000800 */
[----:B---3--:R-:W-:Y:S02]  /*5190*/  F2FP.PACK_AB R6, R210, R212 ;  /* 0x000000d4d206723e */ /* 0x008fe400000000ff */
[----:B------:R-:W-:Y:S02]  /*51a0*/  F2FP.PACK_AB R5, R181, R182 ;  /* 0x000000b6b505723e */ /* 0x000fe400000000ff */
[----:B------:R-:W-:-:S07]  /*51b0*/  F2FP.PACK_AB R7, R183, R184 ;  /* 0x000000b8b707723e */ /* 0x000fce00000000ff */
[----:B------:R-:W-:Y:S01]  /*51c0*/  HMMA.16816.F32 R48, R4, R64, R40 ;  /* 0x000000400430723c */ /* 0x000fe20000001828 */
[----:B-1----:R-:W-:-:S04]  /*51d0*/  FFMA.FTZ R10, R110, c[0x0][0x2d0], -R3 ;  /* 0x0000b4006e0a7a23 */ /* 0x002fc80000010803 */
[----:B------:R1:W-:Y:S03]  /*51e0*/  MUFU.EX2 R173, R10 ;  /* 0x0000000a00ad7308 */ /* 0x0003e60000000800 */
[C---:B------:R-:W-:Y:S08]  /*51f0*/  HMMA.16816.F32 R44, R4.reuse, R60, R32 ;  /* 0x0000003c042c723c */ /* 0x040ff00000001820 */
[----:B------:R-:W-:Y:S01]  /*5200*/  HMMA.16816.F32 R64, R4, R66, R36 ;  /* 0x000000420440723c */ /* 0x000fe20000001824 */
[----:B-1----:R-:W-:-:S07]  /*5210*/  FFMA.FTZ R10, R109, c[0x0][0x2d0], -R3 ;  /* 0x0000b4006d0a7a23 */ /* 0x002fce0000010803 */
[C---:B------:R-:W-:Y:S01]  /*5220*/  HMMA.16816.F32 R32, R4.reuse, R74, R28 ;  /* 0x0000004a0420723c */ /* 0x040fe2000000181c */
[----:B------:R1:W3:Y:S07]  /*5230*/  MUFU.EX2 R174, R10 ;  /* 0x0000000a00ae7308 */ /* 0x0002ee0000000800 */
[C---:B------:R-:W-:Y:S01]  /*5240*/  HMMA.16816.F32 R40, R4.reuse, R72, R20 ;  /* 0x000000480428723c */ /* 0x040fe20000001814 */
[----:B------:R-:W4:Y:S07]  /*5250*/  LDSM.16.MT88.4 R20, [R190+0x1000] ;  /* 0x00100000be14783b */ /* 0x000f2e0000004200 */
[----:B------:R-:W-:Y:S01]  /*5260*/  HMMA.16816.F32 R52, R4, R76, R16 ;  /* 0x0000004c0434723c */ /* 0x000fe20000001810 */
[----:B------:R-:W5:Y:S01]  /*5270*/  LDSM.16.MT88.4 R16, [R193+0x1000] ;  /* 0x00100000c110783b */ /* 0x000f620000004200 */
[----:B-1----:R-:W-:-:S04]  /*5280*/  FFMA.FTZ R10, R118, c[0x0][0x2d0], -R2 ;  /* 0x0000b400760a7a23 */ /* 0x002fc80000010802 */
[----:B------:R1:W-:Y:S02]  /*5290*/  MUFU.EX2 R114, R10 ;  /* 0x0000000a00727308 */ /* 0x0003e40000000800 */
[C---:B------:R-:W-:Y:S01]  /*52a0*/  HMMA.16816.F32 R36, R4.reuse, R62, R12 ;  /* 0x0000003e0424723c */ /* 0x040fe2000000180c */
[----:B------:R-:W4:Y:S07]  /*52b0*/  LDSM.16.MT88.4 R12, [R191+0x1000] ;  /* 0x00100000bf0c783b */ /* 0x000f2e0000004200 */
[----:B------:R-:W-:Y:S01]  /*52c0*/  HMMA.16816.F32 R28, R4, R78, R24 ;  /* 0x0000004e041c723c */ /* 0x000fe20000001818 */
[----:B------:R-:W4:Y:S01]  /*52d0*/  LDSM.16.MT88.4 R24, [R192+0x1000] ;  /* 0x00100000c018783b */ /* 0x000f220000004200 */
[----:B-1----:R-:W-:-:S05]  /*52e0*/  FFMA.FTZ R10, R117, c[0x0][0x2d0], -R2 ;  /* 0x0000b400750a7a23 */ /* 0x002fca0000010802 */
[----:B--2---:R-:W-:Y:S01]  /*52f0*/  F2FP.PACK_AB R5, R157, R115 ;  /* 0x000000739d05723e */ /* 0x004fe200000000ff */
[----:B------:R-:W-:Y:S01]  /*5300*/  FFMA.FTZ R4, R119, c[0x0][0x2d0], -R2 ;  /* 0x0000b40077047a23 */ /* 0x000fe20000010802 */
[----:B------:R-:W-:Y:S01]  /*5310*/  F2FP.PACK_AB R6, R179, R178 ;  /* 0x000000b2b306723e */ /* 0x000fe200000000ff */
[----:B------:R1:W2:Y:S01]  /*5320*/  MUFU.EX2 R109, R10 ;  /* 0x0000000a006d7308 */ /* 0x0002a20000000800 */
[----:B---3--:R-:W-:-:S07]  /*5330*/  F2FP.PACK_AB R7, R174, R173 ;  /* 0x000000adae07723e */ /* 0x008fce00000000ff */
[----:B------:R3:W-:Y:S01]  /*5340*/  MUFU.EX2 R108, R4 ;  /* 0x00000004006c7308 */ /* 0x0007e20000000800 */
[----:B-1----:R-:W-:-:S07]  /*5350*/  FFMA.FTZ R10, R116, c[0x0][0x2d0], -R2 ;  /* 0x0000b400740a7a23 */ /* 0x002fce0000010802 */
[----:B------:R1:W1:Y:S01]  /*5360*/  MUFU.EX2 R110, R10 ;  /* 0x0000000a006e7308 */ /* 0x0002620000000800 */
[----:B---3--:R-:W-:-:S07]  /*5370*/  FFMA.FTZ R4, R126, c[0x0][0x2d0], -R0 ;  /* 0x0000b4007e047a23 */ /* 0x008fce0000010800 */
[----:B------:R3:W-:Y:S01]  /*5380*/  MUFU.EX2 R82, R4 ;  /* 0x0000000400527308 */ /* 0x0007e20000000800 */
[----:B-1----:R-:W-:-:S07]  /*5390*/  FFMA.FTZ R10, R124, c[0x0][0x2d0], -R0 ;  /* 0x0000b4007c0a7a23 */ /* 0x002fce0000010800 */
[----:B------:R1:W-:Y:S01]  /*53a0*/  MUFU.EX2 R81, R10 ;  /* 0x0000000a00517308 */ /* 0x0003e20000000800 */
[----:B---3--:R-:W-:-:S07]  /*53b0*/  FFMA.FTZ R4, R127, c[0x0][0x2d0], -R0 ;  /* 0x0000b4007f047a23 */ /* 0x008fce0000010800 */
[----:B------:R3:W2:Y:S01]  /*53c0*/  MUFU.EX2 R83, R4 ;  /* 0x0000000400537308 */ /* 0x0006a20000000800 */
[----:B-1----:R-:W-:Y:S02]  /*53d0*/  FFMA.FTZ R10, R125, c[0x0][0x2d0], -R0 ;  /* 0x0000b4007d0a7a23 */ /* 0x002fe40000010800 */
[----:B------:R-:W-:Y:S05]  /*53e0*/  LDSM.16.MT88.4 R124, [R190+0x2000] ;  /* 0x00200000be7c783b */ /* 0x000fea0000004200 */
[----:B------:R1:W1:Y:S01]  /*53f0*/  MUFU.EX2 R80, R10 ;  /* 0x0000000a00507308 */ /* 0x0002620000000800 */
[----:B---3--:R-:W-:-:S07]  /*5400*/  F2FP.PACK_AB R4, R177, R175 ;  /* 0x000000afb104723e */ /* 0x008fce00000000ff */
[----:B----4-:R-:W-:Y:S01]  /*5410*/  HMMA.16816.F32 R120, R4, R20, R120 ;  /* 0x000000140478723c */ /* 0x010fe20000001878 */
[----:B-1----:R-:W-:-:S07]  /*5420*/  FFMA.FTZ R10, R141, c[0x0][0x2d0], -R8 ;  /* 0x0000b4008d0a7a23 */ /* 0x002fce0000010808 */
[C---:B-----5:R-:W-:Y:S01]  /*5430*/  HMMA.16816.F32 R132, R4.reuse, R16, R132 ;  /* 0x000000100484723c */ /* 0x060fe20000001884 */
[----:B------:R1:W-:Y:S07]  /*5440*/  MUFU.EX2 R76, R10 ;  /* 0x0000000a004c7308 */ /* 0x0003ee0000000800 */
[C---:B------:R-:W-:Y:S08]  /*5450*/  HMMA.16816.F32 R84, R4.reuse, R12, R68 ;  /* 0x0000000c0454723c */ /* 0x040ff00000001844 */
[----:B------:R-:W-:Y:S01]  /*5460*/  HMMA.16816.F32 R100, R4, R24, R100 ;  /* 0x000000180464723c */ /* 0x000fe20000001864 */
[----:B-1----:R-:W-:-:S04]  /*5470*/  FFMA.FTZ R10, R140, c[0x0][0x2d0], -R8 ;  /* 0x0000b4008c0a7a23 */ /* 0x002fc80000010808 */
[----:B------:R1:W-:Y:S03]  /*5480*/  MUFU.EX2 R77, R10 ;  /* 0x0000000a004d7308 */ /* 0x0003e60000000800 */
[C---:B------:R-:W-:Y:S08]  /*5490*/  HMMA.16816.F32 R128, R4.reuse, R22, R128 ;  /* 0x000000160480723c */ /* 0x040ff00000001880 */
[----:B------:R-:W-:Y:S01]  /*54a0*/  HMMA.16816.F32 R144, R4, R18, R144 ;  /* 0x000000120490723c */ /* 0x000fe20000001890 */
[----:B-1----:R-:W-:-:S07]  /*54b0*/  FFMA.FTZ R10, R137, c[0x0][0x2d0], -R8 ;  /* 0x0000b400890a7a23 */ /* 0x002fce0000010808 */
[C---:B------:R-:W-:Y:S01]  /*54c0*/  HMMA.16816.F32 R96, R4.reuse, R14, R96 ;  /* 0x0000000e0460723c */ /* 0x040fe20000001860 */
[----:B------:R1:W-:Y:S07]  /*54d0*/  MUFU.EX2 R78, R10 ;  /* 0x0000000a004e7308 */ /* 0x0003ee0000000800 */
[----:B------:R-:W-:Y:S07]  /*54e0*/  HMMA.16816.F32 R60, R4, R26, R56 ;  /* 0x0000001a043c723c */ /* 0x000fee0000001838 */
[----:B--2---:R-:W-:Y:S01]  /*54f0*/  F2FP.PACK_AB R4, R109, R114 ;  /* 0x000000726d04723e */ /* 0x004fe200000000ff */
[----:B-1----:R-:W-:Y:S01]  /*5500*/  FFMA.FTZ R10, R136, c[0x0][0x2d0], -R8 ;  /* 0x0000b400880a7a23 */ /* 0x002fe20000010808 */
[----:B------:R-:W-:-:S02]  /*5510*/  F2FP.PACK_AB R6, R108, R110 ;  /* 0x0000006e6c06723e */ /* 0x000fc400000000ff */
[----:B------:R-:W-:Y:S01]  /*5520*/  F2FP.PACK_AB R5, R83, R82 ;  /* 0x000000525305723e */ /* 0x000fe200000000ff */
[----:B------:R1:W-:Y:S01]  /*5530*/  MUFU.EX2 R79, R10 ;  /* 0x0000000a004f7308 */ /* 0x0003e20000000800 */
[----:B------:R-:W-:-:S07]  /*5540*/  F2FP.PACK_AB R7, R80, R81 ;  /* 0x000000515007723e */ /* 0x000fce00000000ff */
[----:B------:R-:W-:Y:S01]  /*5550*/  HMMA.16816.F32 R56, R4, R20, R48 ;  /* 0x000000140438723c */ /* 0x000fe20000001830 */
[----:B-1----:R-:W-:-:S07]  /*5560*/  FFMA.FTZ R10, R143, c[0x0][0x2d0], -R3 ;  /* 0x0000b4008f0a7a23 */ /* 0x002fce0000010803 */
[C---:B------:R-:W-:Y:S01]  /*5570*/  HMMA.16816.F32 R48, R4.reuse, R16, R44 ;  /* 0x000000100430723c */ /* 0x040fe2000000182c */
[----:B------:R1:W-:Y:S07]  /*5580*/  MUFU.EX2 R72, R10 ;  /* 0x0000000a00487308 */ /* 0x0003ee0000000800 */
[C---:B------:R-:W-:Y:S01]  /*5590*/  HMMA.16816.F32 R44, R4.reuse, R18, R36 ;  /* 0x00000012042c723c */ /* 0x040fe20000001824 */
[----:B------:R-:W-:Y:S07]  /*55a0*/  LDSM.16.MT88.4 R16, [R193+0x1800] ;  /* 0x00180000c110783b */ /* 0x000fee0000004200 */
[----:B------:R-:W-:Y:S01]  /*55b0*/  HMMA.16816.F32 R36, R4, R14, R32 ;  /* 0x0000000e0424723c */ /* 0x000fe20000001820 */
[----:B-1----:R-:W-:-:S02]  /*55c0*/  FFMA.FTZ R10, R142, c[0x0][0x2d0], -R3 ;  /* 0x0000b4008e0a7a23 */ /* 0x002fc40000010803 */
[----:B------:R-:W-:Y:S02]  /*55d0*/  LDSM.16.MT88.4 R140, [R193+0x2000] ;  /* 0x00200000c18c783b */ /* 0x000fe40000004200 */
[----:B------:R1:W2:Y:S03]  /*55e0*/  MUFU.EX2 R73, R10 ;  /* 0x0000000a00497308 */ /* 0x0002a60000000800 */
[C---:B------:R-:W-:Y:S01]  /*55f0*/  HMMA.16816.F32 R64, R4.reuse, R22, R64 ;  /* 0x000000160440723c */ /* 0x040fe20000001840 */
[----:B------:R-:W3:Y:S07]  /*5600*/  LDSM.16.MT88.4 R20, [R190+0x1800] ;  /* 0x00180000be14783b */ /* 0x000eee0000004200 */
[----:B------:R-:W-:Y:S01]  /*5610*/  HMMA.16816.F32 R40, R4, R12, R40 ;  /* 0x0000000c0428723c */ /* 0x000fe20000001828 */
[----:B------:R-:W4:Y:S01]  /*5620*/  LDSM.16.MT88.4 R12, [R191+0x1800] ;  /* 0x00180000bf0c783b */ /* 0x000f220000004200 */
[----:B-1----:R-:W-:-:S06]  /*5630*/  FFMA.FTZ R10, R139, c[0x0][0x2d0], -R3 ;  /* 0x0000b4008b0a7a23 */ /* 0x002fcc0000010803 */
[C---:B------:R-:W-:Y:S01]  /*5640*/  HMMA.16816.F32 R32, R4.reuse, R24, R52 ;  /* 0x000000180420723c */ /* 0x040fe20000001834 */
[----:B------:R1:W-:Y:S07]  /*5650*/  MUFU.EX2 R74, R10 ;  /* 0x0000000a004a7308 */ /* 0x0003ee0000000800 */
[----:B------:R-:W-:Y:S01]  /*5660*/  HMMA.16816.F32 R28, R4, R26, R28 ;  /* 0x0000001a041c723c */ /* 0x000fe2000000181c */
[----:B------:R-:W5:Y:S06]  /*5670*/  LDSM.16.MT88.4 R24, [R192+0x1800] ;  /* 0x00180000c018783b */ /* 0x000f6c0000004200 */
[----:B------:R-:W-:Y:S01]  /*5680*/  FFMA.FTZ R4, R151, c[0x0][0x2d0], -R2 ;  /* 0x0000b40097047a23 */ /* 0x000fe20000010802 */
[----:B--2---:R-:W-:-:S02]  /*5690*/  F2FP.PACK_AB R5, R73, R72 ;  /* 0x000000484905723e */ /* 0x004fc400000000ff */
[----:B------:R-:W-:Y:S01]  /*56a0*/  F2FP.PACK_AB R6, R79, R78 ;  /* 0x0000004e4f06723e */ /* 0x000fe200000000ff */
[----:B-1----:R-:W-:Y:S01]  /*56b0*/  FFMA.FTZ R10, R138, c[0x0][0x2d0], -R3 ;  /* 0x0000b4008a0a7a23 */ /* 0x002fe20000010803 */
[----:B------:R1:W-:Y:S08]  /*56c0*/  MUFU.EX2 R68, R4 ;  /* 0x0000000400447308 */ /* 0x0003f00000000800 */
[----:B------:R2:W2:Y:S01]  /*56d0*/  MUFU.EX2 R75, R10 ;  /* 0x0000000a004b7308 */ /* 0x0004a20000000800 */
[----:B-1----:R-:W-:-:S07]  /*56e0*/  FFMA.FTZ R4, R150, c[0x0][0x2d0], -R2 ;  /* 0x0000b40096047a23 */ /* 0x002fce0000010802 */
[----:B------:R1:W-:Y:S01]  /*56f0*/  MUFU.EX2 R69, R4 ;  /* 0x0000000400457308 */ /* 0x0003e20000000800 */
[----:B--2---:R-:W-:Y:S01]  /*5700*/  FFMA.FTZ R10, R148, c[0x0][0x2d0], -R2 ;  /* 0x0000b400940a7a23 */ /* 0x004fe20000010802 */
[----:B------:R-:W-:-:S06]  /*5710*/  F2FP.PACK_AB R7, R75, R74 ;  /* 0x0000004a4b07723e */ /* 0x000fcc00000000ff */
[----:B------:R2:W-:Y:S01]  /*5720*/  MUFU.EX2 R70, R10 ;  /* 0x0000000a00467308 */ /* 0x0005e20000000800 */
[----:B-1----:R-:W-:-:S07]  /*5730*/  FFMA.FTZ R4, R152, c[0x0][0x2d0], -R0 ;  /* 0x0000b40098047a23 */ /* 0x002fce0000010800 */
[----:B------:R1:W-:Y:S01]  /*5740*/  MUFU.EX2 R54, R4 ;  /* 0x0000000400367308 */ /* 0x0003e20000000800 */
[----:B--2---:R-:W-:-:S07]  /*5750*/  FFMA.FTZ R10, R149, c[0x0][0x2d0], -R2 ;  /* 0x0000b400950a7a23 */ /* 0x004fce0000010802 */
[----:B------:R2:W2:Y:S01]  /*5760*/  MUFU.EX2 R71, R10 ;  /* 0x0000000a00477308 */ /* 0x0004a20000000800 */
[----:B-1----:R-:W-:-:S07]  /*5770*/  FFMA.FTZ R4, R154, c[0x0][0x2d0], -R0 ;  /* 0x0000b4009a047a23 */ /* 0x002fce0000010800 */
[----:B------:R1:W1:Y:S01]  /*5780*/  MUFU.EX2 R55, R4 ;  /* 0x0000000400377308 */ /* 0x0002620000000800 */
[----:B--2---:R-:W-:-:S07]  /*5790*/  FFMA.FTZ R10, R153, c[0x0][0x2d0], -R0 ;  /* 0x0000b400990a7a23 */ /* 0x004fce0000010800 */
[----:B------:R2:W-:Y:S01]  /*57a0*/  MUFU.EX2 R53, R10 ;  /* 0x0000000a00357308 */ /* 0x0005e20000000800 */
[----:B-1----:R-:W-:-:S07]  /*57b0*/  F2FP.PACK_AB R4, R77, R76 ;  /* 0x0000004c4d04723e */ /* 0x002fce00000000ff */
[----:B---3--:R-:W-:Y:S01]  /*57c0*/  HMMA.16816.F32 R120, R4, R20, R120 ;  /* 0x000000140478723c */ /* 0x008fe20000001878 */
[----:B--2---:R-:W-:-:S04]  /*57d0*/  FFMA.FTZ R10, R155, c[0x0][0x2d0], -R0 ;  /* 0x0000b4009b0a7a23 */ /* 0x004fc80000010800 */
[----:B------:R1:W2:Y:S03]  /*57e0*/  MUFU.EX2 R52, R10 ;  /* 0x0000000a00347308 */ /* 0x0002a60000000800 */
[C---:B------:R-:W-:Y:S08]  /*57f0*/  HMMA.16816.F32 R128, R4.reuse, R22, R128 ;  /* 0x000000160480723c */ /* 0x040ff00000001880 */
[----:B------:R-:W-:Y:S01]  /*5800*/  HMMA.16816.F32 R132, R4, R16, R132 ;  /* 0x000000100484723c */ /* 0x000fe20000001884 */
[----:B-1----:R-:W-:-:S07]  /*5810*/  FFMA.FTZ R10, R160, c[0x0][0x2d0], -R8 ;  /* 0x0000b400a00a7a23 */ /* 0x002fce0000010808 */
[C---:B------:R-:W-:Y:S08]  /*5820*/  HMMA.16816.F32 R144, R4.reuse, R18, R144 ;  /* 0x000000120490723c */ /* 0x040ff00000001890 */
[C---:B----4-:R-:W-:Y:S08]  /*5830*/  HMMA.16816.F32 R84, R4.reuse, R12, R84 ;  /* 0x0000000c0454723c */ /* 0x050ff00000001854 */
[C---:B------:R-:W-:Y:S08]  /*5840*/  HMMA.16816.F32 R96, R4.reuse, R14, R96 ;  /* 0x0000000e0460723c */ /* 0x040ff00000001860 */
[C---:B-----5:R-:W-:Y:S08]  /*5850*/  HMMA.16816.F32 R100, R4.reuse, R24, R100 ;  /* 0x000000180464723c */ /* 0x060ff00000001864 */
[----:B------:R-:W-:Y:S07]  /*5860*/  HMMA.16816.F32 R60, R4, R26, R60 ;  /* 0x0000001a043c723c */ /* 0x000fee000000183c */
[----:B------:R-:W-:-:S02]  /*5870*/  F2FP.PACK_AB R4, R71, R70 ;  /* 0x000000464704723e */ /* 0x000fc400000000ff */
[----:B------:R-:W-:Y:S02]  /*5880*/  F2FP.PACK_AB R6, R69, R68 ;  /* 0x000000444506723e */ /* 0x000fe400000000ff */
[----:B------:R-:W-:Y:S02]  /*5890*/  F2FP.PACK_AB R5, R55, R54 ;  /* 0x000000363705723e */ /* 0x000fe400000000ff */
[----:B--2---:R-:W-:-:S07]  /*58a0*/  F2FP.PACK_AB R7, R52, R53 ;  /* 0x000000353407723e */ /* 0x004fce00000000ff */
[C---:B------:R-:W-:Y:S01]  /*58b0*/  HMMA.16816.F32 R56, R4.reuse, R20, R56 ;  /* 0x000000140438723c */ /* 0x040fe20000001838 */
[----:B------:R1:W-:Y:S07]  /*58c0*/  MUFU.EX2 R21, R10 ;  /* 0x0000000a00157308 */ /* 0x0003ee0000000800 */
[C---:B------:R-:W-:Y:S08]  /*58d0*/  HMMA.16816.F32 R64, R4.reuse, R22, R64 ;  /* 0x000000160440723c */ /* 0x040ff00000001840 */
[----:B------:R-:W-:Y:S01]  /*58e0*/  HMMA.16816.F32 R44, R4, R18, R44 ;  /* 0x00000012042c723c */ /* 0x000fe2000000182c */
[----:B-1----:R-:W-:-:S04]  /*58f0*/  FFMA.FTZ R10, R159, c[0x0][0x2d0], -R8 ;  /* 0x0000b4009f0a7a23 */ /* 0x002fc80000010808 */
[----:B------:R1:W2:Y:S03]  /*5900*/  MUFU.EX2 R22, R10 ;  /* 0x0000000a00167308 */ /* 0x0002a60000000800 */
[C---:B------:R-:W-:Y:S08]  /*5910*/  HMMA.16816.F32 R48, R4.reuse, R16, R48 ;  /* 0x000000100430723c */ /* 0x040ff00000001830 */
[----:B------:R-:W-:Y:S01]  /*5920*/  HMMA.16816.F32 R40, R4, R12, R40 ;  /* 0x0000000c0428723c */ /* 0x000fe20000001828 */
[--C-:B-1----:R-:W-:Y:S01]  /*5930*/  FFMA.FTZ R10, R158, c[0x0][0x2d0], -R8.reuse ;  /* 0x0000b4009e0a7a23 */ /* 0x102fe20000010808 */
[----:B--2---:R-:W-:Y:S01]  /*5940*/  F2FP.PACK_AB R152, R22, R21 ;  /* 0x000000151698723e */ /* 0x004fe200000000ff */
[----:B------:R-:W-:-:S05]  /*5950*/  FFMA.FTZ R8, R156, c[0x0][0x2d0], -R8 ;  /* 0x0000b4009c087a23 */ /* 0x000fca0000010808 */
[C---:B------:R-:W-:Y:S01]  /*5960*/  HMMA.16816.F32 R36, R4.reuse, R14, R36 ;  /* 0x0000000e0424723c */ /* 0x040fe20000001824 */
[----:B------:R-:W-:Y:S01]  /*5970*/  MUFU.EX2 R23, R10 ;  /* 0x0000000a00177308 */ /* 0x000fe20000000800 */
[----:B------:R-:W1:Y:S06]  /*5980*/  LDSM.16.MT88.4 R12, [R192+0x2000] ;  /* 0x00200000c00c783b */ /* 0x000e6c0000004200 */
[C---:B------:R-:W-:Y:S01]  /*5990*/  HMMA.16816.F32 R32, R4.reuse, R24, R32 ;  /* 0x000000180420723c */ /* 0x040fe20000001820 */
[----:B------:R2:W3:Y:S07]  /*59a0*/  MUFU.EX2 R207, R8 ;  /* 0x0000000800cf7308 */ /* 0x0004ee0000000800 */
[----:B------:R-:W-:Y:S07]  /*59b0*/  HMMA.16816.F32 R28, R4, R26, R28 ;  /* 0x0000001a041c723c */ /* 0x000fee000000181c */
[----:B------:R-:W-:-:S02]  /*59c0*/  FFMA.FTZ R5, R164, c[0x0][0x2d0], -R3 ;  /* 0x0000b400a4057a23 */ /* 0x000fc40000010803 */
[----:B--2---:R-:W-:Y:S01]  /*59d0*/  FFMA.FTZ R8, R162, c[0x0][0x2d0], -R3 ;  /* 0x0000b400a2087a23 */ /* 0x004fe20000010803 */
[----:B---3--:R-:W-:Y:S01]  /*59e0*/  F2FP.PACK_AB R154, R207, R23 ;  /* 0x00000017cf9a723e */ /* 0x008fe200000000ff */
[----:B------:R2:W-:Y:S01]  /*59f0*/  MUFU.EX2 R208, R5 ;  /* 0x0000000500d07308 */ /* 0x0005e20000000800 */
[----:B------:R-:W-:Y:S02]  /*5a00*/  FFMA.FTZ R4, R168, c[0x0][0x2d0], -R2 ;  /* 0x0000b400a8047a23 */ /* 0x000fe40000010802 */
[----:B------:R-:W-:Y:S02]  /*5a10*/  FFMA.FTZ R7, R171, c[0x0][0x2d0], -R0 ;  /* 0x0000b400ab077a23 */ /* 0x000fe40000010800 */
[----:B------:R-:W-:-:S03]  /*5a20*/  FFMA.FTZ R6, R166, c[0x0][0x2d0], -R2 ;  /* 0x0000b400a6067a23 */ /* 0x000fc60000010802 */
[----:B------:R3:W-:Y:S01]  /*5a30*/  MUFU.EX2 R20, R8 ;  /* 0x0000000800147308 */ /* 0x0007e20000000800 */
[----:B--2---:R-:W-:-:S07]  /*5a40*/  FFMA.FTZ R5, R172, c[0x0][0x2d0], -R0 ;  /* 0x0000b400ac057a23 */ /* 0x004fce0000010800 */
[----:B------:R2:W-:Y:S01]  /*5a50*/  MUFU.EX2 R11, R4 ;  /* 0x00000004000b7308 */ /* 0x0005e20000000800 */
[----:B---3--:R-:W-:-:S07]  /*5a60*/  FFMA.FTZ R8, R163, c[0x0][0x2d0], -R3 ;  /* 0x0000b400a3087a23 */ /* 0x008fce0000010803 */
[----:B------:R3:W-:Y:S08]  /*5a70*/  MUFU.EX2 R10, R5 ;  /* 0x00000005000a7308 */ /* 0x0007f00000000800 */
[----:B------:R4:W5:Y:S01]  /*5a80*/  MUFU.EX2 R19, R8 ;  /* 0x0000000800137308 */ /* 0x0009620000000800 */
[----:B--2---:R-:W-:Y:S02]  /*5a90*/  FADD.FTZ R4, R186, R185 ;  /* 0x000000b9ba047221 */ /* 0x004fe40000010000 */
[----:B---3--:R-:W-:-:S05]  /*5aa0*/  FADD.FTZ R5, R180, R88 ;  /* 0x00000058b4057221 */ /* 0x008fca0000010000 */
[----:B------:R-:W-:Y:S01]  /*5ab0*/  MUFU.EX2 R16, R6 ;  /* 0x0000000600107308 */ /* 0x000fe20000000800 */
[----:B------:R-:W-:Y:S02]  /*5ac0*/  FADD.FTZ R5, R204, R5 ;  /* 0x00000005cc057221 */ /* 0x000fe40000010000 */
[----:B----4-:R-:W-:-:S05]  /*5ad0*/  FFMA.FTZ R8, R161, c[0x0][0x2d0], -R3 ;  /* 0x0000b400a1087a23 */ /* 0x010fca0000010803 */
[----:B------:R-:W2:Y:S01]  /*5ae0*/  MUFU.EX2 R7, R7 ;  /* 0x0000000700077308 */ /* 0x000ea20000000800 */
[--C-:B------:R-:W-:Y:S01]  /*5af0*/  FFMA.FTZ R3, R167, c[0x0][0x2d0], -R2.reuse ;  /* 0x0000b400a7037a23 */ /* 0x100fe20000010802 */
[----:B-----5:R-:W-:Y:S01]  /*5b00*/  F2FP.PACK_AB R153, R19, R20 ;  /* 0x000000141399723e */ /* 0x020fe200000000ff */
[----:B------:R-:W-:Y:S02]  /*5b10*/  FFMA.FTZ R2, R165, c[0x0][0x2d0], -R2 ;  /* 0x0000b400a5027a23 */ /* 0x000fe40000010802 */
[----:B------:R-:W-:-:S03]  /*5b20*/  FADD.FTZ R5, R198, R5 ;  /* 0x00000005c6057221 */ /* 0x000fc60000010000 */
[----:B------:R3:W4:Y:S08]  /*5b30*/  MUFU.EX2 R18, R8 ;  /* 0x0000000800127308 */ /* 0x0007300000000800 */
[----:B------:R5:W1:Y:S01]  /*5b40*/  MUFU.EX2 R17, R3 ;  /* 0x0000000300117308 */ /* 0x000a620000000800 */
[----:B--2---:R-:W-:Y:S01]  /*5b50*/  F2FP.PACK_AB R149, R7, R10 ;  /* 0x0000000a0795723e */ /* 0x004fe200000000ff */
[----:B---3--:R-:W-:-:S06]  /*5b60*/  FFMA.FTZ R8, R170, c[0x0][0x2d0], -R0 ;  /* 0x0000b400aa087a23 */ /* 0x008fcc0000010800 */
[----:B------:R2:W3:Y:S01]  /*5b70*/  MUFU.EX2 R209, R2 ;  /* 0x0000000200d17308 */ /* 0x0004e20000000800 */
[----:B------:R-:W-:Y:S01]  /*5b80*/  FFMA.FTZ R0, R169, c[0x0][0x2d0], -R0 ;  /* 0x0000b400a9007a23 */ /* 0x000fe20000010800 */
[----:B----4-:R-:W-:Y:S01]  /*5b90*/  F2FP.PACK_AB R155, R208, R18 ;  /* 0x00000012d09b723e */ /* 0x010fe200000000ff */
[----:B-----5:R-:W-:-:S05]  /*5ba0*/  FADD.FTZ R3, R203, R187 ;  /* 0x000000bbcb037221 */ /* 0x020fca0000010000 */
[----:B------:R4:W-:Y:S01]  /*5bb0*/  MUFU.EX2 R211, R0 ;  /* 0x0000000000d37308 */ /* 0x0009e20000000800 */
[----:B-1----:R-:W-:Y:S01]  /*5bc0*/  F2FP.PACK_AB R148, R17, R11 ;  /* 0x0000000b1194723e */ /* 0x002fe200000000ff */
[----:B------:R-:W-:Y:S01]  /*5bd0*/  HMMA.16816.F32 R120, R152, R124, R120 ;  /* 0x0000007c9878723c */ /* 0x000fe20000001878 */
[----:B------:R-:W-:-:S04]  /*5be0*/  FADD.FTZ R3, R202, R3 ;  /* 0x00000003ca037221 */ /* 0x000fc80000010000 */
[----:B------:R-:W-:Y:S01]  /*5bf0*/  FADD.FTZ R3, R219, R3 ;  /* 0x00000003db037221 */ /* 0x000fe20000010000 */
[----:B------:R-:W1:Y:S01]  /*5c00*/  MUFU.EX2 R8, R8 ;  /* 0x0000000800087308 */ /* 0x000e620000000800 */
[----:B--2---:R-:W-:Y:S01]  /*5c10*/  FADD.FTZ R2, R220, R4 ;  /* 0x00000004dc027221 */ /* 0x004fe20000010000 */
[----:B---3--:R-:W-:Y:S01]  /*5c20*/  F2FP.PACK_AB R150, R209, R16 ;  /* 0x00000010d196723e */ /* 0x008fe200000000ff */
[----:B------:R-:W-:Y:S02]  /*5c30*/  HMMA.16816.F32 R128, R152, R126, R128 ;  /* 0x0000007e9880723c */ /* 0x000fe40000001880 */
[----:B------:R-:W-:Y:S02]  /*5c40*/  FADD.FTZ R4, R221, R2 ;  /* 0x00000002dd047221 */ /* 0x000fe40000010000 */
[----:B----4-:R-:W-:-:S04]  /*5c50*/  FADD.FTZ R0, R214, R213 ;  /* 0x000000d5d6007221 */ /* 0x010fc80000010000 */
[----:B------:R-:W-:Y:S01]  /*5c60*/  HMMA.16816.F32 R132, R152, R140, R132 ;  /* 0x0000008c9884723c */ /* 0x000fe20000001884 */
[----:B------:R-:W-:-:S04]  /*5c70*/  FADD.FTZ R0, R215, R0 ;  /* 0x00000000d7007221 */ /* 0x000fc80000010000 */
[----:B------:R-:W-:Y:S01]  /*5c80*/  FADD.FTZ R2, R216, R0 ;  /* 0x00000000d8027221 */ /* 0x000fe20000010000 */
[----:B-1----:R-:W-:Y:S01]  /*5c90*/  F2FP.PACK_AB R151, R211, R8 ;  /* 0x00000008d397723e */ /* 0x002fe200000000ff */
        /* <DEDUP_REMOVED lines=56> */
[-C--:B------:R-:W-:Y:S01]  /*6020*/  HMMA.16816.F32 R152, R152, R14.reuse, R60 ;  /* 0x0000000e9898723c */ /* 0x080fe2000000183c */
[----:B------:R-:W-:Y:S02]  /*6030*/  FADD.FTZ R5, R68, R5 ;  /* 0x0000000544057221 */ /* 0x000fe40000010000 */
[----:B------:R-:W-:Y:S02]  /*6040*/  FADD.FTZ R3, R53, R4 ;  /* 0x0000000435037221 */ /* 0x000fe40000010000 */
[----:B------:R-:W-:Y:S01]  /*6050*/  FADD.FTZ R6, R19, R0 ;  /* 0x0000000013067221 */ /* 0x000fe20000010000 */
[----:B------:R-:W-:Y:S01]  /*6060*/  IADD3 R0, R176, -0x2, RZ ;  /* 0xfffffffeb0007810 */ /* 0x000fe20007ffe0ff */
[----:B------:R-:W-:Y:S01]  /*6070*/  FADD.FTZ R4, R21, R2 ;  /* 0x0000000215047221 */ /* 0x000fe20000010000 */
[----:B------:R-:W-:Y:S01]  /*6080*/  HMMA.16816.F32 R148, R148, R14, R28 ;  /* 0x0000000e9494723c */ /* 0x000fe2000000181c */
[----:B------:R-:W-:Y:S01]  /*6090*/  FADD.FTZ R5, R69, R5 ;  /* 0x0000000545057221 */ /* 0x000fe20000010000 */
[----:B------:R-:W-:Y:S01]  /*60a0*/  ISETP.GE.AND P1, PT, R0, R241, PT ;  /* 0x000000f10000720c */ /* 0x000fe20003f26270 */
        /* <DEDUP_REMOVED lines=13> */
[----:B------:R-:W-:Y:S01]  /*6180*/  FADD.FTZ R211, R211, R2 ;  /* 0x00000002d3d37221 */ /* 0x000fe20000010000 */
[----:B------:R-:W-:Y:S05]  /*6190*/  @!P1 BRA `(.L_x_81) ;  /* 0x0000330000009947 */ /* 0x000fea0003800000 */
[----:B------:R-:W-:Y:S01]  /*61a0*/  MOV R202, R0 ;  /* 0x0000000000ca7202 */ /* 0x000fe20000000f00 */
[----:B------:R-:W-:Y:S01]  /*61b0*/  IMAD.MOV.U32 R0, RZ, RZ, R113 ;  /* 0x000000ffff007224 */ /* 0x000fe200078e0071 */
[----:B------:R-:W-:Y:S01]  /*61c0*/  MOV R109, R112 ;  /* 0x00000070006d7202 */ /* 0x000fe20000000f00 */
[----:B------:R-:W-:Y:S01]  /*61d0*/  IMAD.MOV.U32 R114, RZ, RZ, R111 ;  /* 0x000000ffff727224 */ /* 0x000fe200078e006f */
[----:B------:R-:W-:Y:S02]  /*61e0*/  MOV R115, R9 ;  /* 0x0000000900737202 */ /* 0x000fe40000000f00 */
.L_x_88:
[----:B------:R-:W-:Y:S04]  /*61f0*/  DEPBAR.LE SB0, 0x0 ;  /* 0x000080000000791a */ /* 0x000fe80000000000 */
[----:B------:R-:W-:Y:S01]  /*6200*/  BAR.SYNC.DEFER_BLOCKING 0x0 ;  /* 0x0000000000007b1d */ /* 0x000fe20000010000 */
[----:B------:R-:W-:Y:S01]  /*6210*/  R2P PR, R206, 0x6 ;  /* 0x00000006ce007804 */ /* 0x000fe20000000000 */
[----:B------:R-:W-:Y:S01]  /*6220*/  IMAD.WIDE.U32 R4, R201, c[0x0][0x208], RZ ;  /* 0x00008200c9047a25 */ /* 0x000fe200078e00ff */
[C---:B------:R-:W-:Y:S02]  /*6230*/  IADD3 R2, R188.reuse, 0x20, RZ ;  /* 0x00000020bc027810 */ /* 0x040fe40007ffe0ff */
[----:B------:R-:W-:Y:S01]  /*6240*/  SHF.R.S32.HI R3, RZ, 0x1f, R201 ;  /* 0x0000001fff037819 */ /* 0x000fe200000114c9 */
[----:B------:R-:W-:Y:S01]  /*6250*/  IMAD.SHL.U32 R59, R205, 0x2, RZ ;  /* 0x00000002cd3b7824 */ /* 0x000fe200078e00ff */
[C---:B------:R-:W-:Y:S02]  /*6260*/  IADD3 R108, R188.reuse, 0x40, RZ ;  /* 0x00000040bc6c7810 */ /* 0x040fe40007ffe0ff */
[----:B------:R-:W-:Y:S01]  /*6270*/  SHF.R.S32.HI R6, RZ, 0x1f, R205 ;  /* 0x0000001fff067819 */ /* 0x000fe200000114cd */
[----:B------:R-:W-:Y:S03]  /*6280*/  IMAD R3, R3, c[0x0][0x208], RZ ;  /* 0x0000820003037a24 */ /* 0x000fe600078e02ff */
[----:B------:R-:W-:Y:S01]  /*6290*/  SHF.L.U64.HI R68, R205, 0x1, R6 ;  /* 0x00000001cd447819 */ /* 0x000fe20000010206 */
[----:B------:R-:W-:Y:S01]  /*62a0*/  IMAD R3, R201, c[0x0][0x20c], R3 ;  /* 0x00008300c9037a24 */ /* 0x000fe200078e0203 */
[C---:B------:R-:W-:Y:S02]  /*62b0*/  @P1 IADD3 R2, R188.reuse, -0x20, RZ ;  /* 0xffffffe0bc021810 */ /* 0x040fe40007ffe0ff */
[----:B------:R-:W-:Y:S01]  /*62c0*/  @P2 IADD3 R108, R188, -0x40, RZ ;  /* 0xffffffc0bc6c2810 */ /* 0x000fe20007ffe0ff */
[----:B------:R-:W-:Y:S01]  /*62d0*/  IMAD.IADD R3, R5, 0x1, R3 ;  /* 0x0000000105037824 */ /* 0x000fe200078e0203 */
[----:B------:R-:W-:Y:S02]  /*62e0*/  SHF.R.S32.HI R5, RZ, 0x1f, R199 ;  /* 0x0000001fff057819 */ /* 0x000fe400000114c7 */
[C---:B------:R-:W-:Y:S02]  /*62f0*/  IADD3 R113, R108.reuse, 0x2000, RZ ;  /* 0x000020006c717810 */ /* 0x040fe40007ffe0ff */
[C---:B------:R-:W-:Y:S01]  /*6300*/  IADD3 R112, R108.reuse, 0x1800, RZ ;  /* 0x000018006c707810 */ /* 0x040fe20007ffe0ff */
[----:B------:R-:W1:Y:S01]  /*6310*/  LDSM.16.M88.4 R164, [R2] ;  /* 0x0000000002a4783b */ /* 0x000e620000000200 */
[C---:B------:R-:W-:Y:S02]  /*6320*/  IADD3 R111, R108.reuse, 0x1000, RZ ;  /* 0x000010006c6f7810 */ /* 0x040fe40007ffe0ff */
[----:B------:R-:W-:Y:S01]  /*6330*/  IADD3 R110, R108, 0x800, RZ ;  /* 0x000008006c6e7810 */ /* 0x000fe20007ffe0ff */
[----:B------:R-:W2:Y:S04]  /*6340*/  LDSM.16.M88.4 R172, [R2+0x800] ;  /* 0x0008000002ac783b */ /* 0x000ea80000000200 */
[----:B------:R-:W3:Y:S04]  /*6350*/  LDSM.16.M88.4 R176, [R2+0x1000] ;  /* 0x0010000002b0783b */ /* 0x000ee80000000200 */
[----:B------:R-:W4:Y:S04]  /*6360*/  LDSM.16.M88.4 R180, [R2+0x1800] ;  /* 0x0018000002b4783b */ /* 0x000f280000000200 */
[----:B------:R5:W1:Y:S04]  /*6370*/  LDSM.16.M88.4 R184, [R2+0x2000] ;  /* 0x0020000002b8783b */ /* 0x000a680000000200 */
[----:B------:R1:W1:Y:S04]  /*6380*/  LDSM.16.M88.4 R80, [R194] ;  /* 0x00000000c250783b */ /* 0x0002680000000200 */
[----:B------:R1:W1:Y:S04]  /*6390*/  LDSM.16.M88.4 R76, [R194+0x2000] ;  /* 0x00200000c24c783b */ /* 0x0002680000000200 */
[----:B------:R1:W1:Y:S04]  /*63a0*/  LDSM.16.M88.4 R16, [R188] ;  /* 0x00000000bc10783b */ /* 0x0002680000000200 */
[----:B------:R1:W1:Y:S04]  /*63b0*/  LDSM.16.M88.4 R32, [R188+0x800] ;  /* 0x00080000bc20783b */ /* 0x0002680000000200 */
[----:B------:R1:W1:Y:S01]  /*63c0*/  LDSM.16.M88.4 R48, [R188+0x1000] ;  /* 0x00100000bc30783b */ /* 0x0002620000000200 */
[----:B-----5:R-:W-:Y:S03]  /*63d0*/  IMAD.MOV.U32 R2, RZ, RZ, R4 ;  /* 0x000000ffff027224 */ /* 0x020fe600078e0004 */
[----:B------:R1:W1:Y:S01]  /*63e0*/  LDSM.16.M88.4 R64, [R188+0x1800] ;  /* 0x00180000bc40783b */ /* 0x0002620000000200 */
[----:B------:R-:W-:Y:S02]  /*63f0*/  IMAD R4, R5, c[0x0][0x218], RZ ;  /* 0x0000860005047a24 */ /* 0x000fe400078e02ff */
[C---:B------:R-:W-:Y:S01]  /*6400*/  IMAD.WIDE.U32 R2, R199.reuse, c[0x0][0x218], R2 ;  /* 0x00008600c7027a25 */ /* 0x040fe200078e0002 */
[----:B------:R1:W1:Y:S03]  /*6410*/  LDSM.16.M88.4 R156, [R188+0x2000] ;  /* 0x00200000bc9c783b */ /* 0x0002660000000200 */
[----:B------:R-:W-:Y:S01]  /*6420*/  IMAD R4, R199, c[0x0][0x21c], R4 ;  /* 0x00008700c7047a24 */ /* 0x000fe200078e0204 */
[----:B------:R1:W1:Y:S01]  /*6430*/  LDSM.16.M88.4 R160, [R197] ;  /* 0x00000000c5a0783b */ /* 0x0002620000000200 */
[----:B------:R-:W-:Y:S03]  /*6440*/  IADD3 R2, P1, R248, R2, RZ ;  /* 0x00000002f8027210 */ /* 0x000fe60007f3e0ff */
[----:B------:R1:W1:Y:S01]  /*6450*/  LDSM.16.M88.4 R168, [R197+0x2000] ;  /* 0x00200000c5a8783b */ /* 0x0002620000000200 */
[----:B------:R-:W-:Y:S02]  /*6460*/  IADD3.X R3, R252, R3, R4, P1, !PT ;  /* 0x00000003fc037210 */ /* 0x000fe40000ffe404 */
[C---:B------:R-:W-:Y:S04]  /*6470*/  LEA R40, P1, R2.reuse, c[0x0][0x1f8], 0x1 ;  /* 0x00007e0002287a11 */ /* 0x040fe800078208ff */
[----:B------:R-:W-:Y:S01]  /*6480*/  LEA.HI.X R56, R2, c[0x0][0x1fc], R3, 0x1, P1 ;  /* 0x00007f0002387a11 */ /* 0x000fe200008f0c03 */
[----:B------:R-:W-:-:S06]  /*6490*/  BRA.DIV ~URZ, `(.L_x_82) ;  /* 0x000087227f007947 */ /* 0x000fcc000b800000 */
[----:B--234-:R2:W3:Y:S02]  /*64a0*/  SHFL.IDX PT, R58, R56, RZ, 0x181f ;  /* 0x00181fff383a7589 */ /* 0x01c4e400000e0000 */
.L_x_175:
[-C--:B-1----:R-:W-:Y:S01]  /*64b0*/  HMMA.16816.F32 R4, R80, R16.reuse, RZ ;  /* 0x000000105004723c */ /* 0x082fe200000018ff */
[----:B------:R-:W1:Y:S01]  /*64c0*/  SHFL.IDX PT, R2, R40, RZ, 0x181f ;  /* 0x00181fff28027589 */ /* 0x000e6200000e0000 */
[----:B------:R-:W-:Y:S01]  /*64d0*/  BSSY B0, `(.L_x_83) ;  /* 0x00000c4000007945 */ /* 0x000fe20003800000 */
[----:B------:R-:W-:Y:S04]  /*64e0*/  ISETP.GE.AND P1, PT, R205, c[0x0][0x1d4], PT ;  /* 0x00007500cd007a0c */ /* 0x000fe80003f26270 */
[----:B------:R-:W-:Y:S01]  /*64f0*/  SEL R198, RZ, 0x10, P1 ;  /* 0x00000010ffc67807 */ /* 0x000fe20000800000 */
[C---:B------:R-:W-:Y:S01]  /*6500*/  HMMA.16816.F32 R8, R76.reuse, R16, RZ ;  /* 0x000000104c08723c */ /* 0x040fe200000018ff */
[----:B------:R-:W4:Y:S03]  /*6510*/  SHFL.IDX PT, R3, R40, 0x1, 0x181f ;  /* 0x00381f0028037f89 */ /* 0x000f2600000e0000 */
[----:B------:R-:W-:Y:S04]  /*6520*/  IADD3 R52, -R198, 0x10, RZ ;  /* 0x00000010c6347810 */ /* 0x000fe80007ffe1ff */
[-C--:B------:R-:W-:Y:S01]  /*6530*/  HMMA.16816.F32 R12, R76, R18.reuse, RZ ;  /* 0x000000124c0c723c */ /* 0x080fe200000018ff */
[----:B------:R-:W-:Y:S03]  /*6540*/  SHFL.IDX PT, R57, R56, 0x1, 0x181f ;  /* 0x00381f0038397f89 */ /* 0x000fe600000e0000 */
[----:B------:R-:W-:Y:S04]  /*6550*/  LOP3.LUT R52, R52, 0xf, RZ, 0xc0, !PT ;  /* 0x0000000f34347812 */ /* 0x000fe800078ec0ff */
[C---:B------:R-:W-:Y:S01]  /*6560*/  HMMA.16816.F32 R16, R80.reuse, R18, RZ ;  /* 0x000000125010723c */ /* 0x040fe200000018ff */
[----:B------:R-:W5:Y:S07]  /*6570*/  SHFL.IDX PT, R53, R40, 0x2, 0x181f ;  /* 0x00581f0028357f89 */ /* 0x000f6e00000e0000 */
[-C--:B------:R-:W-:Y:S01]  /*6580*/  HMMA.16816.F32 R20, R80, R32.reuse, RZ ;  /* 0x000000205014723c */ /* 0x080fe200000018ff */
[----:B------:R-:W2:Y:S07]  /*6590*/  SHFL.IDX PT, R54, R40, 0x3, 0x181f ;  /* 0x00781f0028367f89 */ /* 0x000eae00000e0000 */
[C---:B------:R-:W-:Y:S01]  /*65a0*/  HMMA.16816.F32 R24, R76.reuse, R32, RZ ;  /* 0x000000204c18723c */ /* 0x040fe200000018ff */
[----:B------:R3:W-:Y:S07]  /*65b0*/  SHFL.IDX PT, R55, R40, 0x4, 0x181f ;  /* 0x00981f0028377f89 */ /* 0x0007ee00000e0000 */
[-C--:B------:R-:W-:Y:S01]  /*65c0*/  HMMA.16816.F32 R28, R76, R34.reuse, RZ ;  /* 0x000000224c1c723c */ /* 0x080fe200000018ff */
[----:B------:R-:W1:Y:S07]  /*65d0*/  SHFL.IDX PT, R61, R56, 0x2, 0x181f ;  /* 0x00581f00383d7f89 */ /* 0x000e6e00000e0000 */
[C---:B------:R-:W-:Y:S01]  /*65e0*/  HMMA.16816.F32 R32, R80.reuse, R34, RZ ;  /* 0x000000225020723c */ /* 0x040fe200000018ff */
[----:B------:R-:W1:Y:S07]  /*65f0*/  SHFL.IDX PT, R71, R56, 0x3, 0x181f ;  /* 0x00781f0038477f89 */ /* 0x000e6e00000e0000 */
[-C--:B------:R-:W-:Y:S01]  /*6600*/  HMMA.16816.F32 R36, R80, R48.reuse, RZ ;  /* 0x000000305024723c */ /* 0x080fe200000018ff */
[----:B------:R-:W1:Y:S07]  /*6610*/  SHFL.IDX PT, R69, R56, 0x4, 0x181f ;  /* 0x00981f0038457f89 */ /* 0x000e6e00000e0000 */
[C---:B---3--:R-:W-:Y:S08]  /*6620*/  HMMA.16816.F32 R40, R76.reuse, R48, RZ ;  /* 0x000000304c28723c */ /* 0x048ff000000018ff */
[-C--:B------:R-:W-:Y:S08]  /*6630*/  HMMA.16816.F32 R44, R76, R50.reuse, RZ ;  /* 0x000000324c2c723c */ /* 0x080ff000000018ff */
[C---:B------:R-:W-:Y:S04]  /*6640*/  HMMA.16816.F32 R48, R80.reuse, R50, RZ ;  /* 0x000000325030723c */ /* 0x040fe800000018ff */
[-C--:B-1----:R-:W-:Y:S02]  /*6650*/  IADD3 R2, P2, R2, R59.reuse, RZ ;  /* 0x0000003b02027210 */ /* 0x082fe40007f5e0ff */
[-C--:B----4-:R-:W-:Y:S02]  /*6660*/  IADD3 R62, P6, R3, R59.reuse, RZ ;  /* 0x0000003b033e7210 */ /* 0x090fe40007fde0ff */
[-C--:B-----5:R-:W-:Y:S01]  /*6670*/  IADD3 R60, P5, R53, R59.reuse, RZ ;  /* 0x0000003b353c7210 */ /* 0x0a0fe20007fbe0ff */
[--C-:B------:R-:W-:Y:S03]  /*6680*/  IMAD.X R3, R58, 0x1, R68.reuse, P2 ;  /* 0x000000013a037824 */ /* 0x100fe600010e0644 */
[--C-:B------:R-:W-:Y:S01]  /*6690*/  IMAD.X R63, R57, 0x1, R68.reuse, P6 ;  /* 0x00000001393f7824 */ /* 0x100fe200030e0644 */
[----:B--2---:R-:W-:Y:S01]  /*66a0*/  IADD3 R70, P4, R54, R59, RZ ;  /* 0x0000003b36467210 */ /* 0x004fe20007f9e0ff */
[----:B------:R1:W-:Y:S01]  /*66b0*/  LDGSTS.E.BYPASS.LTC128B.128 [R200+0x100], [R2.64], !P1 ;  /* 0x0010000002c87fae */ /* 0x0003e2000c901d46 */
[--C-:B------:R-:W-:Y:S01]  /*66c0*/  IMAD.X R61, R61, 0x1, R68.reuse, P5 ;  /* 0x000000013d3d7824 */ /* 0x100fe200028e0644 */
[----:B------:R-:W-:Y:S02]  /*66d0*/  IADD3 R72, P3, P2, R52, R55, R59 ;  /* 0x0000003734487210 */ /* 0x000fe40007a7e03b */
[-C--:B------:R-:W-:Y:S01]  /*66e0*/  HMMA.16816.F32 R52, R80, R64.reuse, RZ ;  /* 0x000000405034723c */ /* 0x080fe200000018ff */
[--C-:B------:R-:W-:Y:S01]  /*66f0*/  IMAD.X R71, R71, 0x1, R68.reuse, P4 ;  /* 0x0000000147477824 */ /* 0x100fe200020e0644 */
[----:B------:R-:W-:Y:S02]  /*6700*/  ISETP.NE.U32.AND P4, PT, R198, RZ, PT ;  /* 0x000000ffc600720c */ /* 0x000fe40003f85070 */
[----:B------:R2:W-:Y:S01]  /*6710*/  LDGSTS.E.BYPASS.LTC128B.128 [R200+0x900], [R62.64], !P1 ;  /* 0x009000003ec87fae */ /* 0x0005e2000c901d46 */
[----:B------:R-:W-:Y:S03]  /*6720*/  IADD3.X R73, RZ, R69, R68, P3, P2 ;  /* 0x00000045ff497210 */ /* 0x000fe60001fe4444 */
[C---:B------:R-:W-:Y:S04]  /*6730*/  HMMA.16816.F32 R56, R76.reuse, R64, RZ ;  /* 0x000000404c38723c */ /* 0x040fe800000018ff */
[----:B------:R2:W-:Y:S08]  /*6740*/  LDGSTS.E.BYPASS.LTC128B.128 [R200+0x1100], [R60.64], !P1 ;  /* 0x011000003cc87fae */ /* 0x0005f0000c901d46 */
[----:B------:R3:W-:Y:S01]  /*6750*/  LDGSTS.E.BYPASS.LTC128B.128 [R200+0x1900], [R70.64], !P1 ;  /* 0x0190000046c87fae */ /* 0x0007e2000c901d46 */
[----:B------:R-:W-:Y:S07]  /*6760*/  ISETP.GT.AND P1, PT, R202, R241, PT ;  /* 0x000000f1ca00720c */ /* 0x000fee0003f24270 */
[----:B------:R4:W-:Y:S08]  /*6770*/  LDGSTS.E.BYPASS.LTC128B.128.ZFILL [R200+0x2100], [R72.64], P4 ;  /* 0x0210000048c87fae */ /* 0x0009f0000a141d46 */
[----:B------:R-:W0:Y:S01]  /*6780*/  LDGDEPBAR ;  /* 0x00000000000079af */ /* 0x000e220000000000 */
[-C--:B--2---:R-:W-:Y:S08]  /*6790*/  HMMA.16816.F32 R60, R76, R66.reuse, RZ ;  /* 0x000000424c3c723c */ /* 0x084ff000000018ff */
[C---:B------:R-:W-:Y:S08]  /*67a0*/  HMMA.16816.F32 R64, R80.reuse, R66, RZ ;  /* 0x000000425040723c */ /* 0x040ff000000018ff */
[-C--:B---3--:R-:W-:Y:S08]  /*67b0*/  HMMA.16816.F32 R68, R80, R156.reuse, RZ ;  /* 0x0000009c5044723c */ /* 0x088ff000000018ff */
[C---:B----4-:R-:W-:Y:S08]  /*67c0*/  HMMA.16816.F32 R72, R76.reuse, R156, RZ ;  /* 0x0000009c4c48723c */ /* 0x050ff000000018ff */
[-C--:B------:R-:W-:Y:S08]  /*67d0*/  HMMA.16816.F32 R76, R76, R158.reuse, RZ ;  /* 0x0000009e4c4c723c */ /* 0x080ff000000018ff */
[----:B------:R-:W-:Y:S01]  /*67e0*/  HMMA.16816.F32 R80, R80, R158, RZ ;  /* 0x0000009e5050723c */ /* 0x000fe200000018ff */
[----:B------:R-:W-:Y:S07]  /*67f0*/  LDSM.16.M88.4 R156, [R195] ;  /* 0x00000000c39c783b */ /* 0x000fee0000000200 */
[-C--:B------:R-:W-:Y:S08]  /*6800*/  HMMA.16816.F32 R4, R160, R164.reuse, R4 ;  /* 0x000000a4a004723c */ /* 0x080ff00000001804 */
[C---:B------:R-:W-:Y:S08]  /*6810*/  HMMA.16816.F32 R8, R168.reuse, R164, R8 ;  /* 0x000000a4a808723c */ /* 0x040ff00000001808 */
[-C--:B------:R-:W-:Y:S08]  /*6820*/  HMMA.16816.F32 R12, R168, R166.reuse, R12 ;  /* 0x000000a6a80c723c */ /* 0x080ff0000000180c */
[C---:B------:R-:W-:Y:S01]  /*6830*/  HMMA.16816.F32 R16, R160.reuse, R166, R16 ;  /* 0x000000a6a010723c */ /* 0x040fe20000001810 */
[----:B------:R-:W2:Y:S07]  /*6840*/  LDSM.16.M88.4 R164, [R108] ;  /* 0x000000006ca4783b */ /* 0x000eae0000000200 */
        /* <DEDUP_REMOVED lines=9> */
[----:B------:R-:W4:Y:S07]  /*68e0*/  LDSM.16.M88.4 R176, [R110] ;  /* 0x000000006eb0783b */ /* 0x000f2e0000000200 */
[-C--:B------:R-:W-:Y:S08]  /*68f0*/  HMMA.16816.F32 R52, R160, R180.reuse, R52 ;  /* 0x000000b4a034723c */ /* 0x080ff00000001834 */
[C---:B------:R-:W-:Y:S08]  /*6900*/  HMMA.16816.F32 R56, R168.reuse, R180, R56 ;  /* 0x000000b4a838723c */ /* 0x040ff00000001838 */
[-C--:B------:R-:W-:Y:S08]  /*6910*/  HMMA.16816.F32 R60, R168, R182.reuse, R60 ;  /* 0x000000b6a83c723c */ /* 0x080ff0000000183c */
[C---:B------:R-:W-:Y:S01]  /*6920*/  HMMA.16816.F32 R64, R160.reuse, R182, R64 ;  /* 0x000000b6a040723c */ /* 0x040fe20000001840 */
[----:B------:R-:W5:Y:S07]  /*6930*/  LDSM.16.M88.4 R180, [R111] ;  /* 0x000000006fb4783b */ /* 0x000f6e0000000200 */
[-C--:B------:R-:W-:Y:S08]  /*6940*/  HMMA.16816.F32 R68, R160, R184.reuse, R68 ;  /* 0x000000b8a044723c */ /* 0x080ff00000001844 */
[C---:B------:R-:W-:Y:S08]  /*6950*/  HMMA.16816.F32 R72, R168.reuse, R184, R72 ;  /* 0x000000b8a848723c */ /* 0x040ff00000001848 */
[-C--:B------:R-:W-:Y:S01]  /*6960*/  HMMA.16816.F32 R76, R168, R186.reuse, R76 ;  /* 0x000000baa84c723c */ /* 0x080fe2000000184c */
[----:B------:R-:W1:Y:S07]  /*6970*/  LDSM.16.M88.4 R168, [R112] ;  /* 0x0000000070a8783b */ /* 0x000e6e0000000200 */
[----:B------:R-:W-:Y:S01]  /*6980*/  HMMA.16816.F32 R80, R160, R186, R80 ;  /* 0x000000baa050723c */ /* 0x000fe20000001850 */
[----:B------:R-:W1:Y:S07]  /*6990*/  LDSM.16.M88.4 R160, [R113] ;  /* 0x0000000071a0783b */ /* 0x000e6e0000000200 */
[-C--:B--2---:R-:W-:Y:S01]  /*69a0*/  HMMA.16816.F32 R4, R156, R164.reuse, R4 ;  /* 0x000000a49c04723c */ /* 0x084fe20000001804 */
[----:B------:R-:W-:Y:S07]  /*69b0*/  LDSM.16.M88.4 R184, [R189+0x800] ;  /* 0x00080000bdb8783b */ /* 0x000fee0000000200 */
[C---:B---3--:R-:W-:Y:S08]  /*69c0*/  HMMA.16816.F32 R8, R172.reuse, R164, R8 ;  /* 0x000000a4ac08723c */ /* 0x048ff00000001808 */
[-C--:B------:R-:W-:Y:S08]  /*69d0*/  HMMA.16816.F32 R12, R172, R166.reuse, R12 ;  /* 0x000000a6ac0c723c */ /* 0x080ff0000000180c */
[C---:B------:R-:W-:Y:S01]  /*69e0*/  HMMA.16816.F32 R16, R156.reuse, R166, R16 ;  /* 0x000000a69c10723c */ /* 0x040fe20000001810 */
[----:B------:R-:W-:Y:S07]  /*69f0*/  LDSM.16.M88.4 R164, [R196] ;  /* 0x00000000c4a4783b */ /* 0x000fee0000000200 */
[-C--:B----4-:R-:W-:Y:S08]  /*6a00*/  HMMA.16816.F32 R20, R156, R176.reuse, R20 ;  /* 0x000000b09c14723c */ /* 0x090ff00000001814 */
[C---:B------:R-:W-:Y:S08]  /*6a10*/  HMMA.16816.F32 R24, R172.reuse, R176, R24 ;  /* 0x000000b0ac18723c */ /* 0x040ff00000001818 */
[-C--:B------:R-:W-:Y:S08]  /*6a20*/  HMMA.16816.F32 R28, R172, R178.reuse, R28 ;  /* 0x000000b2ac1c723c */ /* 0x080ff0000000181c */
[C---:B------:R-:W-:Y:S01]  /*6a30*/  HMMA.16816.F32 R32, R156.reuse, R178, R32 ;  /* 0x000000b29c20723c */ /* 0x040fe20000001820 */
[----:B------:R-:W2:Y:S07]  /*6a40*/  LDSM.16.M88.4 R176, [R189] ;  /* 0x00000000bdb0783b */ /* 0x000eae0000000200 */
[-C--:B-----5:R-:W-:Y:S08]  /*6a50*/  HMMA.16816.F32 R36, R156, R180.reuse, R36 ;  /* 0x000000b49c24723c */ /* 0x0a0ff00000001824 */
[C---:B------:R-:W-:Y:S08]  /*6a60*/  HMMA.16816.F32 R40, R172.reuse, R180, R40 ;  /* 0x000000b4ac28723c */ /* 0x040ff00000001828 */
[-C--:B------:R-:W-:Y:S08]  /*6a70*/  HMMA.16816.F32 R44, R172, R182.reuse, R44 ;  /* 0x000000b6ac2c723c */ /* 0x080ff0000000182c */
[C---:B------:R-:W-:Y:S01]  /*6a80*/  HMMA.16816.F32 R48, R156.reuse, R182, R48 ;  /* 0x000000b69c30723c */ /* 0x040fe20000001830 */
[----:B------:R-:W3:Y:S07]  /*6a90*/  LDSM.16.M88.4 R180, [R196+0x2000] ;  /* 0x00200000c4b4783b */ /* 0x000eee0000000200 */
[-C--:B-1----:R-:W-:Y:S08]  /*6aa0*/  HMMA.16816.F32 R52, R156, R168.reuse, R52 ;  /* 0x000000a89c34723c */ /* 0x082ff00000001834 */
[C---:B------:R-:W-:Y:S08]  /*6ab0*/  HMMA.16816.F32 R56, R172.reuse, R168, R56 ;  /* 0x000000a8ac38723c */ /* 0x040ff00000001838 */
[-C--:B------:R-:W-:Y:S08]  /*6ac0*/  HMMA.16816.F32 R60, R172, R170.reuse, R60 ;  /* 0x000000aaac3c723c */ /* 0x080ff0000000183c */
[C---:B------:R-:W-:Y:S01]  /*6ad0*/  HMMA.16816.F32 R64, R156.reuse, R170, R64 ;  /* 0x000000aa9c40723c */ /* 0x040fe20000001840 */
[----:B------:R-:W1:Y:S07]  /*6ae0*/  LDSM.16.M88.4 R168, [R189+0x1000] ;  /* 0x00100000bda8783b */ /* 0x000e6e0000000200 */
[-C--:B------:R-:W-:Y:S08]  /*6af0*/  HMMA.16816.F32 R68, R156, R160.reuse, R68 ;  /* 0x000000a09c44723c */ /* 0x080ff00000001844 */
[C---:B------:R-:W-:Y:S08]  /*6b00*/  HMMA.16816.F32 R72, R172.reuse, R160, R72 ;  /* 0x000000a0ac48723c */ /* 0x040ff00000001848 */
[-C--:B------:R-:W-:Y:S01]  /*6b10*/  HMMA.16816.F32 R76, R172, R162.reuse, R76 ;  /* 0x000000a2ac4c723c */ /* 0x080fe2000000184c */
[----:B------:R-:W4:Y:S07]  /*6b20*/  LDSM.16.M88.4 R172, [R189+0x1800] ;  /* 0x00180000bdac783b */ /* 0x000f2e0000000200 */
[----:B------:R-:W-:Y:S01]  /*6b30*/  HMMA.16816.F32 R80, R156, R162, R80 ;  /* 0x000000a29c50723c */ /* 0x000fe20000001850 */
[----:B------:R-:W5:Y:S01]  /*6b40*/  LDSM.16.M88.4 R156, [R189+0x2000] ;  /* 0x00200000bd9c783b */ /* 0x000f620000000200 */
[----:B------:R-:W-:Y:S06]  /*6b50*/  DEPBAR.LE SB0, 0x0 ;  /* 0x000080000000791a */ /* 0x000fec0000000000 */
[-C--:B--2---:R-:W-:Y:S01]  /*6b60*/  HMMA.16816.F32 R4, R164, R176.reuse, R4 ;  /* 0x000000b0a404723c */ /* 0x084fe20000001804 */
[----:B------:R-:W-:Y:S07]  /*6b70*/  BAR.SYNC.DEFER_BLOCKING 0x0 ;  /* 0x0000000000007b1d */ /* 0x000fee0000010000 */
[C---:B---3--:R-:W-:Y:S08]  /*6b80*/  HMMA.16816.F32 R8, R180.reuse, R176, R8 ;  /* 0x000000b0b408723c */ /* 0x048ff00000001808 */
[-C--:B------:R-:W-:Y:S08]  /*6b90*/  HMMA.16816.F32 R12, R180, R178.reuse, R12 ;  /* 0x000000b2b40c723c */ /* 0x080ff0000000180c */
[C---:B------:R-:W-:Y:S08]  /*6ba0*/  HMMA.16816.F32 R16, R164.reuse, R178, R16 ;  /* 0x000000b2a410723c */ /* 0x040ff00000001810 */
[-C--:B------:R-:W-:Y:S08]  /*6bb0*/  HMMA.16816.F32 R20, R164, R184.reuse, R20 ;  /* 0x000000b8a414723c */ /* 0x080ff00000001814 */
[C---:B------:R-:W-:Y:S08]  /*6bc0*/  HMMA.16816.F32 R24, R180.reuse, R184, R24 ;  /* 0x000000b8b418723c */ /* 0x040ff00000001818 */
[-C--:B------:R-:W-:Y:S08]  /*6bd0*/  HMMA.16816.F32 R28, R180, R186.reuse, R28 ;  /* 0x000000bab41c723c */ /* 0x080ff0000000181c */
[C---:B------:R-:W-:Y:S08]  /*6be0*/  HMMA.16816.F32 R32, R164.reuse, R186, R32 ;  /* 0x000000baa420723c */ /* 0x040ff00000001820 */
[-C--:B-1----:R-:W-:Y:S08]  /*6bf0*/  HMMA.16816.F32 R36, R164, R168.reuse, R36 ;  /* 0x000000a8a424723c */ /* 0x082ff00000001824 */
[C---:B------:R-:W-:Y:S08]  /*6c00*/  HMMA.16816.F32 R40, R180.reuse, R168, R40 ;  /* 0x000000a8b428723c */ /* 0x040ff00000001828 */
[-C--:B------:R-:W-:Y:S08]  /*6c10*/  HMMA.16816.F32 R44, R180, R170.reuse, R44 ;  /* 0x000000aab42c723c */ /* 0x080ff0000000182c */
[C---:B------:R-:W-:Y:S08]  /*6c20*/  HMMA.16816.F32 R48, R164.reuse, R170, R48 ;  /* 0x000000aaa430723c */ /* 0x040ff00000001830 */
[-C--:B----4-:R-:W-:Y:S08]  /*6c30*/  HMMA.16816.F32 R52, R164, R172.reuse, R52 ;  /* 0x000000aca434723c */ /* 0x090ff00000001834 */
[C---:B------:R-:W-:Y:S08]  /*6c40*/  HMMA.16816.F32 R56, R180.reuse, R172, R56 ;  /* 0x000000acb438723c */ /* 0x040ff00000001838 */
[-C--:B------:R-:W-:Y:S08]  /*6c50*/  HMMA.16816.F32 R60, R180, R174.reuse, R60 ;  /* 0x000000aeb43c723c */ /* 0x080ff0000000183c */
[C---:B------:R-:W-:Y:S08]  /*6c60*/  HMMA.16816.F32 R64, R164.reuse, R174, R64 ;  /* 0x000000aea440723c */ /* 0x040ff00000001840 */
[-C--:B-----5:R-:W-:Y:S08]  /*6c70*/  HMMA.16816.F32 R68, R164, R156.reuse, R68 ;  /* 0x0000009ca444723c */ /* 0x0a0ff00000001844 */
[C---:B------:R-:W-:Y:S08]  /*6c80*/  HMMA.16816.F32 R72, R180.reuse, R156, R72 ;  /* 0x0000009cb448723c */ /* 0x040ff00000001848 */
[-C--:B------:R-:W-:Y:S08]  /*6c90*/  HMMA.16816.F32 R76, R180, R158.reuse, R76 ;  /* 0x0000009eb44c723c */ /* 0x080ff0000000184c */
[----:B------:R-:W-:Y:S01]  /*6ca0*/  HMMA.16816.F32 R80, R164, R158, R80 ;  /* 0x0000009ea450723c */ /* 0x000fe20000001850 */
[----:B------:R-:W-:Y:S07]  /*6cb0*/  @!UPT UIADD3 URZ, URZ, URZ, URZ ;  /* 0x0000003f3f3ff290 */ /* 0x000fee000fffe03f */
[----:B------:R-:W-:-:S11]  /*6cc0*/  @!P1 BRA `(.L_x_84) ;  /* 0x0000044000009947 */ /* 0x000fd60003800000 */
[----:B------:R-:W-:Y:S01]  /*6cd0*/  MOV R199, RZ ;  /* 0x000000ff00c77202 */ /* 0x000fe20000000f00 */
[----:B------:R-:W-:Y:S01]  /*6ce0*/  IMAD.MOV.U32 R2, RZ, RZ, 0x1 ;  /* 0x00000001ff027424 */ /* 0x000fe200078e00ff */
[----:B------:R-:W-:Y:S01]  /*6cf0*/  SHF.R.S32.HI R203, RZ, 0x1f, R205 ;  /* 0x0000001fffcb7819 */ /* 0x000fe200000114cd */
[----:B------:R-:W-:Y:S01]  /*6d00*/  IMAD R3, R202, 0x50, R243 ;  /* 0x00000050ca037824 */ /* 0x000fe200078e02f3 */
[----:B------:R-:W-:Y:S02]  /*6d10*/  SHF.L.U32 R164, R205, 0x1, RZ ;  /* 0x00000001cda47819 */ /* 0x000fe400000006ff */
[----:B------:R-:W-:Y:S01]  /*6d20*/  ISETP.NE.AND P1, PT, R2, c[0x0][0x2b8], PT ;  /* 0x0000ae0002007a0c */ /* 0x000fe20003f25270 */
[----:B------:R-:W-:Y:S05]  /*6d30*/  IMAD R2, R206, 0x10, R242 ;  /* 0x00000010ce027824 */ /* 0x000fea00078e02f2 */
[----:B------:R-:W-:Y:S05]  /*6d40*/  IADD3 R3, R3, -0x50, R2 ;  /* 0xffffffb003037810 */ /* 0x000fea0007ffe002 */
[--C-:B------:R-:W-:Y:S02]  /*6d50*/  IMAD.MOV.U32 R2, RZ, RZ, R3.reuse ;  /* 0x000000ffff027224 */ /* 0x100fe400078e0003 */
[----:B------:R-:W-:Y:S05]  /*6d60*/  @P1 IMAD.HI.U32 R108, R3, c[0x0][0x2bc], RZ ;  /* 0x0000af00036c1a27 */ /* 0x000fea00078e00ff */
[----:B------:R-:W-:Y:S04]  /*6d70*/  @P1 SHF.R.U32.HI R2, RZ, c[0x0][0x2c0], R108 ;  /* 0x0000b000ff021a19 */ /* 0x000fe8000001166c */
[C---:B------:R-:W-:Y:S04]  /*6d80*/  @!P0 IADD3 R108, P1, R2.reuse, R246, RZ ;  /* 0x000000f6026c8210 */ /* 0x040fe80007f3e0ff */
[----:B------:R-:W-:Y:S01]  /*6d90*/  @!P0 LEA.HI.X.SX32 R111, R2, R251, 0x1, P1 ;  /* 0x000000fb026f8211 */ /* 0x000fe200008f0eff */
[----:B------:R-:W-:Y:S01]  /*6da0*/  IMAD.MOV R2, RZ, RZ, -R2 ;  /* 0x000000ffff027224 */ /* 0x000fe200078e0a02 */
[----:B------:R-:W-:Y:S03]  /*6db0*/  @!P0 LEA R110, P1, R108, c[0x0][0x2a0], 0x2 ;  /* 0x0000a8006c6e8a11 */ /* 0x000fe600078210ff */
[----:B------:R-:W-:Y:S01]  /*6dc0*/  IMAD R201, R2, c[0x0][0x2b8], R3 ;  /* 0x0000ae0002c97a24 */ /* 0x000fe200078e0203 */
[----:B------:R-:W-:Y:S04]  /*6dd0*/  @!P0 LEA.HI.X R111, R108, c[0x0][0x2a4], R111, 0x2, P1 ;  /* 0x0000a9006c6f8a11 */ /* 0x000fe800008f146f */
[----:B------:R-:W-:Y:S01]  /*6de0*/  SHF.R.S32.HI R2, RZ, 0x1f, R201 ;  /* 0x0000001fff027819 */ /* 0x000fe200000114c9 */
[----:B------:R1:W2:Y:S04]  /*6df0*/  @!P0 LDG.E R199, [R110.64] ;  /* 0x000000066ec78981 */ /* 0x0002a8000c1e1900 */
[----:B------:R-:W-:Y:S02]  /*6e00*/  IMAD R108, R2, c[0x0][0x1e0], RZ ;  /* 0x00007800026c7a24 */ /* 0x000fe400078e02ff */
[C---:B------:R-:W-:Y:S04]  /*6e10*/  IMAD.WIDE.U32 R2, R201.reuse, c[0x0][0x1e0], RZ ;  /* 0x00007800c9027a25 */ /* 0x040fe800078e00ff */
[----:B------:R-:W-:Y:S04]  /*6e20*/  IMAD R108, R201, c[0x0][0x1e4], R108 ;  /* 0x00007900c96c7a24 */ /* 0x000fe800078e026c */
[----:B------:R-:W-:Y:S01]  /*6e30*/  IMAD.IADD R3, R3, 0x1, R108 ;  /* 0x0000000103037824 */ /* 0x000fe200078e026c */
[----:B-1----:R-:W-:Y:S02]  /*6e40*/  SHF.L.U64.HI R111, R205, 0x1, R203 ;  /* 0x00000001cd6f7819 */ /* 0x002fe400000102cb */
[----:B--2---:R-:W-:Y:S01]  /*6e50*/  SHF.R.S32.HI R108, RZ, 0x1f, R199 ;  /* 0x0000001fff6c7819 */ /* 0x004fe200000114c7 */
[C---:B------:R-:W-:Y:S04]  /*6e60*/  IMAD.WIDE.U32 R2, R199.reuse, c[0x0][0x1f0], R2 ;  /* 0x00007c00c7027a25 */ /* 0x040fe800078e0002 */
[----:B------:R-:W-:Y:S01]  /*6e70*/  IMAD R108, R108, c[0x0][0x1f0], RZ ;  /* 0x00007c006c6c7a24 */ /* 0x000fe200078e02ff */
[----:B------:R-:W-:Y:S03]  /*6e80*/  IADD3 R2, P2, R244, R2, RZ ;  /* 0x00000002f4027210 */ /* 0x000fe60007f5e0ff */
[----:B------:R-:W-:Y:S01]  /*6e90*/  IMAD R110, R199, c[0x0][0x1f4], R108 ;  /* 0x00007d00c76e7a24 */ /* 0x000fe200078e026c */
[----:B------:R-:W-:Y:S04]  /*6ea0*/  LEA R108, P1, R2, c[0x0][0x1c8], 0x1 ;  /* 0x00007200026c7a11 */ /* 0x000fe800078208ff */
[----:B------:R-:W-:Y:S04]  /*6eb0*/  IADD3.X R3, R250, R3, R110, P2, !PT ;  /* 0x00000003fa037210 */ /* 0x000fe800017fe46e */
[----:B------:R-:W-:Y:S01]  /*6ec0*/  LEA.HI.X R110, R2, c[0x0][0x1cc], R3, 0x1, P1 ;  /* 0x00007300026e7a11 */ /* 0x000fe200008f0c03 */
[----:B------:R-:W-:-:S05]  /*6ed0*/  BRA.DIV ~URZ, `(.L_x_85) ;  /* 0x00007d527f007947 */ /* 0x000fca000b800000 */
[----:B------:R1:W2:Y:S02]  /*6ee0*/  SHFL.IDX PT, R157, R110, RZ, 0x181f ;  /* 0x00181fff6e9d7589 */ /* 0x0002a400000e0000 */
.L_x_176:
[----:B------:R-:W-:-:S05]  /*6ef0*/  BRA.DIV ~URZ, `(.L_x_86) ;  /* 0x00007da27f007947 */ /* 0x000fca000b800000 */
[----:B------:R-:W3:Y:S01]  /*6f00*/  SHFL.IDX PT, R3, R108, RZ, 0x181f ;  /* 0x00181fff6c037589 */ /* 0x000ee200000e0000 */
[C---:B------:R-:W-:Y:S02]  /*6f10*/  ISETP.NE.U32.AND P1, PT, R198.reuse, RZ, PT ;  /* 0x000000ffc600720c */ /* 0x040fe40003f25070 */
[----:B------:R-:W-:Y:S01]  /*6f20*/  IADD3 R2, -R198, 0x10, RZ ;  /* 0x00000010c6027810 */ /* 0x000fe20007ffe1ff */
[----:B------:R-:W4:Y:S03]  /*6f30*/  SHFL.IDX PT, R112, R108, 0x1, 0x181f ;  /* 0x00381f006c707f89 */ /* 0x000f2600000e0000 */
[----:B------:R-:W-:Y:S01]  /*6f40*/  LOP3.LUT R2, R2, 0xf, RZ, 0xc0, !PT ;  /* 0x0000000f02027812 */ /* 0x000fe200078ec0ff */
[----:B------:R-:W5:Y:S04]  /*6f50*/  SHFL.IDX PT, R113, R108, 0x2, 0x181f ;  /* 0x00581f006c717f89 */ /* 0x000f6800000e0000 */
[----:B------:R-:W1:Y:S04]  /*6f60*/  SHFL.IDX PT, R161, R110, 0x1, 0x181f ;  /* 0x00381f006ea17f89 */ /* 0x000e6800000e0000 */
[----:B------:R-:W2:Y:S04]  /*6f70*/  SHFL.IDX PT, R160, R108, 0x3, 0x181f ;  /* 0x00781f006ca07f89 */ /* 0x000ea800000e0000 */
[----:B------:R-:W2:Y:S04]  /*6f80*/  SHFL.IDX PT, R163, R110, 0x2, 0x181f ;  /* 0x00581f006ea37f89 */ /* 0x000ea800000e0000 */
[----:B------:R-:W2:Y:S04]  /*6f90*/  SHFL.IDX PT, R162, R110, 0x3, 0x181f ;  /* 0x00781f006ea27f89 */ /* 0x000ea800000e0000 */
[----:B-1----:R-:W1:Y:S04]  /*6fa0*/  SHFL.IDX PT, R110, R110, 0x4, 0x181f ;  /* 0x00981f006e6e7f89 */ /* 0x002e6800000e0000 */
[----:B------:R-:W1:Y:S01]  /*6fb0*/  SHFL.IDX PT, R108, R108, 0x4, 0x181f ;  /* 0x00981f006c6c7f89 */ /* 0x000e6200000e0000 */
[C-C-:B---3--:R-:W-:Y:S02]  /*6fc0*/  IADD3 R158, P5, P4, R2.reuse, R3, R164.reuse ;  /* 0x00000003029e7210 */ /* 0x148fe40007cbe0a4 */
[C-C-:B----4-:R-:W-:Y:S02]  /*6fd0*/  IADD3 R156, P3, P2, R2.reuse, R112, R164.reuse ;  /* 0x00000070029c7210 */ /* 0x150fe40007a7e0a4 */
[--C-:B--2---:R-:W-:Y:S02]  /*6fe0*/  IADD3.X R159, RZ, R157, R111.reuse, P5, P4 ;  /* 0x0000009dff9f7210 */ /* 0x104fe40002fe846f */
[C-C-:B-----5:R-:W-:Y:S02]  /*6ff0*/  IADD3 R112, P5, P4, R2.reuse, R113, R164.reuse ;  /* 0x0000007102707210 */ /* 0x160fe40007cbe0a4 */
[--C-:B------:R-:W-:Y:S01]  /*7000*/  IADD3.X R157, RZ, R161, R111.reuse, P3, P2 ;  /* 0x000000a1ff9d7210 */ /* 0x100fe20001fe446f */
[----:B------:R2:W-:Y:S01]  /*7010*/  LDGSTS.E.BYPASS.LTC128B.128.ZFILL [R200+0x2900], [R158.64], P1 ;  /* 0x029000009ec87fae */ /* 0x0005e20008941d46 */
[----:B------:R-:W-:Y:S02]  /*7020*/  IADD3 R2, P3, P2, R2, R160, R164 ;  /* 0x000000a002027210 */ /* 0x000fe40007a7e0a4 */
[--C-:B------:R-:W-:Y:S01]  /*7030*/  IADD3.X R113, RZ, R163, R111.reuse, P5, P4 ;  /* 0x000000a3ff717210 */ /* 0x100fe20002fe846f */
[----:B------:R2:W-:Y:S01]  /*7040*/  LDGSTS.E.BYPASS.LTC128B.128.ZFILL [R200+0x3100], [R156.64], P1 ;  /* 0x031000009cc87fae */ /* 0x0005e20008941d46 */
[----:B------:R-:W-:Y:S03]  /*7050*/  IADD3.X R3, RZ, R162, R111, P3, P2 ;  /* 0x000000a2ff037210 */ /* 0x000fe60001fe446f */
[----:B------:R2:W-:Y:S04]  /*7060*/  LDGSTS.E.BYPASS.LTC128B.128.ZFILL [R200+0x3900], [R112.64], P1 ;  /* 0x0390000070c87fae */ /* 0x0005e80008941d46 */
[----:B------:R2:W-:Y:S02]  /*7070*/  LDGSTS.E.BYPASS.LTC128B.128.ZFILL [R200+0x4100], [R2.64], P1 ;  /* 0x0410000002c87fae */ /* 0x0005e40008941d46 */
.L_x_177:
[C---:B--2---:R-:W-:Y:S02]  /*7080*/  IADD3 R2, -R198.reuse, 0x10, RZ ;  /* 0x00000010c6027810 */ /* 0x044fe40007ffe1ff */
[----:B------:R-:W-:Y:S02]  /*7090*/  ISETP.NE.U32.AND P1, PT, R198, RZ, PT ;  /* 0x000000ffc600720c */ /* 0x000fe40003f25070 */
[----:B------:R-:W-:Y:S04]  /*70a0*/  LOP3.LUT R2, R2, 0xf, RZ, 0xc0, !PT ;  /* 0x0000000f02027812 */ /* 0x000fe800078ec0ff */
[----:B-1----:R-:W-:Y:S04]  /*70b0*/  IADD3 R2, P3, P2, R2, R108, R164 ;  /* 0x0000006c02027210 */ /* 0x002fe80007a7e0a4 */
[----:B------:R-:W-:Y:S05]  /*70c0*/  IADD3.X R3, RZ, R110, R111, P3, P2 ;  /* 0x0000006eff037210 */ /* 0x000fea0001fe446f */
[----:B------:R-:W-:Y:S01]  /*70d0*/  @!PT LDS RZ, [RZ] ;  /* 0x00000000fffff984 */ /* 0x000fe20000000800 */
[----:B------:R-:W-:Y:S01]  /*70e0*/  @!PT LDS RZ, [RZ] ;  /* 0x00000000fffff984 */ /* 0x000fe20000000800 */
[----:B------:R-:W-:Y:S01]  /*70f0*/  @!PT LDS RZ, [RZ] ;  /* 0x00000000fffff984 */ /* 0x000fe20000000800 */
[----:B------:R1:W-:Y:S04]  /*7100*/  LDGSTS.E.BYPASS.LTC128B.128.ZFILL [R200+0x4900], [R2.64], P1 ;  /* 0x0490000002c87fae */ /* 0x0003e80008941d46 */
.L_x_84:
[----:B------:R-:W-:Y:S05]  /*7110*/  BSYNC B0 ;  /* 0x0000000000007941 */ /* 0x000fea0003800000 */
.L_x_83:
[----:B-1----:R-:W-:Y:S01]  /*7120*/  FMNMX.FTZ R3, R4, R0, !PT ;  /* 0x0000000004037209 */ /* 0x002fe20007810000 */
[----:B------:R-:W0:Y:S01]  /*7130*/  LDGDEPBAR ;  /* 0x00000000000079af */ /* 0x000e220000000000 */
        /* <DEDUP_REMOVED lines=79> */
[----:B------:R-:W-:-:S05]  /*7630*/  BRA.DIV ~URZ, `(.L_x_87) ;  /* 0x00007bd27f007947 */ /* 0x000fca000b800000 */
[----:B------:R-:W1:Y:S04]  /*7640*/  SHFL.BFLY PT, R3, R108, 0x2, 0x1f ;  /* 0x0c401f006c037f89 */ /* 0x000e6800000e0000 */
[----:B------:R-:W2:Y:S04]  /*7650*/  SHFL.BFLY PT, R2, R110, 0x2, 0x1f ;  /* 0x0c401f006e027f89 */ /* 0x000ea800000e0000 */
[----:B------:R-:W3:Y:S04]  /*7660*/  SHFL.BFLY PT, R112, R111, 0x2, 0x1f ;  /* 0x0c401f006f707f89 */ /* 0x000ee800000e0000 */
[----:B------:R-:W4:Y:S01]  /*7670*/  SHFL.BFLY PT, R158, R156, 0x2, 0x1f ;  /* 0x0c401f009c9e7f89 */ /* 0x000f2200000e0000 */
[----:B-1----:R-:W-:Y:S02]  /*7680*/  FMNMX.FTZ R3, R108, R3, !PT ;  /* 0x000000036c037209 */ /* 0x002fe40007810000 */
[----:B--2---:R-:W-:Y:S03]  /*7690*/  FMNMX.FTZ R110, R110, R2, !PT ;  /* 0x000000026e6e7209 */ /* 0x004fe60007810000 */
[----:B------:R-:W1:Y:S01]  /*76a0*/  SHFL.BFLY PT, R113, R3, 0x1, 0x1f ;  /* 0x0c201f0003717f89 */ /* 0x000e6200000e0000 */
[----:B---3--:R-:W-:Y:S03]  /*76b0*/  FMNMX.FTZ R111, R111, R112, !PT ;  /* 0x000000706f6f7209 */ /* 0x008fe60007810000 */
[----:B------:R-:W2:Y:S01]  /*76c0*/  SHFL.BFLY PT, R112, R110, 0x1, 0x1f ;  /* 0x0c201f006e707f89 */ /* 0x000ea200000e0000 */
[----:B----4-:R-:W-:Y:S03]  /*76d0*/  FMNMX.FTZ R108, R156, R158, !PT ;  /* 0x0000009e9c6c7209 */ /* 0x010fe60007810000 */
[----:B------:R-:W3:Y:S04]  /*76e0*/  SHFL.BFLY PT, R157, R111, 0x1, 0x1f ;  /* 0x0c201f006f9d7f89 */ /* 0x000ee800000e0000 */
[----:B------:R4:W4:Y:S01]  /*76f0*/  SHFL.BFLY PT, R2, R108, 0x1, 0x1f ;  /* 0x0c201f006c027f89 */ /* 0x00092200000e0000 */
[----:B-1----:R-:W-:Y:S02]  /*7700*/  FMNMX.FTZ R113, R3, R113, !PT ;  /* 0x0000007103717209 */ /* 0x002fe40007810000 */
[----:B--2---:R-:W-:Y:S02]  /*7710*/  FMNMX.FTZ R112, R110, R112, !PT ;  /* 0x000000706e707209 */ /* 0x004fe40007810000 */
[----:B---3--:R-:W-:Y:S02]  /*7720*/  FMNMX.FTZ R111, R111, R157, !PT ;  /* 0x0000009d6f6f7209 */ /* 0x008fe40007810000 */
.L_x_178:
[C---:B------:R-:W-:Y:S01]  /*7730*/  FADD.FTZ R0, -R113.reuse, R0 ;  /* 0x0000000071007221 */ /* 0x040fe20000010100 */
[----:B------:R-:W-:Y:S01]  /*7740*/  WARPSYNC 0xffffffff ;  /* 0xffffffff00007948 */ /* 0x000fe20003800000 */
[----:B------:R-:W-:Y:S01]  /*7750*/  FMUL.FTZ R160, R113, c[0x0][0x2d0] ;  /* 0x0000b40071a07a20 */ /* 0x000fe20000410000 */
[----:B----4-:R-:W-:Y:S01]  /*7760*/  FMNMX.FTZ R2, R2, R108, !PT ;  /* 0x0000006c02027209 */ /* 0x010fe20007810000 */
[----:B------:R-:W-:Y:S01]  /*7770*/  FMUL.FTZ R0, R0, c[0x0][0x2d0] ;  /* 0x0000b40000007a20 */ /* 0x000fe20000410000 */
[----:B------:R-:W-:Y:S01]  /*7780*/  ISETP.GT.AND P1, PT, R202, R241, PT ;  /* 0x000000f1ca00720c */ /* 0x000fe20003f24270 */
[--C-:B------:R-:W-:Y:S02]  /*7790*/  FFMA.FTZ R69, R69, c[0x0][0x2d0], -R160.reuse ;  /* 0x0000b40045457a23 */ /* 0x100fe400000108a0 */
[----:B------:R1:W-:Y:S01]  /*77a0*/  MUFU.EX2 R110, R0 ;  /* 0x00000000006e7308 */ /* 0x0003e20000000800 */
[----:B------:R-:W-:Y:S02]  /*77b0*/  FMUL.FTZ R161, R112, c[0x0][0x2d0] ;  /* 0x0000b40070a17a20 */ /* 0x000fe40000410000 */
[----:B------:R-:W-:Y:S02]  /*77c0*/  FMUL.FTZ R108, R2, c[0x0][0x2d0] ;  /* 0x0000b400026c7a20 */ /* 0x000fe40000410000 */
[--C-:B------:R-:W-:Y:S02]  /*77d0*/  FFMA.FTZ R3, R7, c[0x0][0x2d0], -R161.reuse ;  /* 0x0000b40007037a23 */ /* 0x100fe400000108a1 */
[----:B------:R-:W-:Y:S02]  /*77e0*/  FFMA.FTZ R5, R5, c[0x0][0x2d0], -R160 ;  /* 0x0000b40005057a23 */ /* 0x000fe400000108a0 */
[----:B------:R-:W-:Y:S01]  /*77f0*/  FFMA.FTZ R6, R6, c[0x0][0x2d0], -R161 ;  /* 0x0000b40006067a23 */ /* 0x000fe200000108a1 */
[----:B------:R-:W-:Y:S01]  /*7800*/  MUFU.EX2 R203, R3 ;  /* 0x0000000300cb7308 */ /* 0x000fe20000000800 */
[--C-:B------:R-:W-:Y:S02]  /*7810*/  FFMA.FTZ R26, R26, c[0x0][0x2d0], -R108.reuse ;  /* 0x0000b4001a1a7a23 */ /* 0x100fe4000001086c */
[--C-:B------:R-:W-:Y:S02]  /*7820*/  FFMA.FTZ R27, R27, c[0x0][0x2d0], -R108.reuse ;  /* 0x0000b4001b1b7a23 */ /* 0x100fe4000001086c */
[--C-:B------:R-:W-:Y:S02]  /*7830*/  FFMA.FTZ R30, R30, c[0x0][0x2d0], -R108.reuse ;  /* 0x0000b4001e1e7a23 */ /* 0x100fe4000001086c */
[--C-:B------:R-:W-:Y:S02]  /*7840*/  FFMA.FTZ R31, R31, c[0x0][0x2d0], -R108.reuse ;  /* 0x0000b4001f1f7a23 */ /* 0x100fe4000001086c */
[--C-:B------:R-:W-:Y:S01]  /*7850*/  FFMA.FTZ R42, R42, c[0x0][0x2d0], -R108.reuse ;  /* 0x0000b4002a2a7a23 */ /* 0x100fe2000001086c */
[----:B------:R-:W-:Y:S01]  /*7860*/  MUFU.EX2 R173, R5 ;  /* 0x0000000500ad7308 */ /* 0x000fe20000000800 */
[--C-:B------:R-:W-:Y:S02]  /*7870*/  FFMA.FTZ R43, R43, c[0x0][0x2d0], -R108.reuse ;  /* 0x0000b4002b2b7a23 */ /* 0x100fe4000001086c */
[--C-:B------:R-:W-:Y:S02]  /*7880*/  FFMA.FTZ R75, R75, c[0x0][0x2d0], -R108.reuse ;  /* 0x0000b4004b4b7a23 */ /* 0x100fe4000001086c */
[----:B-1----:R-:W-:Y:S02]  /*7890*/  FADD.FTZ R0, -R112, R109 ;  /* 0x0000006d70007221 */ /* 0x002fe40000010100 */
[----:B------:R-:W-:Y:S02]  /*78a0*/  FFMA.FTZ R78, R78, c[0x0][0x2d0], -R108 ;  /* 0x0000b4004e4e7a23 */ /* 0x000fe4000001086c */
[----:B------:R-:W-:Y:S01]  /*78b0*/  FMUL.FTZ R0, R0, c[0x0][0x2d0] ;  /* 0x0000b40000007a20 */ /* 0x000fe20000410000 */
[----:B------:R-:W-:Y:S01]  /*78c0*/  MUFU.EX2 R162, R6 ;  /* 0x0000000600a27308 */ /* 0x000fe20000000800 */
[--C-:B------:R-:W-:Y:S09]  /*78d0*/  FFMA.FTZ R83, R83, c[0x0][0x2d0], -R161.reuse ;  /* 0x0000b40053537a23 */ /* 0x100ff200000108a1 */
[----:B------:R1:W-:Y:S10]  /*78e0*/  MUFU.EX2 R109, R0 ;  /* 0x00000000006d7308 */ /* 0x0003f40000000800 */
[----:B------:R-:W-:Y:S10]  /*78f0*/  MUFU.EX2 R182, R27 ;  /* 0x0000001b00b67308 */ /* 0x000ff40000000800 */
[----:B------:R-:W-:Y:S01]  /*7900*/  MUFU.EX2 R180, R30 ;  /* 0x0000001e00b47308 */ /* 0x000fe20000000800 */
[--C-:B-1----:R-:W-:Y:S02]  /*7910*/  FFMA.FTZ R0, R4, c[0x0][0x2d0], -R160.reuse ;  /* 0x0000b40004007a23 */ /* 0x102fe400000108a0 */
[--C-:B------:R-:W-:Y:S07]  /*7920*/  FFMA.FTZ R4, R20, c[0x0][0x2d0], -R160.reuse ;  /* 0x0000b40014047a23 */ /* 0x100fee00000108a0 */
[----:B------:R1:W-:Y:S10]  /*7930*/  MUFU.EX2 R167, R0 ;  /* 0x0000000000a77308 */ /* 0x0003f40000000800 */
[----:B------:R2:W-:Y:S10]  /*7940*/  MUFU.EX2 R231, R4 ;  /* 0x0000000400e77308 */ /* 0x0005f40000000800 */
[----:B------:R-:W-:Y:S01]  /*7950*/  MUFU.EX2 R178, R31 ;  /* 0x0000001f00b27308 */ /* 0x000fe20000000800 */
[----:B-1----:R-:W-:Y:S02]  /*7960*/  FFMA.FTZ R0, R16, c[0x0][0x2d0], -R160 ;  /* 0x0000b40010007a23 */ /* 0x002fe400000108a0 */
[--C-:B------:R-:W-:Y:S07]  /*7970*/  FFMA.FTZ R16, R38, c[0x0][0x2d0], -R161.reuse ;  /* 0x0000b40026107a23 */ /* 0x100fee00000108a1 */
[----:B------:R1:W-:Y:S01]  /*7980*/  MUFU.EX2 R204, R0 ;  /* 0x0000000000cc7308 */ /* 0x0003e20000000800 */
[----:B--2---:R-:W-:Y:S09]  /*7990*/  FFMA.FTZ R4, R10, c[0x0][0x2d0], -R108 ;  /* 0x0000b4000a047a23 */ /* 0x004ff2000001086c */
[----:B------:R2:W-:Y:S10]  /*79a0*/  MUFU.EX2 R165, R4 ;  /* 0x0000000400a57308 */ /* 0x0005f40000000800 */
[----:B------:R-:W-:Y:S01]  /*79b0*/  MUFU.EX2 R224, R16 ;  /* 0x0000001000e07308 */ /* 0x000fe20000000800 */
[----:B-1----:R-:W-:Y:S09]  /*79c0*/  FFMA.FTZ R0, R17, c[0x0][0x2d0], -R160 ;  /* 0x0000b40011007a23 */ /* 0x002ff200000108a0 */
[----:B------:R1:W-:Y:S01]  /*79d0*/  MUFU.EX2 R210, R0 ;  /* 0x0000000000d27308 */ /* 0x0003e20000000800 */
[--C-:B--2---:R-:W-:Y:S09]  /*79e0*/  FFMA.FTZ R4, R11, c[0x0][0x2d0], -R108.reuse ;  /* 0x0000b4000b047a23 */ /* 0x104ff2000001086c */
[----:B------:R2:W-:Y:S10]  /*79f0*/  MUFU.EX2 R181, R4 ;  /* 0x0000000400b57308 */ /* 0x0005f40000000800 */
[----:B------:R-:W-:Y:S01]  /*7a00*/  MUFU.EX2 R171, R69 ;  /* 0x0000004500ab7308 */ /* 0x000fe20000000800 */
[--C-:B-1----:R-:W-:Y:S09]  /*7a10*/  FFMA.FTZ R0, R18, c[0x0][0x2d0], -R161.reuse ;  /* 0x0000b40012007a23 */ /* 0x102ff200000108a1 */
[----:B------:R1:W-:Y:S01]  /*7a20*/  MUFU.EX2 R198, R0 ;  /* 0x0000000000c67308 */ /* 0x0003e20000000800 */
[--C-:B--2---:R-:W-:Y:S09]  /*7a30*/  FFMA.FTZ R4, R14, c[0x0][0x2d0], -R108.reuse ;  /* 0x0000b4000e047a23 */ /* 0x104ff2000001086c */
[----:B------:R2:W-:Y:S10]  /*7a40*/  MUFU.EX2 R185, R4 ;  /* 0x0000000400b97308 */ /* 0x0005f40000000800 */
[----:B------:R-:W-:Y:S01]  /*7a50*/  MUFU.EX2 R164, R42 ;  /* 0x0000002a00a47308 */ /* 0x000fe20000000800 */
[--C-:B-1----:R-:W-:Y:S09]  /*7a60*/  FFMA.FTZ R0, R19, c[0x0][0x2d0], -R161.reuse ;  /* 0x0000b40013007a23 */ /* 0x102ff200000108a1 */
[----:B------:R1:W-:Y:S01]  /*7a70*/  MUFU.EX2 R234, R0 ;  /* 0x0000000000ea7308 */ /* 0x0003e20000000800 */
[----:B--2---:R-:W-:Y:S09]  /*7a80*/  FFMA.FTZ R4, R15, c[0x0][0x2d0], -R108 ;  /* 0x0000b4000f047a23 */ /* 0x004ff2000001086c */
[----:B------:R2:W-:Y:S10]  /*7a90*/  MUFU.EX2 R220, R4 ;  /* 0x0000000400dc7308 */ /* 0x0005f40000000800 */
[----:B------:R-:W-:Y:S01]  /*7aa0*/  MUFU.EX2 R163, R43 ;  /* 0x0000002b00a37308 */ /* 0x000fe20000000800 */
[C---:B-1----:R-:W-:Y:S02]  /*7ab0*/  FADD.FTZ R0, -R111.reuse, R114 ;  /* 0x000000726f007221 */ /* 0x042fe40000010100 */
[----:B------:R-:W-:Y:S02]  /*7ac0*/  FMUL.FTZ R114, R111, c[0x0][0x2d0] ;  /* 0x0000b4006f727a20 */ /* 0x000fe40000410000 */
[----:B------:R-:W-:Y:S02]  /*7ad0*/  FMUL.FTZ R0, R0, c[0x0][0x2d0] ;  /* 0x0000b40000007a20 */ /* 0x000fe40000410000 */
[----:B------:R-:W-:Y:S03]  /*7ae0*/  FFMA.FTZ R5, R12, c[0x0][0x2d0], -R114 ;  /* 0x0000b4000c057a23 */ /* 0x000fe60000010872 */
[----:B------:R1:W-:Y:S01]  /*7af0*/  MUFU.EX2 R3, R0 ;  /* 0x0000000000037308 */ /* 0x0003e20000000800 */
[----:B------:R-:W-:Y:S02]  /*7b00*/  FFMA.FTZ R12, R36, c[0x0][0x2d0], -R160 ;  /* 0x0000b400240c7a23 */ /* 0x000fe400000108a0 */
[--C-:B--2---:R-:W-:Y:S07]  /*7b10*/  FFMA.FTZ R4, R29, c[0x0][0x2d0], -R114.reuse ;  /* 0x0000b4001d047a23 */ /* 0x104fee0000010872 */
[----:B------:R-:W-:Y:S10]  /*7b20*/  MUFU.EX2 R187, R5 ;  /* 0x0000000500bb7308 */ /* 0x000ff40000000800 */
[----:B------:R-:W-:Y:S01]  /*7b30*/  MUFU.EX2 R228, R4 ;  /* 0x0000000400e47308 */ /* 0x000fe20000000800 */
[--C-:B-1----:R-:W-:Y:S09]  /*7b40*/  FFMA.FTZ R0, R8, c[0x0][0x2d0], -R114.reuse ;  /* 0x0000b40008007a23 */ /* 0x102ff20000010872 */
[----:B------:R1:W-:Y:S10]  /*7b50*/  MUFU.EX2 R166, R0 ;  /* 0x0000000000a67308 */ /* 0x0003f40000000800 */
[----:B------:R2:W-:Y:S01]  /*7b60*/  MUFU.EX2 R226, R12 ;  /* 0x0000000c00e27308 */ /* 0x0005e20000000800 */
[----:B-1----:R-:W-:Y:S09]  /*7b70*/  FFMA.FTZ R0, R9, c[0x0][0x2d0], -R114 ;  /* 0x0000b40009007a23 */ /* 0x002ff20000010872 */
[----:B------:R1:W3:Y:S01]  /*7b80*/  MUFU.EX2 R186, R0 ;  /* 0x0000000000ba7308 */ /* 0x0002e20000000800 */
[----:B--2---:R-:W-:Y:S09]  /*7b90*/  FFMA.FTZ R12, R37, c[0x0][0x2d0], -R160 ;  /* 0x0000b400250c7a23 */ /* 0x004ff200000108a0 */
[----:B------:R-:W-:Y:S01]  /*7ba0*/  MUFU.EX2 R225, R12 ;  /* 0x0000000c00e17308 */ /* 0x000fe20000000800 */
[----:B-1----:R-:W-:Y:S09]  /*7bb0*/  FFMA.FTZ R0, R13, c[0x0][0x2d0], -R114 ;  /* 0x0000b4000d007a23 */ /* 0x002ff20000010872 */
[----:B------:R1:W2:Y:S02]  /*7bc0*/  MUFU.EX2 R230, R0 ;  /* 0x0000000000e67308 */ /* 0x0002a40000000800 */
[--C-:B-1----:R-:W-:Y:S01]  /*7bd0*/  FFMA.FTZ R0, R21, c[0x0][0x2d0], -R160.reuse ;  /* 0x0000b40015007a23 */ /* 0x102fe200000108a0 */
[----:B---3--:R-:W-:Y:S01]  /*7be0*/  F2FP.PACK_AB R156, R186, R166 ;  /* 0x000000a6ba9c723e */ /* 0x008fe200000000ff */
[C---:B------:R-:W-:Y:S01]  /*7bf0*/  FMUL.FTZ R4, R110.reuse, R120 ;  /* 0x000000786e047220 */ /* 0x040fe20000410000 */
[----:B------:R-:W-:Y:S05]  /*7c00*/  F2FP.PACK_AB R120, R173, R167 ;  /* 0x000000a7ad78723e */ /* 0x000fea00000000ff */
[----:B------:R1:W-:Y:S01]  /*7c10*/  MUFU.EX2 R235, R0 ;  /* 0x0000000000eb7308 */ /* 0x0003e20000000800 */
[----:B------:R-:W-:Y:S01]  /*7c20*/  FMUL.FTZ R5, R110, R121 ;  /* 0x000000796e057220 */ /* 0x000fe20000410000 */
[----:B------:R-:W-:Y:S01]  /*7c30*/  F2FP.PACK_AB R121, R203, R162 ;  /* 0x000000a2cb79723e */ /* 0x000fe200000000ff */
[C---:B------:R-:W-:Y:S01]  /*7c40*/  FMUL.FTZ R6, R109.reuse, R122 ;  /* 0x0000007a6d067220 */ /* 0x040fe20000410000 */
[----:B------:R-:W-:Y:S01]  /*7c50*/  F2FP.PACK_AB R122, R210, R204 ;  /* 0x000000ccd27a723e */ /* 0x000fe200000000ff */
[----:B------:R-:W-:Y:S01]  /*7c60*/  FMUL.FTZ R7, R109, R123 ;  /* 0x0000007b6d077220 */ /* 0x000fe20000410000 */
[----:B------:R-:W-:Y:S01]  /*7c70*/  F2FP.PACK_AB R123, R234, R198 ;  /* 0x000000c6ea7b723e */ /* 0x000fe200000000ff */
[C---:B------:R-:W-:Y:S01]  /*7c80*/  FMUL.FTZ R8, R3.reuse, R116 ;  /* 0x0000007403087220 */ /* 0x040fe20000410000 */
[----:B--2---:R-:W-:Y:S01]  /*7c90*/  F2FP.PACK_AB R158, R230, R187 ;  /* 0x000000bbe69e723e */ /* 0x004fe200000000ff */
[----:B------:R-:W-:Y:S01]  /*7ca0*/  FMUL.FTZ R9, R3, R117 ;  /* 0x0000007503097220 */ /* 0x000fe20000410000 */
[----:B------:R-:W-:Y:S01]  /*7cb0*/  F2FP.PACK_AB R157, R181, R165 ;  /* 0x000000a5b59d723e */ /* 0x000fe200000000ff */
[C---:B------:R-:W-:Y:S01]  /*7cc0*/  FMUL.FTZ R12, R3.reuse, R124 ;  /* 0x0000007c030c7220 */ /* 0x040fe20000410000 */
[----:B------:R-:W-:Y:S01]  /*7cd0*/  F2FP.PACK_AB R159, R220, R185 ;  /* 0x000000b9dc9f723e */ /* 0x000fe200000000ff */
[----:B------:R-:W-:Y:S02]  /*7ce0*/  FMUL.FTZ R13, R3, R125 ;  /* 0x0000007d030d7220 */ /* 0x000fe40000410000 */
[C---:B------:R-:W-:Y:S02]  /*7cf0*/  FMUL.FTZ R16, R110.reuse, R128 ;  /* 0x000000806e107220 */ /* 0x040fe40000410000 */
[----:B------:R-:W-:Y:S02]  /*7d00*/  FMUL.FTZ R17, R110, R129 ;  /* 0x000000816e117220 */ /* 0x000fe40000410000 */
[C---:B------:R-:W-:Y:S02]  /*7d10*/  FMUL.FTZ R18, R109.reuse, R130 ;  /* 0x000000826d127220 */ /* 0x040fe40000410000 */
[----:B------:R-:W-:Y:S02]  /*7d20*/  FMUL.FTZ R19, R109, R131 ;  /* 0x000000836d137220 */ /* 0x000fe40000410000 */
[----:B------:R-:W-:Y:S01]  /*7d30*/  LDSM.16.MT88.4 R128, [R193+0x800] ;  /* 0x00080000c180783b */ /* 0x000fe20000004200 */
[--C-:B-1----:R-:W-:Y:S02]  /*7d40*/  FFMA.FTZ R0, R22, c[0x0][0x2d0], -R161.reuse ;  /* 0x0000b40016007a23 */ /* 0x102fe400000108a1 */
[C---:B------:R-:W-:Y:S02]  /*7d50*/  FMUL.FTZ R36, R3.reuse, R140 ;  /* 0x0000008c03247220 */ /* 0x040fe40000410000 */
[----:B------:R1:W-:Y:S01]  /*7d60*/  MUFU.EX2 R229, R0 ;  /* 0x0000000000e57308 */ /* 0x0003e20000000800 */
[----:B------:R-:W-:Y:S02]  /*7d70*/  FMUL.FTZ R37, R3, R141 ;  /* 0x0000008d03257220 */ /* 0x000fe40000410000 */
[C---:B------:R-:W-:Y:S02]  /*7d80*/  FMUL.FTZ R84, R110.reuse, R84 ;  /* 0x000000546e547220 */ /* 0x040fe40000410000 */
[C---:B------:R-:W-:Y:S02]  /*7d90*/  FMUL.FTZ R85, R110.reuse, R85 ;  /* 0x000000556e557220 */ /* 0x040fe40000410000 */
[C---:B------:R-:W-:Y:S02]  /*7da0*/  FMUL.FTZ R86, R109.reuse, R86 ;  /* 0x000000566d567220 */ /* 0x040fe40000410000 */
[----:B------:R-:W-:Y:S02]  /*7db0*/  FMUL.FTZ R87, R109, R87 ;  /* 0x000000576d577220 */ /* 0x000fe40000410000 */
[C---:B------:R-:W-:Y:S02]  /*7dc0*/  FMUL.FTZ R88, R3.reuse, R88 ;  /* 0x0000005803587220 */ /* 0x040fe40000410000 */
[C---:B------:R-:W-:Y:S02]  /*7dd0*/  FMUL.FTZ R89, R3.reuse, R89 ;  /* 0x0000005903597220 */ /* 0x040fe40000410000 */
[C---:B------:R-:W-:Y:S02]  /*7de0*/  FMUL.FTZ R92, R3.reuse, R92 ;  /* 0x0000005c035c7220 */ /* 0x040fe40000410000 */
[----:B------:R-:W-:Y:S02]  /*7df0*/  FMUL.FTZ R93, R3, R93 ;  /* 0x0000005d035d7220 */ /* 0x000fe40000410000 */
[C---:B------:R-:W-:Y:S02]  /*7e00*/  FMUL.FTZ R96, R110.reuse, R96 ;  /* 0x000000606e607220 */ /* 0x040fe40000410000 */
[C---:B------:R-:W-:Y:S02]  /*7e10*/  FMUL.FTZ R97, R110.reuse, R97 ;  /* 0x000000616e617220 */ /* 0x040fe40000410000 */
[----:B------:R-:W-:Y:S02]  /*7e20*/  FMUL.FTZ R98, R109, R98 ;  /* 0x000000626d627220 */ /* 0x000fe40000410000 */
[--C-:B-1----:R-:W-:Y:S02]  /*7e30*/  FFMA.FTZ R0, R23, c[0x0][0x2d0], -R161.reuse ;  /* 0x0000b40017007a23 */ /* 0x102fe400000108a1 */
[----:B------:R-:W1:Y:S01]  /*7e40*/  LDSM.16.MT88.4 R20, [R190] ;  /* 0x00000000be14783b */ /* 0x000e620000004200 */
[C---:B------:R-:W-:Y:S01]  /*7e50*/  FMUL.FTZ R99, R109.reuse, R99 ;  /* 0x000000636d637220 */ /* 0x040fe20000410000 */
[----:B------:R2:W-:Y:S01]  /*7e60*/  MUFU.EX2 R238, R0 ;  /* 0x0000000000ee7308 */ /* 0x0005e20000000800 */
[C---:B------:R-:W-:Y:S02]  /*7e70*/  FMUL.FTZ R100, R110.reuse, R100 ;  /* 0x000000646e647220 */ /* 0x040fe40000410000 */
[C---:B------:R-:W-:Y:S02]  /*7e80*/  FMUL.FTZ R101, R110.reuse, R101 ;  /* 0x000000656e657220 */ /* 0x040fe40000410000 */
[C---:B------:R-:W-:Y:S02]  /*7e90*/  FMUL.FTZ R102, R109.reuse, R102 ;  /* 0x000000666d667220 */ /* 0x040fe40000410000 */
[C---:B------:R-:W-:Y:S02]  /*7ea0*/  FMUL.FTZ R103, R109.reuse, R103 ;  /* 0x000000676d677220 */ /* 0x040fe40000410000 */
[----:B------:R-:W-:Y:S02]  /*7eb0*/  FMUL.FTZ R29, R110, R153 ;  /* 0x000000996e1d7220 */ /* 0x000fe40000410000 */
[C---:B------:R-:W-:Y:S02]  /*7ec0*/  FMUL.FTZ R30, R109.reuse, R154 ;  /* 0x0000009a6d1e7220 */ /* 0x040fe40000410000 */
[----:B------:R-:W-:Y:S02]  /*7ed0*/  FMUL.FTZ R31, R109, R155 ;  /* 0x0000009b6d1f7220 */ /* 0x000fe40000410000 */
[C---:B------:R-:W-:Y:S02]  /*7ee0*/  FMUL.FTZ R104, R3.reuse, R104 ;  /* 0x0000006803687220 */ /* 0x040fe40000410000 */
[C---:B------:R-:W-:Y:S02]  /*7ef0*/  FMUL.FTZ R105, R3.reuse, R105 ;  /* 0x0000006903697220 */ /* 0x040fe40000410000 */
[--C-:B--2---:R-:W-:Y:S02]  /*7f00*/  FFMA.FTZ R0, R32, c[0x0][0x2d0], -R160.reuse ;  /* 0x0000b40020007a23 */ /* 0x104fe400000108a0 */
[----:B------:R-:W-:Y:S02]  /*7f10*/  FMUL.FTZ R32, R3, R136 ;  /* 0x0000008803207220 */ /* 0x000fe40000410000 */
[----:B------:R2:W-:Y:S01]  /*7f20*/  MUFU.EX2 R239, R0 ;  /* 0x0000000000ef7308 */ /* 0x0005e20000000800 */
[-C--:B-1----:R-:W-:Y:S05]  /*7f30*/  HMMA.16816.F32 R4, R120, R20.reuse, R4 ;  /* 0x000000147804723c */ /* 0x082fea0000001804 */
[----:B--2---:R-:W-:Y:S02]  /*7f40*/  FFMA.FTZ R0, R33, c[0x0][0x2d0], -R160 ;  /* 0x0000b40021007a23 */ /* 0x004fe400000108a0 */
[----:B------:R-:W-:Y:S02]  /*7f50*/  FMUL.FTZ R33, R3, R137 ;  /* 0x0000008903217220 */ /* 0x000fe40000410000 */
[----:B------:R1:W-:Y:S03]  /*7f60*/  MUFU.EX2 R240, R0 ;  /* 0x0000000000f07308 */ /* 0x0003e60000000800 */
[--C-:B-1----:R-:W-:Y:S07]  /*7f70*/  FFMA.FTZ R0, R34, c[0x0][0x2d0], -R161.reuse ;  /* 0x0000b40022007a23 */ /* 0x102fee00000108a1 */
[----:B------:R1:W-:Y:S02]  /*7f80*/  MUFU.EX2 R236, R0 ;  /* 0x0000000000ec7308 */ /* 0x0003e40000000800 */
[--C-:B-1----:R-:W-:Y:S08]  /*7f90*/  FFMA.FTZ R0, R35, c[0x0][0x2d0], -R161.reuse ;  /* 0x0000b40023007a23 */ /* 0x102ff000000108a1 */
[----:B------:R1:W-:Y:S02]  /*7fa0*/  MUFU.EX2 R237, R0 ;  /* 0x0000000000ed7308 */ /* 0x0003e40000000800 */
[----:B-1----:R-:W-:Y:S02]  /*7fb0*/  FFMA.FTZ R0, R24, c[0x0][0x2d0], -R114 ;  /* 0x0000b40018007a23 */ /* 0x002fe40000010872 */
[----:B------:R-:W-:Y:S06]  /*7fc0*/  FFMA.FTZ R24, R48, c[0x0][0x2d0], -R160 ;  /* 0x0000b40030187a23 */ /* 0x000fec00000108a0 */
[----:B------:R1:W-:Y:S01]  /*7fd0*/  MUFU.EX2 R227, R0 ;  /* 0x0000000000e37308 */ /* 0x0003e20000000800 */
[C---:B------:R-:W-:Y:S09]  /*7fe0*/  FMUL.FTZ R48, R110.reuse, R144 ;  /* 0x000000906e307220 */ /* 0x040ff20000410000 */
[----:B------:R2:W-:Y:S01]  /*7ff0*/  MUFU.EX2 R222, R24 ;  /* 0x0000001800de7308 */ /* 0x0005e20000000800 */
[----:B-1----:R-:W-:Y:S02]  /*8000*/  FFMA.FTZ R0, R25, c[0x0][0x2d0], -R114 ;  /* 0x0000b40019007a23 */ /* 0x002fe40000010872 */
[----:B------:R-:W-:Y:S07]  /*8010*/  FMUL.FTZ R25, R3, R149 ;  /* 0x0000009503197220 */ /* 0x000fee0000410000 */
[----:B------:R1:W-:Y:S01]  /*8020*/  MUFU.EX2 R233, R0 ;  /* 0x0000000000e97308 */ /* 0x0003e20000000800 */
[----:B--2---:R-:W-:Y:S02]  /*8030*/  FFMA.FTZ R24, R49, c[0x0][0x2d0], -R160 ;  /* 0x0000b40031187a23 */ /* 0x004fe400000108a0 */
[----:B------:R-:W-:Y:S07]  /*8040*/  FMUL.FTZ R49, R110, R145 ;  /* 0x000000916e317220 */ /* 0x000fee0000410000 */
[----:B------:R2:W3:Y:S01]  /*8050*/  MUFU.EX2 R221, R24 ;  /* 0x0000001800dd7308 */ /* 0x0004e20000000800 */
[----:B-1----:R-:W-:Y:S02]  /*8060*/  FFMA.FTZ R0, R28, c[0x0][0x2d0], -R114 ;  /* 0x0000b4001c007a23 */ /* 0x002fe40000010872 */
[----:B------:R-:W-:Y:S07]  /*8070*/  FMUL.FTZ R28, R110, R152 ;  /* 0x000000986e1c7220 */ /* 0x000fee0000410000 */
[----:B------:R1:W-:Y:S01]  /*8080*/  MUFU.EX2 R232, R0 ;  /* 0x0000000000e87308 */ /* 0x0003e20000000800 */
[----:B--2---:R-:W-:Y:S01]  /*8090*/  FFMA.FTZ R24, R50, c[0x0][0x2d0], -R161 ;  /* 0x0000b40032187a23 */ /* 0x004fe200000108a1 */
[----:B---3--:R-:W-:Y:S01]  /*80a0*/  F2FP.PACK_AB R42, R221, R222 ;  /* 0x000000dedd2a723e */ /* 0x008fe200000000ff */
[----:B------:R-:W-:Y:S07]  /*80b0*/  FMUL.FTZ R50, R109, R146 ;  /* 0x000000926d327220 */ /* 0x000fee0000410000 */
[----:B------:R2:W-:Y:S01]  /*80c0*/  MUFU.EX2 R218, R24 ;  /* 0x0000001800da7308 */ /* 0x0005e20000000800 */
[----:B-1----:R-:W-:Y:S02]  /*80d0*/  FADD.FTZ R0, -R2, R115 ;  /* 0x0000007302007221 */ /* 0x002fe40000010100 */
[----:B------:R-:W-:Y:S02]  /*80e0*/  FFMA.FTZ R115, R80, c[0x0][0x2d0], -R160 ;  /* 0x0000b40050737a23 */ /* 0x000fe400000108a0 */
[----:B------:R-:W-:Y:S02]  /*80f0*/  FMUL.FTZ R0, R0, c[0x0][0x2d0] ;  /* 0x0000b40000007a20 */ /* 0x000fe40000410000 */
[----:B------:R-:W-:Y:S02]  /*8100*/  FFMA.FTZ R80, R72, c[0x0][0x2d0], -R114 ;  /* 0x0000b40048507a23 */ /* 0x000fe40000010872 */
[----:B------:R-:W-:Y:S02]  /*8110*/  FFMA.FTZ R72, R63, c[0x0][0x2d0], -R108 ;  /* 0x0000b4003f487a23 */ /* 0x000fe4000001086c */
[--C-:B--2---:R-:W-:Y:S01]  /*8120*/  FFMA.FTZ R24, R51, c[0x0][0x2d0], -R161.reuse ;  /* 0x0000b40033187a23 */ /* 0x104fe200000108a1 */
[----:B------:R-:W1:Y:S01]  /*8130*/  MUFU.EX2 R0, R0 ;  /* 0x0000000000007308 */ /* 0x000e620000000800 */
[----:B------:R-:W-:Y:S02]  /*8140*/  FMUL.FTZ R51, R109, R147 ;  /* 0x000000936d337220 */ /* 0x000fe40000410000 */
[----:B------:R-:W-:Y:S07]  /*8150*/  LDSM.16.MT88.4 R144, [R193+0x2000] ;  /* 0x00200000c190783b */ /* 0x000fee0000004200 */
[----:B------:R2:W3:Y:S01]  /*8160*/  MUFU.EX2 R219, R24 ;  /* 0x0000001800db7308 */ /* 0x0004e20000000800 */
[C---:B-1----:R-:W-:Y:S02]  /*8170*/  FMUL.FTZ R10, R0.reuse, R118 ;  /* 0x00000076000a7220 */ /* 0x042fe40000410000 */
[C---:B------:R-:W-:Y:S02]  /*8180*/  FMUL.FTZ R11, R0.reuse, R119 ;  /* 0x00000077000b7220 */ /* 0x040fe40000410000 */
[----:B------:R-:W1:Y:S01]  /*8190*/  LDSM.16.MT88.4 R116, [R193] ;  /* 0x00000000c174783b */ /* 0x000e620000004200 */
[C---:B------:R-:W-:Y:S02]  /*81a0*/  FMUL.FTZ R14, R0.reuse, R126 ;  /* 0x0000007e000e7220 */ /* 0x040fe40000410000 */
[----:B------:R-:W-:Y:S02]  /*81b0*/  FMUL.FTZ R15, R0, R127 ;  /* 0x0000007f000f7220 */ /* 0x000fe40000410000 */
[C---:B------:R-:W-:Y:S03]  /*81c0*/  HMMA.16816.F32 R8, R156.reuse, R20, R8 ;  /* 0x000000149c08723c */ /* 0x040fe60000001808 */
[----:B------:R-:W4:Y:S01]  /*81d0*/  LDSM.16.MT88.4 R124, [R191] ;  /* 0x00000000bf7c783b */ /* 0x000f220000004200 */
[--C-:B--2---:R-:W-:Y:S01]  /*81e0*/  FFMA.FTZ R24, R40, c[0x0][0x2d0], -R114.reuse ;  /* 0x0000b40028187a23 */ /* 0x104fe20000010872 */
[----:B---3--:R-:W-:Y:S01]  /*81f0*/  F2FP.PACK_AB R43, R219, R218 ;  /* 0x000000dadb2b723e */ /* 0x008fe200000000ff */
[--C-:B------:R-:W-:Y:S01]  /*8200*/  FFMA.FTZ R40, R54, c[0x0][0x2d0], -R161.reuse ;  /* 0x0000b40036287a23 */ /* 0x100fe200000108a1 */
[----:B------:R-:W-:Y:S01]  /*8210*/  F2FP.PACK_AB R54, R240, R239 ;  /* 0x000000eff036723e */ /* 0x000fe200000000ff */
[-C--:B------:R-:W-:Y:S01]  /*8220*/  HMMA.16816.F32 R12, R156, R22.reuse, R12 ;  /* 0x000000169c0c723c */ /* 0x080fe2000000180c */
[----:B------:R2:W-:Y:S03]  /*8230*/  MUFU.EX2 R217, R24 ;  /* 0x0000001800d97308 */ /* 0x0005e60000000800 */
[--C-:B------:R-:W-:Y:S02]  /*8240*/  FFMA.FTZ R20, R39, c[0x0][0x2d0], -R161.reuse ;  /* 0x0000b40027147a23 */ /* 0x100fe400000108a1 */
[----:B------:R-:W-:Y:S02]  /*8250*/  FMUL.FTZ R21, R110, R133 ;  /* 0x000000856e157220 */ /* 0x000fe40000410000 */
[C---:B------:R-:W-:Y:S03]  /*8260*/  HMMA.16816.F32 R16, R120.reuse, R22, R16 ;  /* 0x000000167810723c */ /* 0x040fe60000001810 */
[----:B------:R3:W-:Y:S01]  /*8270*/  MUFU.EX2 R183, R40 ;  /* 0x0000002800b77308 */ /* 0x0007e20000000800 */
[C---:B------:R-:W-:Y:S02]  /*8280*/  FMUL.FTZ R34, R0.reuse, R138 ;  /* 0x0000008a00227220 */ /* 0x040fe40000410000 */
[C---:B------:R-:W-:Y:S02]  /*8290*/  FMUL.FTZ R35, R0.reuse, R139 ;  /* 0x0000008b00237220 */ /* 0x040fe40000410000 */
[C---:B------:R-:W-:Y:S04]  /*82a0*/  FMUL.FTZ R22, R109.reuse, R134 ;  /* 0x000000866d167220 */ /* 0x040fe80000410000 */
[----:B------:R-:W-:Y:S01]  /*82b0*/  FMUL.FTZ R23, R109, R135 ;  /* 0x000000876d177220 */ /* 0x000fe20000410000 */
[----:B------:R5:W-:Y:S01]  /*82c0*/  MUFU.EX2 R223, R20 ;  /* 0x0000001400df7308 */ /* 0x000be20000000800 */
[C---:B------:R-:W-:Y:S02]  /*82d0*/  FMUL.FTZ R38, R0.reuse, R142 ;  /* 0x0000008e00267220 */ /* 0x040fe40000410000 */
[C---:B------:R-:W-:Y:S02]  /*82e0*/  FMUL.FTZ R39, R0.reuse, R143 ;  /* 0x0000008f00277220 */ /* 0x040fe40000410000 */
[----:B--2---:R-:W-:Y:S02]  /*82f0*/  FFMA.FTZ R24, R41, c[0x0][0x2d0], -R114 ;  /* 0x0000b40029187a23 */ /* 0x004fe40000010872 */
[C---:B------:R-:W-:Y:S02]  /*8300*/  FMUL.FTZ R90, R0.reuse, R90 ;  /* 0x0000005a005a7220 */ /* 0x040fe40000410000 */
[C---:B------:R-:W-:Y:S01]  /*8310*/  FMUL.FTZ R91, R0.reuse, R91 ;  /* 0x0000005b005b7220 */ /* 0x040fe20000410000 */
[----:B------:R2:W-:Y:S01]  /*8320*/  MUFU.EX2 R216, R24 ;  /* 0x0000001800d87308 */ /* 0x0005e20000000800 */
[C---:B------:R-:W-:Y:S02]  /*8330*/  FMUL.FTZ R94, R0.reuse, R94 ;  /* 0x0000005e005e7220 */ /* 0x040fe40000410000 */
[C---:B------:R-:W-:Y:S02]  /*8340*/  FMUL.FTZ R95, R0.reuse, R95 ;  /* 0x0000005f005f7220 */ /* 0x040fe40000410000 */
[----:B---3--:R-:W-:Y:S02]  /*8350*/  FFMA.FTZ R40, R65, c[0x0][0x2d0], -R160 ;  /* 0x0000b40041287a23 */ /* 0x008fe400000108a0 */
[--C-:B------:R-:W-:Y:S01]  /*8360*/  FFMA.FTZ R41, R55, c[0x0][0x2d0], -R161.reuse ;  /* 0x0000b40037297a23 */ /* 0x100fe200000108a1 */
[----:B------:R-:W-:Y:S01]  /*8370*/  F2FP.PACK_AB R55, R237, R236 ;  /* 0x000000eced37723e */ /* 0x000fe200000000ff */
[C---:B------:R-:W-:Y:S01]  /*8380*/  FMUL.FTZ R27, R0.reuse, R151 ;  /* 0x00000097001b7220 */ /* 0x040fe20000410000 */
[----:B------:R3:W-:Y:S01]  /*8390*/  MUFU.EX2 R177, R40 ;  /* 0x0000002800b17308 */ /* 0x0007e20000000800 */
[C---:B------:R-:W-:Y:S02]  /*83a0*/  FMUL.FTZ R106, R0.reuse, R106 ;  /* 0x0000006a006a7220 */ /* 0x040fe40000410000 */
[----:B------:R-:W-:Y:S02]  /*83b0*/  FMUL.FTZ R107, R0, R107 ;  /* 0x0000006b006b7220 */ /* 0x000fe40000410000 */
[----:B-----5:R-:W-:Y:S05]  /*83c0*/  FMUL.FTZ R20, R110, R132 ;  /* 0x000000846e147220 */ /* 0x020fea0000410000 */
[----:B------:R5:W-:Y:S02]  /*83d0*/  MUFU.EX2 R184, R41 ;  /* 0x0000002900b87308 */ /* 0x000be40000000800 */
[-C--:B-1----:R-:W-:Y:S03]  /*83e0*/  HMMA.16816.F32 R20, R120, R116.reuse, R20 ;  /* 0x000000747814723c */ /* 0x082fe60000001814 */
[----:B--2---:R-:W-:Y:S02]  /*83f0*/  FFMA.FTZ R24, R44, c[0x0][0x2d0], -R114 ;  /* 0x0000b4002c187a23 */ /* 0x004fe40000010872 */
[----:B------:R-:W-:Y:S03]  /*8400*/  FFMA.FTZ R44, R64, c[0x0][0x2d0], -R160 ;  /* 0x0000b400402c7a23 */ /* 0x000fe600000108a0 */
[C---:B------:R-:W-:Y:S01]  /*8410*/  HMMA.16816.F32 R32, R156.reuse, R116, R32 ;  /* 0x000000749c20723c */ /* 0x040fe20000001820 */
[----:B------:R1:W-:Y:S03]  /*8420*/  MUFU.EX2 R212, R24 ;  /* 0x0000001800d47308 */ /* 0x0003e60000000800 */
[--C-:B---3--:R-:W-:Y:S04]  /*8430*/  FFMA.FTZ R40, R66, c[0x0][0x2d0], -R161.reuse ;  /* 0x0000b40042287a23 */ /* 0x108fe800000108a1 */
[-C--:B------:R-:W-:Y:S03]  /*8440*/  HMMA.16816.F32 R36, R156, R118.reuse, R36 ;  /* 0x000000769c24723c */ /* 0x080fe60000001824 */
[----:B------:R2:W-:Y:S01]  /*8450*/  MUFU.EX2 R176, R40 ;  /* 0x0000002800b07308 */ /* 0x0005e20000000800 */
[--C-:B-----5:R-:W-:Y:S04]  /*8460*/  FFMA.FTZ R41, R70, c[0x0][0x2d0], -R161.reuse ;  /* 0x0000b40046297a23 */ /* 0x120fe800000108a1 */
[C---:B------:R-:W-:Y:S01]  /*8470*/  HMMA.16816.F32 R48, R120.reuse, R118, R48 ;  /* 0x000000767830723c */ /* 0x040fe20000001830 */
[----:B------:R-:W3:Y:S04]  /*8480*/  LDSM.16.MT88.4 R116, [R192] ;  /* 0x00000000c074783b */ /* 0x000ee80000004200 */
[----:B------:R5:W3:Y:S03]  /*8490*/  MUFU.EX2 R132, R26 ;  /* 0x0000001a00847308 */ /* 0x000ae60000000800 */
[-C--:B----4-:R-:W-:Y:S04]  /*84a0*/  HMMA.16816.F32 R84, R120, R124.reuse, R84 ;  /* 0x0000007c7854723c */ /* 0x090fe80000001854 */
[----:B-1----:R-:W-:Y:S02]  /*84b0*/  FFMA.FTZ R24, R45, c[0x0][0x2d0], -R114 ;  /* 0x0000b4002d187a23 */ /* 0x002fe40000010872 */
[--C-:B------:R-:W-:Y:S01]  /*84c0*/  FFMA.FTZ R45, R68, c[0x0][0x2d0], -R160.reuse ;  /* 0x0000b400442d7a23 */ /* 0x100fe200000108a0 */
[----:B------:R1:W-:Y:S01]  /*84d0*/  MUFU.EX2 R179, R44 ;  /* 0x0000002c00b37308 */ /* 0x0003e20000000800 */
[C---:B------:R-:W-:Y:S04]  /*84e0*/  HMMA.16816.F32 R88, R156.reuse, R124, R88 ;  /* 0x0000007c9c58723c */ /* 0x040fe80000001858 */
[----:B--2---:R-:W-:Y:S02]  /*84f0*/  FFMA.FTZ R40, R67, c[0x0][0x2d0], -R161 ;  /* 0x0000b40043287a23 */ /* 0x004fe400000108a1 */
[----:B------:R-:W-:Y:S02]  /*8500*/  LDSM.16.MT88.4 R64, [R192+0x800] ;  /* 0x00080000c040783b */ /* 0x000fe40000004200 */
[-C--:B------:R-:W-:Y:S01]  /*8510*/  HMMA.16816.F32 R92, R156, R126.reuse, R92 ;  /* 0x0000007e9c5c723c */ /* 0x080fe2000000185c */
[----:B------:R2:W-:Y:S03]  /*8520*/  MUFU.EX2 R214, R24 ;  /* 0x0000001800d67308 */ /* 0x0005e60000000800 */
[C---:B-----5:R-:W-:Y:S02]  /*8530*/  FMUL.FTZ R26, R0.reuse, R150 ;  /* 0x00000096001a7220 */ /* 0x060fe40000410000 */
[----:B------:R-:W-:Y:S02]  /*8540*/  FFMA.FTZ R0, R0, R211, R165 ;  /* 0x000000d300007223 */ /* 0x000fe400000100a5 */
[C---:B------:R-:W-:Y:S01]  /*8550*/  HMMA.16816.F32 R96, R120.reuse, R126, R96 ;  /* 0x0000007e7860723c */ /* 0x040fe20000001860 */
[----:B------:R-:W4:Y:S02]  /*8560*/  LDSM.16.MT88.4 R124, [R190+0x800] ;  /* 0x00080000be7c783b */ /* 0x000f240000004200 */
[----:B------:R5:W-:Y:S01]  /*8570*/  MUFU.EX2 R175, R40 ;  /* 0x0000002800af7308 */ /* 0x000be20000000800 */
[----:B-1----:R-:W-:Y:S04]  /*8580*/  FFMA.FTZ R44, R110, R207, R167 ;  /* 0x000000cf6e2c7223 */ /* 0x002fe800000100a7 */
[-C--:B---3--:R-:W-:Y:S05]  /*8590*/  HMMA.16816.F32 R100, R120, R116.reuse, R100 ;  /* 0x000000747864723c */ /* 0x088fea0000001864 */
[----:B------:R1:W3:Y:S03]  /*85a0*/  MUFU.EX2 R174, R45 ;  /* 0x0000002d00ae7308 */ /* 0x0002e60000000800 */
[C---:B------:R-:W-:Y:S04]  /*85b0*/  HMMA.16816.F32 R104, R156.reuse, R116, R104 ;  /* 0x000000749c68723c */ /* 0x040fe80000001868 */
[----:B--2---:R-:W-:Y:S01]  /*85c0*/  FFMA.FTZ R24, R52, c[0x0][0x2d0], -R160 ;  /* 0x0000b40034187a23 */ /* 0x004fe200000108a0 */
[----:B------:R-:W-:Y:S02]  /*85d0*/  F2FP.PACK_AB R52, R235, R231 ;  /* 0x000000e7eb34723e */ /* 0x000fe400000000ff */
[----:B------:R-:W-:Y:S01]  /*85e0*/  F2FP.PACK_AB R116, R233, R227 ;  /* 0x000000e3e974723e */ /* 0x000fe200000000ff */
[----:B------:R2:W-:Y:S01]  /*85f0*/  MUFU.EX2 R215, R24 ;  /* 0x0000001800d77308 */ /* 0x0005e20000000800 */
[----:B------:R-:W-:Y:S03]  /*8600*/  F2FP.PACK_AB R117, R182, R132 ;  /* 0x00000084b675723e */ /* 0x000fe600000000ff */
[----:B-----5:R-:W-:Y:S06]  /*8610*/  FFMA.FTZ R40, R56, c[0x0][0x2d0], -R114 ;  /* 0x0000b40038287a23 */ /* 0x020fec0000010872 */
[----:B------:R5:W-:Y:S01]  /*8620*/  MUFU.EX2 R168, R40 ;  /* 0x0000002800a87308 */ /* 0x000be20000000800 */
[----:B-1----:R-:W-:Y:S01]  /*8630*/  FFMA.FTZ R45, R71, c[0x0][0x2d0], -R161 ;  /* 0x0000b400472d7a23 */ /* 0x002fe200000108a1 */
[----:B---3--:R-:W-:Y:S01]  /*8640*/  F2FP.PACK_AB R152, R171, R174 ;  /* 0x000000aeab98723e */ /* 0x008fe200000000ff */
[----:B------:R-:W-:Y:S01]  /*8650*/  LDSM.16.MT88.4 R68, [R193+0x1000] ;  /* 0x00100000c144783b */ /* 0x000fe20000004200 */
[--C-:B--2---:R-:W-:Y:S01]  /*8660*/  FFMA.FTZ R24, R53, c[0x0][0x2d0], -R160.reuse ;  /* 0x0000b40035187a23 */ /* 0x104fe200000108a0 */
[----:B------:R-:W-:Y:S01]  /*8670*/  F2FP.PACK_AB R53, R238, R229 ;  /* 0x000000e5ee35723e */ /* 0x000fe200000000ff */
[----:B------:R-:W-:Y:S04]  /*8680*/  FFMA.FTZ R160, R81, c[0x0][0x2d0], -R160 ;  /* 0x0000b40051a07a23 */ /* 0x000fe800000108a0 */
[----:B------:R1:W-:Y:S01]  /*8690*/  MUFU.EX2 R213, R24 ;  /* 0x0000001800d57308 */ /* 0x0003e20000000800 */
[----:B------:R-:W-:Y:S02]  /*86a0*/  FFMA.FTZ R81, R73, c[0x0][0x2d0], -R114 ;  /* 0x0000b40049517a23 */ /* 0x000fe40000010872 */
[----:B------:R-:W-:Y:S02]  /*86b0*/  FFMA.FTZ R73, R109, R208, R162 ;  /* 0x000000d06d497223 */ /* 0x000fe400000100a2 */
[----:B-----5:R-:W-:Y:S05]  /*86c0*/  FFMA.FTZ R40, R57, c[0x0][0x2d0], -R114 ;  /* 0x0000b40039287a23 */ /* 0x020fea0000010872 */
[----:B------:R2:W-:Y:S10]  /*86d0*/  MUFU.EX2 R169, R40 ;  /* 0x0000002800a97308 */ /* 0x0005f40000000800 */
[----:B------:R3:W-:Y:S01]  /*86e0*/  MUFU.EX2 R162, R41 ;  /* 0x0000002900a27308 */ /* 0x0007e20000000800 */
[C---:B-1----:R-:W-:Y:S02]  /*86f0*/  FMUL.FTZ R24, R3.reuse, R148 ;  /* 0x0000009403187220 */ /* 0x042fe40000410000 */
[----:B------:R-:W-:Y:S04]  /*8700*/  FFMA.FTZ R3, R3, R209, R166 ;  /* 0x000000d103037223 */ /* 0x000fe800000100a6 */
[----:B------:R-:W-:Y:S01]  /*8710*/  FADD.FTZ R3, R186, R3 ;  /* 0x00000003ba037221 */ /* 0x000fe20000010000 */
[-C--:B------:R-:W-:Y:S02]  /*8720*/  HMMA.16816.F32 R24, R156, R118.reuse, R24 ;  /* 0x000000769c18723c */ /* 0x080fe40000001818 */
[----:B------:R-:W-:Y:S01]  /*8730*/  MUFU.EX2 R158, R115 ;  /* 0x00000073009e7308 */ /* 0x000fe20000000800 */
[----:B--2---:R-:W-:Y:S02]  /*8740*/  FFMA.FTZ R40, R60, c[0x0][0x2d0], -R114 ;  /* 0x0000b4003c287a23 */ /* 0x004fe40000010872 */
[----:B------:R-:W-:Y:S03]  /*8750*/  FFMA.FTZ R60, R58, c[0x0][0x2d0], -R108 ;  /* 0x0000b4003a3c7a23 */ /* 0x000fe6000001086c */
[----:B------:R-:W-:Y:S01]  /*8760*/  HMMA.16816.F32 R28, R120, R118, R28 ;  /* 0x00000076781c723c */ /* 0x000fe2000000181c */
[----:B------:R-:W1:Y:S03]  /*8770*/  LDSM.16.MT88.4 R120, [R191+0x800] ;  /* 0x00080000bf78783b */ /* 0x000e660000004200 */
[----:B------:R-:W-:Y:S01]  /*8780*/  MUFU.EX2 R110, R60 ;  /* 0x0000003c006e7308 */ /* 0x000fe20000000800 */
[----:B---3--:R-:W-:Y:S02]  /*8790*/  F2FP.PACK_AB R41, R223, R224 ;  /* 0x000000e0df29723e */ /* 0x008fe400000000ff */
[----:B------:R-:W-:Y:S01]  /*87a0*/  F2FP.PACK_AB R118, R228, R232 ;  /* 0x000000e8e476723e */ /* 0x000fe200000000ff */
[-C--:B----4-:R-:W-:Y:S05]  /*87b0*/  HMMA.16816.F32 R4, R52, R124.reuse, R4 ;  /* 0x0000007c3404723c */ /* 0x090fea0000001804 */
[----:B------:R-:W-:Y:S01]  /*87c0*/  F2FP.PACK_AB R119, R178, R180 ;  /* 0x000000b4b277723e */ /* 0x000fe200000000ff */
[----:B------:R2:W-:Y:S06]  /*87d0*/  MUFU.EX2 R170, R40 ;  /* 0x0000002800aa7308 */ /* 0x0005ec0000000800 */
[C---:B------:R-:W-:Y:S04]  /*87e0*/  HMMA.16816.F32 R8, R116.reuse, R124, R8 ;  /* 0x0000007c7408723c */ /* 0x040fe80000001808 */
[----:B------:R3:W4:Y:S04]  /*87f0*/  MUFU.EX2 R159, R45 ;  /* 0x0000002d009f7308 */ /* 0x0007280000000800 */
[-C--:B------:R-:W-:Y:S06]  /*8800*/  HMMA.16816.F32 R12, R116, R126.reuse, R12 ;  /* 0x0000007e740c723c */ /* 0x080fec000000180c */
[----:B------:R-:W5:Y:S02]  /*8810*/  MUFU.EX2 R156, R160 ;  /* 0x000000a0009c7308 */ /* 0x000f640000000800 */
[C---:B------:R-:W-:Y:S04]  /*8820*/  HMMA.16816.F32 R16, R52.reuse, R126, R16 ;  /* 0x0000007e3410723c */ /* 0x040fe80000001810 */
[--C-:B--2---:R-:W-:Y:S02]  /*8830*/  FFMA.FTZ R40, R61, c[0x0][0x2d0], -R114.reuse ;  /* 0x0000b4003d287a23 */ /* 0x104fe40000010872 */
[----:B------:R-:W-:Y:S02]  /*8840*/  FFMA.FTZ R61, R82, c[0x0][0x2d0], -R161 ;  /* 0x0000b400523d7a23 */ /* 0x000fe400000108a1 */
[-C--:B------:R-:W-:Y:S01]  /*8850*/  HMMA.16816.F32 R20, R52, R128.reuse, R20 ;  /* 0x000000803414723c */ /* 0x080fe20000001814 */
[----:B------:R2:W-:Y:S03]  /*8860*/  MUFU.EX2 R172, R40 ;  /* 0x0000002800ac7308 */ /* 0x0005e60000000800 */
[----:B---3--:R-:W-:Y:S01]  /*8870*/  F2FP.PACK_AB R45, R163, R164 ;  /* 0x000000a4a32d723e */ /* 0x008fe200000000ff */
[----:B------:R-:W-:Y:S01]  /*8880*/  FFMA.FTZ R82, R76, c[0x0][0x2d0], -R114 ;  /* 0x0000b4004c527a23 */ /* 0x000fe20000010872 */
[----:B----4-:R-:W-:Y:S01]  /*8890*/  F2FP.PACK_AB R153, R159, R162 ;  /* 0x000000a29f99723e */ /* 0x010fe200000000ff */
[----:B------:R-:W-:Y:S01]  /*88a0*/  FFMA.FTZ R76, R74, c[0x0][0x2d0], -R108 ;  /* 0x0000b4004a4c7a23 */ /* 0x000fe2000001086c */
[C---:B------:R-:W-:Y:S03]  /*88b0*/  HMMA.16816.F32 R32, R116.reuse, R128, R32 ;  /* 0x000000807420723c */ /* 0x040fe60000001820 */
[----:B------:R-:W-:Y:S01]  /*88c0*/  MUFU.EX2 R115, R61 ;  /* 0x0000003d00737308 */ /* 0x000fe20000000800 */
[----:B------:R-:W-:Y:S01]  /*88d0*/  FADD.FTZ R74, R173, R44 ;  /* 0x0000002cad4a7221 */ /* 0x000fe20000010000 */
[----:B------:R-:W-:Y:S01]  /*88e0*/  F2FP.PACK_AB R44, R216, R217 ;  /* 0x000000d9d82c723e */ /* 0x000fe200000000ff */
[----:B------:R-:W-:Y:S01]  /*88f0*/  FFMA.FTZ R114, R77, c[0x0][0x2d0], -R114 ;  /* 0x0000b4004d727a23 */ /* 0x000fe20000010872 */
[----:B-----5:R-:W-:Y:S01]  /*8900*/  F2FP.PACK_AB R154, R156, R158 ;  /* 0x0000009e9c9a723e */ /* 0x020fe200000000ff */
[-C--:B------:R-:W-:Y:S05]  /*8910*/  HMMA.16816.F32 R36, R116, R130.reuse, R36 ;  /* 0x000000827424723c */ /* 0x080fea0000001824 */
[----:B------:R-:W-:Y:S03]  /*8920*/  MUFU.EX2 R77, R72 ;  /* 0x00000048004d7308 */ /* 0x000fe60000000800 */
[C---:B------:R-:W-:Y:S01]  /*8930*/  HMMA.16816.F32 R48, R52.reuse, R130, R48 ;  /* 0x000000823430723c */ /* 0x040fe20000001830 */
[----:B------:R-:W-:Y:S03]  /*8940*/  LDSM.16.MT88.4 R128, [R190+0x2000] ;  /* 0x00200000be80783b */ /* 0x000fe60000004200 */
[--C-:B--2---:R-:W-:Y:S01]  /*8950*/  FFMA.FTZ R40, R46, c[0x0][0x2d0], -R108.reuse ;  /* 0x0000b4002e287a23 */ /* 0x104fe2000001086c */
[----:B------:R-:W-:Y:S02]  /*8960*/  F2FP.PACK_AB R46, R214, R212 ;  /* 0x000000d4d62e723e */ /* 0x000fe400000000ff */
[----:B------:R-:W-:Y:S01]  /*8970*/  MUFU.EX2 R72, R80 ;  /* 0x0000005000487308 */ /* 0x000fe20000000800 */
[-C--:B-1----:R-:W-:Y:S08]  /*8980*/  HMMA.16816.F32 R84, R52, R120.reuse, R84 ;  /* 0x000000783454723c */ /* 0x082ff00000001854 */
[C---:B------:R-:W-:Y:S01]  /*8990*/  HMMA.16816.F32 R88, R116.reuse, R120, R88 ;  /* 0x000000787458723c */ /* 0x040fe20000001858 */
[----:B------:R1:W-:Y:S07]  /*89a0*/  MUFU.EX2 R161, R40 ;  /* 0x0000002800a17308 */ /* 0x0003ee0000000800 */
[-C--:B------:R-:W-:Y:S08]  /*89b0*/  HMMA.16816.F32 R92, R116, R122.reuse, R92 ;  /* 0x0000007a745c723c */ /* 0x080ff0000000185c */
[C---:B------:R-:W-:Y:S01]  /*89c0*/  HMMA.16816.F32 R96, R52.reuse, R122, R96 ;  /* 0x0000007a3460723c */ /* 0x040fe20000001860 */
[----:B------:R-:W2:Y:S07]  /*89d0*/  LDSM.16.MT88.4 R120, [R190+0x1000] ;  /* 0x00100000be78783b */ /* 0x000eae0000004200 */
[-C--:B------:R-:W-:Y:S04]  /*89e0*/  HMMA.16816.F32 R100, R52, R64.reuse, R100 ;  /* 0x000000403464723c */ /* 0x080fe80000001864 */
[--C-:B-1----:R-:W-:Y:S04]  /*89f0*/  FFMA.FTZ R40, R47, c[0x0][0x2d0], -R108.reuse ;  /* 0x0000b4002f287a23 */ /* 0x102fe8000001086c */
[C---:B------:R-:W-:Y:S01]  /*8a00*/  HMMA.16816.F32 R104, R116.reuse, R64, R104 ;  /* 0x000000407468723c */ /* 0x040fe20000001868 */
[----:B------:R1:W3:Y:S06]  /*8a10*/  MUFU.EX2 R157, R40 ;  /* 0x00000028009d7308 */ /* 0x0002ec0000000800 */
[--C-:B------:R-:W-:Y:S01]  /*8a20*/  FFMA.FTZ R64, R59, c[0x0][0x2d0], -R108.reuse ;  /* 0x0000b4003b407a23 */ /* 0x100fe2000001086c */
[-C--:B------:R-:W-:Y:S01]  /*8a30*/  HMMA.16816.F32 R24, R116, R66.reuse, R24 ;  /* 0x000000427418723c */ /* 0x080fe20000001818 */
[----:B------:R-:W4:Y:S02]  /*8a40*/  LDSM.16.MT88.4 R56, [R191+0x1000] ;  /* 0x00100000bf38783b */ /* 0x000f240000004200 */
[----:B------:R-:W-:Y:S01]  /*8a50*/  MUFU.EX2 R109, R64 ;  /* 0x00000040006d7308 */ /* 0x000fe20000000800 */
[--C-:B------:R-:W-:Y:S02]  /*8a60*/  FFMA.FTZ R65, R62, c[0x0][0x2d0], -R108.reuse ;  /* 0x0000b4003e417a23 */ /* 0x100fe4000001086c */
[----:B------:R-:W-:Y:S02]  /*8a70*/  FFMA.FTZ R108, R79, c[0x0][0x2d0], -R108 ;  /* 0x0000b4004f6c7a23 */ /* 0x000fe4000001086c */
[----:B------:R-:W-:Y:S01]  /*8a80*/  HMMA.16816.F32 R28, R52, R66, R28 ;  /* 0x00000042341c723c */ /* 0x000fe2000000181c */
[----:B------:R-:W5:Y:S04]  /*8a90*/  LDSM.16.MT88.4 R52, [R192+0x1000] ;  /* 0x00100000c034783b */ /* 0x000f680000004200 */
[----:B------:R4:W-:Y:S01]  /*8aa0*/  MUFU.EX2 R79, R65 ;  /* 0x00000041004f7308 */ /* 0x0009e20000000800 */
[----:B-1----:R-:W-:Y:S03]  /*8ab0*/  F2FP.PACK_AB R40, R225, R226 ;  /* 0x000000e2e128723e */ /* 0x002fe600000000ff */
[----:B------:R-:W1:Y:S03]  /*8ac0*/  LDSM.16.MT88.4 R60, [R190+0x1800] ;  /* 0x00180000be3c783b */ /* 0x000e660000004200 */
[----:B---3--:R-:W-:Y:S01]  /*8ad0*/  F2FP.PACK_AB R47, R157, R161 ;  /* 0x000000a19d2f723e */ /* 0x008fe200000000ff */
[-C--:B--2---:R-:W-:Y:S08]  /*8ae0*/  HMMA.16816.F32 R4, R40, R120.reuse, R4 ;  /* 0x000000782804723c */ /* 0x084ff00000001804 */
[C---:B------:R-:W-:Y:S01]  /*8af0*/  HMMA.16816.F32 R8, R44.reuse, R120, R8 ;  /* 0x000000782c08723c */ /* 0x040fe20000001808 */
[----:B----4-:R-:W-:Y:S07]  /*8b00*/  LDSM.16.MT88.4 R64, [R191+0x1800] ;  /* 0x00180000bf40783b */ /* 0x010fee0000004200 */
[-C--:B------:R-:W-:Y:S08]  /*8b10*/  HMMA.16816.F32 R12, R44, R122.reuse, R12 ;  /* 0x0000007a2c0c723c */ /* 0x080ff0000000180c */
[C---:B------:R-:W-:Y:S08]  /*8b20*/  HMMA.16816.F32 R16, R40.reuse, R122, R16 ;  /* 0x0000007a2810723c */ /* 0x040ff00000001810 */
[-C--:B------:R-:W-:Y:S08]  /*8b30*/  HMMA.16816.F32 R20, R40, R68.reuse, R20 ;  /* 0x000000442814723c */ /* 0x080ff00000001814 */
[C---:B------:R-:W-:Y:S07]  /*8b40*/  HMMA.16816.F32 R32, R44.reuse, R68, R32 ;  /* 0x000000442c20723c */ /* 0x040fee0000001820 */
[----:B------:R-:W-:Y:S01]  /*8b50*/  FADD.FTZ R69, R187, R3 ;  /* 0x00000003bb457221 */ /* 0x000fe20000010000 */
[-C--:B------:R-:W-:Y:S08]  /*8b60*/  HMMA.16816.F32 R36, R44, R70.reuse, R36 ;  /* 0x000000462c24723c */ /* 0x080ff00000001824 */
[C---:B------:R-:W-:Y:S01]  /*8b70*/  HMMA.16816.F32 R48, R40.reuse, R70, R48 ;  /* 0x000000462830723c */ /* 0x040fe20000001830 */
[----:B------:R-:W2:Y:S07]  /*8b80*/  MUFU.EX2 R71, R81 ;  /* 0x0000005100477308 */ /* 0x000eae0000000800 */
[-C--:B------:R-:W-:Y:S08]  /*8b90*/  HMMA.16816.F32 R84, R40, R56.reuse, R84 ;  /* 0x000000382854723c */ /* 0x080ff00000001854 */
[C---:B------:R-:W-:Y:S08]  /*8ba0*/  HMMA.16816.F32 R88, R44.reuse, R56, R88 ;  /* 0x000000382c58723c */ /* 0x040ff00000001858 */
[-C--:B------:R-:W-:Y:S04]  /*8bb0*/  HMMA.16816.F32 R92, R44, R58.reuse, R92 ;  /* 0x0000003a2c5c723c */ /* 0x080fe8000000185c */
[----:B--2---:R-:W-:Y:S04]  /*8bc0*/  F2FP.PACK_AB R148, R71, R72 ;  /* 0x000000484794723e */ /* 0x004fe800000000ff */
[C---:B------:R-:W-:Y:S01]  /*8bd0*/  HMMA.16816.F32 R96, R40.reuse, R58, R96 ;  /* 0x0000003a2860723c */ /* 0x040fe20000001860 */
[----:B------:R-:W2:Y:S07]  /*8be0*/  LDSM.16.MT88.4 R56, [R193+0x1800] ;  /* 0x00180000c138783b */ /* 0x000eae0000004200 */
[-C--:B-----5:R-:W-:Y:S08]  /*8bf0*/  HMMA.16816.F32 R100, R40, R52.reuse, R100 ;  /* 0x000000342864723c */ /* 0x0a0ff00000001864 */
[C---:B------:R-:W-:Y:S08]  /*8c00*/  HMMA.16816.F32 R104, R44.reuse, R52, R104 ;  /* 0x000000342c68723c */ /* 0x040ff00000001868 */
[-C--:B------:R-:W-:Y:S07]  /*8c10*/  HMMA.16816.F32 R24, R44, R54.reuse, R24 ;  /* 0x000000362c18723c */ /* 0x080fee0000001818 */
[----:B------:R-:W-:Y:S01]  /*8c20*/  F2FP.PACK_AB R46, R172, R170 ;  /* 0x000000aaac2e723e */ /* 0x000fe200000000ff */
[----:B------:R-:W-:Y:S01]  /*8c30*/  HMMA.16816.F32 R28, R40, R54, R28 ;  /* 0x00000036281c723c */ /* 0x000fe2000000181c */
[----:B------:R-:W3:Y:S03]  /*8c40*/  LDSM.16.MT88.4 R52, [R192+0x1800] ;  /* 0x00180000c034783b */ /* 0x000ee60000004200 */
[----:B------:R-:W-:Y:S01]  /*8c50*/  FADD.FTZ R44, R203, R73 ;  /* 0x00000049cb2c7221 */ /* 0x000fe20000010000 */
[----:B------:R-:W-:Y:S01]  /*8c60*/  F2FP.PACK_AB R47, R77, R79 ;  /* 0x0000004f4d2f723e */ /* 0x000fe200000000ff */
[----:B------:R-:W-:Y:S01]  /*8c70*/  FADD.FTZ R45, R181, R0 ;  /* 0x00000000b52d7221 */ /* 0x000fe20000010000 */
[----:B------:R-:W-:Y:S01]  /*8c80*/  F2FP.PACK_AB R40, R213, R215 ;  /* 0x000000d7d528723e */ /* 0x000fe200000000ff */
[----:B------:R-:W-:Y:S01]  /*8c90*/  FADD.FTZ R70, R198, R44 ;  /* 0x0000002cc6467221 */ /* 0x000fe20000010000 */
[----:B------:R-:W-:Y:S01]  /*8ca0*/  F2FP.PACK_AB R41, R184, R183 ;  /* 0x000000b7b829723e */ /* 0x000fe200000000ff */
[----:B------:R-:W4:Y:S02]  /*8cb0*/  MUFU.EX2 R73, R83 ;  /* 0x0000005300497308 */ /* 0x000f240000000800 */
[----:B------:R-:W-:Y:S01]  /*8cc0*/  F2FP.PACK_AB R42, R177, R179 ;  /* 0x000000b3b12a723e */ /* 0x000fe200000000ff */
[----:B------:R-:W-:Y:S01]  /*8cd0*/  FADD.FTZ R68, R185, R45 ;  /* 0x0000002db9447221 */ /* 0x000fe20000010000 */
[----:B------:R-:W-:Y:S01]  /*8ce0*/  F2FP.PACK_AB R43, R175, R176 ;  /* 0x000000b0af2b723e */ /* 0x000fe200000000ff */
[----:B------:R-:W-:Y:S01]  /*8cf0*/  FADD.FTZ R0, R204, R74 ;  /* 0x0000004acc007221 */ /* 0x000fe20000010000 */
[----:B------:R-:W-:Y:S02]  /*8d00*/  F2FP.PACK_AB R44, R169, R168 ;  /* 0x000000a8a92c723e */ /* 0x000fe400000000ff */
[----:B------:R-:W-:Y:S01]  /*8d10*/  F2FP.PACK_AB R45, R109, R110 ;  /* 0x0000006e6d2d723e */ /* 0x000fe200000000ff */
[----:B------:R-:W-:Y:S02]  /*8d20*/  FADD.FTZ R3, R210, R0 ;  /* 0x00000000d2037221 */ /* 0x000fe40000010000 */
[-C--:B-1----:R-:W-:Y:S03]  /*8d30*/  HMMA.16816.F32 R4, R40, R60.reuse, R4 ;  /* 0x0000003c2804723c */ /* 0x082fe60000001804 */
[----:B------:R-:W-:Y:S02]  /*8d40*/  FADD.FTZ R0, R234, R70 ;  /* 0x00000046ea007221 */ /* 0x000fe40000010000 */
[----:B------:R-:W-:Y:S03]  /*8d50*/  FADD.FTZ R3, R231, R3 ;  /* 0x00000003e7037221 */ /* 0x000fe60000010000 */
[C---:B------:R-:W-:Y:S01]  /*8d60*/  HMMA.16816.F32 R8, R44.reuse, R60, R8 ;  /* 0x0000003c2c08723c */ /* 0x040fe20000001808 */
[----:B------:R1:W-:Y:S03]  /*8d70*/  MUFU.EX2 R61, R114 ;  /* 0x00000072003d7308 */ /* 0x0003e60000000800 */
[----:B----4-:R-:W-:Y:S04]  /*8d80*/  F2FP.PACK_AB R155, R73, R115 ;  /* 0x00000073499b723e */ /* 0x010fe800000000ff */
[-C--:B------:R-:W-:Y:S03]  /*8d90*/  HMMA.16816.F32 R12, R44, R62.reuse, R12 ;  /* 0x0000003e2c0c723c */ /* 0x080fe6000000180c */
[----:B------:R-:W-:Y:S05]  /*8da0*/  MUFU.EX2 R60, R76 ;  /* 0x0000004c003c7308 */ /* 0x000fea0000000800 */
[C---:B------:R-:W-:Y:S05]  /*8db0*/  HMMA.16816.F32 R16, R40.reuse, R62, R16 ;  /* 0x0000003e2810723c */ /* 0x040fea0000001810 */
[----:B------:R-:W4:Y:S03]  /*8dc0*/  MUFU.EX2 R62, R82 ;  /* 0x00000052003e7308 */ /* 0x000f260000000800 */
[-C--:B--2---:R-:W-:Y:S04]  /*8dd0*/  HMMA.16816.F32 R20, R40, R56.reuse, R20 ;  /* 0x000000382814723c */ /* 0x084fe80000001814 */
[----:B-1----:R-:W-:Y:S04]  /*8de0*/  MOV R114, R111 ;  /* 0x0000006f00727202 */ /* 0x002fe80000000f00 */
[C---:B------:R-:W-:Y:S01]  /*8df0*/  HMMA.16816.F32 R32, R44.reuse, R56, R32 ;  /* 0x000000382c20723c */ /* 0x040fe20000001820 */
[----:B------:R-:W-:Y:S06]  /*8e00*/  MUFU.EX2 R57, R108 ;  /* 0x0000006c00397308 */ /* 0x000fec0000000800 */
[----:B------:R-:W-:Y:S01]  /*8e10*/  FADD.FTZ R56, R229, R0 ;  /* 0x00000000e5387221 */ /* 0x000fe20000010000 */
[-C--:B------:R-:W-:Y:S04]  /*8e20*/  HMMA.16816.F32 R36, R44, R58.reuse, R36 ;  /* 0x0000003a2c24723c */ /* 0x080fe80000001824 */
[----:B------:R-:W-:Y:S01]  /*8e30*/  FADD.FTZ R0, R235, R3 ;  /* 0x00000003eb007221 */ /* 0x000fe20000010000 */
[----:B----4-:R-:W-:Y:S03]  /*8e40*/  F2FP.PACK_AB R150, R61, R62 ;  /* 0x0000003e3d96723e */ /* 0x010fe600000000ff */
[C---:B------:R-:W-:Y:S01]  /*8e50*/  HMMA.16816.F32 R48, R40.reuse, R58, R48 ;  /* 0x0000003a2830723c */ /* 0x040fe20000001830 */
[----:B------:R-:W1:Y:S03]  /*8e60*/  MUFU.EX2 R59, R75 ;  /* 0x0000004b003b7308 */ /* 0x000e660000000800 */
[----:B------:R-:W-:Y:S04]  /*8e70*/  FADD.FTZ R0, R239, R0 ;  /* 0x00000000ef007221 */ /* 0x000fe80000010000 */
[-C--:B------:R-:W-:Y:S03]  /*8e80*/  HMMA.16816.F32 R84, R40, R64.reuse, R84 ;  /* 0x000000402854723c */ /* 0x080fe60000001854 */
[----:B------:R-:W2:Y:S05]  /*8e90*/  MUFU.EX2 R58, R78 ;  /* 0x0000004e003a7308 */ /* 0x000eaa0000000800 */
[C---:B------:R-:W-:Y:S08]  /*8ea0*/  HMMA.16816.F32 R88, R44.reuse, R64, R88 ;  /* 0x000000402c58723c */ /* 0x040ff00000001858 */
[-C--:B------:R-:W-:Y:S04]  /*8eb0*/  HMMA.16816.F32 R92, R44, R66.reuse, R92 ;  /* 0x000000422c5c723c */ /* 0x080fe8000000185c */
[----:B-1----:R-:W-:Y:S04]  /*8ec0*/  F2FP.PACK_AB R149, R59, R60 ;  /* 0x0000003c3b95723e */ /* 0x002fe800000000ff */
[C---:B------:R-:W-:Y:S04]  /*8ed0*/  HMMA.16816.F32 R96, R40.reuse, R66, R96 ;  /* 0x000000422860723c */ /* 0x040fe80000001860 */
[----:B--2---:R-:W-:Y:S04]  /*8ee0*/  F2FP.PACK_AB R151, R57, R58 ;  /* 0x0000003a3997723e */ /* 0x004fe800000000ff */
[-C--:B---3--:R-:W-:Y:S08]  /*8ef0*/  HMMA.16816.F32 R100, R40, R52.reuse, R100 ;  /* 0x000000342864723c */ /* 0x088ff00000001864 */
[C---:B------:R-:W-:Y:S07]  /*8f00*/  HMMA.16816.F32 R104, R44.reuse, R52, R104 ;  /* 0x000000342c68723c */ /* 0x040fee0000001868 */
[----:B------:R-:W-:Y:S01]  /*8f10*/  FADD.FTZ R52, R220, R68 ;  /* 0x00000044dc347221 */ /* 0x000fe20000010000 */
[-C--:B------:R-:W-:Y:S01]  /*8f20*/  HMMA.16816.F32 R24, R44, R54.reuse, R24 ;  /* 0x000000362c18723c */ /* 0x080fe20000001818 */
[----:B------:R-:W1:Y:S03]  /*8f30*/  LDSM.16.MT88.4 R44, [R191+0x2000] ;  /* 0x00200000bf2c783b */ /* 0x000e660000004200 */
[----:B------:R-:W-:Y:S04]  /*8f40*/  FADD.FTZ R53, R230, R69 ;  /* 0x00000045e6357221 */ /* 0x000fe80000010000 */
[----:B------:R-:W-:Y:S07]  /*8f50*/  HMMA.16816.F32 R28, R40, R54, R28 ;  /* 0x00000036281c723c */ /* 0x000fee000000181c */
[----:B------:R-:W-:Y:S01]  /*8f60*/  FADD.FTZ R40, R132, R52 ;  /* 0x0000003484287221 */ /* 0x000fe20000010000 */
[-C--:B------:R-:W-:Y:S01]  /*8f70*/  HMMA.16816.F32 R120, R152, R128.reuse, R4 ;  /* 0x000000809878723c */ /* 0x080fe20000001804 */
[----:B------:R-:W2:Y:S04]  /*8f80*/  LDSM.16.MT88.4 R4, [R192+0x2000] ;  /* 0x00200000c004783b */ /* 0x000ea80000004200 */
[----:B------:R-:W-:Y:S02]  /*8f90*/  FADD.FTZ R41, R227, R53 ;  /* 0x00000035e3297221 */ /* 0x000fe40000010000 */
[----:B------:R-:W-:Y:S01]  /*8fa0*/  FADD.FTZ R3, R182, R40 ;  /* 0x00000028b6037221 */ /* 0x000fe20000010000 */
        /* <DEDUP_REMOVED lines=26> */
[-C--:B-1----:R-:W-:Y:S03]  /*9150*/  HMMA.16816.F32 R84, R152, R44.reuse, R84 ;  /* 0x0000002c9854723c */ /* 0x082fe60000001854 */
        /* <DEDUP_REMOVED lines=17> */
[----:B------:R-:W-:Y:S01]  /*9270*/  FADD.FTZ R9, R109, R3 ;  /* 0x000000036d097221 */ /* 0x000fe20000010000 */
[----:B------:R-:W-:Y:S01]  /*9280*/  MOV R109, R112 ;  /* 0x00000070006d7202 */ /* 0x000fe20000000f00 */
        /* <DEDUP_REMOVED lines=12> */
[----:B------:R-:W-:Y:S01]  /*9350*/  FADD.FTZ R3, R162, R9 ;  /* 0x00000009a2037221 */ /* 0x000fe20000010000 */
[-C--:B------:R-:W-:Y:S03]  /*9360*/  MOV R9, R2.reuse ;  /* 0x0000000200097202 */ /* 0x080fe60000000f00 */
        /* <DEDUP_REMOVED lines=11> */
[----:B------:R-:W-:Y:S01]  /*9420*/  IADD3 R0, R202, -0x1, RZ ;  /* 0xffffffffca007810 */ /* 0x000fe20007ffe0ff */
[----:B------:R-:W-:Y:S02]  /*9430*/  FADD.FTZ R207, R156, R4 ;  /* 0x000000049ccf7221 */ /* 0x000fe40000010000 */
[----:B------:R-:W-:Y:S01]  /*9440*/  FADD.FTZ R208, R73, R6 ;  /* 0x0000000649d07221 */ /* 0x000fe20000010000 */
[----:B------:R-:W-:Y:S01]  /*9450*/  MOV R202, R0 ;  /* 0x0000000000ca7202 */ /* 0x000fe20000000f00 */
[----:B------:R-:W-:Y:S01]  /*9460*/  FADD.FTZ R209, R61, R5 ;  /* 0x000000053dd17221 */ /* 0x000fe20000010000 */
[----:B------:R-:W-:Y:S01]  /*9470*/  MOV R0, R113 ;  /* 0x0000007100007202 */ /* 0x000fe20000000f00 */
[----:B------:R-:W-:Y:S01]  /*9480*/  FADD.FTZ R211, R57, R3 ;  /* 0x0000000339d37221 */ /* 0x000fe20000010000 */
[----:B------:R-:W-:-:S05]  /*9490*/  @P1 BRA `(.L_x_88) ;  /* 0xffffcd5000001947 */ /* 0x000fca000383ffff */
.L_x_81:
[----:B------:R-:W-:Y:S05]  /*94a0*/  BRA.DIV ~URZ, `(.L_x_89) ;  /* 0x00005fa27f007947 */ /* 0x000fea000b800000 */
[----:B------:R-:W1:Y:S04]  /*94b0*/  SHFL.BFLY PT, R0, R207, 0x2, 0x1f ;  /* 0x0c401f00cf007f89 */ /* 0x000e6800000e0000 */
[----:B------:R-:W2:Y:S04]  /*94c0*/  SHFL.BFLY PT, R2, R208, 0x2, 0x1f ;  /* 0x0c401f00d0027f89 */ /* 0x000ea800000e0000 */
[----:B------:R-:W3:Y:S04]  /*94d0*/  SHFL.BFLY PT, R3, R209, 0x2, 0x1f ;  /* 0x0c401f00d1037f89 */ /* 0x000ee800000e0000 */
[----:B------:R-:W4:Y:S01]  /*94e0*/  SHFL.BFLY PT, R7, R211, 0x2, 0x1f ;  /* 0x0c401f00d3077f89 */ /* 0x000f2200000e0000 */
[----:B-1----:R-:W-:-:S02]  /*94f0*/  FADD.FTZ R0, R0, R207 ;  /* 0x000000cf00007221 */ /* 0x002fc40000010000 */
[----:B--2---:R-:W-:-:S03]  /*9500*/  FADD.FTZ R2, R2, R208 ;  /* 0x000000d002027221 */ /* 0x004fc60000010000 */
[----:B------:R-:W1:Y:S01]  /*9510*/  SHFL.BFLY PT, R4, R0, 0x1, 0x1f ;  /* 0x0c201f0000047f89 */ /* 0x000e6200000e0000 */
[----:B---3--:R-:W-:-:S03]  /*9520*/  FADD.FTZ R3, R3, R209 ;  /* 0x000000d103037221 */ /* 0x008fc60000010000 */
[----:B------:R-:W2:Y:S01]  /*9530*/  SHFL.BFLY PT, R5, R2, 0x1, 0x1f ;  /* 0x0c201f0002057f89 */ /* 0x000ea200000e0000 */
[----:B----4-:R-:W-:-:S03]  /*9540*/  FADD.FTZ R7, R7, R211 ;  /* 0x000000d307077221 */ /* 0x010fc60000010000 */
[----:B------:R-:W3:Y:S04]  /*9550*/  SHFL.BFLY PT, R6, R3, 0x1, 0x1f ;  /* 0x0c201f0003067f89 */ /* 0x000ee800000e0000 */
[----:B------:R4:W4:Y:S01]  /*9560*/  SHFL.BFLY PT, R8, R7, 0x1, 0x1f ;  /* 0x0c201f0007087f89 */ /* 0x00092200000e0000 */
[----:B-1----:R-:W-:Y:S02]  /*9570*/  FADD.FTZ R4, R0, R4 ;  /* 0x0000000400047221 */ /* 0x002fe40000010000 */
[----:B--2---:R-:W-:Y:S02]  /*9580*/  FADD.FTZ R5, R2, R5 ;  /* 0x0000000502057221 */ /* 0x004fe40000010000 */
[----:B---3--:R-:W-:Y:S02]  /*9590*/  FADD.FTZ R6, R3, R6 ;  /* 0x0000000603067221 */ /* 0x008fe40000010000 */
.L_x_179:
[----:B------:R-:W-:Y:S01]  /*95a0*/  FSETP.NE.FTZ.AND P3, PT, R4, RZ, PT ;  /* 0x000000ff0400720b */ /* 0x000fe20003f75000 */
[----:B------:R-:W-:Y:S01]  /*95b0*/  CS2R R2, SRZ ;  /* 0x0000000000027805 */ /* 0x000fe2000001ff00 */
[----:B------:R-:W-:-:S02]  /*95c0*/  MOV R0, RZ ;  /* 0x000000ff00007202 */ /* 0x000fc40000000f00 */
[----:B------:R-:W-:Y:S02]  /*95d0*/  FSETP.NE.FTZ.AND P2, PT, R5, RZ, PT ;  /* 0x000000ff0500720b */ /* 0x000fe40003f55000 */
[----:B------:R-:W-:Y:S02]  /*95e0*/  FSETP.NE.FTZ.AND P1, PT, R6, RZ, PT ;  /* 0x000000ff0600720b */ /* 0x000fe40003f35000 */
[----:B------:R-:W-:Y:S02]  /*95f0*/  MOV R24, 0xff800000 ;  /* 0xff80000000187802 */ /* 0x000fe40000000f00 */
[----:B------:R-:W-:Y:S02]  /*9600*/  MOV R22, 0xff800000 ;  /* 0xff80000000167802 */ /* 0x000fe40000000f00 */
[----:B------:R-:W-:Y:S01]  /*9610*/  MOV R23, 0xff800000 ;  /* 0xff80000000177802 */ /* 0x000fe20000000f00 */
[----:B------:R-:W1:Y:S01]  /*9620*/  @P3 MUFU.RCP R0, R4 ;  /* 0x0000000400003308 */ /* 0x000e620000001000 */
[----:B------:R-:W-:-:S05]  /*9630*/  MOV R19, 0xff800000 ;  /* 0xff80000000137802 */ /* 0x000fca0000000f00 */
[----:B------:R-:W-:Y:S02]  /*9640*/  @P1 MOV R11, 0x3f317218 ;  /* 0x3f317218000b1802 */ /* 0x000fe40000000f00 */
[----:B------:R2:W-:Y:S01]  /*9650*/  @P3 MUFU.LG2 R10, R4 ;  /* 0x00000004000a3308 */ /* 0x0005e20000000c00 */
[----:B-1----:R-:W-:-:S07]  /*9660*/  FMUL.FTZ R64, R0, R120 ;  /* 0x0000007800407220 */ /* 0x002fce0000410000 */
[----:B------:R-:W-:Y:S01]  /*9670*/  @P2 MUFU.RCP R3, R5 ;  /* 0x0000000500032308 */ /* 0x000fe20000001000 */
[C---:B------:R-:W-:Y:S02]  /*9680*/  FMUL.FTZ R65, R0.reuse, R121 ;  /* 0x0000007900417220 */ /* 0x040fe40000410000 */
[C---:B------:R-:W-:Y:S02]  /*9690*/  FMUL.FTZ R66, R0.reuse, R128 ;  /* 0x0000008000427220 */ /* 0x040fe40000410000 */
[----:B------:R-:W-:Y:S02]  /*96a0*/  FMUL.FTZ R67, R0, R129 ;  /* 0x0000008100437220 */ /* 0x000fe40000410000 */
[----:B--2-4-:R-:W-:Y:S01]  /*96b0*/  FADD.FTZ R4, R8, R7 ;  /* 0x0000000708047221 */ /* 0x014fe20000010000 */
[----:B------:R-:W-:Y:S01]  /*96c0*/  @P1 MUFU.RCP R2, R6 ;  /* 0x0000000600021308 */ /* 0x000fe20000001000 */
[C---:B------:R-:W-:Y:S02]  /*96d0*/  FMUL.FTZ R68, R0.reuse, R132 ;  /* 0x0000008400447220 */ /* 0x040fe40000410000 */
[----:B------:R-:W-:Y:S01]  /*96e0*/  FMUL.FTZ R69, R0, R133 ;  /* 0x0000008500457220 */ /* 0x000fe20000410000 */
[----:B------:R-:W-:Y:S01]  /*96f0*/  FSETP.NE.FTZ.AND P0, PT, R4, RZ, PT ;  /* 0x000000ff0400720b */ /* 0x000fe20003f15000 */
[----:B------:R-:W-:-:S02]  /*9700*/  FMUL.FTZ R70, R0, R144 ;  /* 0x0000009000467220 */ /* 0x000fc40000410000 */
[C---:B------:R-:W-:Y:S01]  /*9710*/  FMUL.FTZ R71, R0.reuse, R145 ;  /* 0x0000009100477220 */ /* 0x040fe20000410000 */
[----:B------:R1:W2:Y:S01]  /*9720*/  @P2 MUFU.LG2 R7, R5 ;  /* 0x0000000500072308 */ /* 0x0002a20000000c00 */
        /* <DEDUP_REMOVED lines=8> */
[----:B-1----:R-:W-:Y:S01]  /*97b0*/  @P2 MOV R5, 0x3f317218 ;  /* 0x3f31721800052802 */ /* 0x002fe20000000f00 */
[----:B------:R-:W1:Y:S01]  /*97c0*/  @P1 MUFU.LG2 R0, R6 ;  /* 0x0000000600001308 */ /* 0x000e620000000c00 */
[----:B--2---:R-:W-:Y:S02]  /*97d0*/  @P2 FMUL.FTZ R8, R7, 0.69314718246459960938 ;  /* 0x3f31721807082820 */ /* 0x004fe40000410000 */
[C---:B------:R-:W-:Y:S02]  /*97e0*/  FMUL.FTZ R96, R3.reuse, R86 ;  /* 0x0000005603607220 */ /* 0x040fe40000410000 */
[----:B------:R-:W-:-:S02]  /*97f0*/  FMUL.FTZ R97, R3, R87 ;  /* 0x0000005703617220 */ /* 0x000fc40000410000 */
[C---:B------:R-:W-:Y:S02]  /*9800*/  FMUL.FTZ R78, R3.reuse, R122 ;  /* 0x0000007a034e7220 */ /* 0x040fe40000410000 */
[C---:B------:R-:W-:Y:S02]  /*9810*/  FMUL.FTZ R79, R3.reuse, R123 ;  /* 0x0000007b034f7220 */ /* 0x040fe40000410000 */
[C---:B------:R-:W-:Y:S02]  /*9820*/  FMUL.FTZ R80, R3.reuse, R130 ;  /* 0x0000008203507220 */ /* 0x040fe40000410000 */
[C---:B------:R-:W-:Y:S02]  /*9830*/  FMUL.FTZ R81, R3.reuse, R131 ;  /* 0x0000008303517220 */ /* 0x040fe40000410000 */
[C---:B------:R-:W-:Y:S02]  /*9840*/  FMUL.FTZ R82, R3.reuse, R134 ;  /* 0x0000008603527220 */ /* 0x040fe40000410000 */
[----:B-1----:R-:W-:Y:S01]  /*9850*/  @P1 FMUL.FTZ R7, R0, 0.69314718246459960938 ;  /* 0x3f31721800071820 */ /* 0x002fe20000410000 */
[----:B------:R-:W-:Y:S01]  /*9860*/  MOV R0, RZ ;  /* 0x000000ff00007202 */ /* 0x000fe20000000f00 */
[----:B------:R-:W-:-:S02]  /*9870*/  FMUL.FTZ R83, R3, R135 ;  /* 0x0000008703537220 */ /* 0x000fc40000410000 */
[C---:B------:R-:W-:Y:S02]  /*9880*/  FMUL.FTZ R84, R3.reuse, R146 ;  /* 0x0000009203547220 */ /* 0x040fe40000410000 */
[C---:B------:R-:W-:Y:S01]  /*9890*/  FMUL.FTZ R85, R3.reuse, R147 ;  /* 0x0000009303557220 */ /* 0x040fe20000410000 */
[----:B------:R-:W1:Y:S01]  /*98a0*/  @P0 MUFU.RCP R0, R4 ;  /* 0x0000000400000308 */ /* 0x000e620000001000 */
[C---:B------:R-:W-:Y:S02]  /*98b0*/  FMUL.FTZ R86, R3.reuse, R98 ;  /* 0x0000006203567220 */ /* 0x040fe40000410000 */
[C---:B------:R-:W-:Y:S02]  /*98c0*/  FMUL.FTZ R87, R3.reuse, R99 ;  /* 0x0000006303577220 */ /* 0x040fe40000410000 */
[C---:B------:R-:W-:Y:S02]  /*98d0*/  FMUL.FTZ R76, R3.reuse, R102 ;  /* 0x00000066034c7220 */ /* 0x040fe40000410000 */
[----:B------:R-:W-:-:S02]  /*98e0*/  FMUL.FTZ R77, R3, R103 ;  /* 0x00000067034d7220 */ /* 0x000fc40000410000 */
[C---:B------:R-:W-:Y:S02]  /*98f0*/  FMUL.FTZ R62, R3.reuse, R154 ;  /* 0x0000009a033e7220 */ /* 0x040fe40000410000 */
[----:B------:R-:W-:Y:S01]  /*9900*/  FMUL.FTZ R63, R3, R155 ;  /* 0x0000009b033f7220 */ /* 0x000fe20000410000 */
[----:B------:R-:W-:Y:S01]  /*9910*/  @P3 MOV R3, 0x3f317218 ;  /* 0x3f31721800033802 */ /* 0x000fe20000000f00 */
        /* <DEDUP_REMOVED lines=16> */
[----:B------:R2:W3:Y:S01]  /*9a20*/  @P0 MUFU.LG2 R2, R4 ;  /* 0x0000000400020308 */ /* 0x0004e20000000c00 */
[----:B------:R-:W-:Y:S02]  /*9a30*/  @P3 FMUL.FTZ R6, R3, c[0x0][0x2d0] ;  /* 0x0000b40003063a20 */ /* 0x000fe40000410000 */
[----:B------:R-:W-:Y:S02]  /*9a40*/  @P1 FMUL.FTZ R3, R11, c[0x0][0x2d0] ;  /* 0x0000b4000b031a20 */ /* 0x000fe40000410000 */
[----:B------:R-:W-:Y:S02]  /*9a50*/  @P3 FMUL.FTZ R10, R10, 0.69314718246459960938 ;  /* 0x3f3172180a0a3820 */ /* 0x000fe40000410000 */
[----:B------:R-:W-:Y:S01]  /*9a60*/  @P1 FFMA.FTZ R24, R3, R111, R7 ;  /* 0x0000006f03181223 */ /* 0x000fe20000010007 */
[----:B------:R-:W-:Y:S01]  /*9a70*/  @P0 MOV R3, 0x3f317218 ;  /* 0x3f31721800030802 */ /* 0x000fe20000000f00 */
[----:B------:R-:W-:Y:S02]  /*9a80*/  @P2 FMUL.FTZ R5, R5, c[0x0][0x2d0] ;  /* 0x0000b40005052a20 */ /* 0x000fe40000410000 */
[----:B-1----:R-:W-:-:S02]  /*9a90*/  FMUL.FTZ R30, R0, R118 ;  /* 0x00000076001e7220 */ /* 0x002fc40000410000 */
[----:B------:R-:W-:Y:S02]  /*9aa0*/  @P0 FMUL.FTZ R3, R3, c[0x0][0x2d0] ;  /* 0x0000b40003030a20 */ /* 0x000fe40000410000 */
[----:B------:R-:W-:Y:S01]  /*9ab0*/  FMUL.FTZ R31, R0, R119 ;  /* 0x00000077001f7220 */ /* 0x000fe20000410000 */
[----:B--2---:R-:W-:Y:S01]  /*9ac0*/  MOV R4, 0x1 ;  /* 0x0000000100047802 */ /* 0x004fe20000000f00 */
[----:B---3--:R-:W-:Y:S02]  /*9ad0*/  @P0 FMUL.FTZ R2, R2, 0.69314718246459960938 ;  /* 0x3f31721802020820 */ /* 0x008fe40000410000 */
        /* <DEDUP_REMOVED lines=13> */
[----:B------:R-:W-:Y:S01]  /*9bb0*/  FMUL.FTZ R29, R0, R151 ;  /* 0x00000097001d7220 */ /* 0x000fe20000410000 */
[----:B------:R-:W-:Y:S01]  /*9bc0*/  PRMT R0, R4, 0x7610, R0 ;  /* 0x0000761004007816 */ /* 0x000fe20000000000 */
[----:B------:R-:W-:-:S02]  /*9bd0*/  @P3 FFMA.FTZ R22, R6, R113, R10 ;  /* 0x0000007106163223 */ /* 0x000fc4000001000a */
[----:B------:R-:W-:Y:S02]  /*9be0*/  @P2 FFMA.FTZ R23, R5, R112, R8 ;  /* 0x0000007005172223 */ /* 0x000fe40000010008 */
[----:B------:R-:W-:Y:S02]  /*9bf0*/  @P0 FFMA.FTZ R19, R3, R9, R2 ;  /* 0x0000000903130223 */ /* 0x000fe40000010002 */
.L_x_48:
[----:B------:R1:W5:Y:S04]  /*9c00*/  LDL R6, [R1] ;  /* 0x0000000001067983 */ /* 0x0003680000100800 */
[----:B------:R-:W2:Y:S01]  /*9c10*/  S2R R2, SR_TID.X ;  /* 0x0000000000027919 */ /* 0x000ea20000002100 */
[----:B------:R-:W-:Y:S01]  /*9c20*/  BSSY B0, `(.L_x_90) ;  /* 0x0000011000007945 */ /* 0x000fe20003800000 */
[----:B--2---:R-:W-:-:S13]  /*9c30*/  LOP3.LUT P0, RZ, R2, 0x7f, RZ, 0xc0, !PT ;  /* 0x0000007f02ff7812 */ /* 0x004fda000780c0ff */
[----:B------:R-:W-:Y:S05]  /*9c40*/  @P0 BRA `(.L_x_91) ;  /* 0x000000e000000947 */ /* 0x000fea0003800000 */
[----:B-1----:R-:W1:Y:S01]  /*9c50*/  S2R R4, SR_LANEID ;  /* 0x0000000000047919 */ /* 0x002e620000000000 */
[----:B------:R-:W-:Y:S01]  /*9c60*/  VOTEU.ANY UR4, UPT, PT ;  /* 0x0000000000047886 */ /* 0x000fe200038e0100 */
[----:B------:R-:W-:Y:S01]  /*9c70*/  IMAD.MOV.U32 R5, RZ, RZ, c[0x0][0x564] ;  /* 0x00015900ff057624 */ /* 0x000fe200078e00ff */
[----:B------:R-:W1:Y:S08]  /*9c80*/  FLO.U32 R3, UR4 ;  /* 0x0000000400037d00 */ /* 0x000e7000080e0000 */
[----:B------:R-:W2:Y:S01]  /*9c90*/  POPC R2, UR4 ;  /* 0x0000000400027d09 */ /* 0x000ea20008000000 */
[----:B-1----:R-:W-:Y:S01]  /*9ca0*/  ISETP.EQ.U32.AND P0, PT, R3, R4, PT ;  /* 0x000000040300720c */ /* 0x002fe20003f02070 */
[----:B------:R-:W-:-:S12]  /*9cb0*/  IMAD.MOV.U32 R4, RZ, RZ, c[0x0][0x560] ;  /* 0x00015800ff047624 */ /* 0x000fd800078e00ff */
[----:B--2---:R1:W2:Y:S04]  /*9cc0*/  @P0 ATOMG.E.ADD.STRONG.GPU PT, R2, [R4.64], R2 ;  /* 0x00000002040209a8 */ /* 0x0042a800081ee1c6 */
[----:B-1----:R-:W1:Y:S04]  /*9cd0*/  S2R R4, SR_LTMASK ;  /* 0x0000000000047919 */ /* 0x002e680000003900 */
[----:B--2---:R1:W2:Y:S02]  /*9ce0*/  SHFL.IDX PT, R3, R2, R3, 0x1f ;  /* 0x00001f0302037589 */ /* 0x0042a400000e0000 */
[----:B-1----:R-:W-:-:S06]  /*9cf0*/  LOP3.LUT R2, R4, UR4, RZ, 0xc0, !PT ;  /* 0x0000000404027c12 */ /* 0x002fcc000f8ec0ff */
[----:B------:R-:W2:Y:S02]  /*9d00*/  POPC R2, R2 ;  /* 0x0000000200027309 */ /* 0x000ea40000000000 */
[----:B--2--5:R-:W-:-:S05]  /*9d10*/  IADD3 R6, R3, c[0x0][0xc], R2 ;  /* 0x0000030003067a10 */ /* 0x024fca0007ffe002 */
[----:B------:R1:W-:Y:S02]  /*9d20*/  STL [R1], R6 ;  /* 0x0000000601007387 */ /* 0x0003e40000100800 */
.L_x_91:
[----:B-1----:R-:W-:Y:S05]  /*9d30*/  BSYNC B0 ;  /* 0x0000000000007941 */ /* 0x002fea0003800000 */
.L_x_90:
[----:B------:R-:W-:Y:S01]  /*9d40*/  PRMT R0, R0, 0x9910, RZ ;  /* 0x0000991000007816 */ /* 0x000fe200000000ff */
[----:B------:R-:W-:Y:S01]  /*9d50*/  BSSY B1, `(.L_x_92) ;  /* 0x00002f2000017945 */ /* 0x000fe20003800000 */
[----:B-----5:R-:W-:Y:S02]  /*9d60*/  IMAD.MOV.U32 R88, RZ, RZ, R6 ;  /* 0x000000ffff587224 */ /* 0x020fe400078e0006 */
[----:B------:R-:W-:-:S13]  /*9d70*/  ISETP.NE.AND P0, PT, R0, RZ, PT ;  /* 0x000000ff0000720c */ /* 0x000fda0003f05270 */
[----:B------:R-:W-:Y:S05]  /*9d80*/  @!P0 BRA `(.L_x_93) ;  /* 0x000022a000008947 */ /* 0x000fea0003800000 */
[----:B------:R-:W2:Y:S04]  /*9d90*/  LDL R6, [R1+0x48] ;  /* 0x0000480001067983 */ /* 0x000ea80000100800 */
[----:B------:R-:W3:Y:S04]  /*9da0*/  LDL R5, [R1+0x58] ;  /* 0x0000580001057983 */ /* 0x000ee80000100800 */
[----:B------:R-:W4:Y:S04]  /*9db0*/  LDL R9, [R1+0x7c] ;  /* 0x00007c0001097983 */ /* 0x000f280000100800 */
[----:B------:R-:W4:Y:S01]  /*9dc0*/  LDL R8, [R1+0x78] ;  /* 0x0000780001087983 */ /* 0x000f220000100800 */
[----:B------:R-:W-:Y:S01]  /*9dd0*/  WARPSYNC 0xffffffff ;  /* 0xffffffff00007948 */ /* 0x000fe20003800000 */
[----:B------:R-:W-:-:S02]  /*9de0*/  F2FP.PACK_AB R0, R65, R64 ;  /* 0x000000404100723e */ /* 0x000fc400000000ff */
[----:B------:R-:W-:Y:S01]  /*9df0*/  BAR.SYNC.DEFER_BLOCKING 0x1, 0x80 ;  /* 0x0042000000007b1d */ /* 0x000fe20000010000 */
[----:B------:R-:W-:Y:S02]  /*9e00*/  F2FP.PACK_AB R3, R79, R78 ;  /* 0x0000004e4f03723e */ /* 0x000fe400000000ff */
[----:B------:R-:W-:-:S03]  /*9e10*/  F2FP.PACK_AB R2, R67, R66 ;  /* 0x000000424302723e */ /* 0x000fc600000000ff */
[----:B------:R-:W4:Y:S01]  /*9e20*/  LDL R7, [R1+0x4c] ;  /* 0x00004c0001077983 */ /* 0x000f220000100800 */
[----:B------:R-:W-:-:S03]  /*9e30*/  F2FP.PACK_AB R4, R45, R44 ;  /* 0x0000002c2d04723e */ /* 0x000fc600000000ff */
[----:B------:R-:W4:Y:S04]  /*9e40*/  LDL R13, [R1+0x50] ;  /* 0x00005000010d7983 */ /* 0x000f280000100800 */
[----:B------:R-:W4:Y:S04]  /*9e50*/  LDL R12, [R1+0x80] ;  /* 0x00008000010c7983 */ /* 0x000f280000100800 */
[----:B------:R-:W4:Y:S04]  /*9e60*/  LDL R10, [R1+0x84] ;  /* 0x00008400010a7983 */ /* 0x000f280000100800 */
[----:B--2---:R1:W-:Y:S04]  /*9e70*/  STS [R6], R0 ;  /* 0x0000000006007388 */ /* 0x0043e80000000800 */
[----:B------:R2:W-:Y:S04]  /*9e80*/  STS [R6+0x400], R3 ;  /* 0x0004000306007388 */ /* 0x0005e80000000800 */
[----:B---3--:R3:W-:Y:S01]  /*9e90*/  STS [R5], R2 ;  /* 0x0000000205007388 */ /* 0x0087e20000000800 */
[----:B-1----:R-:W-:-:S02]  /*9ea0*/  F2FP.PACK_AB R0, R81, R80 ;  /* 0x000000505100723e */ /* 0x002fc400000000ff */
[----:B--2---:R-:W-:-:S03]  /*9eb0*/  F2FP.PACK_AB R3, R43, R42 ;  /* 0x0000002a2b03723e */ /* 0x004fc600000000ff */
[----:B------:R1:W-:Y:S01]  /*9ec0*/  STS [R5+0x400], R0 ;  /* 0x0004000005007388 */ /* 0x0003e20000000800 */
[----:B---3--:R-:W-:-:S03]  /*9ed0*/  F2FP.PACK_AB R2, R31, R30 ;  /* 0x0000001e1f02723e */ /* 0x008fc600000000ff */
[----:B------:R-:W-:Y:S04]  /*9ee0*/  STS [R6+0x2000], R3 ;  /* 0x0020000306007388 */ /* 0x000fe80000000800 */
[----:B------:R2:W-:Y:S01]  /*9ef0*/  STS [R6+0x2400], R2 ;  /* 0x0024000206007388 */ /* 0x0005e20000000800 */
[----:B-1----:R-:W-:-:S03]  /*9f00*/  F2FP.PACK_AB R0, R33, R32 ;  /* 0x000000202100723e */ /* 0x002fc600000000ff */
[----:B--2---:R-:W2:Y:S01]  /*9f10*/  LDL R6, [R1+0x54] ;  /* 0x0000540001067983 */ /* 0x004ea20000100800 */
[----:B------:R-:W-:Y:S02]  /*9f20*/  F2FP.PACK_AB R3, R69, R68 ;  /* 0x000000444503723e */ /* 0x000fe400000000ff */
[----:B------:R-:W-:Y:S01]  /*9f30*/  F2FP.PACK_AB R2, R83, R82 ;  /* 0x000000525302723e */ /* 0x000fe200000000ff */
[----:B------:R1:W-:Y:S04]  /*9f40*/  STS [R5+0x2000], R0 ;  /* 0x0020000005007388 */ /* 0x0003e80000000800 */
[----:B------:R3:W-:Y:S04]  /*9f50*/  STS [R5+0x2400], R4 ;  /* 0x0024000405007388 */ /* 0x0007e80000000800 */
[----:B----4-:R4:W-:Y:S04]  /*9f60*/  STS [R9], R3 ;  /* 0x0000000309007388 */ /* 0x0109e80000000800 */
[----:B------:R4:W-:Y:S04]  /*9f70*/  STS [R9+0x400], R2 ;  /* 0x0004000209007388 */ /* 0x0009e80000000800 */
[----:B------:R-:W2:Y:S01]  /*9f80*/  LDL.LU R11, [R1+0x30] ;  /* 0x00003000010b7983 */ /* 0x000ea20000300800 */
[----:B-1----:R-:W-:-:S02]  /*9f90*/  F2FP.PACK_AB R0, R71, R70 ;  /* 0x000000464700723e */ /* 0x002fc400000000ff */
[----:B---3--:R-:W-:-:S03]  /*9fa0*/  F2FP.PACK_AB R4, R35, R34 ;  /* 0x000000222304723e */ /* 0x008fc600000000ff */
[----:B------:R1:W-:Y:S01]  /*9fb0*/  STS [R8], R0 ;  /* 0x0000000008007388 */ /* 0x0003e20000000800 */
[----:B------:R-:W-:Y:S02]  /*9fc0*/  F2FP.PACK_AB R5, R57, R56 ;  /* 0x000000383905723e */ /* 0x000fe400000000ff */
[----:B----4-:R-:W-:Y:S02]  /*9fd0*/  F2FP.PACK_AB R3, R85, R84 ;  /* 0x000000545503723e */ /* 0x010fe400000000ff */
[----:B------:R-:W-:-:S03]  /*9fe0*/  F2FP.PACK_AB R2, R47, R46 ;  /* 0x0000002e2f02723e */ /* 0x000fc600000000ff */
[----:B------:R-:W-:Y:S04]  /*9ff0*/  STS [R8+0x400], R3 ;  /* 0x0004000308007388 */ /* 0x000fe80000000800 */
[----:B------:R-:W-:Y:S04]  /*a000*/  STS [R9+0x2000], R4 ;  /* 0x0020000409007388 */ /* 0x000fe80000000800 */
[----:B------:R3:W-:Y:S01]  /*a010*/  STS [R9+0x2400], R2 ;  /* 0x0024000209007388 */ /* 0x0007e20000000800 */
[----:B-1----:R-:W-:-:S03]  /*a020*/  F2FP.PACK_AB R0, R37, R36 ;  /* 0x000000242500723e */ /* 0x002fc600000000ff */
[----:B---3--:R-:W3:Y:S01]  /*a030*/  LDL.LU R9, [R1+0x34] ;  /* 0x0000340001097983 */ /* 0x008ee20000300800 */
[----:B------:R-:W-:Y:S02]  /*a040*/  F2FP.PACK_AB R4, R61, R60 ;  /* 0x0000003c3d04723e */ /* 0x000fe400000000ff */
[----:B------:R-:W-:Y:S01]  /*a050*/  F2FP.PACK_AB R3, R97, R96 ;  /* 0x000000606103723e */ /* 0x000fe200000000ff */
[----:B------:R1:W-:Y:S01]  /*a060*/  STS [R8+0x2000], R0 ;  /* 0x0020000008007388 */ /* 0x0003e20000000800 */
[----:B------:R-:W-:-:S03]  /*a070*/  F2FP.PACK_AB R2, R75, R74 ;  /* 0x0000004a4b02723e */ /* 0x000fc600000000ff */
[----:B------:R4:W-:Y:S04]  /*a080*/  STS [R8+0x2400], R5 ;  /* 0x0024000508007388 */ /* 0x0009e80000000800 */
[----:B------:R4:W-:Y:S04]  /*a090*/  STS [R7], R4 ;  /* 0x0000000407007388 */ /* 0x0009e80000000800 */
[----:B------:R4:W-:Y:S01]  /*a0a0*/  STS [R7+0x400], R3 ;  /* 0x0004000307007388 */ /* 0x0009e20000000800 */
[----:B-1----:R-:W-:Y:S02]  /*a0b0*/  F2FP.PACK_AB R0, R87, R86 ;  /* 0x000000565700723e */ /* 0x002fe400000000ff */
[----:B------:R-:W-:-:S02]  /*a0c0*/  ISETP.NE.U32.AND P3, PT, RZ, c[0x0][0x508], PT ;  /* 0x00014200ff007a0c */ /* 0x000fc40003f65070 */
[----:B------:R-:W-:Y:S01]  /*a0d0*/  ISETP.NE.U32.AND P2, PT, RZ, c[0x0][0x500], PT ;  /* 0x00014000ff007a0c */ /* 0x000fe20003f45070 */
[----:B----4-:R-:W4:Y:S01]  /*a0e0*/  LDL.LU R8, [R1+0x3c] ;  /* 0x00003c0001087983 */ /* 0x010f220000300800 */
[----:B------:R-:W-:Y:S02]  /*a0f0*/  F2FP.PACK_AB R4, R53, R52 ;  /* 0x000000343504723e */ /* 0x000fe400000000ff */
[----:B------:R-:W-:Y:S02]  /*a100*/  F2FP.PACK_AB R3, R55, R54 ;  /* 0x000000363703723e */ /* 0x000fe400000000ff */
[----:B------:R-:W-:Y:S02]  /*a110*/  ISETP.NE.AND.EX P3, PT, RZ, c[0x0][0x50c], PT, P3 ;  /* 0x00014300ff007a0c */ /* 0x000fe40003f65330 */
[----:B------:R-:W-:Y:S01]  /*a120*/  ISETP.NE.AND.EX P2, PT, RZ, c[0x0][0x504], PT, P2 ;  /* 0x00014100ff007a0c */ /* 0x000fe20003f45320 */
[----:B--2---:R1:W-:Y:S04]  /*a130*/  STS [R6], R2 ;  /* 0x0000000206007388 */ /* 0x0043e80000000800 */
[----:B------:R2:W-:Y:S04]  /*a140*/  STS [R6+0x400], R0 ;  /* 0x0004000006007388 */ /* 0x0005e80000000800 */
[----:B------:R2:W-:Y:S04]  /*a150*/  STS [R7+0x2000], R4 ;  /* 0x0020000407007388 */ /* 0x0005e80000000800 */
[----:B------:R2:W-:Y:S01]  /*a160*/  STS [R7+0x2400], R3 ;  /* 0x0024000307007388 */ /* 0x0005e20000000800 */
[----:B-1----:R-:W-:-:S02]  /*a170*/  F2FP.PACK_AB R2, R49, R48 ;  /* 0x000000303102723e */ /* 0x002fc400000000ff */
[----:B--2---:R-:W-:-:S03]  /*a180*/  F2FP.PACK_AB R0, R51, R50 ;  /* 0x000000323300723e */ /* 0x004fc600000000ff */
[----:B------:R-:W-:Y:S04]  /*a190*/  STS [R6+0x2000], R2 ;  /* 0x0020000206007388 */ /* 0x000fe80000000800 */
[----:B------:R1:W-:Y:S01]  /*a1a0*/  STS [R6+0x2400], R0 ;  /* 0x0024000006007388 */ /* 0x0003e20000000800 */
[----:B------:R-:W-:Y:S02]  /*a1b0*/  F2FP.PACK_AB R4, R77, R76 ;  /* 0x0000004c4d04723e */ /* 0x000fe400000000ff */
[----:B------:R-:W-:Y:S02]  /*a1c0*/  F2FP.PACK_AB R3, R59, R58 ;  /* 0x0000003a3b03723e */ /* 0x000fe400000000ff */
[----:B-1----:R-:W-:Y:S02]  /*a1d0*/  F2FP.PACK_AB R0, R73, R72 ;  /* 0x000000484900723e */ /* 0x002fe400000000ff */
[----:B------:R-:W-:-:S03]  /*a1e0*/  F2FP.PACK_AB R2, R63, R62 ;  /* 0x0000003e3f02723e */ /* 0x000fc600000000ff */
[----:B------:R1:W-:Y:S04]  /*a1f0*/  STS [R13], R0 ;  /* 0x000000000d007388 */ /* 0x0003e80000000800 */
[----:B------:R-:W-:Y:S04]  /*a200*/  STS [R13+0x400], R4 ;  /* 0x000400040d007388 */ /* 0x000fe80000000800 */
[----:B------:R2:W-:Y:S04]  /*a210*/  STS [R12], R3 ;  /* 0x000000030c007388 */ /* 0x0005e80000000800 */
[----:B------:R3:W-:Y:S01]  /*a220*/  STS [R10+0x400], R2 ;  /* 0x000400020a007388 */ /* 0x0007e20000000800 */
[----:B-1----:R-:W-:-:S05]  /*a230*/  F2FP.PACK_AB R0, R39, R38 ;  /* 0x000000262700723e */ /* 0x002fca00000000ff */
[----:B------:R1:W-:Y:S01]  /*a240*/  STS [R13+0x2000], R0 ;  /* 0x002000000d007388 */ /* 0x0003e20000000800 */
[----:B--2---:R-:W-:Y:S02]  /*a250*/  F2FP.PACK_AB R3, R29, R28 ;  /* 0x0000001c1d03723e */ /* 0x004fe400000000ff */
[----:B---3--:R-:W-:-:S05]  /*a260*/  F2FP.PACK_AB R2, R41, R40 ;  /* 0x000000282902723e */ /* 0x008fca00000000ff */
[----:B------:R2:W-:Y:S01]  /*a270*/  STS [R13+0x2400], R2 ;  /* 0x002400020d007388 */ /* 0x0005e20000000800 */
[----:B-1----:R-:W-:-:S05]  /*a280*/  F2FP.PACK_AB R0, R27, R26 ;  /* 0x0000001a1b00723e */ /* 0x002fca00000000ff */
[----:B------:R-:W-:Y:S04]  /*a290*/  STS [R12+0x2000], R0 ;  /* 0x002000000c007388 */ /* 0x000fe80000000800 */
[----:B------:R1:W-:Y:S04]  /*a2a0*/  STS [R10+0x2400], R3 ;  /* 0x002400030a007388 */ /* 0x0003e80000000800 */
[----:B------:R-:W-:Y:S01]  /*a2b0*/  BAR.SYNC.DEFER_BLOCKING 0x1, 0x80 ;  /* 0x0042000000007b1d */ /* 0x000fe20000010000 */
[C---:B------:R-:W-:Y:S02]  /*a2c0*/  @P3 IADD3 R6, P0, R11.reuse, c[0x0][0x508], RZ ;  /* 0x000142000b063a10 */ /* 0x040fe40007f1e0ff */
[----:B------:R-:W-:Y:S01]  /*a2d0*/  IADD3 R4, P1, R11, c[0x0][0x500], RZ ;  /* 0x000140000b047a10 */ /* 0x000fe20007f3e0ff */
[----:B------:R-:W-:Y:S01]  /*a2e0*/  IMAD.MOV.U32 R11, RZ, RZ, c[0x0][0x388] ;  /* 0x0000e200ff0b7624 */ /* 0x000fe200078e00ff */
[C---:B------:R-:W-:Y:S01]  /*a2f0*/  @P3 IADD3.X R7, R9.reuse, c[0x0][0x50c], RZ, P0, !PT ;  /* 0x0001430009073a10 */ /* 0x040fe200007fe4ff */
[----:B--2---:R-:W-:Y:S01]  /*a300*/  IMAD.MOV.U32 R2, RZ, RZ, RZ ;  /* 0x000000ffff027224 */ /* 0x004fe200078e00ff */
[----:B------:R-:W-:-:S03]  /*a310*/  IADD3.X R5, R9, c[0x0][0x504], RZ, P1, !PT ;  /* 0x0001410009057a10 */ /* 0x000fc60000ffe4ff */
[----:B------:R2:W5:Y:S04]  /*a320*/  @P3 LDG.E R11, [R6.64] ;  /* 0x00000006060b3981 */ /* 0x000568000c1e1900 */
[----:B------:R2:W5:Y:S01]  /*a330*/  @P2 LDG.E R2, [R4.64] ;  /* 0x0000000604022981 */ /* 0x000562000c1e1900 */
[----:B----4-:R-:W-:-:S04]  /*a340*/  ISETP.NE.AND P0, PT, R8, RZ, PT ;  /* 0x000000ff0800720c */ /* 0x010fc80003f05270 */
[----:B-1----:R-:W-:Y:S01]  /*a350*/  SEL R3, R8, c[0x0][0x3d4], P0 ;  /* 0x0000f50008037a07 */ /* 0x002fe20000000000 */
[----:B------:R-:W-:Y:S05]  /*a360*/  @P3 BRA `(.L_x_94) ;  /* 0x0000004000003947 */ /* 0x000fea0003800000 */
[----:B------:R-:W-:Y:S05]  /*a370*/  @!P2 BRA `(.L_x_94) ;  /* 0x000000300000a947 */ /* 0x000fea0003800000 */
[----:B------:R1:W3:Y:S04]  /*a380*/  LDG.E R0, [R4.64] ;  /* 0x0000000604007981 */ /* 0x0002e8000c1e1900 */
[----:B-12---:R-:W3:Y:S02]  /*a390*/  LDG.E R4, [R4.64+0x4] ;  /* 0x0000040604047981 */ /* 0x006ee4000c1e1900 */
[----:B---3-5:R-:W-:Y:S02]  /*a3a0*/  IADD3 R11, -R0, R4, RZ ;  /* 0x00000004000b7210 */ /* 0x028fe40007ffe1ff */
.L_x_94:
[----:B------:R-:W3:Y:S04]  /*a3b0*/  LDL.LU R8, [R1+0x10] ;  /* 0x0000100001087983 */ /* 0x000ee80000300800 */
[----:B------:R-:W4:Y:S04]  /*a3c0*/  LDL R10, [R1+0x90] ;  /* 0x00009000010a7983 */ /* 0x000f280000100800 */
[----:B--2---:R-:W2:Y:S04]  /*a3d0*/  LDL.LU R7, [R1+0x40] ;  /* 0x0000400001077983 */ /* 0x004ea80000300800 */
[----:B------:R-:W4:Y:S04]  /*a3e0*/  LDL.LU R6, [R1+0x8] ;  /* 0x0000080001067983 */ /* 0x000f280000300800 */
[----:B------:R-:W4:Y:S04]  /*a3f0*/  LDL R25, [R1+0x4] ;  /* 0x0000040001197983 */ /* 0x000f280000100800 */
[----:B------:R-:W4:Y:S04]  /*a400*/  LDL R18, [R1+0x44] ;  /* 0x0000440001127983 */ /* 0x000f280000100800 */
[----:B------:R-:W4:Y:S01]  /*a410*/  LDL R90, [R1+0x8c] ;  /* 0x00008c00015a7983 */ /* 0x000f220000100800 */
[----:B------:R-:W-:Y:S01]  /*a420*/  IMAD.MOV.U32 R9, RZ, RZ, 0x368 ;  /* 0x00000368ff097424 */ /* 0x000fe200078e00ff */
[----:B------:R-:W-:-:S04]  /*a430*/  ISETP.GT.AND P3, PT, R3, 0x1, PT ;  /* 0x000000010300780c */ /* 0x000fc80003f64270 */
[----:B------:R-:W-:-:S04]  /*a440*/  SEL R9, R9, 0x328, P3 ;  /* 0x0000032809097807 */ /* 0x000fc80001800000 */
[----:B------:R-:W1:Y:S08]  /*a450*/  LDC.64 R4, c[0x0][R9+0x170] ;  /* 0x00005c0009047b82 */ /* 0x000e700000000a00 */
[----:B------:R-:W1:Y:S08]  /*a460*/  LDC.64 R12, c[0x0][R9+0x168] ;  /* 0x00005a00090c7b82 */ /* 0x000e700000000a00 */
[----:B------:R1:W1:Y:S08]  /*a470*/  LDC.64 R14, c[0x0][R9+0x178] ;  /* 0x00005e00090e7b82 */ /* 0x0002700000000a00 */
[----:B------:R1:W1:Y:S01]  /*a480*/  LDC.64 R20, c[0x0][R9+0x160] ;  /* 0x0000580009147b82 */ /* 0x0002620000000a00 */
[----:B------:R-:W-:Y:S01]  /*a490*/  ISETP.NE.U32.AND P0, PT, RZ, c[0x0][0x500], PT ;  /* 0x00014000ff007a0c */ /* 0x000fe20003f05070 */
[----:B------:R-:W-:-:S03]  /*a4a0*/  IMAD.MOV.U32 R0, RZ, RZ, c[0x0][0x4e8] ;  /* 0x00013a00ff007624 */ /* 0x000fc600078e00ff */
[----:B------:R-:W-:Y:S02]  /*a4b0*/  ISETP.NE.AND.EX P0, PT, RZ, c[0x0][0x504], PT, P0 ;  /* 0x00014100ff007a0c */ /* 0x000fe40003f05300 */
[----:B------:R-:W-:Y:S01]  /*a4c0*/  ISETP.NE.AND P2, PT, R0, 0x1, PT ;  /* 0x000000010000780c */ /* 0x000fe20003f45270 */
[----:B------:R-:W1:Y:S02]  /*a4d0*/  S2R R91, SR_TID.X ;  /* 0x00000000005b7919 */ /* 0x000e640000002100 */
[----:B-1----:R-:W-:-:S04]  /*a4e0*/  SHF.R.S32.HI R89, RZ, 0x1f, R91 ;  /* 0x0000001fff597819 */ /* 0x002fc8000001145b */
[----:B------:R-:W-:-:S04]  /*a4f0*/  LEA.HI R89, R89, R91, RZ, 0x5 ;  /* 0x0000005b59597211 */ /* 0x000fc800078f28ff */
[----:B------:R-:W-:-:S05]  /*a500*/  LOP3.LUT R89, R89, 0xffffffe0, RZ, 0xc0, !PT ;  /* 0xffffffe059597812 */ /* 0x000fca00078ec0ff */
[----:B------:R-:W-:Y:S01]  /*a510*/  IMAD.IADD R89, R91, 0x1, -R89 ;  /* 0x000000015b597824 */ /* 0x000fe200078e0a59 */
[----:B---3--:R-:W-:-:S05]  /*a520*/  SEL R8, R8, RZ, !P0 ;  /* 0x000000ff08087207 */ /* 0x008fca0004000000 */
[----:B------:R-:W-:Y:S01]  /*a530*/  IMAD R0, R5, R8, RZ ;  /* 0x0000000805007224 */ /* 0x000fe200078e02ff */
[----:B--2---:R-:W-:Y:S02]  /*a540*/  SEL R3, R7, RZ, !P0 ;  /* 0x000000ff07037207 */ /* 0x004fe40004000000 */
[----:B----4-:R-:W-:Y:S01]  /*a550*/  LOP3.LUT R16, R6, 0xffff, RZ, 0xc0, !PT ;  /* 0x0000ffff06107812 */ /* 0x010fe200078ec0ff */
[----:B------:R-:W-:Y:S02]  /*a560*/  IMAD R17, R25, 0x80, R10 ;  /* 0x0000008019117824 */ /* 0x000fe400078e020a */
[----:B------:R-:W-:Y:S02]  /*a570*/  IMAD R10, R4, R3, R0 ;  /* 0x00000003040a7224 */ /* 0x000fe400078e0200 */
[----:B------:R-:W-:-:S04]  /*a580*/  @P2 IMAD.HI.U32 R3, R17, c[0x0][0x4ec], RZ ;  /* 0x00013b0011032a27 */ /* 0x000fc800078e00ff */
[----:B------:R-:W-:-:S04]  /*a590*/  IMAD.WIDE.U32 R4, R4, R8, RZ ;  /* 0x0000000804047225 */ /* 0x000fc800078e00ff */
[----:B------:R-:W-:-:S04]  /*a5a0*/  IMAD.WIDE.U32 R6, R12, R16, RZ ;  /* 0x000000100c067225 */ /* 0x000fc800078e00ff */
[----:B------:R-:W-:Y:S01]  /*a5b0*/  IMAD.MOV.U32 R0, RZ, RZ, R17 ;  /* 0x000000ffff007224 */ /* 0x000fe200078e0011 */
[----:B------:R-:W-:Y:S01]  /*a5c0*/  @P2 SHF.R.U32.HI R0, RZ, c[0x0][0x4f0], R3 ;  /* 0x00013c00ff002a19 */ /* 0x000fe20000011603 */
[----:B------:R-:W-:Y:S01]  /*a5d0*/  IMAD R9, R13, R16, RZ ;  /* 0x000000100d097224 */ /* 0x000fe200078e02ff */
[----:B------:R-:W-:Y:S01]  /*a5e0*/  SEL R3, R18, RZ, P3 ;  /* 0x000000ff12037207 */ /* 0x000fe20001800000 */
[----:B------:R-:W-:Y:S01]  /*a5f0*/  IMAD.IADD R10, R5, 0x1, R10 ;  /* 0x00000001050a7824 */ /* 0x000fe200078e020a */
[--C-:B-----5:R-:W-:Y:S01]  /*a600*/  IADD3 R12, P1, P0, R4, R6, R2.reuse ;  /* 0x00000006040c7210 */ /* 0x120fe2000783e002 */
[----:B------:R-:W-:Y:S01]  /*a610*/  IMAD.IADD R6, R7, 0x1, R9 ;  /* 0x0000000107067824 */ /* 0x000fe200078e0209 */
[----:B------:R-:W-:Y:S01]  /*a620*/  SHF.R.S32.HI R18, RZ, 0x1f, R2 ;  /* 0x0000001fff127819 */ /* 0x000fe20000011402 */
[----:B------:R-:W-:Y:S02]  /*a630*/  IMAD.MOV R7, RZ, RZ, -R0 ;  /* 0x000000ffff077224 */ /* 0x000fe400078e0a00 */
[----:B------:R-:W-:-:S02]  /*a640*/  IMAD R9, R15, R3, RZ ;  /* 0x000000030f097224 */ /* 0x000fc400078e02ff */
[----:B------:R-:W-:Y:S01]  /*a650*/  IMAD.WIDE.U32 R4, R14, R3, RZ ;  /* 0x000000030e047225 */ /* 0x000fe200078e00ff */
[----:B------:R-:W-:-:S03]  /*a660*/  IADD3.X R10, R10, R6, R18, P1, P0 ;  /* 0x000000060a0a7210 */ /* 0x000fc60000fe0412 */
[----:B------:R-:W-:Y:S01]  /*a670*/  IMAD R6, R7, c[0x0][0x4e8], R17 ;  /* 0x00013a0007067a24 */ /* 0x000fe200078e0211 */
[----:B------:R-:W-:Y:S01]  /*a680*/  IADD3 R4, P1, P0, R0, R12, R4 ;  /* 0x0000000c00047210 */ /* 0x000fe2000783e004 */
[----:B------:R-:W-:Y:S01]  /*a690*/  IMAD.IADD R9, R5, 0x1, R9 ;  /* 0x0000000105097824 */ /* 0x000fe200078e0209 */
[----:B------:R-:W-:Y:S01]  /*a6a0*/  SHF.R.S32.HI R3, RZ, 0x1f, R0 ;  /* 0x0000001fff037819 */ /* 0x000fe20000011400 */
[----:B------:R-:W-:Y:S01]  /*a6b0*/  IMAD R0, R21, R6, RZ ;  /* 0x0000000615007224 */ /* 0x000fe200078e02ff */
[----:B------:R-:W-:Y:S02]  /*a6c0*/  SHF.R.S32.HI R7, RZ, 0x1f, R6 ;  /* 0x0000001fff077819 */ /* 0x000fe40000011406 */
[----:B------:R-:W-:Y:S01]  /*a6d0*/  IADD3.X R5, R3, R10, R9, P1, P0 ;  /* 0x0000000a03057210 */ /* 0x000fe20000fe0409 */
[----:B------:R-:W-:Y:S02]  /*a6e0*/  IMAD.MOV.U32 R3, RZ, RZ, c[0x0][0x4a8] ;  /* 0x00012a00ff037624 */ /* 0x000fe400078e00ff */
[----:B------:R-:W-:-:S02]  /*a6f0*/  IMAD R0, R20, R7, R0 ;  /* 0x0000000714007224 */ /* 0x000fc400078e0200 */
[----:B------:R-:W-:Y:S01]  /*a700*/  IMAD.WIDE.U32 R6, R20, R6, R4 ;  /* 0x0000000614067225 */ /* 0x000fe200078e0004 */
[----:B------:R-:W-:-:S03]  /*a710*/  SEL R4, R3, c[0x0][0x450], P3 ;  /* 0x0001140003047a07 */ /* 0x000fc60001800000 */
[----:B------:R-:W-:Y:S01]  /*a720*/  IMAD.MOV.U32 R5, RZ, RZ, c[0x0][0x4ac] ;  /* 0x00012b00ff057624 */ /* 0x000fe200078e00ff */
[----:B------:R-:W-:Y:S01]  /*a730*/  LEA R4, P0, R6, R4, 0x2 ;  /* 0x0000000406047211 */ /* 0x000fe200078010ff */
[----:B------:R-:W-:-:S03]  /*a740*/  IMAD.IADD R3, R7, 0x1, R0 ;  /* 0x0000000107037824 */ /* 0x000fc600078e0200 */
[----:B------:R-:W-:-:S04]  /*a750*/  SEL R5, R5, c[0x0][0x454], P3 ;  /* 0x0001150005057a07 */ /* 0x000fc80001800000 */
[----:B------:R-:W-:Y:S01]  /*a760*/  LEA.HI.X R3, R6, R5, R3, 0x2, P0 ;  /* 0x0000000506037211 */ /* 0x000fe200000f1403 */
[----:B------:R-:W-:Y:S01]  /*a770*/  IMAD R0, R11, c[0x0][0x4e8], RZ ;  /* 0x00013a000b007a24 */ /* 0x000fe200078e02ff */
[----:B------:R-:W-:Y:S04]  /*a780*/  SHFL.IDX PT, R12, R4, RZ, 0x1c1f ;  /* 0x001c1fff040c7589 */ /* 0x000fe800000e0000 */
[----:B------:R-:W1:Y:S04]  /*a790*/  SHFL.IDX PT, R13, R3, RZ, 0x1c1f ;  /* 0x001c1fff030d7589 */ /* 0x000e6800000e0000 */
[----:B------:R-:W-:Y:S04]  /*a7a0*/  SHFL.IDX PT, R10, R4, 0x1, 0x1c1f ;  /* 0x003c1f00040a7f89 */ /* 0x000fe800000e0000 */
[----:B------:R-:W2:Y:S04]  /*a7b0*/  SHFL.IDX PT, R11, R3, 0x1, 0x1c1f ;  /* 0x003c1f00030b7f89 */ /* 0x000ea800000e0000 */
[----:B------:R-:W-:Y:S04]  /*a7c0*/  SHFL.IDX PT, R6, R4, 0x2, 0x1c1f ;  /* 0x005c1f0004067f89 */ /* 0x000fe800000e0000 */
[----:B------:R-:W3:Y:S04]  /*a7d0*/  SHFL.IDX PT, R7, R3, 0x2, 0x1c1f ;  /* 0x005c1f0003077f89 */ /* 0x000ee800000e0000 */
[----:B------:R4:W-:Y:S04]  /*a7e0*/  SHFL.IDX PT, R5, R3, 0x3, 0x1c1f ;  /* 0x007c1f0003057f89 */ /* 0x0009e800000e0000 */
[----:B------:R-:W1:Y:S01]  /*a7f0*/  SHFL.IDX PT, R4, R4, 0x3, 0x1c1f ;  /* 0x007c1f0004047f89 */ /* 0x000e6200000e0000 */
[----:B------:R-:W-:Y:S01]  /*a800*/  LOP3.LUT P0, RZ, R89, 0x3, RZ, 0xc0, !PT ;  /* 0x0000000359ff7812 */ /* 0x000fe2000780c0ff */
[----:B----4-:R-:W-:-:S05]  /*a810*/  IMAD R3, R25, 0x80, R90 ;  /* 0x0000008019037824 */ /* 0x010fca00078e025a */
[C---:B------:R-:W-:Y:S02]  /*a820*/  IADD3 R15, R3.reuse, 0x8, RZ ;  /* 0x00000008030f7810 */ /* 0x040fe40007ffe0ff */
[C---:B------:R-:W-:Y:S02]  /*a830*/  IADD3 R14, R3.reuse, 0x40, RZ ;  /* 0x00000040030e7810 */ /* 0x040fe40007ffe0ff */
[C---:B------:R-:W-:Y:S02]  /*a840*/  IADD3 R9, R3.reuse, 0x48, RZ ;  /* 0x0000004803097810 */ /* 0x040fe40007ffe0ff */
[-C--:B------:R-:W-:Y:S02]  /*a850*/  ISETP.GE.OR P5, PT, R3, R0.reuse, P0 ;  /* 0x000000000300720c */ /* 0x080fe400007a6670 */
[-C--:B------:R-:W-:Y:S02]  /*a860*/  ISETP.GE.OR P4, PT, R15, R0.reuse, P0 ;  /* 0x000000000f00720c */ /* 0x080fe40000786670 */
[----:B------:R-:W-:-:S02]  /*a870*/  ISETP.GE.OR P1, PT, R14, R0, P0 ;  /* 0x000000000e00720c */ /* 0x000fc40000726670 */
[----:B------:R-:W-:-:S07]  /*a880*/  ISETP.GE.OR P0, PT, R9, R0, P0 ;  /* 0x000000000900720c */ /* 0x000fce0000706670 */
[----:B-1----:R1:W-:Y:S01]  /*a890*/  @!P5 ST.E [R12.64], R22 ;  /* 0x000000160c00d985 */ /* 0x0023e2000c101906 */
[----:B------:R-:W-:-:S03]  /*a8a0*/  ISETP.GE.AND P5, PT, R9, R0, PT ;  /* 0x000000000900720c */ /* 0x000fc60003fa6270 */
[----:B--2---:R1:W-:Y:S01]  /*a8b0*/  @!P4 ST.E [R10.64], R23 ;  /* 0x000000170a00c985 */ /* 0x0043e2000c101906 */
[----:B------:R-:W-:-:S03]  /*a8c0*/  ISETP.GE.AND P4, PT, R14, R0, PT ;  /* 0x000000000e00720c */ /* 0x000fc60003f86270 */
[----:B---3--:R1:W-:Y:S01]  /*a8d0*/  @!P1 ST.E [R6.64], R24 ;  /* 0x0000001806009985 */ /* 0x0083e2000c101906 */
[----:B------:R-:W-:-:S03]  /*a8e0*/  ISETP.GE.AND P1, PT, R3, R0, PT ;  /* 0x000000000300720c */ /* 0x000fc60003f26270 */
[----:B------:R1:W-:Y:S01]  /*a8f0*/  @!P0 ST.E [R4.64], R19 ;  /* 0x0000001304008985 */ /* 0x0003e2000c101906 */
[----:B------:R-:W-:Y:S01]  /*a900*/  ISETP.GE.AND P0, PT, R15, R0, PT ;  /* 0x000000000f00720c */ /* 0x000fe20003f06270 */
[----:B------:R-:W-:Y:S05]  /*a910*/  @P3 BRA `(.L_x_95) ;  /* 0x0000077000003947 */ /* 0x000fea0003800000 */
[----:B------:R-:W-:Y:S01]  /*a920*/  IMAD R3, R18, c[0x0][0x3a0], RZ ;  /* 0x0000e80012037a24 */ /* 0x000fe200078e02ff */
[----:B-1----:R-:W-:Y:S01]  /*a930*/  LEA R6, R206, R242, 0x4 ;  /* 0x000000f2ce067211 */ /* 0x002fe200078e20ff */
[C---:B------:R-:W-:Y:S01]  /*a940*/  IMAD.WIDE.U32 R4, R2.reuse, c[0x0][0x3a0], RZ ;  /* 0x0000e80002047a25 */ /* 0x040fe200078e00ff */
[----:B------:R-:W-:Y:S01]  /*a950*/  SHF.R.S32.HI R7, RZ, 0x1f, R8 ;  /* 0x0000001fff077819 */ /* 0x000fe20000011408 */
[----:B------:R1:W2:Y:S01]  /*a960*/  LDS.128 R12, [R200+0x80] ;  /* 0x00008000c80c7984 */ /* 0x0002a20000000c00 */
[----:B------:R-:W-:Y:S01]  /*a970*/  LEA R6, R25, R6, 0x7 ;  /* 0x0000000619067211 */ /* 0x000fe200078e38ff */
[----:B------:R-:W-:Y:S02]  /*a980*/  IMAD R2, R2, c[0x0][0x3a4], R3 ;  /* 0x0000e90002027a24 */ /* 0x000fe400078e0203 */
[----:B------:R1:W3:Y:S03]  /*a990*/  LDS.128 R20, [R200+0x1080] ;  /* 0x00108000c8147984 */ /* 0x0002e60000000c00 */
[----:B------:R-:W-:Y:S01]  /*a9a0*/  IADD3 R3, R5, R2, RZ ;  /* 0x0000000205037210 */ /* 0x000fe20007ffe0ff */
[----:B------:R1:W4:Y:S01]  /*a9b0*/  LDS.128 R24, [R200+0x1880] ;  /* 0x00188000c8187984 */ /* 0x0003220000000c00 */
[----:B------:R-:W-:-:S03]  /*a9c0*/  MOV R2, R4 ;  /* 0x0000000400027202 */ /* 0x000fc60000000f00 */
[----:B------:R1:W1:Y:S02]  /*a9d0*/  LDS.128 R28, [R200+0x2080] ;  /* 0x00208000c81c7984 */ /* 0x0002640000000c00 */
[----:B------:R-:W-:Y:S01]  /*a9e0*/  IMAD.WIDE.U32 R4, R16, c[0x0][0x3e8], R2 ;  /* 0x0000fa0010047a25 */ /* 0x000fe200078e0002 */
[----:B------:R-:W-:Y:S01]  /*a9f0*/  MOV R2, R6 ;  /* 0x0000000600027202 */ /* 0x000fe20000000f00 */
[----:B------:R1:W1:Y:S02]  /*aa00*/  LDS.128 R32, [R200+0x2880] ;  /* 0x00288000c8207984 */ /* 0x0002640000000c00 */
[----:B------:R-:W-:Y:S02]  /*aa10*/  IMAD R3, R7, c[0x0][0x3f0], RZ ;  /* 0x0000fc0007037a24 */ /* 0x000fe400078e02ff */
[----:B------:R-:W-:Y:S01]  /*aa20*/  @P2 IMAD.HI.U32 R7, R6, c[0x0][0x4ec], RZ ;  /* 0x00013b0006072a27 */ /* 0x000fe200078e00ff */
[----:B------:R1:W1:Y:S03]  /*aa30*/  LDS.128 R36, [R200+0x3080] ;  /* 0x00308000c8247984 */ /* 0x0002660000000c00 */
[----:B------:R-:W-:Y:S01]  /*aa40*/  IMAD R5, R16, c[0x0][0x3ec], R5 ;  /* 0x0000fb0010057a24 */ /* 0x000fe200078e0205 */
[----:B------:R1:W1:Y:S01]  /*aa50*/  LDS.128 R40, [R200+0x3880] ;  /* 0x00388000c8287984 */ /* 0x0002620000000c00 */
[----:B------:R-:W-:Y:S01]  /*aa60*/  @P2 SHF.R.U32.HI R2, RZ, c[0x0][0x4f0], R7 ;  /* 0x00013c00ff022a19 */ /* 0x000fe20000011607 */
[C---:B------:R-:W-:Y:S01]  /*aa70*/  IMAD R9, R8.reuse, c[0x0][0x3f4], R3 ;  /* 0x0000fd0008097a24 */ /* 0x040fe200078e0203 */
[----:B------:R-:W-:Y:S01]  /*aa80*/  ISETP.GE.AND P2, PT, R205, c[0x0][0x3c8], PT ;  /* 0x0000f200cd007a0c */ /* 0x000fe20003f46270 */
[----:B------:R1:W1:Y:S01]  /*aa90*/  LDS.128 R16, [R200+0x880] ;  /* 0x00088000c8107984 */ /* 0x0002620000000c00 */
[----:B------:R-:W-:Y:S01]  /*aaa0*/  IMAD.WIDE.U32 R4, R8, c[0x0][0x3f0], R4 ;  /* 0x0000fc0008047a25 */ /* 0x000fe200078e0004 */
[----:B------:R-:W-:-:S02]  /*aab0*/  SHF.R.S32.HI R7, RZ, 0x1f, R2 ;  /* 0x0000001fff077819 */ /* 0x000fc40000011402 */
[C---:B------:R-:W-:Y:S02]  /*aac0*/  IADD3 R3, -R2.reuse, RZ, RZ ;  /* 0x000000ff02037210 */ /* 0x040fe40007ffe1ff */
[----:B------:R-:W-:Y:S01]  /*aad0*/  IADD3 R5, R5, R9, RZ ;  /* 0x0000000905057210 */ /* 0x000fe20007ffe0ff */
[----:B------:R-:W-:Y:S02]  /*aae0*/  IMAD R7, R7, c[0x0][0x3e0], RZ ;  /* 0x0000f80007077a24 */ /* 0x000fe400078e02ff */
[----:B------:R-:W-:Y:S02]  /*aaf0*/  IMAD R6, R3, c[0x0][0x4e8], R6 ;  /* 0x00013a0003067a24 */ /* 0x000fe400078e0206 */
[C---:B------:R-:W-:Y:S02]  /*ab00*/  IMAD R7, R2.reuse, c[0x0][0x3e4], R7 ;  /* 0x0000f90002077a24 */ /* 0x040fe400078e0207 */
[----:B------:R-:W-:Y:S01]  /*ab10*/  IMAD.WIDE.U32 R2, R2, c[0x0][0x3e0], R4 ;  /* 0x0000f80002027a25 */ /* 0x000fe200078e0004 */
[----:B------:R-:W-:-:S04]  /*ab20*/  SHF.R.S32.HI R4, RZ, 0x1f, R6 ;  /* 0x0000001fff047819 */ /* 0x000fc80000011406 */
[----:B------:R-:W-:Y:S01]  /*ab30*/  IADD3 R3, R3, R7, RZ ;  /* 0x0000000703037210 */ /* 0x000fe20007ffe0ff */
[----:B------:R-:W-:-:S04]  /*ab40*/  IMAD R4, R4, c[0x0][0x3d8], RZ ;  /* 0x0000f60004047a24 */ /* 0x000fc800078e02ff */
[----:B------:R-:W-:-:S04]  /*ab50*/  IMAD.WIDE.U32 R2, R6, c[0x0][0x3d8], R2 ;  /* 0x0000f60006027a25 */ /* 0x000fc800078e0002 */
[----:B------:R-:W-:Y:S01]  /*ab60*/  IMAD R4, R6, c[0x0][0x3dc], R4 ;  /* 0x0000f70006047a24 */ /* 0x000fe200078e0204 */
[----:B------:R-:W-:-:S04]  /*ab70*/  LEA R6, P0, R2, c[0x0][0x380], 0x1 ;  /* 0x0000e00002067a11 */ /* 0x000fc800078008ff */
[----:B------:R-:W-:-:S04]  /*ab80*/  IADD3 R3, R3, R4, RZ ;  /* 0x0000000403037210 */ /* 0x000fc80007ffe0ff */
[----:B------:R-:W-:Y:S01]  /*ab90*/  LEA.HI.X R5, R2, c[0x0][0x384], R3, 0x1, P0 ;  /* 0x0000e10002057a11 */ /* 0x000fe200000f0c03 */
[----:B------:R-:W-:Y:S05]  /*aba0*/  BRA.DIV ~URZ, `(.L_x_96) ;  /* 0x00004b327f007947 */ /* 0x000fea000b800000 */
[----:B--234-:R2:W3:Y:S02]  /*abb0*/  SHFL.IDX PT, R7, R5, RZ, 0x181f ;  /* 0x00181fff05077589 */ /* 0x01c4e400000e0000 */
.L_x_180:
[----:B------:R-:W-:Y:S05]  /*abc0*/  BRA.DIV ~URZ, `(.L_x_97) ;  /* 0x00004b827f007947 */ /* 0x000fea000b800000 */
[----:B------:R4:W2:Y:S02]  /*abd0*/  SHFL.IDX PT, R2, R6, RZ, 0x181f ;  /* 0x00181fff06027589 */ /* 0x0008a400000e0000 */
.L_x_181:
[----:B------:R-:W5:Y:S01]  /*abe0*/  LDL.LU R3, [R1+0x4] ;  /* 0x0000040001037983 */ /* 0x000f620000300800 */
[----:B------:R-:W-:Y:S01]  /*abf0*/  SHF.R.S32.HI R8, RZ, 0x1f, R205 ;  /* 0x0000001fff087819 */ /* 0x000fe200000114cd */
[----:B-----5:R-:W-:-:S05]  /*ac00*/  IMAD R4, R3, 0x80, R242 ;  /* 0x0000008003047824 */ /* 0x020fca00078e02f2 */
[----:B------:R-:W-:-:S13]  /*ac10*/  ISETP.GE.OR P1, PT, R4, R0, P2 ;  /* 0x000000000400720c */ /* 0x000fda0001726670 */
[----:B--2---:R-:W-:-:S04]  /*ac20*/  @!P1 LEA R2, P0, R205, R2, 0x1 ;  /* 0x00000002cd029211 */ /* 0x004fc800078008ff */
[----:B---3--:R-:W-:-:S05]  /*ac30*/  @!P1 LEA.HI.X R3, R205, R7, R8, 0x1, P0 ;  /* 0x00000007cd039211 */ /* 0x008fca00000f0c08 */
[----:B------:R2:W-:Y:S01]  /*ac40*/  @!P1 ST.E.128 [R2.64], R12 ;  /* 0x0000000c02009985 */ /* 0x0005e2000c101d06 */
[----:B------:R-:W-:Y:S05]  /*ac50*/  BRA.DIV ~URZ, `(.L_x_98) ;  /* 0x00004b627f007947 */ /* 0x000fea000b800000 */
[----:B------:R3:W2:Y:S04]  /*ac60*/  SHFL.IDX PT, R7, R5, 0x1, 0x181f ;  /* 0x00381f0005077f89 */ /* 0x0006a800000e0000 */
[----:B--2---:R3:W2:Y:S02]  /*ac70*/  SHFL.IDX PT, R2, R6, 0x1, 0x181f ;  /* 0x00381f0006027f89 */ /* 0x0046a400000e0000 */
.L_x_182:
[----:B------:R-:W-:Y:S02]  /*ac80*/  IADD3 R3, R4, 0x10, RZ ;  /* 0x0000001004037810 */ /* 0x000fe40007ffe0ff */
[----:B------:R-:W-:Y:S02]  /*ac90*/  SHF.R.S32.HI R8, RZ, 0x1f, R205 ;  /* 0x0000001fff087819 */ /* 0x000fe400000114cd */
[----:B------:R-:W-:-:S13]  /*aca0*/  ISETP.GE.OR P1, PT, R3, R0, P2 ;  /* 0x000000000300720c */ /* 0x000fda0001726670 */
[----:B--2---:R-:W-:-:S04]  /*acb0*/  @!P1 LEA R2, P0, R205, R2, 0x1 ;  /* 0x00000002cd029211 */ /* 0x004fc800078008ff */
[----:B------:R-:W-:-:S05]  /*acc0*/  @!P1 LEA.HI.X R3, R205, R7, R8, 0x1, P0 ;  /* 0x00000007cd039211 */ /* 0x000fca00000f0c08 */
[----:B-1----:R1:W-:Y:S01]  /*acd0*/  @!P1 ST.E.128 [R2.64], R16 ;  /* 0x0000001002009985 */ /* 0x0023e2000c101d06 */
[----:B------:R-:W-:Y:S05]  /*ace0*/  BRA.DIV ~URZ, `(.L_x_99) ;  /* 0x00004ba27f007947 */ /* 0x000fea000b800000 */
[----:B------:R2:W1:Y:S02]  /*acf0*/  SHFL.IDX PT, R7, R5, 0x2, 0x181f ;  /* 0x00581f0005077f89 */ /* 0x00046400000e0000 */
.L_x_183:
[----:B------:R-:W-:Y:S05]  /*ad00*/  BRA.DIV ~URZ, `(.L_x_100) ;  /* 0x00004bf27f007947 */ /* 0x000fea000b800000 */
[----:B-1----:R1:W2:Y:S02]  /*ad10*/  SHFL.IDX PT, R2, R6, 0x2, 0x181f ;  /* 0x00581f0006027f89 */ /* 0x0022a400000e0000 */
.L_x_184:
[----:B------:R-:W-:Y:S02]  /*ad20*/  IADD3 R3, R4, 0x20, RZ ;  /* 0x0000002004037810 */ /* 0x000fe40007ffe0ff */
[----:B------:R-:W-:Y:S02]  /*ad30*/  SHF.R.S32.HI R8, RZ, 0x1f, R205 ;  /* 0x0000001fff087819 */ /* 0x000fe400000114cd */
[----:B------:R-:W-:-:S13]  /*ad40*/  ISETP.GE.OR P1, PT, R3, R0, P2 ;  /* 0x000000000300720c */ /* 0x000fda0001726670 */
[----:B--2---:R-:W-:-:S04]  /*ad50*/  @!P1 LEA R2, P0, R205, R2, 0x1 ;  /* 0x00000002cd029211 */ /* 0x004fc800078008ff */
[----:B------:R-:W-:-:S05]  /*ad60*/  @!P1 LEA.HI.X R3, R205, R7, R8, 0x1, P0 ;  /* 0x00000007cd039211 */ /* 0x000fca00000f0c08 */
[----:B------:R2:W-:Y:S01]  /*ad70*/  @!P1 ST.E.128 [R2.64], R20 ;  /* 0x0000001402009985 */ /* 0x0005e2000c101d06 */
[----:B------:R-:W-:Y:S05]  /*ad80*/  BRA.DIV ~URZ, `(.L_x_101) ;  /* 0x00004be27f007947 */ /* 0x000fea000b800000 */
[----:B------:R1:W2:Y:S04]  /*ad90*/  SHFL.IDX PT, R7, R5, 0x3, 0x181f ;  /* 0x00781f0005077f89 */ /* 0x0002a800000e0000 */
[----:B--2---:R1:W2:Y:S02]  /*ada0*/  SHFL.IDX PT, R2, R6, 0x3, 0x181f ;  /* 0x00781f0006027f89 */ /* 0x0042a400000e0000 */
.L_x_185:
[----:B------:R-:W-:Y:S02]  /*adb0*/  IADD3 R3, R4, 0x30, RZ ;  /* 0x0000003004037810 */ /* 0x000fe40007ffe0ff */
[----:B------:R-:W-:Y:S02]  /*adc0*/  SHF.R.S32.HI R8, RZ, 0x1f, R205 ;  /* 0x0000001fff087819 */ /* 0x000fe400000114cd */
[----:B------:R-:W-:-:S13]  /*add0*/  ISETP.GE.OR P1, PT, R3, R0, P2 ;  /* 0x000000000300720c */ /* 0x000fda0001726670 */
[----:B--2---:R-:W-:-:S04]  /*ade0*/  @!P1 LEA R2, P0, R205, R2, 0x1 ;  /* 0x00000002cd029211 */ /* 0x004fc800078008ff */
[----:B------:R-:W-:-:S05]  /*adf0*/  @!P1 LEA.HI.X R3, R205, R7, R8, 0x1, P0 ;  /* 0x00000007cd039211 */ /* 0x000fca00000f0c08 */
[----:B------:R2:W-:Y:S01]  /*ae00*/  @!P1 ST.E.128 [R2.64], R24 ;  /* 0x0000001802009985 */ /* 0x0005e2000c101d06 */
[----:B------:R-:W-:Y:S05]  /*ae10*/  BRA.DIV ~URZ, `(.L_x_102) ;  /* 0x00004c227f007947 */ /* 0x000fea000b800000 */
[----:B------:R1:W2:Y:S02]  /*ae20*/  SHFL.IDX PT, R7, R5, 0x4, 0x181f ;  /* 0x00981f0005077f89 */ /* 0x0002a400000e0000 */
.L_x_186:
[----:B------:R-:W-:Y:S05]  /*ae30*/  BRA.DIV ~URZ, `(.L_x_103) ;  /* 0x00004c727f007947 */ /* 0x000fea000b800000 */
[----:B--2---:R2:W1:Y:S02]  /*ae40*/  SHFL.IDX PT, R2, R6, 0x4, 0x181f ;  /* 0x00981f0006027f89 */ /* 0x00446400000e0000 */
.L_x_187:
[----:B------:R-:W-:Y:S02]  /*ae50*/  IADD3 R3, R4, 0x40, RZ ;  /* 0x0000004004037810 */ /* 0x000fe40007ffe0ff */
[----:B------:R-:W-:Y:S02]  /*ae60*/  SHF.R.S32.HI R8, RZ, 0x1f, R205 ;  /* 0x0000001fff087819 */ /* 0x000fe400000114cd */
[----:B------:R-:W-:-:S13]  /*ae70*/  ISETP.GE.OR P1, PT, R3, R0, P2 ;  /* 0x000000000300720c */ /* 0x000fda0001726670 */
[----:B-1----:R-:W-:-:S04]  /*ae80*/  @!P1 LEA R2, P0, R205, R2, 0x1 ;  /* 0x00000002cd029211 */ /* 0x002fc800078008ff */
[----:B------:R-:W-:-:S05]  /*ae90*/  @!P1 LEA.HI.X R3, R205, R7, R8, 0x1, P0 ;  /* 0x00000007cd039211 */ /* 0x000fca00000f0c08 */
[----:B------:R1:W-:Y:S01]  /*aea0*/  @!P1 ST.E.128 [R2.64], R28 ;  /* 0x0000001c02009985 */ /* 0x0003e2000c101d06 */
[----:B------:R-:W-:Y:S05]  /*aeb0*/  BRA.DIV ~URZ, `(.L_x_104) ;  /* 0x00004c627f007947 */ /* 0x000fea000b800000 */
[----:B------:R1:W2:Y:S04]  /*aec0*/  SHFL.IDX PT, R7, R5, 0x5, 0x181f ;  /* 0x00b81f0005077f89 */ /* 0x0002a800000e0000 */
[----:B-1----:R1:W3:Y:S02]  /*aed0*/  SHFL.IDX PT, R2, R6, 0x5, 0x181f ;  /* 0x00b81f0006027f89 */ /* 0x0022e400000e0000 */
.L_x_188:
[----:B------:R-:W-:Y:S02]  /*aee0*/  IADD3 R3, R4, 0x50, RZ ;  /* 0x0000005004037810 */ /* 0x000fe40007ffe0ff */
[----:B------:R-:W-:Y:S02]  /*aef0*/  SHF.R.S32.HI R8, RZ, 0x1f, R205 ;  /* 0x0000001fff087819 */ /* 0x000fe400000114cd */
[----:B------:R-:W-:-:S13]  /*af00*/  ISETP.GE.OR P1, PT, R3, R0, P2 ;  /* 0x000000000300720c */ /* 0x000fda0001726670 */
[----:B---3--:R-:W-:-:S04]  /*af10*/  @!P1 LEA R2, P0, R205, R2, 0x1 ;  /* 0x00000002cd029211 */ /* 0x008fc800078008ff */
[----:B--2---:R-:W-:-:S05]  /*af20*/  @!P1 LEA.HI.X R3, R205, R7, R8, 0x1, P0 ;  /* 0x00000007cd039211 */ /* 0x004fca00000f0c08 */
[----:B------:R2:W-:Y:S01]  /*af30*/  @!P1 ST.E.128 [R2.64], R32 ;  /* 0x0000002002009985 */ /* 0x0005e2000c101d06 */
[----:B------:R-:W-:Y:S05]  /*af40*/  BRA.DIV ~URZ, `(.L_x_105) ;  /* 0x00004ca27f007947 */ /* 0x000fea000b800000 */
[----:B------:R3:W1:Y:S02]  /*af50*/  SHFL.IDX PT, R7, R5, 0x6, 0x181f ;  /* 0x00d81f0005077f89 */ /* 0x00066400000e0000 */
.L_x_189:
[----:B------:R-:W-:Y:S05]  /*af60*/  BRA.DIV ~URZ, `(.L_x_106) ;  /* 0x00004cf27f007947 */ /* 0x000fea000b800000 */
[----:B--2---:R2:W3:Y:S02]  /*af70*/  SHFL.IDX PT, R2, R6, 0x6, 0x181f ;  /* 0x00d81f0006027f89 */ /* 0x0044e400000e0000 */
.L_x_190:
[----:B------:R-:W-:Y:S02]  /*af80*/  IADD3 R3, R4, 0x60, RZ ;  /* 0x0000006004037810 */ /* 0x000fe40007ffe0ff */
[----:B------:R-:W-:Y:S02]  /*af90*/  SHF.R.S32.HI R8, RZ, 0x1f, R205 ;  /* 0x0000001fff087819 */ /* 0x000fe400000114cd */
[----:B------:R-:W-:-:S13]  /*afa0*/  ISETP.GE.OR P1, PT, R3, R0, P2 ;  /* 0x000000000300720c */ /* 0x000fda0001726670 */
[----:B---3--:R-:W-:-:S04]  /*afb0*/  @!P1 LEA R2, P0, R205, R2, 0x1 ;  /* 0x00000002cd029211 */ /* 0x008fc800078008ff */
[----:B-1----:R-:W-:-:S05]  /*afc0*/  @!P1 LEA.HI.X R3, R205, R7, R8, 0x1, P0 ;  /* 0x00000007cd039211 */ /* 0x002fca00000f0c08 */
[----:B------:R1:W-:Y:S01]  /*afd0*/  @!P1 ST.E.128 [R2.64], R36 ;  /* 0x0000002402009985 */ /* 0x0003e2000c101d06 */
[----:B------:R-:W-:Y:S05]  /*afe0*/  BRA.DIV ~URZ, `(.L_x_107) ;  /* 0x00004ce27f007947 */ /* 0x000fea000b800000 */
[----:B------:R-:W3:Y:S04]  /*aff0*/  SHFL.IDX PT, R5, R5, 0x7, 0x181f ;  /* 0x00f81f0005057f89 */ /* 0x000ee800000e0000 */
[----:B-1----:R1:W2:Y:S02]  /*b000*/  SHFL.IDX PT, R3, R6, 0x7, 0x181f ;  /* 0x00f81f0006037f89 */ /* 0x0022a400000e0000 */
.L_x_191:
[----:B------:R-:W-:-:S04]  /*b010*/  IADD3 R2, R4, 0x70, RZ ;  /* 0x0000007004027810 */ /* 0x000fc80007ffe0ff */
[----:B------:R-:W-:-:S13]  /*b020*/  ISETP.GE.OR P2, PT, R2, R0, P2 ;  /* 0x000000000200720c */ /* 0x000fda0001746670 */
[----:B------:R-:W-:Y:S05]  /*b030*/  @P2 BRA `(.L_x_108) ;  /* 0x00001c3000002947 */ /* 0x000fea0003800000 */
[----:B-12-4-:R-:W-:Y:S02]  /*b040*/  SHF.R.S32.HI R6, RZ, 0x1f, R205 ;  /* 0x0000001fff067819 */ /* 0x016fe400000114cd */
[----:B------:R-:W-:-:S04]  /*b050*/  LEA R2, P0, R205, R3, 0x1 ;  /* 0x00000003cd027211 */ /* 0x000fc800078008ff */
[----:B---3--:R-:W-:-:S05]  /*b060*/  LEA.HI.X R3, R205, R5, R6, 0x1, P0 ;  /* 0x00000005cd037211 */ /* 0x008fca00000f0c06 */
[----:B------:R1:W-:Y:S01]  /*b070*/  ST.E.128 [R2.64], R40 ;  /* 0x0000002802007985 */ /* 0x0003e2000c101d06 */
[----:B------:R-:W-:Y:S05]  /*b080*/  BRA `(.L_x_108) ;  /* 0x00001be000007947 */ /* 0x000fea0003800000 */
.L_x_95:
[----:B-1----:R-:W2:Y:S01]  /*b090*/  LDL.LU R6, [R1+0x44] ;  /* 0x0000440001067983 */ /* 0x002ea20000300800 */
[----:B------:R-:W-:Y:S02]  /*b0a0*/  IMAD R0, R18, c[0x0][0x408], RZ ;  /* 0x0001020012007a24 */ /* 0x000fe400078e02ff */
[----:B------:R-:W-:-:S04]  /*b0b0*/  IMAD.WIDE.U32 R4, R2, c[0x0][0x408], RZ ;  /* 0x0001020002047a25 */ /* 0x000fc800078e00ff */
[----:B------:R-:W-:Y:S01]  /*b0c0*/  IMAD R2, R2, c[0x0][0x40c], R0 ;  /* 0x0001030002027a24 */ /* 0x000fe200078e0200 */
[----:B------:R-:W-:-:S04]  /*b0d0*/  SHF.R.S32.HI R0, RZ, 0x1f, R8 ;  /* 0x0000001fff007819 */ /* 0x000fc80000011408 */
[----:B------:R-:W-:Y:S01]  /*b0e0*/  IADD3 R3, R5, R2, RZ ;  /* 0x0000000205037210 */ /* 0x000fe20007ffe0ff */
[----:B------:R-:W-:Y:S01]  /*b0f0*/  IMAD R0, R0, c[0x0][0x440], RZ ;  /* 0x0001100000007a24 */ /* 0x000fe200078e02ff */
[----:B------:R-:W-:Y:S01]  /*b100*/  MOV R2, R4 ;  /* 0x0000000400027202 */ /* 0x000fe20000000f00 */
[----:B------:R-:W-:-:S04]  /*b110*/  @P2 IMAD.HI.U32 R5, R17, c[0x0][0x4ec], RZ ;  /* 0x00013b0011052a27 */ /* 0x000fc800078e00ff */
[----:B------:R-:W-:-:S04]  /*b120*/  IMAD.WIDE.U32 R2, R16, c[0x0][0x438], R2 ;  /* 0x00010e0010027a25 */ /* 0x000fc800078e0002 */
[----:B------:R-:W-:Y:S02]  /*b130*/  IMAD R3, R16, c[0x0][0x43c], R3 ;  /* 0x00010f0010037a24 */ /* 0x000fe400078e0203 */
[C---:B------:R-:W-:Y:S01]  /*b140*/  IMAD R4, R8.reuse, c[0x0][0x444], R0 ;  /* 0x0001110008047a24 */ /* 0x040fe200078e0200 */
[----:B------:R-:W-:Y:S01]  /*b150*/  MOV R0, R17 ;  /* 0x0000001100007202 */ /* 0x000fe20000000f00 */
[----:B------:R-:W-:Y:S01]  /*b160*/  IMAD.WIDE.U32 R2, R8, c[0x0][0x440], R2 ;  /* 0x0001100008027a25 */ /* 0x000fe200078e0002 */
[----:B------:R-:W-:-:S04]  /*b170*/  @P2 SHF.R.U32.HI R0, RZ, c[0x0][0x4f0], R5 ;  /* 0x00013c00ff002a19 */ /* 0x000fc80000011605 */
[----:B------:R-:W-:Y:S02]  /*b180*/  IADD3 R3, R3, R4, RZ ;  /* 0x0000000403037210 */ /* 0x000fe40007ffe0ff */
[----:B------:R-:W-:Y:S02]  /*b190*/  SHF.R.S32.HI R5, RZ, 0x1f, R0 ;  /* 0x0000001fff057819 */ /* 0x000fe40000011400 */
[----:B------:R-:W-:-:S03]  /*b1a0*/  IADD3 R4, -R0, RZ, RZ ;  /* 0x000000ff00047210 */ /* 0x000fc60007ffe1ff */
[----:B------:R-:W-:Y:S02]  /*b1b0*/  IMAD R5, R5, c[0x0][0x430], RZ ;  /* 0x00010c0005057a24 */ /* 0x000fe400078e02ff */
[----:B------:R-:W-:Y:S02]  /*b1c0*/  IMAD R4, R4, c[0x0][0x4e8], R17 ;  /* 0x00013a0004047a24 */ /* 0x000fe400078e0211 */
[----:B------:R-:W-:Y:S02]  /*b1d0*/  IMAD R5, R0, c[0x0][0x434], R5 ;  /* 0x00010d0000057a24 */ /* 0x000fe400078e0205 */
[----:B--2---:R-:W-:-:S04]  /*b1e0*/  IMAD.WIDE.U32 R2, R6, c[0x0][0x448], R2 ;  /* 0x0001120006027a25 */ /* 0x004fc800078e0002 */
[----:B------:R-:W-:-:S04]  /*b1f0*/  IMAD R3, R6, c[0x0][0x44c], R3 ;  /* 0x0001130006037a24 */ /* 0x000fc800078e0203 */
        /* <DEDUP_REMOVED lines=10> */
[----:B------:R1:W2:Y:S02]  /*b2a0*/  SHFL.IDX PT, R4, R5, RZ, 0x1c1f ;  /* 0x001c1fff05047589 */ /* 0x0002a400000e0000 */
.L_x_192:
[----:B------:R-:W-:Y:S05]  /*b2b0*/  BRA.DIV ~URZ, `(.L_x_110) ;  /* 0x00004b527f007947 */ /* 0x000fea000b800000 */
[----:B------:R3:W4:Y:S02]  /*b2c0*/  SHFL.IDX PT, R0, R12, RZ, 0x1c1f ;  /* 0x001c1fff0c007589 */ /* 0x00072400000e0000 */
.L_x_193:
[----:B------:R-:W-:Y:S01]  /*b2d0*/  BSSY B0, `(.L_x_111) ;  /* 0x0000032000007945 */ /* 0x000fe20003800000 */
[----:B------:R-:W-:Y:S05]  /*b2e0*/  @P1 BRA `(.L_x_112) ;  /* 0x0000030000001947 */ /* 0x000fea0003800000 */
[----:B------:R-:W5:Y:S04]  /*b2f0*/  LDL R6, [R1+0x38] ;  /* 0x0000380001067983 */ /* 0x000f680000100800 */
[----:B---3--:R-:W3:Y:S04]  /*b300*/  LDL R8, [R1+0x2c] ;  /* 0x00002c0001087983 */ /* 0x008ee80000100800 */
[----:B----4-:R-:W4:Y:S04]  /*b310*/  LDL R21, [R1+0x28] ;  /* 0x0000280001157983 */ /* 0x010f280000100800 */
[----:B--2---:R-:W2:Y:S04]  /*b320*/  LDL R19, [R1+0x24] ;  /* 0x0000240001137983 */ /* 0x004ea80000100800 */
[----:B------:R-:W2:Y:S04]  /*b330*/  LDL R9, [R1+0x74] ;  /* 0x0000740001097983 */ /* 0x000ea80000100800 */
        /* <DEDUP_REMOVED lines=9> */
[----:B------:R-:W2:Y:S01]  /*b3d0*/  LDL R11, [R1+0x5c] ;  /* 0x00005c00010b7983 */ /* 0x000ea20000100800 */
[----:B-----5:R-:W-:-:S02]  /*b3e0*/  ISETP.GE.AND P3, PT, R6, c[0x0][0x3c8], PT ;  /* 0x0000f20006007a0c */ /* 0x020fc40003f66270 */
[----:B---3--:R-:W-:Y:S02]  /*b3f0*/  ISETP.GE.AND P1, PT, R8, c[0x0][0x3c8], PT ;  /* 0x0000f20008007a0c */ /* 0x008fe40003f26270 */
[----:B----4-:R-:W-:-:S09]  /*b400*/  ISETP.GE.AND P6, PT, R21, c[0x0][0x3c8], PT ;  /* 0x0000f20015007a0c */ /* 0x010fd20003fc6270 */
[----:B------:R-:W-:Y:S02]  /*b410*/  @!P3 IMAD.MOV.U32 R2, RZ, RZ, R0 ;  /* 0x000000ffff02b224 */ /* 0x000fe400078e0000 */
[----:B------:R-:W-:-:S04]  /*b420*/  @!P3 IMAD.MOV.U32 R3, RZ, RZ, R4 ;  /* 0x000000ffff03b224 */ /* 0x000fc800078e0004 */
[----:B------:R-:W-:Y:S01]  /*b430*/  @!P3 IMAD.WIDE R6, R6, 0x4, R2 ;  /* 0x000000040606b825 */ /* 0x000fe200078e0202 */
[----:B------:R-:W-:-:S04]  /*b440*/  @!P1 LEA R2, P2, R8, R0, 0x2 ;  /* 0x0000000008029211 */ /* 0x000fc800078410ff */
[----:B------:R3:W-:Y:S01]  /*b450*/  @!P3 ST.E.64 [R6.64], R64 ;  /* 0x000000400600b985 */ /* 0x0007e2000c101b06 */
[----:B--2---:R-:W-:Y:S02]  /*b460*/  ISETP.GE.AND P3, PT, R19, c[0x0][0x3c8], PT ;  /* 0x0000f20013007a0c */ /* 0x004fe40003f66270 */
[----:B------:R-:W-:Y:S02]  /*b470*/  @!P1 LEA.HI.X R3, R8, R4, R9, 0x2, P2 ;  /* 0x0000000408039211 */ /* 0x000fe400010f1409 */
[----:B------:R-:W-:-:S03]  /*b480*/  @!P6 LEA R8, P2, R21, R0, 0x2 ;  /* 0x000000001508e211 */ /* 0x000fc600078410ff */
[----:B------:R2:W-:Y:S01]  /*b490*/  @!P1 ST.E.64 [R2.64], R66 ;  /* 0x0000004202009985 */ /* 0x0005e2000c101b06 */
[----:B------:R-:W-:Y:S02]  /*b4a0*/  ISETP.GE.AND P1, PT, R17, c[0x0][0x3c8], PT ;  /* 0x0000f20011007a0c */ /* 0x000fe40003f26270 */
[----:B------:R-:W-:-:S05]  /*b4b0*/  @!P6 LEA.HI.X R9, R21, R4, R22, 0x2, P2 ;  /* 0x000000041509e211 */ /* 0x000fca00010f1416 */
[----:B------:R4:W-:Y:S01]  /*b4c0*/  @!P6 ST.E.64 [R8.64], R68 ;  /* 0x000000440800e985 */ /* 0x0009e2000c101b06 */
[----:B------:R-:W-:Y:S02]  /*b4d0*/  ISETP.GE.AND P6, PT, R15, c[0x0][0x3c8], PT ;  /* 0x0000f2000f007a0c */ /* 0x000fe40003fc6270 */
[----:B---3--:R-:W-:-:S04]  /*b4e0*/  @!P3 LEA R6, P2, R19, R0, 0x2 ;  /* 0x000000001306b211 */ /* 0x008fc800078410ff */
[----:B------:R-:W-:Y:S02]  /*b4f0*/  @!P3 LEA.HI.X R7, R19, R4, R20, 0x2, P2 ;  /* 0x000000041307b211 */ /* 0x000fe400010f1414 */
[----:B--2---:R-:W-:-:S03]  /*b500*/  @!P1 LEA R2, P2, R17, R0, 0x2 ;  /* 0x0000000011029211 */ /* 0x004fc600078410ff */
[----:B------:R2:W-:Y:S01]  /*b510*/  @!P3 ST.E.64 [R6.64], R70 ;  /* 0x000000460600b985 */ /* 0x0005e2000c101b06 */
[----:B------:R-:W-:Y:S02]  /*b520*/  ISETP.GE.AND P3, PT, R13, c[0x0][0x3c8], PT ;  /* 0x0000f2000d007a0c */ /* 0x000fe40003f66270 */
[----:B------:R-:W-:Y:S02]  /*b530*/  @!P1 LEA.HI.X R3, R17, R4, R18, 0x2, P2 ;  /* 0x0000000411039211 */ /* 0x000fe400010f1412 */
[----:B------:R-:W-:-:S03]  /*b540*/  ISETP.GE.AND P2, PT, R10, c[0x0][0x3c8], PT ;  /* 0x0000f2000a007a0c */ /* 0x000fc60003f46270 */
[----:B------:R3:W-:Y:S01]  /*b550*/  @!P1 ST.E.64 [R2.64], R60 ;  /* 0x0000003c02009985 */ /* 0x0007e2000c101b06 */
[----:B----4-:R-:W-:-:S04]  /*b560*/  @!P6 LEA R8, P1, R15, R0, 0x2 ;  /* 0x000000000f08e211 */ /* 0x010fc800078210ff */
[----:B------:R-:W-:Y:S02]  /*b570*/  @!P6 LEA.HI.X R9, R15, R4, R16, 0x2, P1 ;  /* 0x000000040f09e211 */ /* 0x000fe400008f1410 */
[----:B--2---:R-:W-:-:S04]  /*b580*/  @!P3 LEA R6, P1, R13, R0, 0x2 ;  /* 0x000000000d06b211 */ /* 0x004fc800078210ff */
[----:B------:R-:W-:Y:S02]  /*b590*/  @!P3 LEA.HI.X R7, R13, R4, R14, 0x2, P1 ;  /* 0x000000040d07b211 */ /* 0x000fe400008f140e */
[C---:B---3--:R-:W-:Y:S01]  /*b5a0*/  @!P2 LEA R2, P1, R10.reuse, R0, 0x2 ;  /* 0x000000000a02a211 */ /* 0x048fe200078210ff */
[----:B------:R2:W-:Y:S03]  /*b5b0*/  @!P6 ST.E.64 [R8.64], R74 ;  /* 0x0000004a0800e985 */ /* 0x0005e6000c101b06 */
[----:B------:R-:W-:Y:S01]  /*b5c0*/  @!P2 LEA.HI.X R3, R10, R4, R11, 0x2, P1 ;  /* 0x000000040a03a211 */ /* 0x000fe200008f140b */
[----:B------:R2:W-:Y:S04]  /*b5d0*/  @!P3 ST.E.64 [R6.64], R72 ;  /* 0x000000480600b985 */ /* 0x0005e8000c101b06 */
[----:B------:R2:W-:Y:S04]  /*b5e0*/  @!P2 ST.E.64 [R2.64], R58 ;  /* 0x0000003a0200a985 */ /* 0x0005e8000c101b06 */
.L_x_112:
[----:B------:R-:W-:Y:S05]  /*b5f0*/  BSYNC B0 ;  /* 0x0000000000007941 */ /* 0x000fea0003800000 */
.L_x_111:
[----:B------:R-:W-:Y:S05]  /*b600*/  BRA.DIV ~URZ, `(.L_x_113) ;  /* 0x000048727f007947 */ /* 0x000fea000b800000 */
[----:B--2---:R2:W1:Y:S04]  /*b610*/  SHFL.IDX PT, R4, R5, 0x1, 0x1c1f ;  /* 0x003c1f0005047f89 */ /* 0x00446800000e0000 */
[----:B----4-:R2:W4:Y:S02]  /*b620*/  SHFL.IDX PT, R0, R12, 0x1, 0x1c1f ;  /* 0x003c1f000c007f89 */ /* 0x01052400000e0000 */
.L_x_194:
[----:B------:R-:W-:Y:S01]  /*b630*/  BSSY B0, `(.L_x_114) ;  /* 0x0000032000007945 */ /* 0x000fe20003800000 */
[----:B------:R-:W-:Y:S05]  /*b640*/  @P0 BRA `(.L_x_115) ;  /* 0x0000030000000947 */ /* 0x000fea0003800000 */
[----:B------:R-:W5:Y:S04]  /*b650*/  LDL R23, [R1+0x38] ;  /* 0x0000380001177983 */ /* 0x000f680000100800 */
[----:B--2---:R-:W2:Y:S04]  /*b660*/  LDL R21, [R1+0x2c] ;  /* 0x00002c0001157983 */ /* 0x004ea80000100800 */
[----:B---3--:R-:W3:Y:S04]  /*b670*/  LDL R19, [R1+0x28] ;  /* 0x0000280001137983 */ /* 0x008ee80000100800 */
[----:B----4-:R-:W4:Y:S04]  /*b680*/  LDL R10, [R1+0x24] ;  /* 0x00002400010a7983 */ /* 0x010f280000100800 */
[----:B------:R-:W4:Y:S04]  /*b690*/  LDL R22, [R1+0x74] ;  /* 0x0000740001167983 */ /* 0x000f280000100800 */
        /* <DEDUP_REMOVED lines=9> */
[----:B------:R-:W4:Y:S01]  /*b730*/  LDL R14, [R1+0x5c] ;  /* 0x00005c00010e7983 */ /* 0x000f220000100800 */
[----:B-----5:R-:W-:-:S02]  /*b740*/  ISETP.GE.AND P2, PT, R23, c[0x0][0x3c8], PT ;  /* 0x0000f20017007a0c */ /* 0x020fc40003f46270 */
[----:B--2---:R-:W-:Y:S02]  /*b750*/  ISETP.GE.AND P6, PT, R21, c[0x0][0x3c8], PT ;  /* 0x0000f20015007a0c */ /* 0x004fe40003fc6270 */
[----:B---3--:R-:W-:-:S09]  /*b760*/  ISETP.GE.AND P1, PT, R19, c[0x0][0x3c8], PT ;  /* 0x0000f20013007a0c */ /* 0x008fd20003f26270 */
[----:B------:R-:W-:Y:S02]  /*b770*/  @!P2 IMAD.MOV.U32 R6, RZ, RZ, R0 ;  /* 0x000000ffff06a224 */ /* 0x000fe400078e0000 */
[----:B-1----:R-:W-:Y:S01]  /*b780*/  @!P2 IMAD.MOV.U32 R7, RZ, RZ, R4 ;  /* 0x000000ffff07a224 */ /* 0x002fe200078e0004 */
[----:B----4-:R-:W-:Y:S02]  /*b790*/  ISETP.GE.AND P0, PT, R10, c[0x0][0x3c8], PT ;  /* 0x0000f2000a007a0c */ /* 0x010fe40003f06270 */
[----:B------:R-:W-:Y:S01]  /*b7a0*/  @!P6 LEA R2, P3, R21, R0, 0x2 ;  /* 0x000000001502e211 */ /* 0x000fe200078610ff */
[----:B------:R-:W-:-:S03]  /*b7b0*/  @!P2 IMAD.WIDE R6, R23, 0x4, R6 ;  /* 0x000000041706a825 */ /* 0x000fc600078e0206 */
[----:B------:R-:W-:Y:S02]  /*b7c0*/  @!P6 LEA.HI.X R3, R21, R4, R22, 0x2, P3 ;  /* 0x000000041503e211 */ /* 0x000fe400018f1416 */
[----:B------:R1:W-:Y:S01]  /*b7d0*/  @!P2 ST.E.64 [R6.64], R78 ;  /* 0x0000004e0600a985 */ /* 0x0003e2000c101b06 */
[----:B------:R-:W-:-:S03]  /*b7e0*/  ISETP.GE.AND P3, PT, R8, c[0x0][0x3c8], PT ;  /* 0x0000f20008007a0c */ /* 0x000fc60003f66270 */
[----:B------:R2:W-:Y:S01]  /*b7f0*/  @!P6 ST.E.64 [R2.64], R80 ;  /* 0x000000500200e985 */ /* 0x0005e2000c101b06 */
[----:B-1----:R-:W-:-:S04]  /*b800*/  @!P1 LEA R6, P2, R19, R0, 0x2 ;  /* 0x0000000013069211 */ /* 0x002fc800078410ff */
[----:B------:R-:W-:Y:S02]  /*b810*/  @!P1 LEA.HI.X R7, R19, R4, R20, 0x2, P2 ;  /* 0x0000000413079211 */ /* 0x000fe400010f1414 */
[C---:B--2---:R-:W-:Y:S02]  /*b820*/  @!P0 LEA R2, P6, R10.reuse, R0, 0x2 ;  /* 0x000000000a028211 */ /* 0x044fe400078c10ff */
[----:B------:R-:W-:Y:S01]  /*b830*/  ISETP.GE.AND P2, PT, R17, c[0x0][0x3c8], PT ;  /* 0x0000f20011007a0c */ /* 0x000fe20003f46270 */
[----:B------:R1:W-:Y:S01]  /*b840*/  @!P1 ST.E.64 [R6.64], R82 ;  /* 0x0000005206009985 */ /* 0x0003e2000c101b06 */
[----:B------:R-:W-:Y:S02]  /*b850*/  @!P0 LEA.HI.X R3, R10, R4, R11, 0x2, P6 ;  /* 0x000000040a038211 */ /* 0x000fe400030f140b */
[----:B------:R-:W-:Y:S02]  /*b860*/  ISETP.GE.AND P1, PT, R15, c[0x0][0x3c8], PT ;  /* 0x0000f2000f007a0c */ /* 0x000fe40003f26270 */
[----:B------:R-:W-:Y:S01]  /*b870*/  @!P3 LEA R10, P6, R8, R0, 0x2 ;  /* 0x00000000080ab211 */ /* 0x000fe200078c10ff */
[----:B------:R2:W-:Y:S01]  /*b880*/  @!P0 ST.E.64 [R2.64], R84 ;  /* 0x0000005402008985 */ /* 0x0005e2000c101b06 */
[----:B------:R-:W-:-:S02]  /*b890*/  ISETP.GE.AND P0, PT, R13, c[0x0][0x3c8], PT ;  /* 0x0000f2000d007a0c */ /* 0x000fc40003f06270 */
[----:B------:R-:W-:-:S03]  /*b8a0*/  @!P3 LEA.HI.X R11, R8, R4, R9, 0x2, P6 ;  /* 0x00000004080bb211 */ /* 0x000fc600030f1409 */
[----:B------:R-:W-:-:S04]  /*b8b0*/  @!P2 LEA R8, P6, R17, R0, 0x2 ;  /* 0x000000001108a211 */ /* 0x000fc800078c10ff */
[----:B------:R-:W-:Y:S01]  /*b8c0*/  @!P2 LEA.HI.X R9, R17, R4, R18, 0x2, P6 ;  /* 0x000000041109a211 */ /* 0x000fe200030f1412 */
[----:B------:R3:W-:Y:S01]  /*b8d0*/  @!P3 ST.E.64 [R10.64], R96 ;  /* 0x000000600a00b985 */ /* 0x0007e2000c101b06 */
[----:B-1----:R-:W-:-:S04]  /*b8e0*/  @!P1 LEA R6, P6, R15, R0, 0x2 ;  /* 0x000000000f069211 */ /* 0x002fc800078c10ff */
[----:B------:R-:W-:Y:S02]  /*b8f0*/  @!P1 LEA.HI.X R7, R15, R4, R16, 0x2, P6 ;  /* 0x000000040f079211 */ /* 0x000fe400030f1410 */
[C---:B--2---:R-:W-:Y:S01]  /*b900*/  @!P0 LEA R2, P6, R13.reuse, R0, 0x2 ;  /* 0x000000000d028211 */ /* 0x044fe200078c10ff */
[----:B------:R3:W-:Y:S03]  /*b910*/  @!P2 ST.E.64 [R8.64], R86 ;  /* 0x000000560800a985 */ /* 0x0007e6000c101b06 */
[----:B------:R-:W-:Y:S01]  /*b920*/  @!P0 LEA.HI.X R3, R13, R4, R14, 0x2, P6 ;  /* 0x000000040d038211 */ /* 0x000fe200030f140e */
[----:B------:R3:W-:Y:S04]  /*b930*/  @!P1 ST.E.64 [R6.64], R76 ;  /* 0x0000004c06009985 */ /* 0x0007e8000c101b06 */
[----:B------:R3:W-:Y:S04]  /*b940*/  @!P0 ST.E.64 [R2.64], R62 ;  /* 0x0000003e02008985 */ /* 0x0007e8000c101b06 */
.L_x_115:
[----:B------:R-:W-:Y:S05]  /*b950*/  BSYNC B0 ;  /* 0x0000000000007941 */ /* 0x000fea0003800000 */
.L_x_114:
[----:B------:R-:W-:Y:S05]  /*b960*/  BRA.DIV ~URZ, `(.L_x_116) ;  /* 0x000045e27f007947 */ /* 0x000fea000b800000 */
[----:B-1----:R1:W2:Y:S02]  /*b970*/  SHFL.IDX PT, R4, R5, 0x2, 0x1c1f ;  /* 0x005c1f0005047f89 */ /* 0x0022a400000e0000 */
.L_x_195:
[----:B------:R-:W-:Y:S05]  /*b980*/  BRA.DIV ~URZ, `(.L_x_117) ;  /* 0x000046327f007947 */ /* 0x000fea000b800000 */
[----:B----4-:R4:W1:Y:S02]  /*b990*/  SHFL.IDX PT, R0, R12, 0x2, 0x1c1f ;  /* 0x005c1f000c007f89 */ /* 0x01086400000e0000 */
.L_x_196:
[----:B------:R-:W-:Y:S01]  /*b9a0*/  BSSY B0, `(.L_x_118) ;  /* 0x0000032000007945 */ /* 0x000fe20003800000 */
[----:B------:R-:W-:Y:S05]  /*b9b0*/  @P4 BRA `(.L_x_119) ;  /* 0x0000030000004947 */ /* 0x000fea0003800000 */
[----:B---3--:R-:W3:Y:S04]  /*b9c0*/  LDL R8, [R1+0x38] ;  /* 0x0000380001087983 */ /* 0x008ee80000100800 */
[----:B------:R-:W5:Y:S04]  /*b9d0*/  LDL R23, [R1+0x2c] ;  /* 0x00002c0001177983 */ /* 0x000f680000100800 */
        /* <DEDUP_REMOVED lines=13> */
[----:B---3--:R-:W-:-:S02]  /*bab0*/  ISETP.GE.AND P3, PT, R8, c[0x0][0x3c8], PT ;  /* 0x0000f20008007a0c */ /* 0x008fc40003f66270 */
[----:B-----5:R-:W-:Y:S02]  /*bac0*/  ISETP.GE.AND P1, PT, R23, c[0x0][0x3c8], PT ;  /* 0x0000f20017007a0c */ /* 0x020fe40003f26270 */
[----:B----4-:R-:W-:Y:S02]  /*bad0*/  ISETP.GE.AND P0, PT, R21, c[0x0][0x3c8], PT ;  /* 0x0000f20015007a0c */ /* 0x010fe40003f06270 */
[----:B--2---:R-:W-:-:S07]  /*bae0*/  ISETP.GE.AND P4, PT, R10, c[0x0][0x3c8], PT ;  /* 0x0000f2000a007a0c */ /* 0x004fce0003f86270 */
[----:B-1----:R-:W-:Y:S02]  /*baf0*/  @!P3 IMAD.MOV.U32 R6, RZ, RZ, R0 ;  /* 0x000000ffff06b224 */ /* 0x002fe400078e0000 */
[----:B------:R-:W-:Y:S01]  /*bb00*/  @!P3 IMAD.MOV.U32 R7, RZ, RZ, R4 ;  /* 0x000000ffff07b224 */ /* 0x000fe200078e0004 */
[----:B------:R-:W-:-:S03]  /*bb10*/  @!P1 LEA R2, P6, R23, R0, 0x2 ;  /* 0x0000000017029211 */ /* 0x000fc600078c10ff */
[----:B------:R-:W-:Y:S01]  /*bb20*/  @!P3 IMAD.WIDE R8, R8, 0x4, R6 ;  /* 0x000000040808b825 */ /* 0x000fe200078e0206 */
[----:B------:R-:W-:Y:S02]  /*bb30*/  @!P0 LEA R6, P2, R21, R0, 0x2 ;  /* 0x0000000015068211 */ /* 0x000fe400078410ff */
[-C--:B------:R-:W-:Y:S02]  /*bb40*/  @!P1 LEA.HI.X R3, R23, R4.reuse, R24, 0x2, P6 ;  /* 0x0000000417039211 */ /* 0x080fe400030f1418 */
[----:B------:R-:W-:Y:S01]  /*bb50*/  @!P3 ST.E.64 [R8.64], R42 ;  /* 0x0000002a0800b985 */ /* 0x000fe2000c101b06 */
[----:B------:R-:W-:Y:S02]  /*bb60*/  ISETP.GE.AND P3, PT, R19, c[0x0][0x3c8], PT ;  /* 0x0000f20013007a0c */ /* 0x000fe40003f66270 */
[----:B------:R-:W-:Y:S02]  /*bb70*/  @!P0 LEA.HI.X R7, R21, R4, R22, 0x2, P2 ;  /* 0x0000000415078211 */ /* 0x000fe400010f1416 */
[----:B------:R-:W-:Y:S01]  /*bb80*/  ISETP.GE.AND P2, PT, R17, c[0x0][0x3c8], PT ;  /* 0x0000f20011007a0c */ /* 0x000fe20003f46270 */
[----:B------:R1:W-:Y:S01]  /*bb90*/  @!P1 ST.E.64 [R2.64], R32 ;  /* 0x0000002002009985 */ /* 0x0003e2000c101b06 */
[----:B------:R-:W-:-:S03]  /*bba0*/  ISETP.GE.AND P1, PT, R15, c[0x0][0x3c8], PT ;  /* 0x0000f2000f007a0c */ /* 0x000fc60003f26270 */
[----:B------:R2:W-:Y:S01]  /*bbb0*/  @!P0 ST.E.64 [R6.64], R34 ;  /* 0x0000002206008985 */ /* 0x0005e2000c101b06 */
[----:B------:R-:W-:Y:S02]  /*bbc0*/  ISETP.GE.AND P0, PT, R13, c[0x0][0x3c8], PT ;  /* 0x0000f2000d007a0c */ /* 0x000fe40003f06270 */
[----:B-1----:R-:W-:-:S04]  /*bbd0*/  @!P4 LEA R2, P6, R10, R0, 0x2 ;  /* 0x000000000a02c211 */ /* 0x002fc800078c10ff */
[----:B------:R-:W-:Y:S02]  /*bbe0*/  @!P4 LEA.HI.X R3, R10, R4, R11, 0x2, P6 ;  /* 0x000000040a03c211 */ /* 0x000fe400030f140b */
[----:B------:R-:W-:-:S03]  /*bbf0*/  @!P3 LEA R10, P6, R19, R0, 0x2 ;  /* 0x00000000130ab211 */ /* 0x000fc600078c10ff */
[----:B------:R1:W-:Y:S01]  /*bc00*/  @!P4 ST.E.64 [R2.64], R36 ;  /* 0x000000240200c985 */ /* 0x0003e2000c101b06 */
[----:B------:R-:W-:Y:S02]  /*bc10*/  @!P2 LEA R8, P4, R17, R0, 0x2 ;  /* 0x000000001108a211 */ /* 0x000fe400078810ff */
[----:B------:R-:W-:Y:S02]  /*bc20*/  @!P3 LEA.HI.X R11, R19, R4, R20, 0x2, P6 ;  /* 0x00000004130bb211 */ /* 0x000fe400030f1414 */
[----:B--2---:R-:W-:Y:S02]  /*bc30*/  @!P1 LEA R6, P6, R15, R0, 0x2 ;  /* 0x000000000f069211 */ /* 0x004fe400078c10ff */
[-C--:B------:R-:W-:Y:S02]  /*bc40*/  @!P2 LEA.HI.X R9, R17, R4.reuse, R18, 0x2, P4 ;  /* 0x000000041109a211 */ /* 0x080fe400020f1412 */
[----:B------:R-:W-:Y:S01]  /*bc50*/  @!P1 LEA.HI.X R7, R15, R4, R16, 0x2, P6 ;  /* 0x000000040f079211 */ /* 0x000fe200030f1410 */
[----:B------:R2:W-:Y:S04]  /*bc60*/  @!P3 ST.E.64 [R10.64], R52 ;  /* 0x000000340a00b985 */ /* 0x0005e8000c101b06 */
[----:B------:R2:W-:Y:S04]  /*bc70*/  @!P2 ST.E.64 [R8.64], R48 ;  /* 0x000000300800a985 */ /* 0x0005e8000c101b06 */
[----:B------:R2:W-:Y:S01]  /*bc80*/  @!P1 ST.E.64 [R6.64], R38 ;  /* 0x0000002606009985 */ /* 0x0005e2000c101b06 */
[----:B-1----:R-:W-:-:S04]  /*bc90*/  @!P0 LEA R2, P4, R13, R0, 0x2 ;  /* 0x000000000d028211 */ /* 0x002fc800078810ff */
[----:B------:R-:W-:-:S05]  /*bca0*/  @!P0 LEA.HI.X R3, R13, R4, R14, 0x2, P4 ;  /* 0x000000040d038211 */ /* 0x000fca00020f140e */
[----:B------:R2:W-:Y:S04]  /*bcb0*/  @!P0 ST.E.64 [R2.64], R26 ;  /* 0x0000001a02008985 */ /* 0x0005e8000c101b06 */
.L_x_119:
[----:B------:R-:W-:Y:S05]  /*bcc0*/  BSYNC B0 ;  /* 0x0000000000007941 */ /* 0x000fea0003800000 */
.L_x_118:
[----:B------:R-:W-:Y:S05]  /*bcd0*/  BRA.DIV ~URZ, `(.L_x_120) ;  /* 0x000043527f007947 */ /* 0x000fea000b800000 */
[----:B--2---:R2:W3:Y:S04]  /*bce0*/  SHFL.IDX PT, R4, R5, 0x3, 0x1c1f ;  /* 0x007c1f0005047f89 */ /* 0x0044e800000e0000 */
[----:B-1----:R2:W1:Y:S02]  /*bcf0*/  SHFL.IDX PT, R0, R12, 0x3, 0x1c1f ;  /* 0x007c1f000c007f89 */ /* 0x00246400000e0000 */
.L_x_197:
[----:B------:R-:W-:Y:S05]  /*bd00*/  @P5 BRA `(.L_x_108) ;  /* 0x00000f6000005947 */ /* 0x000fea0003800000 */
[----:B---3--:R-:W3:Y:S04]  /*bd10*/  LDL R6, [R1+0x38] ;  /* 0x0000380001067983 */ /* 0x008ee80000100800 */
[----:B------:R-:W5:Y:S04]  /*bd20*/  LDL R10, [R1+0x2c] ;  /* 0x00002c00010a7983 */ /* 0x000f680000100800 */
[----:B--2---:R-:W2:Y:S04]  /*bd30*/  LDL R8, [R1+0x28] ;  /* 0x0000280001087983 */ /* 0x004ea80000100800 */
        /* <DEDUP_REMOVED lines=11> */
[----:B---3--:R-:W-:-:S02]  /*bdf0*/  ISETP.GE.AND P0, PT, R6, c[0x0][0x3c8], PT ;  /* 0x0000f20006007a0c */ /* 0x008fc40003f06270 */
[----:B-----5:R-:W-:Y:S02]  /*be00*/  ISETP.GE.AND P4, PT, R10, c[0x0][0x3c8], PT ;  /* 0x0000f2000a007a0c */ /* 0x020fe40003f86270 */
[----:B--2---:R-:W-:-:S09]  /*be10*/  ISETP.GE.AND P5, PT, R8, c[0x0][0x3c8], PT ;  /* 0x0000f20008007a0c */ /* 0x004fd20003fa6270 */
[----:B-1----:R-:W-:Y:S02]  /*be20*/  @!P0 IMAD.MOV.U32 R2, RZ, RZ, R0 ;  /* 0x000000ffff028224 */ /* 0x002fe400078e0000 */
[----:B------:R-:W-:-:S04]  /*be30*/  @!P0 IMAD.MOV.U32 R3, RZ, RZ, R4 ;  /* 0x000000ffff038224 */ /* 0x000fc800078e0004 */
[----:B------:R-:W-:Y:S01]  /*be40*/  @!P0 IMAD.WIDE R2, R6, 0x4, R2 ;  /* 0x0000000406028825 */ /* 0x000fe200078e0202 */
[----:B----4-:R-:W-:-:S04]  /*be50*/  ISETP.GE.AND P3, PT, R18, c[0x0][0x3c8], PT ;  /* 0x0000f20012007a0c */ /* 0x010fc80003f66270 */
[----:B------:R1:W-:Y:S01]  /*be60*/  @!P0 ST.E.64 [R2.64], R30 ;  /* 0x0000001e02008985 */ /* 0x0003e2000c101b06 */
[----:B------:R-:W-:Y:S02]  /*be70*/  @!P4 LEA R6, P0, R10, R0, 0x2 ;  /* 0x000000000a06c211 */ /* 0x000fe400078010ff */
[----:B------:R-:W-:Y:S02]  /*be80*/  ISETP.GE.AND P2, PT, R16, c[0x0][0x3c8], PT ;  /* 0x0000f20010007a0c */ /* 0x000fe40003f46270 */
[----:B------:R-:W-:Y:S02]  /*be90*/  ISETP.GE.AND P1, PT, R14, c[0x0][0x3c8], PT ;  /* 0x0000f2000e007a0c */ /* 0x000fe40003f26270 */
[----:B------:R-:W-:Y:S02]  /*bea0*/  @!P4 LEA.HI.X R7, R10, R4, R11, 0x2, P0 ;  /* 0x000000040a07c211 */ /* 0x000fe400000f140b */
[----:B------:R-:W-:-:S03]  /*beb0*/  ISETP.GE.AND P0, PT, R12, c[0x0][0x3c8], PT ;  /* 0x0000f2000c007a0c */ /* 0x000fc60003f06270 */
[----:B------:R2:W-:Y:S01]  /*bec0*/  @!P4 ST.E.64 [R6.64], R44 ;  /* 0x0000002c0600c985 */ /* 0x0005e2000c101b06 */
[----:B------:R-:W-:-:S04]  /*bed0*/  @!P3 LEA R10, P4, R18, R0, 0x2 ;  /* 0x00000000120ab211 */ /* 0x000fc800078810ff */
[----:B------:R-:W-:Y:S02]  /*bee0*/  @!P3 LEA.HI.X R11, R18, R4, R19, 0x2, P4 ;  /* 0x00000004120bb211 */ /* 0x000fe400020f1413 */
[----:B-1----:R-:W-:-:S04]  /*bef0*/  @!P5 LEA R2, P6, R8, R0, 0x2 ;  /* 0x000000000802d211 */ /* 0x002fc800078c10ff */
[----:B------:R-:W-:Y:S02]  /*bf00*/  @!P5 LEA.HI.X R3, R8, R4, R9, 0x2, P6 ;  /* 0x000000040803d211 */ /* 0x000fe400030f1409 */
[----:B------:R-:W-:-:S03]  /*bf10*/  @!P2 LEA R8, P6, R16, R0, 0x2 ;  /* 0x000000001008a211 */ /* 0x000fc600078c10ff */
[----:B------:R1:W-:Y:S01]  /*bf20*/  @!P5 ST.E.64 [R2.64], R46 ;  /* 0x0000002e0200d985 */ /* 0x0003e2000c101b06 */
        /* <DEDUP_REMOVED lines=8> */
[----:B------:R2:W-:Y:S01]  /*bfb0*/  @!P0 ST.E.64 [R2.64], R40 ;  /* 0x0000002802008985 */ /* 0x0005e2000c101b06 */
[----:B------:R-:W-:-:S13]  /*bfc0*/  ISETP.GE.AND P0, PT, R5, c[0x0][0x3c8], PT ;  /* 0x0000f20005007a0c */ /* 0x000fda0003f06270 */
[----:B------:R-:W-:Y:S05]  /*bfd0*/  @P0 BRA `(.L_x_108) ;  /* 0x00000c9000000947 */ /* 0x000fea0003800000 */
[----:B------:R-:W3:Y:S01]  /*bfe0*/  LDL R12, [R1+0x5c] ;  /* 0x00005c00010c7983 */ /* 0x000ee20000100800 */
[----:B--2---:R-:W-:-:S04]  /*bff0*/  LEA R2, P0, R5, R0, 0x2 ;  /* 0x0000000005027211 */ /* 0x004fc800078010ff */
[----:B---3--:R-:W-:-:S05]  /*c000*/  LEA.HI.X R3, R5, R4, R12, 0x2, P0 ;  /* 0x0000000405037211 */ /* 0x008fca00000f140c */
[----:B------:R1:W-:Y:S01]  /*c010*/  ST.E.64 [R2.64], R28 ;  /* 0x0000001c02007985 */ /* 0x0003e2000c101b06 */
[----:B------:R-:W-:Y:S05]  /*c020*/  BRA `(.L_x_108) ;  /* 0x00000c4000007947 */ /* 0x000fea0003800000 */
.L_x_93:
[----:B------:R-:W2:Y:S04]  /*c030*/  LDL.LU R4, [R1+0x30] ;  /* 0x0000300001047983 */ /* 0x000ea80000300800 */
[----:B------:R-:W3:Y:S01]  /*c040*/  LDL.LU R6, [R1+0x34] ;  /* 0x0000340001067983 */ /* 0x000ee20000300800 */
[----:B------:R-:W-:Y:S02]  /*c050*/  ISETP.NE.U32.AND P1, PT, RZ, c[0x0][0x508], PT ;  /* 0x00014200ff007a0c */ /* 0x000fe40003f25070 */
[----:B------:R-:W-:Y:S01]  /*c060*/  ISETP.NE.U32.AND P3, PT, RZ, c[0x0][0x500], PT ;  /* 0x00014000ff007a0c */ /* 0x000fe20003f65070 */
[----:B------:R-:W4:Y:S01]  /*c070*/  LDL.LU R0, [R1+0x3c] ;  /* 0x00003c0001007983 */ /* 0x000f220000300800 */
[----:B------:R-:W-:Y:S01]  /*c080*/  ISETP.NE.AND.EX P1, PT, RZ, c[0x0][0x50c], PT, P1 ;  /* 0x00014300ff007a0c */ /* 0x000fe20003f25310 */
[----:B------:R-:W-:Y:S01]  /*c090*/  IMAD.MOV.U32 R8, RZ, RZ, RZ ;  /* 0x000000ffff087224 */ /* 0x000fe200078e00ff */
[----:B------:R-:W-:Y:S01]  /*c0a0*/  ISETP.NE.AND.EX P3, PT, RZ, c[0x0][0x504], PT, P3 ;  /* 0x00014100ff007a0c */ /* 0x000fe20003f65330 */
[----:B------:R-:W-:Y:S01]  /*c0b0*/  IMAD.MOV.U32 R20, RZ, RZ, c[0x0][0x388] ;  /* 0x0000e200ff147624 */ /* 0x000fe200078e00ff */
[----:B--2---:R-:W-:-:S09]  /*c0c0*/  IADD3 R2, P2, R4, c[0x0][0x500], RZ ;  /* 0x0001400004027a10 */ /* 0x004fd20007f5e0ff */
[----:B------:R-:W-:Y:S02]  /*c0d0*/  @P1 IADD3 R4, P0, R4, c[0x0][0x508], RZ ;  /* 0x0001420004041a10 */ /* 0x000fe40007f1e0ff */
[C---:B---3--:R-:W-:Y:S02]  /*c0e0*/  IADD3.X R3, R6.reuse, c[0x0][0x504], RZ, P2, !PT ;  /* 0x0001410006037a10 */ /* 0x048fe400017fe4ff */
[----:B------:R-:W-:-:S03]  /*c0f0*/  @P1 IADD3.X R5, R6, c[0x0][0x50c], RZ, P0, !PT ;  /* 0x0001430006051a10 */ /* 0x000fc600007fe4ff */
[----:B------:R1:W5:Y:S04]  /*c100*/  @P3 LDG.E R8, [R2.64] ;  /* 0x0000000602083981 */ /* 0x000368000c1e1900 */
[----:B------:R1:W5:Y:S01]  /*c110*/  @P1 LDG.E R20, [R4.64] ;  /* 0x0000000604141981 */ /* 0x000362000c1e1900 */
[----:B----4-:R-:W-:-:S04]  /*c120*/  ISETP.NE.AND P0, PT, R0, RZ, PT ;  /* 0x000000ff0000720c */ /* 0x010fc80003f05270 */
[----:B------:R-:W-:Y:S01]  /*c130*/  SEL R19, R0, c[0x0][0x3d4], P0 ;  /* 0x0000f50000137a07 */ /* 0x000fe20000000000 */
[----:B------:R-:W-:Y:S05]  /*c140*/  @P1 BRA `(.L_x_121) ;  /* 0x0000004000001947 */ /* 0x000fea0003800000 */
[----:B------:R-:W-:Y:S05]  /*c150*/  @!P3 BRA `(.L_x_121) ;  /* 0x000000300000b947 */ /* 0x000fea0003800000 */
[----:B------:R2:W3:Y:S04]  /*c160*/  LDG.E R0, [R2.64] ;  /* 0x0000000602007981 */ /* 0x0004e8000c1e1900 */
[----:B-12---:R-:W3:Y:S02]  /*c170*/  LDG.E R2, [R2.64+0x4] ;  /* 0x0000040602027981 */ /* 0x006ee4000c1e1900 */
[----:B---3-5:R-:W-:Y:S02]  /*c180*/  IADD3 R20, -R0, R2, RZ ;  /* 0x0000000200147210 */ /* 0x028fe40007ffe1ff */
.L_x_121:
[----:B-1----:R-:W2:Y:S04]  /*c190*/  LDL.LU R4, [R1+0x8] ;  /* 0x0000080001047983 */ /* 0x002ea80000300800 */
[----:B------:R-:W3:Y:S04]  /*c1a0*/  LDL.LU R2, [R1+0x10] ;  /* 0x0000100001027983 */ /* 0x000ee80000300800 */
[----:B------:R-:W4:Y:S01]  /*c1b0*/  LDL.LU R0, [R1+0x40] ;  /* 0x0000400001007983 */ /* 0x000f220000300800 */
[----:B------:R-:W-:Y:S01]  /*c1c0*/  BSSY B0, `(.L_x_122) ;  /* 0x0000039000007945 */ /* 0x000fe20003800000 */
[----:B-----5:R-:W-:-:S02]  /*c1d0*/  SHF.R.S32.HI R18, RZ, 0x1f, R8 ;  /* 0x0000001fff127819 */ /* 0x020fc40000011408 */
[----:B------:R-:W1:Y:S02]  /*c1e0*/  S2R R3, SR_TID.X ;  /* 0x0000000000037919 */ /* 0x000e640000002100 */
[----:B-1----:R-:W-:Y:S02]  /*c1f0*/  ISETP.GT.AND P0, PT, R3, 0x7f, PT ;  /* 0x0000007f0300780c */ /* 0x002fe40003f04270 */
[----:B--2---:R-:W-:Y:S02]  /*c200*/  LOP3.LUT R14, R4, 0xffff, RZ, 0xc0, !PT ;  /* 0x0000ffff040e7812 */ /* 0x004fe400078ec0ff */
[----:B---3--:R-:W-:Y:S02]  /*c210*/  SEL R15, R2, RZ, !P3 ;  /* 0x000000ff020f7207 */ /* 0x008fe40005800000 */
[----:B----4-:R-:W-:-:S07]  /*c220*/  SEL R21, R0, RZ, !P3 ;  /* 0x000000ff00157207 */ /* 0x010fce0005800000 */
[----:B------:R-:W-:Y:S05]  /*c230*/  @P0 BRA `(.L_x_123) ;  /* 0x0000031000000947 */ /* 0x000fea0003800000 */
[----:B------:R-:W2:Y:S01]  /*c240*/  LDL R2, [R1+0x4] ;  /* 0x0000040001027983 */ /* 0x000ea20000100800 */
[----:B------:R-:W-:Y:S01]  /*c250*/  IMAD R0, R20, c[0x0][0x4e8], RZ ;  /* 0x00013a0014007a24 */ /* 0x000fe200078e02ff */
[----:B--2---:R-:W-:-:S04]  /*c260*/  LEA R9, R2, R3, 0x7 ;  /* 0x0000000302097211 */ /* 0x004fc800078e38ff */
[----:B------:R-:W-:-:S13]  /*c270*/  ISETP.GE.AND P0, PT, R9, R0, PT ;  /* 0x000000000900720c */ /* 0x000fda0003f06270 */
[----:B------:R-:W-:Y:S05]  /*c280*/  @P0 BRA `(.L_x_123) ;  /* 0x000002c000000947 */ /* 0x000fea0003800000 */
[----:B------:R-:W2:Y:S01]  /*c290*/  LDL.LU R22, [R1+0x44] ;  /* 0x0000440001167983 */ /* 0x000ea20000300800 */
[----:B------:R-:W-:Y:S01]  /*c2a0*/  IMAD.MOV.U32 R0, RZ, RZ, 0x368 ;  /* 0x00000368ff007424 */ /* 0x000fe200078e00ff */
[----:B------:R-:W-:-:S04]  /*c2b0*/  ISETP.GT.AND P2, PT, R19, 0x1, PT ;  /* 0x000000011300780c */ /* 0x000fc80003f44270 */
[----:B------:R-:W-:-:S04]  /*c2c0*/  SEL R0, R0, 0x328, P2 ;  /* 0x0000032800007807 */ /* 0x000fc80001000000 */
[----:B------:R1:W3:Y:S08]  /*c2d0*/  LDC.64 R6, c[0x0][R0+0x170] ;  /* 0x00005c0000067b82 */ /* 0x0002f00000000a00 */
[----:B------:R1:W4:Y:S08]  /*c2e0*/  LDC.64 R4, c[0x0][R0+0x168] ;  /* 0x00005a0000047b82 */ /* 0x0003300000000a00 */
[----:B------:R1:W5:Y:S08]  /*c2f0*/  LDC.64 R12, c[0x0][R0+0x178] ;  /* 0x00005e00000c7b82 */ /* 0x0003700000000a00 */
[----:B------:R1:W2:Y:S02]  /*c300*/  LDC.64 R10, c[0x0][R0+0x160] ;  /* 0x00005800000a7b82 */ /* 0x0002a40000000a00 */
[----:B-1----:R-:W-:-:S02]  /*c310*/  IMAD.MOV.U32 R0, RZ, RZ, c[0x0][0x4e8] ;  /* 0x00013a00ff007624 */ /* 0x002fc400078e00ff */
[-C--:B---3--:R-:W-:Y:S02]  /*c320*/  IMAD R7, R7, R15.reuse, RZ ;  /* 0x0000000f07077224 */ /* 0x088fe400078e02ff */
[----:B------:R-:W-:Y:S01]  /*c330*/  IMAD.WIDE.U32 R2, R6, R15, RZ ;  /* 0x0000000f06027225 */ /* 0x000fe200078e00ff */
[----:B------:R-:W-:Y:S02]  /*c340*/  ISETP.NE.AND P0, PT, R0, 0x1, PT ;  /* 0x000000010000780c */ /* 0x000fe40003f05270 */
[----:B------:R-:W-:Y:S01]  /*c350*/  MOV R0, R9 ;  /* 0x0000000900007202 */ /* 0x000fe20000000f00 */
[----:B------:R-:W-:Y:S02]  /*c360*/  IMAD R7, R6, R21, R7 ;  /* 0x0000001506077224 */ /* 0x000fe400078e0207 */
[-C--:B----4-:R-:W-:Y:S02]  /*c370*/  IMAD R16, R5, R14.reuse, RZ ;  /* 0x0000000e05107224 */ /* 0x090fe400078e02ff */
[----:B------:R-:W-:Y:S01]  /*c380*/  IMAD.WIDE.U32 R4, R4, R14, RZ ;  /* 0x0000000e04047225 */ /* 0x000fe200078e00ff */
[----:B------:R-:W-:-:S03]  /*c390*/  IADD3 R3, R3, R7, RZ ;  /* 0x0000000703037210 */ /* 0x000fc60007ffe0ff */
[----:B------:R-:W-:Y:S02]  /*c3a0*/  IMAD.IADD R16, R5, 0x1, R16 ;  /* 0x0000000105107824 */ /* 0x000fe400078e0210 */
[----:B------:R-:W-:-:S05]  /*c3b0*/  @P0 IMAD.HI.U32 R17, R9, c[0x0][0x4ec], RZ ;  /* 0x00013b0009110a27 */ /* 0x000fca00078e00ff */
[----:B------:R-:W-:Y:S02]  /*c3c0*/  @P0 SHF.R.U32.HI R0, RZ, c[0x0][0x4f0], R17 ;  /* 0x00013c00ff000a19 */ /* 0x000fe40000011611 */
[----:B------:R-:W-:-:S03]  /*c3d0*/  IADD3 R17, P1, P0, R2, R4, R8 ;  /* 0x0000000402117210 */ /* 0x000fc6000783e008 */
[----:B------:R-:W-:-:S04]  /*c3e0*/  IMAD.MOV R2, RZ, RZ, -R0 ;  /* 0x000000ffff027224 */ /* 0x000fc800078e0a00 */
[----:B------:R-:W-:Y:S01]  /*c3f0*/  IMAD R2, R2, c[0x0][0x4e8], R9 ;  /* 0x00013a0002027a24 */ /* 0x000fe200078e0209 */
[----:B------:R-:W-:Y:S02]  /*c400*/  IADD3.X R9, R3, R16, R18, P1, P0 ;  /* 0x0000001003097210 */ /* 0x000fe40000fe0412 */
[----:B------:R-:W-:Y:S02]  /*c410*/  SHF.R.S32.HI R3, RZ, 0x1f, R0 ;  /* 0x0000001fff037819 */ /* 0x000fe40000011400 */
[----:B--2---:R-:W-:-:S05]  /*c420*/  SEL R6, R22, RZ, P2 ;  /* 0x000000ff16067207 */ /* 0x004fca0001000000 */
[-C--:B-----5:R-:W-:Y:S02]  /*c430*/  IMAD R7, R13, R6.reuse, RZ ;  /* 0x000000060d077224 */ /* 0x0a0fe400078e02ff */
[----:B------:R-:W-:Y:S01]  /*c440*/  IMAD.WIDE.U32 R4, R12, R6, RZ ;  /* 0x000000060c047225 */ /* 0x000fe200078e00ff */
[----:B------:R-:W-:-:S04]  /*c450*/  SHF.R.S32.HI R6, RZ, 0x1f, R2 ;  /* 0x0000001fff067819 */ /* 0x000fc80000011402 */
[----:B------:R-:W-:Y:S01]  /*c460*/  IADD3 R5, R5, R7, RZ ;  /* 0x0000000705057210 */ /* 0x000fe20007ffe0ff */
[----:B------:R-:W-:Y:S01]  /*c470*/  IMAD.MOV.U32 R7, RZ, RZ, c[0x0][0x4a8] ;  /* 0x00012a00ff077624 */ /* 0x000fe200078e00ff */
[----:B------:R-:W-:Y:S01]  /*c480*/  IADD3 R4, P1, P0, R0, R17, R4 ;  /* 0x0000001100047210 */ /* 0x000fe2000783e004 */
[----:B------:R-:W-:-:S03]  /*c490*/  IMAD R0, R11, R2, RZ ;  /* 0x000000020b007224 */ /* 0x000fc600078e02ff */
[----:B------:R-:W-:Y:S01]  /*c4a0*/  IADD3.X R5, R3, R9, R5, P1, P0 ;  /* 0x0000000903057210 */ /* 0x000fe20000fe0405 */
[----:B------:R-:W-:-:S04]  /*c4b0*/  IMAD R0, R10, R6, R0 ;  /* 0x000000060a007224 */ /* 0x000fc800078e0200 */
[----:B------:R-:W-:Y:S01]  /*c4c0*/  IMAD.WIDE.U32 R2, R10, R2, R4 ;  /* 0x000000020a027225 */ /* 0x000fe200078e0004 */
[----:B------:R-:W-:Y:S02]  /*c4d0*/  MOV R5, c[0x0][0x4ac] ;  /* 0x00012b0000057a02 */ /* 0x000fe40000000f00 */
[----:B------:R-:W-:Y:S01]  /*c4e0*/  SEL R4, R7, c[0x0][0x450], P2 ;  /* 0x0001140007047a07 */ /* 0x000fe20001000000 */
[----:B------:R-:W-:Y:S01]  /*c4f0*/  IMAD.IADD R0, R3, 0x1, R0 ;  /* 0x0000000103007824 */ /* 0x000fe200078e0200 */
[----:B------:R-:W-:Y:S02]  /*c500*/  SEL R5, R5, c[0x0][0x454], P2 ;  /* 0x0001150005057a07 */ /* 0x000fe40001000000 */
[----:B------:R-:W-:-:S04]  /*c510*/  LEA R4, P0, R2, R4, 0x2 ;  /* 0x0000000402047211 */ /* 0x000fc800078010ff */
[----:B------:R-:W-:Y:S02]  /*c520*/  LEA.HI.X R5, R2, R5, R0, 0x2, P0 ;  /* 0x0000000502057211 */ /* 0x000fe400000f1400 */
[----:B------:R-:W-:-:S05]  /*c530*/  MOV R0, 0xff800000 ;  /* 0xff80000000007802 */ /* 0x000fca0000000f00 */
[----:B------:R1:W-:Y:S02]  /*c540*/  STG.E [R4.64], R0 ;  /* 0x0000000004007986 */ /* 0x0003e4000c101906 */
.L_x_123:
[----:B------:R-:W-:Y:S05]  /*c550*/  BSYNC B0 ;  /* 0x0000000000007941 */ /* 0x000fea0003800000 */
.L_x_122:
[----:B------:R-:W-:-:S13]  /*c560*/  ISETP.GT.AND P0, PT, R19, 0x1, PT ;  /* 0x000000011300780c */ /* 0x000fda0003f04270 */
[----:B------:R-:W-:Y:S05]  /*c570*/  @P0 BRA `(.L_x_108) ;  /* 0x000006f000000947 */ /* 0x000fea0003800000 */
[----:B-1----:R-:W2:Y:S01]  /*c580*/  LDL R5, [R1+0x4] ;  /* 0x0000040001057983 */ /* 0x002ea20000100800 */
[----:B------:R-:W-:Y:S01]  /*c590*/  MOV R2, c[0x0][0x4e8] ;  /* 0x00013a0000027a02 */ /* 0x000fe20000000f00 */
[----:B------:R-:W-:Y:S01]  /*c5a0*/  IMAD R0, R18, c[0x0][0x3a0], RZ ;  /* 0x0000e80012007a24 */ /* 0x000fe200078e02ff */
[----:B------:R-:W-:Y:S02]  /*c5b0*/  LEA R4, R206, R242, 0x4 ;  /* 0x000000f2ce047211 */ /* 0x000fe400078e20ff */
[----:B------:R-:W-:Y:S01]  /*c5c0*/  ISETP.NE.AND P0, PT, R2, 0x1, PT ;  /* 0x000000010200780c */ /* 0x000fe20003f05270 */
[----:B------:R-:W-:-:S04]  /*c5d0*/  IMAD.WIDE.U32 R2, R8, c[0x0][0x3a0], RZ ;  /* 0x0000e80008027a25 */ /* 0x000fc800078e00ff */
[----:B------:R-:W-:-:S05]  /*c5e0*/  IMAD R0, R8, c[0x0][0x3a4], R0 ;  /* 0x0000e90008007a24 */ /* 0x000fca00078e0200 */
[----:B------:R-:W-:-:S05]  /*c5f0*/  IADD3 R3, R3, R0, RZ ;  /* 0x0000000003037210 */ /* 0x000fca0007ffe0ff */
[----:B------:R-:W-:-:S04]  /*c600*/  IMAD.WIDE.U32 R2, R14, c[0x0][0x3e8], R2 ;  /* 0x0000fa000e027a25 */ /* 0x000fc800078e0002 */
[----:B------:R-:W-:-:S04]  /*c610*/  IMAD R3, R14, c[0x0][0x3ec], R3 ;  /* 0x0000fb000e037a24 */ /* 0x000fc800078e0203 */
[----:B------:R-:W-:Y:S01]  /*c620*/  IMAD.WIDE.U32 R2, R15, c[0x0][0x3f0], R2 ;  /* 0x0000fc000f027a25 */ /* 0x000fe200078e0002 */
[----:B--2---:R-:W-:-:S03]  /*c630*/  LEA R4, R5, R4, 0x7 ;  /* 0x0000000405047211 */ /* 0x004fc600078e38ff */
[----:B------:R-:W-:Y:S01]  /*c640*/  IMAD R5, R21, c[0x0][0x3f0], RZ ;  /* 0x0000fc0015057a24 */ /* 0x000fe200078e02ff */
[----:B------:R-:W-:Y:S01]  /*c650*/  MOV R0, R4 ;  /* 0x0000000400007202 */ /* 0x000fe20000000f00 */
[----:B------:R-:W-:-:S04]  /*c660*/  @P0 IMAD.HI.U32 R6, R4, c[0x0][0x4ec], RZ ;  /* 0x00013b0004060a27 */ /* 0x000fc800078e00ff */
[----:B------:R-:W-:Y:S01]  /*c670*/  IMAD R7, R15, c[0x0][0x3f4], R5 ;  /* 0x0000fd000f077a24 */ /* 0x000fe200078e0205 */
[----:B------:R-:W-:Y:S02]  /*c680*/  @P0 SHF.R.U32.HI R0, RZ, c[0x0][0x4f0], R6 ;  /* 0x00013c00ff000a19 */ /* 0x000fe40000011606 */
[----:B------:R-:W-:Y:S02]  /*c690*/  ISETP.GE.AND P0, PT, R205, c[0x0][0x3c8], PT ;  /* 0x0000f200cd007a0c */ /* 0x000fe40003f06270 */
[----:B------:R-:W-:Y:S02]  /*c6a0*/  SHF.R.S32.HI R6, RZ, 0x1f, R0 ;  /* 0x0000001fff067819 */ /* 0x000fe40000011400 */
[----:B------:R-:W-:Y:S02]  /*c6b0*/  IADD3 R5, -R0, RZ, RZ ;  /* 0x000000ff00057210 */ /* 0x000fe40007ffe1ff */
[----:B------:R-:W-:Y:S01]  /*c6c0*/  IADD3 R3, R3, R7, RZ ;  /* 0x0000000703037210 */ /* 0x000fe20007ffe0ff */
[----:B------:R-:W-:-:S02]  /*c6d0*/  IMAD R6, R6, c[0x0][0x3e0], RZ ;  /* 0x0000f80006067a24 */ /* 0x000fc400078e02ff */
        /* <DEDUP_REMOVED lines=13> */
.L_x_198:
[----:B------:R-:W-:Y:S05]  /*c7b0*/  BRA.DIV ~URZ, `(.L_x_125) ;  /* 0x000039b27f007947 */ /* 0x000fea000b800000 */
[----:B------:R3:W4:Y:S02]  /*c7c0*/  SHFL.IDX PT, R2, R6, RZ, 0x181f ;  /* 0x00181fff06027589 */ /* 0x00072400000e0000 */
.L_x_199:
[----:B------:R-:W5:Y:S01]  /*c7d0*/  LDL.LU R0, [R1+0x4] ;  /* 0x0000040001007983 */ /* 0x000f620000300800 */
[----:B------:R-:W-:Y:S01]  /*c7e0*/  IMAD R4, R20, c[0x0][0x4e8], RZ ;  /* 0x00013a0014047a24 */ /* 0x000fe200078e02ff */
[----:B------:R-:W-:Y:S01]  /*c7f0*/  SHF.R.S32.HI R8, RZ, 0x1f, R205 ;  /* 0x0000001fff087819 */ /* 0x000fe200000114cd */
[----:B-----5:R-:W-:-:S05]  /*c800*/  IMAD R0, R0, 0x80, R242 ;  /* 0x0000008000007824 */ /* 0x020fca00078e02f2 */
[----:B------:R-:W-:-:S13]  /*c810*/  ISETP.GE.OR P2, PT, R0, R4, P0 ;  /* 0x000000040000720c */ /* 0x000fda0000746670 */
[----:B----4-:R-:W-:-:S04]  /*c820*/  @!P2 LEA R2, P1, R205, R2, 0x1 ;  /* 0x00000002cd02a211 */ /* 0x010fc800078208ff */
[----:B--2---:R-:W-:-:S05]  /*c830*/  @!P2 LEA.HI.X R3, R205, R7, R8, 0x1, P1 ;  /* 0x00000007cd03a211 */ /* 0x004fca00008f0c08 */
[----:B------:R2:W-:Y:S01]  /*c840*/  @!P2 ST.E.128 [R2.64], RZ ;  /* 0x000000ff0200a985 */ /* 0x0005e2000c101d06 */
[----:B------:R-:W-:Y:S05]  /*c850*/  BRA.DIV ~URZ, `(.L_x_126) ;  /* 0x000039827f007947 */ /* 0x000fea000b800000 */
[----:B------:R4:W1:Y:S04]  /*c860*/  SHFL.IDX PT, R7, R5, 0x1, 0x181f ;  /* 0x00381f0005077f89 */ /* 0x00086800000e0000 */
[----:B--2---:R4:W2:Y:S02]  /*c870*/  SHFL.IDX PT, R2, R6, 0x1, 0x181f ;  /* 0x00381f0006027f89 */ /* 0x0048a400000e0000 */
.L_x_200:
[----:B------:R-:W-:Y:S02]  /*c880*/  IADD3 R3, R0, 0x10, RZ ;  /* 0x0000001000037810 */ /* 0x000fe40007ffe0ff */
[----:B------:R-:W-:Y:S02]  /*c890*/  SHF.R.S32.HI R8, RZ, 0x1f, R205 ;  /* 0x0000001fff087819 */ /* 0x000fe400000114cd */
[----:B------:R-:W-:-:S13]  /*c8a0*/  ISETP.GE.OR P2, PT, R3, R4, P0 ;  /* 0x000000040300720c */ /* 0x000fda0000746670 */
[----:B--2---:R-:W-:-:S04]  /*c8b0*/  @!P2 LEA R2, P1, R205, R2, 0x1 ;  /* 0x00000002cd02a211 */ /* 0x004fc800078208ff */
[----:B-1----:R-:W-:-:S05]  /*c8c0*/  @!P2 LEA.HI.X R3, R205, R7, R8, 0x1, P1 ;  /* 0x00000007cd03a211 */ /* 0x002fca00008f0c08 */
[----:B------:R1:W-:Y:S01]  /*c8d0*/  @!P2 ST.E.128 [R2.64], RZ ;  /* 0x000000ff0200a985 */ /* 0x0003e2000c101d06 */
[----:B------:R-:W-:Y:S05]  /*c8e0*/  BRA.DIV ~URZ, `(.L_x_127) ;  /* 0x000039c27f007947 */ /* 0x000fea000b800000 */
[----:B------:R2:W1:Y:S02]  /*c8f0*/  SHFL.IDX PT, R7, R5, 0x2, 0x181f ;  /* 0x00581f0005077f89 */ /* 0x00046400000e0000 */
.L_x_201:
[----:B------:R-:W-:Y:S05]  /*c900*/  BRA.DIV ~URZ, `(.L_x_128) ;  /* 0x00003a127f007947 */ /* 0x000fea000b800000 */
[----:B-1----:R1:W2:Y:S02]  /*c910*/  SHFL.IDX PT, R2, R6, 0x2, 0x181f ;  /* 0x00581f0006027f89 */ /* 0x0022a400000e0000 */
.L_x_202:
[----:B------:R-:W-:Y:S02]  /*c920*/  IADD3 R3, R0, 0x20, RZ ;  /* 0x0000002000037810 */ /* 0x000fe40007ffe0ff */
[----:B------:R-:W-:Y:S02]  /*c930*/  SHF.R.S32.HI R8, RZ, 0x1f, R205 ;  /* 0x0000001fff087819 */ /* 0x000fe400000114cd */
[----:B------:R-:W-:-:S13]  /*c940*/  ISETP.GE.OR P2, PT, R3, R4, P0 ;  /* 0x000000040300720c */ /* 0x000fda0000746670 */
[----:B--2---:R-:W-:-:S04]  /*c950*/  @!P2 LEA R2, P1, R205, R2, 0x1 ;  /* 0x00000002cd02a211 */ /* 0x004fc800078208ff */
[----:B------:R-:W-:-:S05]  /*c960*/  @!P2 LEA.HI.X R3, R205, R7, R8, 0x1, P1 ;  /* 0x00000007cd03a211 */ /* 0x000fca00008f0c08 */
[----:B------:R2:W-:Y:S01]  /*c970*/  @!P2 ST.E.128 [R2.64], RZ ;  /* 0x000000ff0200a985 */ /* 0x0005e2000c101d06 */
[----:B------:R-:W-:Y:S05]  /*c980*/  BRA.DIV ~URZ, `(.L_x_129) ;  /* 0x00003a027f007947 */ /* 0x000fea000b800000 */
[----:B------:R1:W2:Y:S04]  /*c990*/  SHFL.IDX PT, R7, R5, 0x3, 0x181f ;  /* 0x00781f0005077f89 */ /* 0x0002a800000e0000 */
[----:B--2---:R1:W2:Y:S02]  /*c9a0*/  SHFL.IDX PT, R2, R6, 0x3, 0x181f ;  /* 0x00781f0006027f89 */ /* 0x0042a400000e0000 */
.L_x_203:
[----:B------:R-:W-:Y:S02]  /*c9b0*/  IADD3 R3, R0, 0x30, RZ ;  /* 0x0000003000037810 */ /* 0x000fe40007ffe0ff */
[----:B------:R-:W-:Y:S02]  /*c9c0*/  SHF.R.S32.HI R8, RZ, 0x1f, R205 ;  /* 0x0000001fff087819 */ /* 0x000fe400000114cd */
[----:B------:R-:W-:-:S13]  /*c9d0*/  ISETP.GE.OR P2, PT, R3, R4, P0 ;  /* 0x000000040300720c */ /* 0x000fda0000746670 */
[----:B--2---:R-:W-:-:S04]  /*c9e0*/  @!P2 LEA R2, P1, R205, R2, 0x1 ;  /* 0x00000002cd02a211 */ /* 0x004fc800078208ff */
[----:B------:R-:W-:-:S05]  /*c9f0*/  @!P2 LEA.HI.X R3, R205, R7, R8, 0x1, P1 ;  /* 0x00000007cd03a211 */ /* 0x000fca00008f0c08 */
[----:B------:R2:W-:Y:S01]  /*ca00*/  @!P2 ST.E.128 [R2.64], RZ ;  /* 0x000000ff0200a985 */ /* 0x0005e2000c101d06 */
[----:B------:R-:W-:Y:S05]  /*ca10*/  BRA.DIV ~URZ, `(.L_x_130) ;  /* 0x00003a427f007947 */ /* 0x000fea000b800000 */
[----:B------:R1:W2:Y:S02]  /*ca20*/  SHFL.IDX PT, R7, R5, 0x4, 0x181f ;  /* 0x00981f0005077f89 */ /* 0x0002a400000e0000 */
.L_x_204:
[----:B------:R-:W-:Y:S05]  /*ca30*/  BRA.DIV ~URZ, `(.L_x_131) ;  /* 0x00003a927f007947 */ /* 0x000fea000b800000 */
[----:B--2---:R2:W1:Y:S02]  /*ca40*/  SHFL.IDX PT, R2, R6, 0x4, 0x181f ;  /* 0x00981f0006027f89 */ /* 0x00446400000e0000 */
.L_x_205:
[----:B------:R-:W-:Y:S02]  /*ca50*/  IADD3 R3, R0, 0x40, RZ ;  /* 0x0000004000037810 */ /* 0x000fe40007ffe0ff */
[----:B------:R-:W-:Y:S02]  /*ca60*/  SHF.R.S32.HI R8, RZ, 0x1f, R205 ;  /* 0x0000001fff087819 */ /* 0x000fe400000114cd */
[----:B------:R-:W-:-:S13]  /*ca70*/  ISETP.GE.OR P2, PT, R3, R4, P0 ;  /* 0x000000040300720c */ /* 0x000fda0000746670 */
[----:B-1----:R-:W-:-:S04]  /*ca80*/  @!P2 LEA R2, P1, R205, R2, 0x1 ;  /* 0x00000002cd02a211 */ /* 0x002fc800078208ff */
[----:B------:R-:W-:-:S05]  /*ca90*/  @!P2 LEA.HI.X R3, R205, R7, R8, 0x1, P1 ;  /* 0x00000007cd03a211 */ /* 0x000fca00008f0c08 */
[----:B------:R1:W-:Y:S01]  /*caa0*/  @!P2 ST.E.128 [R2.64], RZ ;  /* 0x000000ff0200a985 */ /* 0x0003e2000c101d06 */
[----:B------:R-:W-:Y:S05]  /*cab0*/  BRA.DIV ~URZ, `(.L_x_132) ;  /* 0x00003a827f007947 */ /* 0x000fea000b800000 */
[----:B------:R1:W2:Y:S04]  /*cac0*/  SHFL.IDX PT, R7, R5, 0x5, 0x181f ;  /* 0x00b81f0005077f89 */ /* 0x0002a800000e0000 */
[----:B-1----:R1:W3:Y:S02]  /*cad0*/  SHFL.IDX PT, R2, R6, 0x5, 0x181f ;  /* 0x00b81f0006027f89 */ /* 0x0022e400000e0000 */
.L_x_206:
[----:B------:R-:W-:Y:S02]  /*cae0*/  IADD3 R3, R0, 0x50, RZ ;  /* 0x0000005000037810 */ /* 0x000fe40007ffe0ff */
[----:B------:R-:W-:Y:S02]  /*caf0*/  SHF.R.S32.HI R8, RZ, 0x1f, R205 ;  /* 0x0000001fff087819 */ /* 0x000fe400000114cd */
[----:B------:R-:W-:-:S13]  /*cb00*/  ISETP.GE.OR P2, PT, R3, R4, P0 ;  /* 0x000000040300720c */ /* 0x000fda0000746670 */
[----:B---3--:R-:W-:-:S04]  /*cb10*/  @!P2 LEA R2, P1, R205, R2, 0x1 ;  /* 0x00000002cd02a211 */ /* 0x008fc800078208ff */
[----:B--2---:R-:W-:-:S05]  /*cb20*/  @!P2 LEA.HI.X R3, R205, R7, R8, 0x1, P1 ;  /* 0x00000007cd03a211 */ /* 0x004fca00008f0c08 */
[----:B------:R2:W-:Y:S01]  /*cb30*/  @!P2 ST.E.128 [R2.64], RZ ;  /* 0x000000ff0200a985 */ /* 0x0005e2000c101d06 */
[----:B------:R-:W-:Y:S05]  /*cb40*/  BRA.DIV ~URZ, `(.L_x_133) ;  /* 0x00003ac27f007947 */ /* 0x000fea000b800000 */
[----:B------:R3:W1:Y:S02]  /*cb50*/  SHFL.IDX PT, R7, R5, 0x6, 0x181f ;  /* 0x00d81f0005077f89 */ /* 0x00066400000e0000 */
.L_x_207:
[----:B------:R-:W-:Y:S05]  /*cb60*/  BRA.DIV ~URZ, `(.L_x_134) ;  /* 0x00003b127f007947 */ /* 0x000fea000b800000 */
[----:B--2---:R2:W3:Y:S02]  /*cb70*/  SHFL.IDX PT, R2, R6, 0x6, 0x181f ;  /* 0x00d81f0006027f89 */ /* 0x0044e400000e0000 */
.L_x_208:
[----:B------:R-:W-:Y:S02]  /*cb80*/  IADD3 R3, R0, 0x60, RZ ;  /* 0x0000006000037810 */ /* 0x000fe40007ffe0ff */
[----:B------:R-:W-:Y:S02]  /*cb90*/  SHF.R.S32.HI R8, RZ, 0x1f, R205 ;  /* 0x0000001fff087819 */ /* 0x000fe400000114cd */
[----:B------:R-:W-:-:S13]  /*cba0*/  ISETP.GE.OR P2, PT, R3, R4, P0 ;  /* 0x000000040300720c */ /* 0x000fda0000746670 */
[----:B---3--:R-:W-:-:S04]  /*cbb0*/  @!P2 LEA R2, P1, R205, R2, 0x1 ;  /* 0x00000002cd02a211 */ /* 0x008fc800078208ff */
[----:B-1----:R-:W-:-:S05]  /*cbc0*/  @!P2 LEA.HI.X R3, R205, R7, R8, 0x1, P1 ;  /* 0x00000007cd03a211 */ /* 0x002fca00008f0c08 */
[----:B------:R1:W-:Y:S01]  /*cbd0*/  @!P2 ST.E.128 [R2.64], RZ ;  /* 0x000000ff0200a985 */ /* 0x0003e2000c101d06 */
[----:B------:R-:W-:Y:S05]  /*cbe0*/  BRA.DIV ~URZ, `(.L_x_135) ;  /* 0x00003b027f007947 */ /* 0x000fea000b800000 */
[----:B----4-:R-:W3:Y:S04]  /*cbf0*/  SHFL.IDX PT, R5, R5, 0x7, 0x181f ;  /* 0x00f81f0005057f89 */ /* 0x010ee800000e0000 */
[----:B-1----:R1:W4:Y:S02]  /*cc00*/  SHFL.IDX PT, R2, R6, 0x7, 0x181f ;  /* 0x00f81f0006027f89 */ /* 0x00232400000e0000 */
.L_x_209:
[----:B------:R-:W-:Y:S02]  /*cc10*/  IADD3 R0, R0, 0x70, RZ ;  /* 0x0000007000007810 */ /* 0x000fe40007ffe0ff */
[----:B-12---:R-:W-:Y:S02]  /*cc20*/  SHF.R.S32.HI R6, RZ, 0x1f, R205 ;  /* 0x0000001fff067819 */ /* 0x006fe400000114cd */
[----:B------:R-:W-:-:S13]  /*cc30*/  ISETP.GE.OR P1, PT, R0, R4, P0 ;  /* 0x000000040000720c */ /* 0x000fda0000726670 */
[----:B----4-:R-:W-:-:S04]  /*cc40*/  @!P1 LEA R2, P0, R205, R2, 0x1 ;  /* 0x00000002cd029211 */ /* 0x010fc800078008ff */
[----:B---3--:R-:W-:-:S05]  /*cc50*/  @!P1 LEA.HI.X R3, R205, R5, R6, 0x1, P0 ;  /* 0x00000005cd039211 */ /* 0x008fca00000f0c06 */
[----:B------:R1:W-:Y:S04]  /*cc60*/  @!P1 ST.E.128 [R2.64], RZ ;  /* 0x000000ff02009985 */ /* 0x0003e8000c101d06 */
.L_x_108:
[----:B------:R-:W-:Y:S05]  /*cc70*/  BSYNC B1 ;  /* 0x0000000000017941 */ /* 0x000fea0003800000 */
.L_x_92:
[----:B-1----:R-:W5:Y:S02]  /*cc80*/  LDL R0, [R1+0x88] ;  /* 0x0000880001007983 */ /* 0x002f640000100800 */
[----:B-----5:R-:W-:-:S13]  /*cc90*/  ISETP.NE.AND P0, PT, R0, RZ, PT ;  /* 0x000000ff0000720c */ /* 0x020fda0003f05270 */
[----:B------:R-:W-:Y:S01]  /*cca0*/  @P0 WARPSYNC 0xffffffff ;  /* 0xffffffff00000948 */ /* 0x000fe20003800000 */
[----:B------:R-:W-:Y:S06]  /*ccb0*/  @P0 BAR.SYNC.DEFER_BLOCKING 0x5, 0x80 ;  /* 0x0142000000000b1d */ /* 0x000fec0000010000 */
[----:B--234-:R-:W1:Y:S04]  /*ccc0*/  @P0 LDS.128 R4, [0x9100] ;  /* 0x00910000ff040984 */ /* 0x01ce680000000c00 */
[----:B-1----:R1:W-:Y:S04]  /*ccd0*/  @P0 STL.64 [R1], R4 ;  /* 0x0000000401000387 */ /* 0x0023e80000100a00 */
[----:B------:R1:W-:Y:S04]  /*cce0*/  @P0 STL.64 [R1+0x8], R6 ;  /* 0x0000080601000387 */ /* 0x0003e80000100a00 */
[----:B------:R-:W-:Y:S06]  /*ccf0*/  @P0 BAR.ARV 0x4, 0x80 ;  /* 0x0102000000000b1d */ /* 0x000fec0000002000 */
[----:B------:R-:W-:Y:S05]  /*cd00*/  @P0 BRA `(.L_x_136) ;  /* 0x00000b9000000947 */ /* 0x000fea0003800000 */
[----:B------:R-:W2:Y:S01]  /*cd10*/  S2R R0, SR_TID.X ;  /* 0x0000000000007919 */ /* 0x000ea20000002100 */
[----:B-1----:R-:W-:Y:S01]  /*cd20*/  IMAD.MOV.U32 R7, RZ, RZ, RZ ;  /* 0x000000ffff077224 */ /* 0x002fe200078e00ff */
[----:B--2---:R-:W-:-:S04]  /*cd30*/  LOP3.LUT R13, R0, 0x1f, RZ, 0xc0, !PT ;  /* 0x0000001f000d7812 */ /* 0x004fc800078ec0ff */
[----:B------:R-:W-:Y:S01]  /*cd40*/  ISETP.NE.AND P5, PT, R13, 0x1f, PT ;  /* 0x0000001f0d00780c */ /* 0x000fe20003fa5270 */
[----:B------:R-:W-:Y:S10]  /*cd50*/  BRA.DIV ~URZ, `(.L_x_137) ;  /* 0x00003a627f007947 */ /* 0x000ff4000b800000 */
[----:B------:R1:W2:Y:S02]  /*cd60*/  SHFL.IDX PT, R9, R88, RZ, 0x1f ;  /* 0x00001fff58097589 */ /* 0x0002a400000e0000 */
.L_x_210:
[----:B------:R-:W-:Y:S05]  /*cd70*/  BRA.DIV ~URZ, `(.L_x_138) ;  /* 0x00003ab27f007947 */ /* 0x000fea000b800000 */
[----:B------:R3:W4:Y:S02]  /*cd80*/  SHFL.IDX PT, R8, R88, 0x1, 0x1f ;  /* 0x00201f0058087f89 */ /* 0x00072400000e0000 */
.L_x_211:
[----:B------:R-:W5:Y:S01]  /*cd90*/  LDL R0, [R1+0xc] ;  /* 0x00000c0001007983 */ /* 0x000f620000100800 */
[----:B------:R-:W-:Y:S02]  /*cda0*/  IMAD.MOV.U32 R6, RZ, RZ, RZ ;  /* 0x000000ffff067224 */ /* 0x000fe400078e00ff */
[----:B-----5:R-:W-:-:S05]  /*cdb0*/  IMAD.IADD R0, R0, 0x1, R13 ;  /* 0x0000000100007824 */ /* 0x020fca00078e020d */
[----:B------:R-:W-:-:S13]  /*cdc0*/  ISETP.GE.OR P0, PT, R0, c[0x0][0x53c], !P5 ;  /* 0x00014f0000007a0c */ /* 0x000fda0006f06670 */
[----:B------:R-:W-:Y:S01]  /*cdd0*/  @!P0 IMAD.MOV.U32 R2, RZ, RZ, 0x4 ;  /* 0x00000004ff028424 */ /* 0x000fe200078e00ff */
[----:B------:R-:W-:-:S03]  /*cde0*/  @!P0 MOV R3, 0x4 ;  /* 0x0000000400038802 */ /* 0x000fc60000000f00 */
[----:B------:R-:W-:-:S04]  /*cdf0*/  @!P0 IMAD.WIDE R4, R0, R2, c[0x0][0x580] ;  /* 0x0001600000048625 */ /* 0x000fc800078e0202 */
[----:B------:R-:W-:Y:S01]  /*ce00*/  @!P0 IMAD.WIDE R2, R0, R3, c[0x0][0x578] ;  /* 0x00015e0000028625 */ /* 0x000fe200078e0203 */
[----:B------:R-:W5:Y:S04]  /*ce10*/  @!P0 LDG.E R6, [R4.64] ;  /* 0x0000000604068981 */ /* 0x000f68000c1e1900 */
[----:B------:R-:W5:Y:S01]  /*ce20*/  @!P0 LDG.E R7, [R2.64] ;  /* 0x0000000602078981 */ /* 0x000f62000c1e1900 */
[C---:B------:R-:W-:Y:S02]  /*ce30*/  ISETP.GE.U32.AND P4, PT, R13.reuse, 0x10, PT ;  /* 0x000000100d00780c */ /* 0x040fe40003f86070 */
[C---:B------:R-:W-:Y:S02]  /*ce40*/  ISETP.GE.U32.AND P3, PT, R13.reuse, 0x8, PT ;  /* 0x000000080d00780c */ /* 0x040fe40003f66070 */
[----:B------:R-:W-:-:S02]  /*ce50*/  ISETP.GE.U32.AND P2, PT, R13, 0x4, PT ;  /* 0x000000040d00780c */ /* 0x000fc40003f46070 */
[C---:B------:R-:W-:Y:S02]  /*ce60*/  ISETP.GE.U32.AND P1, PT, R13.reuse, 0x2, PT ;  /* 0x000000020d00780c */ /* 0x040fe40003f26070 */
[----:B------:R-:W-:Y:S02]  /*ce70*/  ISETP.NE.AND P0, PT, R13, RZ, PT ;  /* 0x000000ff0d00720c */ /* 0x000fe40003f05270 */
[----:B------:R-:W-:Y:S01]  /*ce80*/  MOV R10, RZ ;  /* 0x000000ff000a7202 */ /* 0x000fe20000000f00 */
[----:B-----5:R-:W-:Y:S01]  /*ce90*/  IMAD R0, R7, R6, RZ ;  /* 0x0000000607007224 */ /* 0x020fe200078e02ff */
[----:B------:R-:W-:Y:S07]  /*cea0*/  BRA.DIV ~URZ, `(.L_x_139) ;  /* 0x000039f27f007947 */ /* 0x000fee000b800000 */
[----:B------:R1:W3:Y:S02]  /*ceb0*/  SHFL.UP PT, R4, R0, 0x1, RZ ;  /* 0x0420000000047989 */ /* 0x0002e400000e00ff */
.L_x_212:
[----:B---3--:R-:W-:-:S04]  /*cec0*/  SEL R4, R4, RZ, P0 ;  /* 0x000000ff04047207 */ /* 0x008fc80000000000 */
        /* <DEDUP_REMOVED lines=14> */
[----:B------:R1:W3:Y:S02]  /*cfb0*/  SHFL.IDX PT, R0, R4, 0x1f, 0x1f ;  /* 0x03e01f0004007f89 */ /* 0x0002e400000e0000 */
.L_x_213:
[----:B---3--:R-:W-:Y:S01]  /*cfc0*/  IMAD R0, R0, c[0x0][0x538], RZ ;  /* 0x00014e0000007a24 */ /* 0x008fe200078e02ff */
[----:B------:R-:W-:Y:S04]  /*cfd0*/  BSSY B1, `(.L_x_141) ;  /* 0x0000083000017945 */ /* 0x000fe80003800000 */
[----:B----4-:R-:W-:-:S04]  /*cfe0*/  IADD3 R8, R0, R8, RZ ;  /* 0x0000000800087210 */ /* 0x010fc80007ffe0ff */
[----:B--2---:R-:W-:-:S13]  /*cff0*/  ISETP.GT.AND P6, PT, R8, R9, PT ;  /* 0x000000090800720c */ /* 0x004fda0003fc4270 */
[----:B------:R-:W-:Y:S05]  /*d000*/  @P6 BRA `(.L_x_142) ;  /* 0x0000025000006947 */ /* 0x000fea0003800000 */
.L_x_146:
[----:B------:R-:W2:Y:S02]  /*d010*/  LDL.LU R0, [R1+0xc] ;  /* 0x00000c0001007983 */ /* 0x000ea40000300800 */
[----:B--2---:R-:W-:-:S04]  /*d020*/  IADD3 R0, R0, 0x1f, RZ ;  /* 0x0000001f00007810 */ /* 0x004fc80007ffe0ff */
[----:B------:R-:W-:-:S13]  /*d030*/  ISETP.GE.AND P6, PT, R0, c[0x0][0x53c], PT ;  /* 0x00014f0000007a0c */ /* 0x000fda0003fc6270 */
[----:B------:R-:W-:Y:S05]  /*d040*/  @P6 BRA `(.L_x_143) ;  /* 0x0000076000006947 */ /* 0x000fea0003800000 */
[----:B------:R2:W-:Y:S01]  /*d050*/  STL [R1+0xc], R0 ;  /* 0x00000c0001007387 */ /* 0x0005e20000100800 */
[----:B------:R-:W-:Y:S01]  /*d060*/  CS2R R6, SRZ ;  /* 0x0000000000067805 */ /* 0x000fe2000001ff00 */
[----:B--2---:R-:W-:-:S04]  /*d070*/  IADD3 R0, R0, R13, RZ ;  /* 0x0000000d00007210 */ /* 0x004fc80007ffe0ff */
[----:B------:R-:W-:-:S13]  /*d080*/  ISETP.GE.OR P6, PT, R0, c[0x0][0x53c], !P5 ;  /* 0x00014f0000007a0c */ /* 0x000fda0006fc6670 */
[----:B------:R-:W-:Y:S02]  /*d090*/  @!P6 MOV R2, 0x4 ;  /* 0x000000040002e802 */ /* 0x000fe40000000f00 */
[----:B------:R-:W-:-:S03]  /*d0a0*/  @!P6 MOV R3, 0x4 ;  /* 0x000000040003e802 */ /* 0x000fc60000000f00 */
[----:B-1----:R-:W-:-:S04]  /*d0b0*/  @!P6 IMAD.WIDE R4, R0, R2, c[0x0][0x580] ;  /* 0x000160000004e625 */ /* 0x002fc800078e0202 */
[----:B------:R-:W-:Y:S01]  /*d0c0*/  @!P6 IMAD.WIDE R2, R0, R3, c[0x0][0x578] ;  /* 0x00015e000002e625 */ /* 0x000fe200078e0203 */
[----:B------:R-:W2:Y:S04]  /*d0d0*/  @!P6 LDG.E R6, [R4.64] ;  /* 0x000000060406e981 */ /* 0x000ea8000c1e1900 */
[----:B------:R-:W2:Y:S02]  /*d0e0*/  @!P6 LDG.E R7, [R2.64] ;  /* 0x000000060207e981 */ /* 0x000ea4000c1e1900 */
[----:B--2---:R-:W-:Y:S01]  /*d0f0*/  IMAD R0, R7, R6, RZ ;  /* 0x0000000607007224 */ /* 0x004fe200078e02ff */
[----:B------:R-:W-:Y:S05]  /*d100*/  BRA.DIV ~URZ, `(.L_x_144) ;  /* 0x000039827f007947 */ /* 0x000fea000b800000 */
[----:B------:R1:W2:Y:S02]  /*d110*/  SHFL.UP PT, R2, R0, 0x1, RZ ;  /* 0x0420000000027989 */ /* 0x0002a400000e00ff */
.L_x_214:
        /* <DEDUP_REMOVED lines=16> */
.L_x_215:
[----:B--2---:R-:W-:-:S05]  /*d220*/  IMAD R0, R0, c[0x0][0x538], RZ ;  /* 0x00014e0000007a24 */ /* 0x004fca00078e02ff */
[----:B------:R-:W-:-:S04]  /*d230*/  IADD3 R8, R0, R8, RZ ;  /* 0x0000000800087210 */ /* 0x000fc80007ffe0ff */
[----:B------:R-:W-:-:S13]  /*d240*/  ISETP.GT.AND P6, PT, R8, R9, PT ;  /* 0x000000090800720c */ /* 0x000fda0003fc4270 */
[----:B-1----:R-:W-:Y:S05]  /*d250*/  @!P6 BRA `(.L_x_146) ;  /* 0xfffffdb00000e947 */ /* 0x002fea000383ffff */
.L_x_142:
[----:B------:R-:W-:-:S05]  /*d260*/  IADD3 R8, -R0, R8, RZ ;  /* 0x0000000800087210 */ /* 0x000fca0007ffe1ff */
[----:B------:R-:W-:-:S05]  /*d270*/  IMAD R0, R4, c[0x0][0x538], R8 ;  /* 0x00014e0004007a24 */ /* 0x000fca00078e0208 */
[----:B------:R-:W-:Y:S01]  /*d280*/  ISETP.GT.AND P0, PT, R0, R9, PT ;  /* 0x000000090000720c */ /* 0x000fe20003f04270 */
[----:B------:R-:W-:-:S12]  /*d290*/  BRA.DIV ~URZ, `(.L_x_147) ;  /* 0x000039f27f007947 */ /* 0x000fd8000b800000 */
[----:B------:R-:W-:-:S04]  /*d2a0*/  VOTE.ANY R0, PT, !P0 ;  /* 0x0000000000007806 */ /* 0x000fc800040e0100 */
.L_x_216:
[----:B------:R2:W3:Y:S01]  /*d2b0*/  POPC R11, R0 ;  /* 0x00000000000b7309 */ /* 0x0004e20000000000 */
[----:B------:R-:W-:Y:S05]  /*d2c0*/  BRA.DIV ~URZ, `(.L_x_148) ;  /* 0x00003a027f007947 */ /* 0x000fea000b800000 */
[----:B---3--:R3:W4:Y:S04]  /*d2d0*/  SHFL.IDX PT, R6, R6, R11, 0x1f ;  /* 0x00001f0b06067589 */ /* 0x00872800000e0000 */
[----:B------:R3:W1:Y:S02]  /*d2e0*/  SHFL.IDX PT, R7, R7, R11, 0x1f ;  /* 0x00001f0b07077589 */ /* 0x00066400000e0000 */
.L_x_217:
[----:B------:R-:W-:Y:S01]  /*d2f0*/  ISETP.NE.AND P0, PT, R0, RZ, PT ;  /* 0x000000ff0000720c */ /* 0x000fe20003f05270 */
[----:B------:R-:W-:-:S12]  /*d300*/  BSSY B0, `(.L_x_149) ;  /* 0x0000005000007945 */ /* 0x000fd80003800000 */
[----:B------:R-:W-:Y:S05]  /*d310*/  @!P0 BRA `(.L_x_150) ;  /* 0x0000003000008947 */ /* 0x000fea0003800000 */
[----:B--2---:R-:W-:Y:S01]  /*d320*/  IADD3 R0, R11, -0x1, RZ ;  /* 0xffffffff0b007810 */ /* 0x004fe20007ffe0ff */
[----:B------:R-:W-:Y:S05]  /*d330*/  BRA.DIV ~URZ, `(.L_x_151) ;  /* 0x00003a627f007947 */ /* 0x000fea000b800000 */
[----:B------:R2:W3:Y:S02]  /*d340*/  SHFL.IDX PT, R10, R4, R0, 0x1f ;  /* 0x00001f00040a7589 */ /* 0x0004e400000e0000 */
.L_x_150:
[----:B------:R-:W-:Y:S05]  /*d350*/  BSYNC B0 ;  /* 0x0000000000007941 */ /* 0x000fea0003800000 */
.L_x_149:
[----:B---3--:R-:W-:Y:S01]  /*d360*/  IMAD R5, R10, c[0x0][0x538], R8 ;  /* 0x00014e000a057a24 */ /* 0x008fe200078e0208 */
[----:B-12-4-:R-:W-:Y:S02]  /*d370*/  IABS R4, R6 ;  /* 0x0000000600047213 */ /* 0x016fe40000000000 */
[----:B------:R-:W-:Y:S01]  /*d380*/  IABS R0, R7 ;  /* 0x0000000700007213 */ /* 0x000fe20000000000 */
[----:B------:R-:W-:Y:S01]  /*d390*/  IMAD.IADD R10, R9, 0x1, -R5 ;  /* 0x00000001090a7824 */ /* 0x000fe200078e0a05 */
[----:B------:R1:W-:Y:S01]  /*d3a0*/  STL [R1], R5 ;  /* 0x0000000501007387 */ /* 0x0003e20000100800 */
[----:B------:R-:W2:Y:S03]  /*d3b0*/  I2F.RP R2, R4 ;  /* 0x0000000400027306 */ /* 0x000ea60000209400 */
[----:B------:R-:W3:Y:S05]  /*d3c0*/  LDL.LU R14, [R1+0xc] ;  /* 0x00000c00010e7983 */ /* 0x000eea0000300800 */
[----:B--2---:R-:W2:Y:S02]  /*d3d0*/  MUFU.RCP R2, R2 ;  /* 0x0000000200027308 */ /* 0x004ea40000001000 */
[----:B--2---:R-:W-:-:S06]  /*d3e0*/  IADD3 R2, R2, 0xffffffe, RZ ;  /* 0x0ffffffe02027810 */ /* 0x004fcc0007ffe0ff */
[----:B------:R-:W2:Y:S01]  /*d3f0*/  F2I.FTZ.U32.TRUNC.NTZ R3, R2 ;  /* 0x0000000200037305 */ /* 0x000ea2000021f000 */
[----:B-1----:R-:W-:Y:S01]  /*d400*/  IMAD.MOV.U32 R5, RZ, RZ, R0 ;  /* 0x000000ffff057224 */ /* 0x002fe200078e0000 */
[----:B------:R-:W-:Y:S02]  /*d410*/  IABS R0, R6 ;  /* 0x0000000600007213 */ /* 0x000fe40000000000 */
[----:B------:R-:W-:-:S04]  /*d420*/  IABS R9, R10 ;  /* 0x0000000a00097213 */ /* 0x000fc80000000000 */
[----:B------:R-:W1:Y:S01]  /*d430*/  I2F.RP R12, R5 ;  /* 0x00000005000c7306 */ /* 0x000e620000209400 */
[----:B--2---:R-:W-:-:S04]  /*d440*/  IMAD.MOV R2, RZ, RZ, -R3 ;  /* 0x000000ffff027224 */ /* 0x004fc800078e0a03 */
[----:B------:R-:W-:Y:S01]  /*d450*/  IMAD R8, R2, R4, RZ ;  /* 0x0000000402087224 */ /* 0x000fe200078e02ff */
[----:B------:R-:W-:Y:S01]  /*d460*/  MOV R2, RZ ;  /* 0x000000ff00027202 */ /* 0x000fe20000000f00 */
[----:B------:R-:W-:-:S04]  /*d470*/  IMAD.MOV R0, RZ, RZ, -R0 ;  /* 0x000000ffff007224 */ /* 0x000fc800078e0a00 */
[----:B------:R-:W-:-:S04]  /*d480*/  IMAD.HI.U32 R8, R3, R8, R2 ;  /* 0x0000000803087227 */ /* 0x000fc800078e0002 */
[----:B------:R-:W-:Y:S02]  /*d490*/  IMAD.MOV.U32 R2, RZ, RZ, R9 ;  /* 0x000000ffff027224 */ /* 0x000fe400078e0009 */
[----:B------:R-:W-:Y:S02]  /*d4a0*/  IMAD.MOV.U32 R3, RZ, RZ, R0 ;  /* 0x000000ffff037224 */ /* 0x000fe400078e0000 */
[----:B------:R-:W-:-:S04]  /*d4b0*/  IMAD.HI.U32 R0, R8, R2, RZ ;  /* 0x0000000208007227 */ /* 0x000fc800078e00ff */
[----:B------:R-:W-:Y:S02]  /*d4c0*/  IMAD R2, R0, R3, R2 ;  /* 0x0000000300027224 */ /* 0x000fe400078e0202 */
[----:B-1----:R-:W1:Y:S03]  /*d4d0*/  MUFU.RCP R3, R12 ;  /* 0x0000000c00037308 */ /* 0x002e660000001000 */
[----:B------:R-:W-:Y:S02]  /*d4e0*/  ISETP.GT.U32.AND P1, PT, R4, R2, PT ;  /* 0x000000020400720c */ /* 0x000fe40003f24070 */
[----:B-1----:R-:W-:-:S11]  /*d4f0*/  IADD3 R3, R3, 0xffffffe, RZ ;  /* 0x0ffffffe03037810 */ /* 0x002fd60007ffe0ff */
[-C--:B------:R-:W-:Y:S01]  /*d500*/  @!P1 IADD3 R2, R2, -R4.reuse, RZ ;  /* 0x8000000402029210 */ /* 0x080fe20007ffe0ff */
[----:B------:R-:W1:Y:S03]  /*d510*/  F2I.FTZ.U32.TRUNC.NTZ R3, R3 ;  /* 0x0000000300037305 */ /* 0x000e66000021f000 */
[----:B------:R-:W-:Y:S02]  /*d520*/  ISETP.GE.U32.AND P2, PT, R2, R4, PT ;  /* 0x000000040200720c */ /* 0x000fe40003f46070 */
[----:B------:R-:W-:Y:S02]  /*d530*/  LOP3.LUT R2, R10, R6, RZ, 0x3c, !PT ;  /* 0x000000060a027212 */ /* 0x000fe400078e3cff */
[----:B------:R-:W-:Y:S02]  /*d540*/  @!P1 IADD3 R0, R0, 0x1, RZ ;  /* 0x0000000100009810 */ /* 0x000fe40007ffe0ff */
[----:B------:R-:W-:-:S02]  /*d550*/  ISETP.GE.AND P0, PT, R2, RZ, PT ;  /* 0x000000ff0200720c */ /* 0x000fc40003f06270 */
[----:B------:R-:W-:-:S05]  /*d560*/  ISETP.NE.AND P1, PT, R6, RZ, PT ;  /* 0x000000ff0600720c */ /* 0x000fca0003f25270 */
[----:B------:R-:W-:Y:S01]  /*d570*/  @P2 IADD3 R0, R0, 0x1, RZ ;  /* 0x0000000100002810 */ /* 0x000fe20007ffe0ff */
[----:B-1----:R-:W-:-:S04]  /*d580*/  IMAD.MOV R2, RZ, RZ, -R3 ;  /* 0x000000ffff027224 */ /* 0x002fc800078e0a03 */
[----:B------:R-:W-:Y:S01]  /*d590*/  IMAD.MOV.U32 R4, RZ, RZ, R2 ;  /* 0x000000ffff047224 */ /* 0x000fe200078e0002 */
[----:B------:R-:W-:Y:S01]  /*d5a0*/  IABS R2, R7 ;  /* 0x0000000700027213 */ /* 0x000fe20000000000 */
[----:B------:R-:W-:Y:S01]  /*d5b0*/  @!P0 IMAD.MOV R0, RZ, RZ, -R0 ;  /* 0x000000ffff008224 */ /* 0x000fe200078e0a00 */
[----:B------:R-:W-:Y:S01]  /*d5c0*/  @!P1 LOP3.LUT R0, RZ, R6, RZ, 0x33, !PT ;  /* 0x00000006ff009212 */ /* 0x000fe200078e33ff */
[----:B------:R-:W-:Y:S01]  /*d5d0*/  IMAD R4, R4, R5, RZ ;  /* 0x0000000504047224 */ /* 0x000fe200078e02ff */
[----:B------:R-:W-:Y:S01]  /*d5e0*/  IADD3 R8, RZ, -R2, RZ ;  /* 0x80000002ff087210 */ /* 0x000fe20007ffe0ff */
[----:B------:R-:W-:Y:S01]  /*d5f0*/  IMAD.MOV.U32 R2, RZ, RZ, RZ ;  /* 0x000000ffff027224 */ /* 0x000fe200078e00ff */
[----:B------:R-:W-:-:S03]  /*d600*/  IABS R9, R0 ;  /* 0x0000000000097213 */ /* 0x000fc60000000000 */
[----:B------:R-:W-:Y:S01]  /*d610*/  IMAD.HI.U32 R2, R3, R4, R2 ;  /* 0x0000000403027227 */ /* 0x000fe200078e0002 */
[----:B------:R-:W-:-:S03]  /*d620*/  MOV R4, R8 ;  /* 0x0000000800047202 */ /* 0x000fc60000000f00 */
[----:B------:R-:W-:-:S04]  /*d630*/  IMAD.MOV.U32 R3, RZ, RZ, R9 ;  /* 0x000000ffff037224 */ /* 0x000fc800078e0009 */
[----:B------:R-:W-:-:S04]  /*d640*/  IMAD.HI.U32 R2, R2, R3, RZ ;  /* 0x0000000302027227 */ /* 0x000fc800078e00ff */
[----:B------:R-:W-:-:S05]  /*d650*/  IMAD R3, R2, R4, R3 ;  /* 0x0000000402037224 */ /* 0x000fca00078e0203 */
[----:B------:R-:W-:-:S13]  /*d660*/  ISETP.GT.U32.AND P1, PT, R5, R3, PT ;  /* 0x000000030500720c */ /* 0x000fda0003f24070 */
[----:B------:R-:W-:-:S05]  /*d670*/  @!P1 IMAD.IADD R3, R3, 0x1, -R5 ;  /* 0x0000000103039824 */ /* 0x000fca00078e0a05 */
[----:B------:R-:W-:Y:S02]  /*d680*/  ISETP.GE.U32.AND P2, PT, R3, R5, PT ;  /* 0x000000050300720c */ /* 0x000fe40003f46070 */
[----:B------:R-:W-:Y:S02]  /*d690*/  LOP3.LUT R3, R0, R7, RZ, 0x3c, !PT ;  /* 0x0000000700037212 */ /* 0x000fe400078e3cff */
[----:B------:R-:W-:Y:S02]  /*d6a0*/  @!P1 IADD3 R2, R2, 0x1, RZ ;  /* 0x0000000102029810 */ /* 0x000fe40007ffe0ff */
[----:B------:R-:W-:Y:S02]  /*d6b0*/  ISETP.GE.AND P0, PT, R3, RZ, PT ;  /* 0x000000ff0300720c */ /* 0x000fe40003f06270 */
[----:B------:R-:W-:-:S05]  /*d6c0*/  ISETP.NE.AND P1, PT, R7, RZ, PT ;  /* 0x000000ff0700720c */ /* 0x000fca0003f25270 */
[----:B------:R-:W-:-:S06]  /*d6d0*/  @P2 IADD3 R2, R2, 0x1, RZ ;  /* 0x0000000102022810 */ /* 0x000fcc0007ffe0ff */
[----:B------:R-:W-:Y:S02]  /*d6e0*/  @!P0 IMAD.MOV R2, RZ, RZ, -R2 ;  /* 0x000000ffff028224 */ /* 0x000fe400078e0a02 */
[----:B------:R-:W-:-:S04]  /*d6f0*/  @!P1 LOP3.LUT R2, RZ, R7, RZ, 0x33, !PT ;  /* 0x00000007ff029212 */ /* 0x000fc800078e33ff */
[----:B------:R-:W-:Y:S01]  /*d700*/  IADD3 R3, -R2, RZ, RZ ;  /* 0x000000ff02037210 */ /* 0x000fe20007ffe1ff */
[----:B------:R-:W-:Y:S02]  /*d710*/  IMAD R6, R0, R6, RZ ;  /* 0x0000000600067224 */ /* 0x000fe400078e02ff */
[C---:B------:R-:W-:Y:S02]  /*d720*/  IMAD R2, R7.reuse, 0x1000000, R2 ;  /* 0x0100000007027824 */ /* 0x040fe400078e0202 */
[----:B------:R-:W-:Y:S01]  /*d730*/  IMAD R0, R7, R3, R0 ;  /* 0x0000000307007224 */ /* 0x000fe200078e0200 */
[----:B------:R-:W-:-:S03]  /*d740*/  IADD3 R3, R10, -R6, RZ ;  /* 0x800000060a037210 */ /* 0x000fc60007ffe0ff */
[----:B------:R-:W-:-:S05]  /*d750*/  IMAD R0, R0, 0x10000, R2 ;  /* 0x0001000000007824 */ /* 0x000fca00078e0202 */
[----:B------:R1:W-:Y:S01]  /*d760*/  STL [R1+0x8], R0 ;  /* 0x0000080001007387 */ /* 0x0003e20000100800 */
[----:B---3--:R-:W-:-:S05]  /*d770*/  IMAD.IADD R14, R11, 0x1, R14 ;  /* 0x000000010b0e7824 */ /* 0x008fca00078e020e */
[----:B------:R1:W-:Y:S04]  /*d780*/  STL [R1+0xc], R14 ;  /* 0x00000c0e01007387 */ /* 0x0003e80000100800 */
[----:B------:R1:W-:Y:S01]  /*d790*/  STL [R1+0x4], R3 ;  /* 0x0000040301007387 */ /* 0x0003e20000100800 */
[----:B------:R-:W-:Y:S05]  /*d7a0*/  BRA `(.L_x_152) ;  /* 0x0000005000007947 */ /* 0x000fea0003800000 */
.L_x_143:
[----:B------:R-:W-:Y:S01]  /*d7b0*/  MOV R0, c[0x0][0x53c] ;  /* 0x00014f0000007a02 */ /* 0x000fe20000000f00 */
[----:B------:R2:W-:Y:S04]  /*d7c0*/  STL [R1], R9 ;  /* 0x0000000901007387 */ /* 0x0005e80000100800 */
[----:B------:R2:W-:Y:S04]  /*d7d0*/  STL [R1+0x4], RZ ;  /* 0x000004ff01007387 */ /* 0x0005e80000100800 */
[----:B------:R2:W-:Y:S04]  /*d7e0*/  STL [R1+0x8], RZ ;  /* 0x000008ff01007387 */ /* 0x0005e80000100800 */
[----:B------:R2:W-:Y:S02]  /*d7f0*/  STL [R1+0xc], R0 ;  /* 0x00000c0001007387 */ /* 0x0005e40000100800 */
.L_x_152:
[----:B------:R-:W-:Y:S05]  /*d800*/  BSYNC B1 ;  /* 0x0000000000017941 */ /* 0x000fea0003800000 */
.L_x_141:
[----:B-1----:R-:W3:Y:S04]  /*d810*/  LDL R4, [R1] ;  /* 0x0000000001047983 */ /* 0x002ee80000100800 */
[----:B------:R-:W3:Y:S04]  /*d820*/  LDL R5, [R1+0x4] ;  /* 0x0000040001057983 */ /* 0x000ee80000100800 */
[----:B------:R-:W3:Y:S04]  /*d830*/  LDL R6, [R1+0x8] ;  /* 0x0000080001067983 */ /* 0x000ee80000100800 */
[----:B------:R-:W3:Y:S01]  /*d840*/  LDL R7, [R1+0xc] ;  /* 0x00000c0001077983 */ /* 0x000ee20000100800 */
[----:B------:R-:W-:Y:S03]  /*d850*/  WARPSYNC 0xffffffff ;  /* 0xffffffff00007948 */ /* 0x000fe60003800000 */
[----:B------:R-:W-:Y:S01]  /*d860*/  BAR.SYNC.DEFER_BLOCKING 0x4, 0x80 ;  /* 0x0102000000007b1d */ /* 0x000fe20000010000 */
[----:B------:R-:W-:-:S13]  /*d870*/  ISETP.NE.AND P0, PT, R13, RZ, PT ;  /* 0x000000ff0d00720c */ /* 0x000fda0003f05270 */
[----:B---3--:R1:W-:Y:S04]  /*d880*/  @!P0 STS.128 [0x9100], R4 ;  /* 0x00910004ff008388 */ /* 0x0083e80000000c00 */
[----:B------:R-:W-:Y:S06]  /*d890*/  BAR.ARV 0x5, 0x80 ;  /* 0x0142000000007b1d */ /* 0x000fec0000002000 */
.L_x_136:
[----:B--2---:R-:W2:Y:S02]  /*d8a0*/  LDL R0, [R1+0xc] ;  /* 0x00000c0001007983 */ /* 0x004ea40000100800 */
[----:B--2---:R-:W-:-:S13]  /*d8b0*/  ISETP.GE.AND P0, PT, R0, c[0x0][0x53c], PT ;  /* 0x00014f0000007a0c */ /* 0x004fda0003f06270 */
[----:B-1----:R-:W-:Y:S01]  /*d8c0*/  @P0 CALL.REL.NOINC `(.L_x_153) ;  /* 0x0000001000000944 */ /* 0x002fe20003c00000 */
[----:B------:R-:W-:Y:S05]  /*d8d0*/  BRA `(.L_x_154) ;  /* 0xffff3ce000007947 */ /* 0x000fea000383ffff */
.L_x_153:
[----:B------:R-:W-:Y:S05]  /*d8e0*/  EXIT ;  /* 0x000000000000794d */ /* 0x000fea0003800000 */
.L_x_34:
[----:B------:R-:W-:Y:S01]  /*d8f0*/  IMAD.MOV.U32 R0, RZ, RZ, R5 ;  /* 0x000000ffff007224 */ /* 0x000fe200078e0005 */
[----:B------:R-:W-:Y:S02]  /*d900*/  MOV R2, 0x1 ;  /* 0x0000000100027802 */ /* 0x000fe40000000f00 */
[----:B------:R-:W-:Y:S02]  /*d910*/  MOV R3, 0xd930 ;  /* 0x0000d93000037802 */ /* 0x000fe40000000f00 */
[----:B------:R-:W-:Y:S05]  /*d920*/  CALL.REL.NOINC `($__internal_2_$__cuda_sm70_shflsync_up_p) ;  /* 0x0000359000007944 */ /* 0x000fea0003c00000 */
[----:B------:R-:W-:Y:S01]  /*d930*/  MOV R0, R4 ;  /* 0x0000000400007202 */ /* 0x000fe20000000f00 */
[----:B------:R-:W-:Y:S05]  /*d940*/  BRA `(.L_x_155) ;  /* 0xffff2b2000007947 */ /* 0x000fea000383ffff */
.L_x_35:
[----:B------:R-:W-:Y:S01]  /*d950*/  IMAD.MOV.U32 R0, RZ, RZ, R5 ;  /* 0x000000ffff007224 */ /* 0x000fe200078e0005 */
[----:B------:R-:W-:Y:S02]  /*d960*/  MOV R2, 0x2 ;  /* 0x0000000200027802 */ /* 0x000fe40000000f00 */
[----:B------:R-:W-:Y:S02]  /*d970*/  MOV R3, 0xd990 ;  /* 0x0000d99000037802 */ /* 0x000fe40000000f00 */
[----:B------:R-:W-:Y:S05]  /*d980*/  CALL.REL.NOINC `($__internal_2_$__cuda_sm70_shflsync_up_p) ;  /* 0x0000353000007944 */ /* 0x000fea0003c00000 */
[----:B------:R-:W-:Y:S01]  /*d990*/  SEL R0, R4, RZ, P4 ;  /* 0x000000ff04007207 */ /* 0x000fe20002000000 */
[----:B------:R-:W-:Y:S01]  /*d9a0*/  IMAD.MOV.U32 R2, RZ, RZ, 0x4 ;  /* 0x00000004ff027424 */ /* 0x000fe200078e00ff */
[----:B------:R-:W-:-:S03]  /*d9b0*/  MOV R3, 0xd9e0 ;  /* 0x0000d9e000037802 */ /* 0x000fc60000000f00 */
[----:B------:R-:W-:Y:S02]  /*d9c0*/  IMAD.IADD R0, R5, 0x1, R0 ;  /* 0x0000000105007824 */ /* 0x000fe400078e0200 */
        /* <DEDUP_REMOVED lines=13> */
[----:B------:R-:W-:Y:S02]  /*daa0*/  MOV R3, 0x1f ;  /* 0x0000001f00037802 */ /* 0x000fe40000000f00 */
[----:B------:R-:W-:Y:S01]  /*dab0*/  MOV R2, 0xdaf0 ;  /* 0x0000daf000027802 */ /* 0x000fe20000000f00 */
[----:B------:R-:W-:-:S04]  /*dac0*/  IMAD.IADD R4, R0, 0x1, R4 ;  /* 0x0000000100047824 */ /* 0x000fc800078e0204 */
[----:B------:R-:W-:Y:S02]  /*dad0*/  IMAD.MOV.U32 R204, RZ, RZ, R4 ;  /* 0x000000ffffcc7224 */ /* 0x000fe400078e0004 */
[----:B------:R-:W-:Y:S05]  /*dae0*/  CALL.REL.NOINC `($__internal_1_$__cuda_sm70_shflsync_idx_p) ;  /* 0x0000338000007944 */ /* 0x000fea0003c00000 */
[----:B------:R-:W-:Y:S01]  /*daf0*/  MOV R0, R203 ;  /* 0x000000cb00007202 */ /* 0x000fe20000000f00 */
[----:B------:R-:W-:Y:S05]  /*db00*/  BRA `(.L_x_156) ;  /* 0xffff2a6000007947 */ /* 0x000fea000383ffff */
.L_x_37:
[----:B------:R-:W-:Y:S02]  /*db10*/  SEL R0, RZ, 0x1, P0 ;  /* 0x00000001ff007807 */ /* 0x000fe40000000000 */
[----:B------:R-:W-:Y:S02]  /*db20*/  MOV R2, 0xdb40 ;  /* 0x0000db4000027802 */ /* 0x000fe40000000f00 */
[----:B------:R-:W-:Y:S05]  /*db30*/  CALL.REL.NOINC `($__internal_3_$__cuda_sm70_votesync_ballot) ;  /* 0x000033f000007944 */ /* 0x000fea0003c00000 */
[----:B------:R-:W-:Y:S05]  /*db40*/  BRA `(.L_x_157) ;  /* 0xffff2ab000007947 */ /* 0x000fea000383ffff */
.L_x_38:
[----:B------:R-:W-:Y:S01]  /*db50*/  IMAD.MOV.U32 R204, RZ, RZ, R8 ;  /* 0x000000ffffcc7224 */ /* 0x000fe200078e0008 */
[----:B--2---:R-:W-:Y:S01]  /*db60*/  MOV R203, R13 ;  /* 0x0000000d00cb7202 */ /* 0x004fe20000000f00 */
[----:B------:R-:W-:Y:S01]  /*db70*/  IMAD.MOV.U32 R3, RZ, RZ, 0x1f ;  /* 0x0000001fff037424 */ /* 0x000fe200078e00ff */
[----:B------:R-:W-:Y:S02]  /*db80*/  MOV R2, 0xdba0 ;  /* 0x0000dba000027802 */ /* 0x000fe40000000f00 */
[----:B-1----:R-:W-:Y:S05]  /*db90*/  CALL.REL.NOINC `($__internal_1_$__cuda_sm70_shflsync_idx_p) ;  /* 0x000032d000007944 */ /* 0x002fea0003c00000 */
[----:B------:R-:W-:Y:S01]  /*dba0*/  IMAD.MOV.U32 R11, RZ, RZ, R203 ;  /* 0x000000ffff0b7224 */ /* 0x000fe200078e00cb */
[----:B------:R-:W-:Y:S01]  /*dbb0*/  MOV R204, R7 ;  /* 0x0000000700cc7202 */ /* 0x000fe20000000f00 */
[----:B------:R-:W-:Y:S01]  /*dbc0*/  IMAD.MOV.U32 R6, RZ, RZ, RZ ;  /* 0x000000ffff067224 */ /* 0x000fe200078e00ff */
[----:B------:R-:W-:Y:S01]  /*dbd0*/  MOV R203, R13 ;  /* 0x0000000d00cb7202 */ /* 0x000fe20000000f00 */
[----:B------:R-:W-:Y:S01]  /*dbe0*/  IMAD.MOV.U32 R3, RZ, RZ, 0x1f ;  /* 0x0000001fff037424 */ /* 0x000fe200078e00ff */
[----:B------:R-:W-:-:S02]  /*dbf0*/  MOV R2, 0xdc10 ;  /* 0x0000dc1000027802 */ /* 0x000fc40000000f00 */
[----:B------:R-:W-:Y:S05]  /*dc00*/  CALL.REL.NOINC `($__internal_1_$__cuda_sm70_shflsync_idx_p) ;  /* 0x0000326000007944 */ /* 0x000fea0003c00000 */
[----:B------:R-:W-:Y:S01]  /*dc10*/  MOV R10, R203 ;  /* 0x000000cb000a7202 */ /* 0x000fe20000000f00 */
[----:B------:R-:W-:Y:S05]  /*dc20*/  BRA `(.L_x_158) ;  /* 0xffff2a2000007947 */ /* 0x000fea000383ffff */
.L_x_41:
[----:B------:R-:W-:Y:S01]  /*dc30*/  IMAD.MOV.U32 R204, RZ, RZ, R4 ;  /* 0x000000ffffcc7224 */ /* 0x000fe200078e0004 */
[----:B------:R-:W-:-:S02]  /*dc40*/  MOV R3, 0x1f ;  /* 0x0000001f00037802 */ /* 0x000fc40000000f00 */
[----:B------:R-:W-:Y:S02]  /*dc50*/  MOV R2, 0xdc70 ;  /* 0x0000dc7000027802 */ /* 0x000fe40000000f00 */
[----:B-1234-:R-:W-:Y:S05]  /*dc60*/  CALL.REL.NOINC `($__internal_1_$__cuda_sm70_shflsync_idx_p) ;  /* 0x0000320000007944 */ /* 0x01efea0003c00000 */
[----:B------:R-:W-:Y:S01]  /*dc70*/  MOV R6, R203 ;  /* 0x000000cb00067202 */ /* 0x000fe20000000f00 */
[----:B------:R-:W-:Y:S05]  /*dc80*/  BRA `(.L_x_40) ;  /* 0xffff2a2000007947 */ /* 0x000fea000383ffff */
.L_x_49:
[----:B------:R-:W-:Y:S01]  /*dc90*/  IMAD.MOV.U32 R204, RZ, RZ, R5 ;  /* 0x000000ffffcc7224 */ /* 0x000fe200078e0005 */
[----:B------:R-:W-:Y:S01]  /*dca0*/  MOV R203, RZ ;  /* 0x000000ff00cb7202 */ /* 0x000fe20000000f00 */
[----:B------:R-:W-:Y:S01]  /*dcb0*/  IMAD.MOV.U32 R3, RZ, RZ, 0x181f ;  /* 0x0000181fff037424 */ /* 0x000fe200078e00ff */
[----:B------:R-:W-:Y:S02]  /*dcc0*/  MOV R2, 0xdce0 ;  /* 0x0000dce000027802 */ /* 0x000fe40000000f00 */
[----:B-----5:R-:W-:Y:S05]  /*dcd0*/  CALL.REL.NOINC `($__internal_1_$__cuda_sm70_shflsync_idx_p) ;  /* 0x0000319000007944 */ /* 0x020fea0003c00000 */
[----:B------:R-:W-:Y:S01]  /*dce0*/  MOV R7, R203 ;  /* 0x000000cb00077202 */ /* 0x000fe20000000f00 */
[----:B------:R-:W-:Y:S05]  /*dcf0*/  BRA `(.L_x_159) ;  /* 0xffff446000007947 */ /* 0x000fea000383ffff */
.L_x_50:
[----:B------:R-:W-:Y:S01]  /*dd00*/  IMAD.MOV.U32 R204, RZ, RZ, R6 ;  /* 0x000000ffffcc7224 */ /* 0x000fe200078e0006 */
[----:B------:R-:W-:Y:S01]  /*dd10*/  MOV R203, RZ ;  /* 0x000000ff00cb7202 */ /* 0x000fe20000000f00 */
[----:B------:R-:W-:Y:S01]  /*dd20*/  IMAD.MOV.U32 R3, RZ, RZ, 0x181f ;  /* 0x0000181fff037424 */ /* 0x000fe200078e00ff */
[----:B------:R-:W-:Y:S02]  /*dd30*/  MOV R2, 0xdd50 ;  /* 0x0000dd5000027802 */ /* 0x000fe40000000f00 */
[----:B-12--5:R-:W-:Y:S05]  /*dd40*/  CALL.REL.NOINC `($__internal_1_$__cuda_sm70_shflsync_idx_p) ;  /* 0x0000312000007944 */ /* 0x026fea0003c00000 */
[----:B------:R-:W-:Y:S01]  /*dd50*/  MOV R2, R203 ;  /* 0x000000cb00027202 */ /* 0x000fe20000000f00 */
[----:B------:R-:W-:Y:S05]  /*dd60*/  BRA `(.L_x_160) ;  /* 0xffff441000007947 */ /* 0x000fea000383ffff */
.L_x_53:
[----:B------:R-:W-:Y:S01]  /*dd70*/  IMAD.MOV.U32 R204, RZ, RZ, R5 ;  /* 0x000000ffffcc7224 */ /* 0x000fe200078e0005 */
[----:B------:R-:W-:Y:S01]  /*dd80*/  MOV R203, 0x1 ;  /* 0x0000000100cb7802 */ /* 0x000fe20000000f00 */
[----:B--2---:R-:W-:Y:S01]  /*dd90*/  IMAD.MOV.U32 R3, RZ, RZ, 0x181f ;  /* 0x0000181fff037424 */ /* 0x004fe200078e00ff */
[----:B----4-:R-:W-:-:S02]  /*dda0*/  MOV R2, 0xddc0 ;  /* 0x0000ddc000027802 */ /* 0x010fc40000000f00 */
[----:B-1---5:R-:W-:Y:S05]  /*ddb0*/  CALL.REL.NOINC `($__internal_1_$__cuda_sm70_shflsync_idx_p) ;  /* 0x000030b000007944 */ /* 0x022fea0003c00000 */
[----:B------:R-:W-:Y:S01]  /*ddc0*/  IMAD.MOV.U32 R7, RZ, RZ, R203 ;  /* 0x000000ffff077224 */ /* 0x000fe200078e00cb */
[----:B------:R-:W-:Y:S01]  /*ddd0*/  MOV R203, 0x1 ;  /* 0x0000000100cb7802 */ /* 0x000fe20000000f00 */
[----:B------:R-:W-:Y:S01]  /*dde0*/  IMAD.MOV.U32 R204, RZ, RZ, R6 ;  /* 0x000000ffffcc7224 */ /* 0x000fe200078e0006 */
[----:B------:R-:W-:-:S02]  /*ddf0*/  MOV R3, 0x181f ;  /* 0x0000181f00037802 */ /* 0x000fc40000000f00 */
[----:B------:R-:W-:Y:S02]  /*de00*/  MOV R2, 0xde20 ;  /* 0x0000de2000027802 */ /* 0x000fe40000000f00 */
[----:B------:R-:W-:Y:S05]  /*de10*/  CALL.REL.NOINC `($__internal_1_$__cuda_sm70_shflsync_idx_p) ;  /* 0x0000305000007944 */ /* 0x000fea0003c00000 */
[----:B------:R-:W-:Y:S01]  /*de20*/  MOV R2, R203 ;  /* 0x000000cb00027202 */ /* 0x000fe20000000f00 */
[----:B------:R-:W-:Y:S05]  /*de30*/  BRA `(.L_x_161) ;  /* 0xffff445000007947 */ /* 0x000fea000383ffff */
.L_x_56:
[----:B------:R-:W-:Y:S01]  /*de40*/  IMAD.MOV.U32 R204, RZ, RZ, R5 ;  /* 0x000000ffffcc7224 */ /* 0x000fe200078e0005 */
[----:B------:R-:W-:Y:S01]  /*de50*/  MOV R203, 0x2 ;  /* 0x0000000200cb7802 */ /* 0x000fe20000000f00 */
[----:B---3--:R-:W-:Y:S01]  /*de60*/  IMAD.MOV.U32 R3, RZ, RZ, 0x181f ;  /* 0x0000181fff037424 */ /* 0x008fe200078e00ff */
[----:B----4-:R-:W-:Y:S02]  /*de70*/  MOV R2, 0xde90 ;  /* 0x0000de9000027802 */ /* 0x010fe40000000f00 */
[----:B-12--5:R-:W-:Y:S05]  /*de80*/  CALL.REL.NOINC `($__internal_1_$__cuda_sm70_shflsync_idx_p) ;  /* 0x00002fe000007944 */ /* 0x026fea0003c00000 */
[----:B------:R-:W-:Y:S01]  /*de90*/  MOV R7, R203 ;  /* 0x000000cb00077202 */ /* 0x000fe20000000f00 */
[----:B------:R-:W-:Y:S05]  /*dea0*/  BRA `(.L_x_162) ;  /* 0xffff44c000007947 */ /* 0x000fea000383ffff */
.L_x_57:
[----:B------:R-:W-:Y:S01]  /*deb0*/  IMAD.MOV.U32 R204, RZ, RZ, R6 ;  /* 0x000000ffffcc7224 */ /* 0x000fe200078e0006 */
[----:B------:R-:W-:Y:S01]  /*dec0*/  MOV R203, 0x2 ;  /* 0x0000000200cb7802 */ /* 0x000fe20000000f00 */
[----:B------:R-:W-:Y:S01]  /*ded0*/  IMAD.MOV.U32 R3, RZ, RZ, 0x181f ;  /* 0x0000181fff037424 */ /* 0x000fe200078e00ff */
[----:B----4-:R-:W-:Y:S02]  /*dee0*/  MOV R2, 0xdf00 ;  /* 0x0000df0000027802 */ /* 0x010fe40000000f00 */
[----:B-123-5:R-:W-:Y:S05]  /*def0*/  CALL.REL.NOINC `($__internal_1_$__cuda_sm70_shflsync_idx_p) ;  /* 0x00002f7000007944 */ /* 0x02efea0003c00000 */
[----:B------:R-:W-:Y:S01]  /*df00*/  MOV R2, R203 ;  /* 0x000000cb00027202 */ /* 0x000fe20000000f00 */
[----:B------:R-:W-:Y:S05]  /*df10*/  BRA `(.L_x_163) ;  /* 0xffff447000007947 */ /* 0x000fea000383ffff */
.L_x_60:
[----:B------:R-:W-:Y:S01]  /*df20*/  IMAD.MOV.U32 R204, RZ, RZ, R5 ;  /* 0x000000ffffcc7224 */ /* 0x000fe200078e0005 */
[----:B------:R-:W-:Y:S01]  /*df30*/  MOV R203, 0x3 ;  /* 0x0000000300cb7802 */ /* 0x000fe20000000f00 */
[----:B-1----:R-:W-:Y:S01]  /*df40*/  IMAD.MOV.U32 R3, RZ, RZ, 0x181f ;  /* 0x0000181fff037424 */ /* 0x002fe200078e00ff */
[----:B--2---:R-:W-:-:S02]  /*df50*/  MOV R2, 0xdf70 ;  /* 0x0000df7000027802 */ /* 0x004fc40000000f00 */
[----:B---345:R-:W-:Y:S05]  /*df60*/  CALL.REL.NOINC `($__internal_1_$__cuda_sm70_shflsync_idx_p) ;  /* 0x00002f0000007944 */ /* 0x038fea0003c00000 */
        /* <DEDUP_REMOVED lines=8> */
.L_x_63:
[----:B------:R-:W-:Y:S01]  /*dff0*/  IMAD.MOV.U32 R204, RZ, RZ, R5 ;  /* 0x000000ffffcc7224 */ /* 0x000fe200078e0005 */
[----:B------:R-:W-:Y:S01]  /*e000*/  MOV R203, 0x4 ;  /* 0x0000000400cb7802 */ /* 0x000fe20000000f00 */
[----:B--2---:R-:W-:Y:S01]  /*e010*/  IMAD.MOV.U32 R3, RZ, RZ, 0x181f ;  /* 0x0000181fff037424 */ /* 0x004fe200078e00ff */
[----:B------:R-:W-:Y:S02]  /*e020*/  MOV R2, 0xe040 ;  /* 0x0000e04000027802 */ /* 0x000fe40000000f00 */
[----:B-1-345:R-:W-:Y:S05]  /*e030*/  CALL.REL.NOINC `($__internal_1_$__cuda_sm70_shflsync_idx_p) ;  /* 0x00002e3000007944 */ /* 0x03afea0003c00000 */
[----:B------:R-:W-:Y:S01]  /*e040*/  MOV R7, R203 ;  /* 0x000000cb00077202 */ /* 0x000fe20000000f00 */
[----:B------:R-:W-:Y:S05]  /*e050*/  BRA `(.L_x_165) ;  /* 0xffff450000007947 */ /* 0x000fea000383ffff */
.L_x_64:
[----:B------:R-:W-:Y:S01]  /*e060*/  IMAD.MOV.U32 R204, RZ, RZ, R6 ;  /* 0x000000ffffcc7224 */ /* 0x000fe200078e0006 */
[----:B------:R-:W-:Y:S01]  /*e070*/  MOV R203, 0x4 ;  /* 0x0000000400cb7802 */ /* 0x000fe20000000f00 */
[----:B--2---:R-:W-:Y:S01]  /*e080*/  IMAD.MOV.U32 R3, RZ, RZ, 0x181f ;  /* 0x0000181fff037424 */ /* 0x004fe200078e00ff */
[----:B------:R-:W-:Y:S02]  /*e090*/  MOV R2, 0xe0b0 ;  /* 0x0000e0b000027802 */ /* 0x000fe40000000f00 */
[----:B-1-345:R-:W-:Y:S05]  /*e0a0*/  CALL.REL.NOINC `($__internal_1_$__cuda_sm70_shflsync_idx_p) ;  /* 0x00002dc000007944 */ /* 0x03afea0003c00000 */
[----:B------:R-:W-:Y:S01]  /*e0b0*/  MOV R2, R203 ;  /* 0x000000cb00027202 */ /* 0x000fe20000000f00 */
[----:B------:R-:W-:Y:S05]  /*e0c0*/  BRA `(.L_x_166) ;  /* 0xffff44b000007947 */ /* 0x000fea000383ffff */
.L_x_67:
[----:B------:R-:W-:Y:S01]  /*e0d0*/  IMAD.MOV.U32 R204, RZ, RZ, R5 ;  /* 0x000000ffffcc7224 */ /* 0x000fe200078e0005 */
[----:B------:R-:W-:Y:S01]  /*e0e0*/  MOV R203, 0x5 ;  /* 0x0000000500cb7802 */ /* 0x000fe20000000f00 */
[----:B-1----:R-:W-:Y:S01]  /*e0f0*/  IMAD.MOV.U32 R3, RZ, RZ, 0x181f ;  /* 0x0000181fff037424 */ /* 0x002fe200078e00ff */
[----:B---3--:R-:W-:-:S02]  /*e100*/  MOV R2, 0xe120 ;  /* 0x0000e12000027802 */ /* 0x008fc40000000f00 */
[----:B--2-45:R-:W-:Y:S05]  /*e110*/  CALL.REL.NOINC `($__internal_1_$__cuda_sm70_shflsync_idx_p) ;  /* 0x00002d5000007944 */ /* 0x034fea0003c00000 */
        /* <DEDUP_REMOVED lines=8> */
.L_x_70:
[----:B------:R-:W-:Y:S01]  /*e1a0*/  IMAD.MOV.U32 R204, RZ, RZ, R5 ;  /* 0x000000ffffcc7224 */ /* 0x000fe200078e0005 */
[----:B------:R-:W-:Y:S01]  /*e1b0*/  MOV R203, 0x6 ;  /* 0x0000000600cb7802 */ /* 0x000fe20000000f00 */
[----:B--2---:R-:W-:Y:S01]  /*e1c0*/  IMAD.MOV.U32 R3, RZ, RZ, 0x181f ;  /* 0x0000181fff037424 */ /* 0x004fe200078e00ff */
[----:B---3--:R-:W-:Y:S02]  /*e1d0*/  MOV R2, 0xe1f0 ;  /* 0x0000e1f000027802 */ /* 0x008fe40000000f00 */
[----:B-1--45:R-:W-:Y:S05]  /*e1e0*/  CALL.REL.NOINC `($__internal_1_$__cuda_sm70_shflsync_idx_p) ;  /* 0x00002c8000007944 */ /* 0x032fea0003c00000 */
[----:B------:R-:W-:Y:S01]  /*e1f0*/  MOV R7, R203 ;  /* 0x000000cb00077202 */ /* 0x000fe20000000f00 */
[----:B------:R-:W-:Y:S05]  /*e200*/  BRA `(.L_x_168) ;  /* 0xffff454000007947 */ /* 0x000fea000383ffff */
.L_x_71:
[----:B------:R-:W-:Y:S01]  /*e210*/  IMAD.MOV.U32 R204, RZ, RZ, R6 ;  /* 0x000000ffffcc7224 */ /* 0x000fe200078e0006 */
[----:B------:R-:W-:Y:S01]  /*e220*/  MOV R203, 0x6 ;  /* 0x0000000600cb7802 */ /* 0x000fe20000000f00 */
[----:B------:R-:W-:Y:S01]  /*e230*/  IMAD.MOV.U32 R3, RZ, RZ, 0x181f ;  /* 0x0000181fff037424 */ /* 0x000fe200078e00ff */
[----:B---3--:R-:W-:Y:S02]  /*e240*/  MOV R2, 0xe260 ;  /* 0x0000e26000027802 */ /* 0x008fe40000000f00 */
[----:B-12-45:R-:W-:Y:S05]  /*e250*/  CALL.REL.NOINC `($__internal_1_$__cuda_sm70_shflsync_idx_p) ;  /* 0x00002c1000007944 */ /* 0x036fea0003c00000 */
[----:B------:R-:W-:Y:S01]  /*e260*/  MOV R2, R203 ;  /* 0x000000cb00027202 */ /* 0x000fe20000000f00 */
[----:B------:R-:W-:Y:S05]  /*e270*/  BRA `(.L_x_169) ;  /* 0xffff44f000007947 */ /* 0x000fea000383ffff */
.L_x_74:
        /* <DEDUP_REMOVED lines=13> */
.L_x_77:
[----:B------:R-:W-:Y:S01]  /*e350*/  IMAD.MOV.U32 R204, RZ, RZ, R4 ;  /* 0x000000ffffcc7224 */ /* 0x000fe200078e0004 */
[----:B------:R-:W-:Y:S01]  /*e360*/  MOV R203, RZ ;  /* 0x000000ff00cb7202 */ /* 0x000fe20000000f00 */
[----:B------:R-:W-:Y:S01]  /*e370*/  IMAD.MOV.U32 R3, RZ, RZ, 0x181f ;  /* 0x0000181fff037424 */ /* 0x000fe200078e00ff */
[----:B------:R-:W-:Y:S02]  /*e380*/  MOV R2, 0xe3a0 ;  /* 0x0000e3a000027802 */ /* 0x000fe40000000f00 */
[----:B------:R-:W-:Y:S05]  /*e390*/  CALL.REL.NOINC `($__internal_1_$__cuda_sm70_shflsync_idx_p) ;  /* 0x00002ad000007944 */ /* 0x000fea0003c00000 */
[----:B------:R-:W-:Y:S01]  /*e3a0*/  MOV R7, R203 ;  /* 0x000000cb00077202 */ /* 0x000fe20000000f00 */
[----:B------:R-:W-:Y:S05]  /*e3b0*/  BRA `(.L_x_171) ;  /* 0xffff56f000007947 */ /* 0x000fea000383ffff */
.L_x_78:
[----:B------:R-:W-:Y:S01]  /*e3c0*/  IMAD.MOV.U32 R204, RZ, RZ, R0 ;  /* 0x000000ffffcc7224 */ /* 0x000fe200078e0000 */
[----:B------:R-:W-:Y:S01]  /*e3d0*/  MOV R203, RZ ;  /* 0x000000ff00cb7202 */ /* 0x000fe20000000f00 */
[----:B------:R-:W-:Y:S01]  /*e3e0*/  IMAD.MOV.U32 R3, RZ, RZ, 0x181f ;  /* 0x0000181fff037424 */ /* 0x000fe200078e00ff */
[----:B------:R-:W-:Y:S02]  /*e3f0*/  MOV R2, 0xe410 ;  /* 0x0000e41000027802 */ /* 0x000fe40000000f00 */
[----:B-12---:R-:W-:Y:S05]  /*e400*/  CALL.REL.NOINC `($__internal_1_$__cuda_sm70_shflsync_idx_p) ;  /* 0x00002a6000007944 */ /* 0x006fea0003c00000 */
[----:B------:R-:W-:Y:S01]  /*e410*/  ISETP.GE.AND P1, PT, R205, c[0x0][0x1d4], PT ;  /* 0x00007500cd007a0c */ /* 0x000fe20003f26270 */
[----:B------:R-:W-:Y:S01]  /*e420*/  IMAD.MOV.U32 R204, RZ, RZ, R4 ;  /* 0x000000ffffcc7224 */ /* 0x000fe200078e0004 */
[----:B------:R-:W-:Y:S01]  /*e430*/  IADD3 R2, P2, R203, R23, RZ ;  /* 0x00000017cb027210 */ /* 0x000fe20007f5e0ff */
[----:B------:R-:W-:Y:S01]  /*e440*/  IMAD.MOV.U32 R203, RZ, RZ, 0x1 ;  /* 0x00000001ffcb7424 */ /* 0x000fe200078e00ff */
[----:B------:R-:W-:-:S03]  /*e450*/  SEL R5, RZ, 0x10, P1 ;  /* 0x00000010ff057807 */ /* 0x000fc60000800000 */
[----:B------:R-:W-:-:S06]  /*e460*/  IMAD.X R3, R7, 0x1, R20, P2 ;  /* 0x0000000107037824 */ /* 0x000fcc00010e0614 */
[----:B------:R-:W-:Y:S01]  /*e470*/  @!PT LDS RZ, [RZ] ;  /* 0x00000000fffff984 */ /* 0x000fe20000000800 */
[----:B------:R-:W-:Y:S01]  /*e480*/  @!PT LDS RZ, [RZ] ;  /* 0x00000000fffff984 */ /* 0x000fe20000000800 */
[----:B------:R-:W-:Y:S01]  /*e490*/  @!PT LDS RZ, [RZ] ;  /* 0x00000000fffff984 */ /* 0x000fe20000000800 */
[----:B------:R1:W-:Y:S02]  /*e4a0*/  LDGSTS.E.BYPASS.LTC128B.128 [R200+0x2900], [R2.64], !P1 ;  /* 0x0290000002c87fae */ /* 0x0003e4000c901d46 */
[----:B-1----:R-:W-:Y:S01]  /*e4b0*/  IMAD.MOV.U32 R3, RZ, RZ, 0x181f ;  /* 0x0000181fff037424 */ /* 0x002fe200078e00ff */
[----:B------:R-:W-:Y:S02]  /*e4c0*/  MOV R2, 0xe4e0 ;  /* 0x0000e4e000027802 */ /* 0x000fe40000000f00 */
[----:B------:R-:W-:Y:S05]  /*e4d0*/  CALL.REL.NOINC `($__internal_1_$__cuda_sm70_shflsync_idx_p) ;  /* 0x0000299000007944 */ /* 0x000fea0003c00000 */
[----:B------:R-:W-:Y:S01]  /*e4e0*/  IMAD.MOV.U32 R7, RZ, RZ, R203 ;  /* 0x000000ffff077224 */ /* 0x000fe200078e00cb */
[----:B------:R-:W-:Y:S01]  /*e4f0*/  MOV R203, 0x1 ;  /* 0x0000000100cb7802 */ /* 0x000fe20000000f00 */
[----:B------:R-:W-:Y:S01]  /*e500*/  IMAD.MOV.U32 R204, RZ, RZ, R0 ;  /* 0x000000ffffcc7224 */ /* 0x000fe200078e0000 */
[----:B------:R-:W-:Y:S02]  /*e510*/  MOV R3, 0x181f ;  /* 0x0000181f00037802 */ /* 0x000fe40000000f00 */
[----:B------:R-:W-:Y:S02]  /*e520*/  MOV R2, 0xe540 ;  /* 0x0000e54000027802 */ /* 0x000fe40000000f00 */
[----:B------:R-:W-:Y:S05]  /*e530*/  CALL.REL.NOINC `($__internal_1_$__cuda_sm70_shflsync_idx_p) ;  /* 0x0000293000007944 */ /* 0x000fea0003c00000 */
[C---:B------:R-:W-:Y:S01]  /*e540*/  IADD3 R2, -R5.reuse, 0x10, RZ ;  /* 0x0000001005027810 */ /* 0x040fe20007ffe1ff */
[----:B------:R-:W-:Y:S01]  /*e550*/  IMAD.MOV.U32 R204, RZ, RZ, R4 ;  /* 0x000000ffffcc7224 */ /* 0x000fe200078e0004 */
[----:B------:R-:W-:-:S02]  /*e560*/  ISETP.NE.U32.AND P3, PT, R5, RZ, PT ;  /* 0x000000ff0500720c */ /* 0x000fc40003f65070 */
[----:B------:R-:W-:-:S04]  /*e570*/  LOP3.LUT R2, R2, 0xf, RZ, 0xc0, !PT ;  /* 0x0000000f02027812 */ /* 0x000fc800078ec0ff */
[----:B------:R-:W-:Y:S01]  /*e580*/  IADD3 R2, P2, P1, R2, R203, R23 ;  /* 0x000000cb02027210 */ /* 0x000fe2000795e017 */
[----:B------:R-:W-:-:S03]  /*e590*/  IMAD.MOV.U32 R203, RZ, RZ, 0x2 ;  /* 0x00000002ffcb7424 */ /* 0x000fc600078e00ff */
[----:B------:R-:W-:-:S05]  /*e5a0*/  IADD3.X R3, RZ, R7, R20, P2, P1 ;  /* 0x00000007ff037210 */ /* 0x000fca00017e2414 */
[----:B------:R-:W-:Y:S01]  /*e5b0*/  @!PT LDS RZ, [RZ] ;  /* 0x00000000fffff984 */ /* 0x000fe20000000800 */
[----:B------:R-:W-:Y:S01]  /*e5c0*/  @!PT LDS RZ, [RZ] ;  /* 0x00000000fffff984 */ /* 0x000fe20000000800 */
[----:B------:R-:W-:Y:S01]  /*e5d0*/  @!PT LDS RZ, [RZ] ;  /* 0x00000000fffff984 */ /* 0x000fe20000000800 */
[----:B------:R1:W-:Y:S02]  /*e5e0*/  LDGSTS.E.BYPASS.LTC128B.128.ZFILL [R200+0x3100], [R2.64], P3 ;  /* 0x0310000002c87fae */ /* 0x0003e40009941d46 */
        /* <DEDUP_REMOVED lines=49> */
[----:B------:R-:W-:Y:S01]  /*e900*/  MOV R0, R203 ;  /* 0x000000cb00007202 */ /* 0x000fe20000000f00 */
[----:B------:R-:W-:Y:S05]  /*e910*/  BRA `(.L_x_172) ;  /* 0xffff531000007947 */ /* 0x000fea000383ffff */
.L_x_79:
[----:B------:R-:W-:Y:S01]  /*e920*/  IMAD.MOV.U32 R108, RZ, RZ, R0 ;  /* 0x000000ffff6c7224 */ /* 0x000fe200078e0000 */
[----:B------:R-:W-:-:S02]  /*e930*/  MOV R3, 0x2 ;  /* 0x0000000200037802 */ /* 0x000fc40000000f00 */
[----:B------:R-:W-:Y:S02]  /*e940*/  MOV R2, 0xe960 ;  /* 0x0000e96000027802 */ /* 0x000fe40000000f00 */
[----:B------:R-:W-:Y:S05]  /*e950*/  CALL.REL.NOINC `($__internal_0_$__cuda_sm70_shflsync_bfly_p) ;  /* 0x000024b000007944 */ /* 0x000fea0003c00000 */
[----:B------:R-:W-:Y:S01]  /*e960*/  MOV R2, R157 ;  /* 0x0000009d00027202 */ /* 0x000fe20000000f00 */
[----:B------:R-:W-:Y:S05]  /*e970*/  BRA `(.L_x_173) ;  /* 0xffff5ea000007947 */ /* 0x000fea000383ffff */
.L_x_80:
[----:B------:R-:W-:Y:S01]  /*e980*/  IMAD.MOV.U32 R108, RZ, RZ, R4 ;  /* 0x000000ffff6c7224 */ /* 0x000fe200078e0004 */
[----:B------:R-:W-:Y:S02]  /*e990*/  MOV R3, 0x1 ;  /* 0x0000000100037802 */ /* 0x000fe40000000f00 */
[----:B------:R-:W-:Y:S02]  /*e9a0*/  MOV R2, 0xe9c0 ;  /* 0x0000e9c000027802 */ /* 0x000fe40000000f00 */
[----:B-1----:R-:W-:Y:S05]  /*e9b0*/  CALL.REL.NOINC `($__internal_0_$__cuda_sm70_shflsync_bfly_p) ;  /* 0x0000245000007944 */ /* 0x002fea0003c00000 */
[----:B------:R-:W-:Y:S01]  /*e9c0*/  FMNMX.FTZ R113, R4, R157, !PT ;  /* 0x0000009d04717209 */ /* 0x000fe20007810000 */
[----:B------:R-:W-:Y:S01]  /*e9d0*/  IMAD.MOV.U32 R108, RZ, RZ, R5 ;  /* 0x000000ffff6c7224 */ /* 0x000fe200078e0005 */
[----:B------:R-:W-:Y:S01]  /*e9e0*/  MOV R2, 0xea10 ;  /* 0x0000ea1000027802 */ /* 0x000fe20000000f00 */
[----:B------:R-:W-:Y:S02]  /*e9f0*/  IMAD.MOV.U32 R3, RZ, RZ, 0x2 ;  /* 0x00000002ff037424 */ /* 0x000fe400078e00ff */
[----:B------:R-:W-:Y:S05]  /*ea00*/  CALL.REL.NOINC `($__internal_0_$__cuda_sm70_shflsync_bfly_p) ;  /* 0x0000240000007944 */ /* 0x000fea0003c00000 */
[----:B------:R-:W-:Y:S01]  /*ea10*/  FMNMX.FTZ R5, R5, R157, !PT ;  /* 0x0000009d05057209 */ /* 0x000fe20007810000 */
[----:B------:R-:W-:Y:S01]  /*ea20*/  IMAD.MOV.U32 R3, RZ, RZ, 0x1 ;  /* 0x00000001ff037424 */ /* 0x000fe200078e00ff */
[----:B------:R-:W-:-:S03]  /*ea30*/  MOV R2, 0xea60 ;  /* 0x0000ea6000027802 */ /* 0x000fc60000000f00 */
[----:B------:R-:W-:Y:S02]  /*ea40*/  IMAD.MOV.U32 R108, RZ, RZ, R5 ;  /* 0x000000ffff6c7224 */ /* 0x000fe400078e0005 */
[----:B------:R-:W-:Y:S05]  /*ea50*/  CALL.REL.NOINC `($__internal_0_$__cuda_sm70_shflsync_bfly_p) ;  /* 0x000023b000007944 */ /* 0x000fea0003c00000 */
        /* <DEDUP_REMOVED lines=20> */
[----:B------:R-:W-:Y:S01]  /*eba0*/  MOV R80, R157 ;  /* 0x0000009d00507202 */ /* 0x000fe20000000f00 */
[----:B------:R-:W-:Y:S05]  /*ebb0*/  BRA `(.L_x_174) ;  /* 0xffff5d5000007947 */ /* 0x000fea000383ffff */
.L_x_82:
[----:B--234-:R-:W-:Y:S01]  /*ebc0*/  MOV R203, RZ ;  /* 0x000000ff00cb7202 */ /* 0x01cfe20000000f00 */
[----:B------:R-:W-:Y:S01]  /*ebd0*/  IMAD.MOV.U32 R204, RZ, RZ, R56 ;  /* 0x000000ffffcc7224 */ /* 0x000fe200078e0038 */
[----:B------:R-:W-:Y:S01]  /*ebe0*/  MOV R2, 0xec10 ;  /* 0x0000ec1000027802 */ /* 0x000fe20000000f00 */
[----:B------:R-:W-:Y:S02]  /*ebf0*/  IMAD.MOV.U32 R3, RZ, RZ, 0x181f ;  /* 0x0000181fff037424 */ /* 0x000fe400078e00ff */
[----:B-1----:R-:W-:Y:S05]  /*ec00*/  CALL.REL.NOINC `($__internal_1_$__cuda_sm70_shflsync_idx_p) ;  /* 0x0000226000007944 */ /* 0x002fea0003c00000 */
[----:B------:R-:W-:Y:S01]  /*ec10*/  MOV R58, R203 ;  /* 0x000000cb003a7202 */ /* 0x000fe20000000f00 */
[----:B------:R-:W-:-:S05]  /*ec20*/  BRA `(.L_x_175) ;  /* 0xffff788000007947 */ /* 0x000fca000383ffff */
.L_x_85:
[----:B------:R-:W-:Y:S01]  /*ec30*/  MOV R203, RZ ;  /* 0x000000ff00cb7202 */ /* 0x000fe20000000f00 */
[----:B------:R-:W-:Y:S01]  /*ec40*/  IMAD.MOV.U32 R204, RZ, RZ, R110 ;  /* 0x000000ffffcc7224 */ /* 0x000fe200078e006e */
[----:B------:R-:W-:Y:S01]  /*ec50*/  MOV R2, 0xec80 ;  /* 0x0000ec8000027802 */ /* 0x000fe20000000f00 */
[----:B------:R-:W-:Y:S02]  /*ec60*/  IMAD.MOV.U32 R3, RZ, RZ, 0x181f ;  /* 0x0000181fff037424 */ /* 0x000fe400078e00ff */
[----:B------:R-:W-:Y:S05]  /*ec70*/  CALL.REL.NOINC `($__internal_1_$__cuda_sm70_shflsync_idx_p) ;  /* 0x000021f000007944 */ /* 0x000fea0003c00000 */
[----:B------:R-:W-:Y:S01]  /*ec80*/  MOV R157, R203 ;  /* 0x000000cb009d7202 */ /* 0x000fe20000000f00 */
[----:B------:R-:W-:-:S05]  /*ec90*/  BRA `(.L_x_176) ;  /* 0xffff825000007947 */ /* 0x000fca000383ffff */
.L_x_86:
[----:B------:R-:W-:Y:S01]  /*eca0*/  MOV R203, RZ ;  /* 0x000000ff00cb7202 */ /* 0x000fe20000000f00 */
[----:B------:R-:W-:Y:S01]  /*ecb0*/  IMAD.MOV.U32 R204, RZ, RZ, R108 ;  /* 0x000000ffffcc7224 */ /* 0x000fe200078e006c */
[----:B------:R-:W-:Y:S01]  /*ecc0*/  MOV R2, 0xecf0 ;  /* 0x0000ecf000027802 */ /* 0x000fe20000000f00 */
[----:B------:R-:W-:Y:S02]  /*ecd0*/  IMAD.MOV.U32 R3, RZ, RZ, 0x181f ;  /* 0x0000181fff037424 */ /* 0x000fe400078e00ff */
[----:B-12---:R-:W-:Y:S05]  /*ece0*/  CALL.REL.NOINC `($__internal_1_$__cuda_sm70_shflsync_idx_p) ;  /* 0x0000218000007944 */ /* 0x006fea0003c00000 */
[C---:B------:R-:W-:Y:S01]  /*ecf0*/  IADD3 R2, -R198.reuse, 0x10, RZ ;  /* 0x00000010c6027810 */ /* 0x040fe20007ffe1ff */
[----:B------:R-:W-:Y:S01]  /*ed00*/  IMAD.MOV.U32 R204, RZ, RZ, R110 ;  /* 0x000000ffffcc7224 */ /* 0x000fe200078e006e */
[----:B------:R-:W-:Y:S02]  /*ed10*/  ISETP.NE.U32.AND P1, PT, R198, RZ, PT ;  /* 0x000000ffc600720c */ /* 0x000fe40003f25070 */
[----:B------:R-:W-:Y:S04]  /*ed20*/  LOP3.LUT R2, R2, 0xf, RZ, 0xc0, !PT ;  /* 0x0000000f02027812 */ /* 0x000fe800078ec0ff */
[----:B------:R-:W-:Y:S01]  /*ed30*/  IADD3 R2, P3, P2, R2, R203, R164 ;  /* 0x000000cb02027210 */ /* 0x000fe20007a7e0a4 */
[----:B------:R-:W-:Y:S03]  /*ed40*/  IMAD.MOV.U32 R203, RZ, RZ, 0x1 ;  /* 0x00000001ffcb7424 */ /* 0x000fe600078e00ff */
[----:B------:R-:W-:Y:S05]  /*ed50*/  IADD3.X R3, RZ, R157, R111, P3, P2 ;  /* 0x0000009dff037210 */ /* 0x000fea0001fe446f */
[----:B------:R-:W-:Y:S01]  /*ed60*/  @!PT LDS RZ, [RZ] ;  /* 0x00000000fffff984 */ /* 0x000fe20000000800 */
[----:B------:R-:W-:Y:S01]  /*ed70*/  @!PT LDS RZ, [RZ] ;  /* 0x00000000fffff984 */ /* 0x000fe20000000800 */
[----:B------:R-:W-:Y:S01]  /*ed80*/  @!PT LDS RZ, [RZ] ;  /* 0x00000000fffff984 */ /* 0x000fe20000000800 */
[----:B------:R1:W-:Y:S02]  /*ed90*/  LDGSTS.E.BYPASS.LTC128B.128.ZFILL [R200+0x2900], [R2.64], P1 ;  /* 0x0290000002c87fae */ /* 0x0003e40008941d46 */
[----:B-1----:R-:W-:Y:S01]  /*eda0*/  MOV R2, 0xedd0 ;  /* 0x0000edd000027802 */ /* 0x002fe20000000f00 */
[----:B------:R-:W-:Y:S04]  /*edb0*/  IMAD.MOV.U32 R3, RZ, RZ, 0x181f ;  /* 0x0000181fff037424 */ /* 0x000fe800078e00ff */
[----:B------:R-:W-:Y:S05]  /*edc0*/  CALL.REL.NOINC `($__internal_1_$__cuda_sm70_shflsync_idx_p) ;  /* 0x000020a000007944 */ /* 0x000fea0003c00000 */
[----:B------:R-:W-:Y:S01]  /*edd0*/  MOV R3, 0x181f ;  /* 0x0000181f00037802 */ /* 0x000fe20000000f00 */
[----:B------:R-:W-:Y:S01]  /*ede0*/  IMAD.MOV.U32 R112, RZ, RZ, R203 ;  /* 0x000000ffff707224 */ /* 0x000fe200078e00cb */
[----:B------:R-:W-:Y:S01]  /*edf0*/  MOV R203, 0x1 ;  /* 0x0000000100cb7802 */ /* 0x000fe20000000f00 */
[----:B------:R-:W-:Y:S01]  /*ee00*/  IMAD.MOV.U32 R204, RZ, RZ, R108 ;  /* 0x000000ffffcc7224 */ /* 0x000fe200078e006c */
[----:B------:R-:W-:Y:S02]  /*ee10*/  MOV R2, 0xee30 ;  /* 0x0000ee3000027802 */ /* 0x000fe40000000f00 */
[----:B------:R-:W-:Y:S05]  /*ee20*/  CALL.REL.NOINC `($__internal_1_$__cuda_sm70_shflsync_idx_p) ;  /* 0x0000204000007944 */ /* 0x000fea0003c00000 */
        /* <DEDUP_REMOVED lines=60> */
[----:B------:R-:W-:Y:S01]  /*f1f0*/  MOV R108, R203 ;  /* 0x000000cb006c7202 */ /* 0x000fe20000000f00 */
[----:B------:R-:W-:-:S05]  /*f200*/  BRA `(.L_x_177) ;  /* 0xffff7e7000007947 */ /* 0x000fca000383ffff */
.L_x_87:
[----:B------:R-:W-:Y:S02]  /*f210*/  MOV R3, 0x2 ;  /* 0x0000000200037802 */ /* 0x000fe40000000f00 */
[----:B------:R-:W-:Y:S02]  /*f220*/  MOV R2, 0xf240 ;  /* 0x0000f24000027802 */ /* 0x000fe40000000f00 */
[----:B------:R-:W-:Y:S05]  /*f230*/  CALL.REL.NOINC `($__internal_0_$__cuda_sm70_shflsync_bfly_p) ;  /* 0x00001bd000007944 */ /* 0x000fea0003c00000 */
[----:B------:R-:W-:Y:S01]  /*f240*/  FMNMX.FTZ R108, R108, R157, !PT ;  /* 0x0000009d6c6c7209 */ /* 0x000fe20007810000 */
[----:B------:R-:W-:Y:S01]  /*f250*/  IMAD.MOV.U32 R3, RZ, RZ, 0x1 ;  /* 0x00000001ff037424 */ /* 0x000fe200078e00ff */
[----:B------:R-:W-:Y:S02]  /*f260*/  MOV R2, 0xf280 ;  /* 0x0000f28000027802 */ /* 0x000fe40000000f00 */
[----:B------:R-:W-:Y:S05]  /*f270*/  CALL.REL.NOINC `($__internal_0_$__cuda_sm70_shflsync_bfly_p) ;  /* 0x00001b9000007944 */ /* 0x000fea0003c00000 */
[----:B------:R-:W-:Y:S01]  /*f280*/  IMAD.MOV.U32 R3, RZ, RZ, 0x2 ;  /* 0x00000002ff037424 */ /* 0x000fe200078e00ff */
[----:B------:R-:W-:Y:S01]  /*f290*/  FMNMX.FTZ R113, R108, R157, !PT ;  /* 0x0000009d6c717209 */ /* 0x000fe20007810000 */
[----:B------:R-:W-:Y:S01]  /*f2a0*/  IMAD.MOV.U32 R108, RZ, RZ, R110 ;  /* 0x000000ffff6c7224 */ /* 0x000fe200078e006e */
        /* <DEDUP_REMOVED lines=24> */
[----:B------:R-:W-:Y:S01]  /*f430*/  MOV R2, R157 ;  /* 0x0000009d00027202 */ /* 0x000fe20000000f00 */
[----:B------:R-:W-:-:S05]  /*f440*/  BRA `(.L_x_178) ;  /* 0xffff82e000007947 */ /* 0x000fca000383ffff */
.L_x_89:
[----:B------:R-:W-:Y:S01]  /*f450*/  IMAD.MOV.U32 R108, RZ, RZ, R207 ;  /* 0x000000ffff6c7224 */ /* 0x000fe200078e00cf */
[----:B------:R-:W-:-:S02]  /*f460*/  MOV R3, 0x2 ;  /* 0x0000000200037802 */ /* 0x000fc40000000f00 */
[----:B------:R-:W-:Y:S02]  /*f470*/  MOV R2, 0xf490 ;  /* 0x0000f49000027802 */ /* 0x000fe40000000f00 */
[----:B------:R-:W-:Y:S05]  /*f480*/  CALL.REL.NOINC `($__internal_0_$__cuda_sm70_shflsync_bfly_p) ;  /* 0x0000198000007944 */ /* 0x000fea0003c00000 */
[----:B------:R-:W-:Y:S01]  /*f490*/  FADD.FTZ R4, R207, R157 ;  /* 0x0000009dcf047221 */ /* 0x000fe20000010000 */
[----:B------:R-:W-:Y:S02]  /*f4a0*/  MOV R3, 0x1 ;  /* 0x0000000100037802 */ /* 0x000fe40000000f00 */
[----:B------:R-:W-:Y:S02]  /*f4b0*/  MOV R2, 0xf4e0 ;  /* 0x0000f4e000027802 */ /* 0x000fe40000000f00 */
[----:B------:R-:W-:Y:S02]  /*f4c0*/  MOV R108, R4 ;  /* 0x00000004006c7202 */ /* 0x000fe40000000f00 */
[----:B------:R-:W-:Y:S05]  /*f4d0*/  CALL.REL.NOINC `($__internal_0_$__cuda_sm70_shflsync_bfly_p) ;  /* 0x0000193000007944 */ /* 0x000fea0003c00000 */
[----:B------:R-:W-:Y:S01]  /*f4e0*/  FADD.FTZ R4, R4, R157 ;  /* 0x0000009d04047221 */ /* 0x000fe20000010000 */
[----:B------:R-:W-:Y:S02]  /*f4f0*/  MOV R108, R208 ;  /* 0x000000d0006c7202 */ /* 0x000fe40000000f00 */
[----:B------:R-:W-:Y:S02]  /*f500*/  MOV R3, 0x2 ;  /* 0x0000000200037802 */ /* 0x000fe40000000f00 */
[----:B------:R-:W-:-:S02]  /*f510*/  MOV R2, 0xf530 ;  /* 0x0000f53000027802 */ /* 0x000fc40000000f00 */
[----:B------:R-:W-:Y:S05]  /*f520*/  CALL.REL.NOINC `($__internal_0_$__cuda_sm70_shflsync_bfly_p) ;  /* 0x000018e000007944 */ /* 0x000fea0003c00000 */
[----:B------:R-:W-:Y:S01]  /*f530*/  FADD.FTZ R5, R208, R157 ;  /* 0x0000009dd0057221 */ /* 0x000fe20000010000 */
[----:B------:R-:W-:-:S02]  /*f540*/  MOV R3, 0x1 ;  /* 0x0000000100037802 */ /* 0x000fc40000000f00 */
[----:B------:R-:W-:Y:S02]  /*f550*/  MOV R2, 0xf580 ;  /* 0x0000f58000027802 */ /* 0x000fe40000000f00 */
[----:B------:R-:W-:Y:S02]  /*f560*/  MOV R108, R5 ;  /* 0x00000005006c7202 */ /* 0x000fe40000000f00 */
[----:B------:R-:W-:Y:S05]  /*f570*/  CALL.REL.NOINC `($__internal_0_$__cuda_sm70_shflsync_bfly_p) ;  /* 0x0000189000007944 */ /* 0x000fea0003c00000 */
[----:B------:R-:W-:Y:S01]  /*f580*/  FADD.FTZ R5, R5, R157 ;  /* 0x0000009d05057221 */ /* 0x000fe20000010000 */
[----:B------:R-:W-:Y:S02]  /*f590*/  MOV R108, R209 ;  /* 0x000000d1006c7202 */ /* 0x000fe40000000f00 */
[----:B------:R-:W-:Y:S02]  /*f5a0*/  MOV R3, 0x2 ;  /* 0x0000000200037802 */ /* 0x000fe40000000f00 */
[----:B------:R-:W-:Y:S02]  /*f5b0*/  MOV R2, 0xf5d0 ;  /* 0x0000f5d000027802 */ /* 0x000fe40000000f00 */
[----:B------:R-:W-:Y:S05]  /*f5c0*/  CALL.REL.NOINC `($__internal_0_$__cuda_sm70_shflsync_bfly_p) ;  /* 0x0000184000007944 */ /* 0x000fea0003c00000 */
[----:B------:R-:W-:Y:S01]  /*f5d0*/  FADD.FTZ R6, R209, R157 ;  /* 0x0000009dd1067221 */ /* 0x000fe20000010000 */
[----:B------:R-:W-:Y:S02]  /*f5e0*/  MOV R3, 0x1 ;  /* 0x0000000100037802 */ /* 0x000fe40000000f00 */
[----:B------:R-:W-:-:S02]  /*f5f0*/  MOV R2, 0xf620 ;  /* 0x0000f62000027802 */ /* 0x000fc40000000f00 */
        /* <DEDUP_REMOVED lines=9> */
[----:B------:R-:W-:Y:S02]  /*f690*/  MOV R2, 0xf6c0 ;  /* 0x0000f6c000027802 */ /* 0x000fe40000000f00 */
[----:B------:R-:W-:-:S02]  /*f6a0*/  MOV R108, R7 ;  /* 0x00000007006c7202 */ /* 0x000fc40000000f00 */
[----:B------:R-:W-:Y:S05]  /*f6b0*/  CALL.REL.NOINC `($__internal_0_$__cuda_sm70_shflsync_bfly_p) ;  /* 0x0000175000007944 */ /* 0x000fea0003c00000 */
[----:B------:R-:W-:Y:S01]  /*f6c0*/  MOV R8, R157 ;  /* 0x0000009d00087202 */ /* 0x000fe20000000f00 */
[----:B------:R-:W-:Y:S05]  /*f6d0*/  BRA `(.L_x_179) ;  /* 0xffff9ec000007947 */ /* 0x000fea000383ffff */
.L_x_96:
[----:B--234-:R-:W-:Y:S01]  /*f6e0*/  IMAD.MOV.U32 R204, RZ, RZ, R5 ;  /* 0x000000ffffcc7224 */ /* 0x01cfe200078e0005 */
[----:B------:R-:W-:Y:S01]  /*f6f0*/  MOV R203, RZ ;  /* 0x000000ff00cb7202 */ /* 0x000fe20000000f00 */
[----:B------:R-:W-:Y:S01]  /*f700*/  IMAD.MOV.U32 R3, RZ, RZ, 0x181f ;  /* 0x0000181fff037424 */ /* 0x000fe200078e00ff */
[----:B------:R-:W-:-:S02]  /*f710*/  MOV R2, 0xf730 ;  /* 0x0000f73000027802 */ /* 0x000fc40000000f00 */
[----:B-1----:R-:W-:Y:S05]  /*f720*/  CALL.REL.NOINC `($__internal_1_$__cuda_sm70_shflsync_idx_p) ;  /* 0x0000174000007944 */ /* 0x002fea0003c00000 */
[----:B------:R-:W-:Y:S01]  /*f730*/  MOV R7, R203 ;  /* 0x000000cb00077202 */ /* 0x000fe20000000f00 */
[----:B------:R-:W-:Y:S05]  /*f740*/  BRA `(.L_x_180) ;  /* 0xffffb47000007947 */ /* 0x000fea000383ffff */
.L_x_97:
[----:B------:R-:W-:Y:S01]  /*f750*/  IMAD.MOV.U32 R204, RZ, RZ, R6 ;  /* 0x000000ffffcc7224 */ /* 0x000fe200078e0006 */
[----:B------:R-:W-:Y:S01]  /*f760*/  MOV R203, RZ ;  /* 0x000000ff00cb7202 */ /* 0x000fe20000000f00 */
[----:B------:R-:W-:Y:S01]  /*f770*/  IMAD.MOV.U32 R3, RZ, RZ, 0x181f ;  /* 0x0000181fff037424 */ /* 0x000fe200078e00ff */
[----:B------:R-:W-:-:S02]  /*f780*/  MOV R2, 0xf7a0 ;  /* 0x0000f7a000027802 */ /* 0x000fc40000000f00 */
[----:B-123--:R-:W-:Y:S05]  /*f790*/  CALL.REL.NOINC `($__internal_1_$__cuda_sm70_shflsync_idx_p) ;  /* 0x000016d000007944 */ /* 0x00efea0003c00000 */
[----:B------:R-:W-:Y:S01]  /*f7a0*/  MOV R2, R203 ;  /* 0x000000cb00027202 */ /* 0x000fe20000000f00 */
[----:B------:R-:W-:Y:S05]  /*f7b0*/  BRA `(.L_x_181) ;  /* 0xffffb42000007947 */ /* 0x000fea000383ffff */
.L_x_98:
[----:B------:R-:W-:Y:S01]  /*f7c0*/  IMAD.MOV.U32 R204, RZ, RZ, R5 ;  /* 0x000000ffffcc7224 */ /* 0x000fe200078e0005 */
[----:B------:R-:W-:Y:S01]  /*f7d0*/  MOV R203, 0x1 ;  /* 0x0000000100cb7802 */ /* 0x000fe20000000f00 */
[----:B--2---:R-:W-:Y:S01]  /*f7e0*/  IMAD.MOV.U32 R3, RZ, RZ, 0x181f ;  /* 0x0000181fff037424 */ /* 0x004fe200078e00ff */
[----:B------:R-:W-:-:S02]  /*f7f0*/  MOV R2, 0xf810 ;  /* 0x0000f81000027802 */ /* 0x000fc40000000f00 */
[----:B-1--4-:R-:W-:Y:S05]  /*f800*/  CALL.REL.NOINC `($__internal_1_$__cuda_sm70_shflsync_idx_p) ;  /* 0x0000166000007944 */ /* 0x012fea0003c00000 */
        /* <DEDUP_REMOVED lines=8> */
.L_x_99:
[----:B------:R-:W-:Y:S01]  /*f890*/  IMAD.MOV.U32 R204, RZ, RZ, R5 ;  /* 0x000000ffffcc7224 */ /* 0x000fe200078e0005 */
[----:B------:R-:W-:Y:S01]  /*f8a0*/  MOV R203, 0x2 ;  /* 0x0000000200cb7802 */ /* 0x000fe20000000f00 */
[----:B-1----:R-:W-:Y:S01]  /*f8b0*/  IMAD.MOV.U32 R3, RZ, RZ, 0x181f ;  /* 0x0000181fff037424 */ /* 0x002fe200078e00ff */
[----:B------:R-:W-:Y:S02]  /*f8c0*/  MOV R2, 0xf8e0 ;  /* 0x0000f8e000027802 */ /* 0x000fe40000000f00 */
[----:B---34-:R-:W-:Y:S05]  /*f8d0*/  CALL.REL.NOINC `($__internal_1_$__cuda_sm70_shflsync_idx_p) ;  /* 0x0000159000007944 */ /* 0x018fea0003c00000 */
[----:B------:R-:W-:Y:S01]  /*f8e0*/  MOV R7, R203 ;  /* 0x000000cb00077202 */ /* 0x000fe20000000f00 */
[----:B------:R-:W-:Y:S05]  /*f8f0*/  BRA `(.L_x_183) ;  /* 0xffffb40000007947 */ /* 0x000fea000383ffff */
.L_x_100:
[----:B------:R-:W-:Y:S01]  /*f900*/  IMAD.MOV.U32 R204, RZ, RZ, R6 ;  /* 0x000000ffffcc7224 */ /* 0x000fe200078e0006 */
[----:B------:R-:W-:Y:S01]  /*f910*/  MOV R203, 0x2 ;  /* 0x0000000200cb7802 */ /* 0x000fe20000000f00 */
[----:B-1----:R-:W-:Y:S01]  /*f920*/  IMAD.MOV.U32 R3, RZ, RZ, 0x181f ;  /* 0x0000181fff037424 */ /* 0x002fe200078e00ff */
[----:B------:R-:W-:Y:S02]  /*f930*/  MOV R2, 0xf950 ;  /* 0x0000f95000027802 */ /* 0x000fe40000000f00 */
[----:B--234-:R-:W-:Y:S05]  /*f940*/  CALL.REL.NOINC `($__internal_1_$__cuda_sm70_shflsync_idx_p) ;  /* 0x0000152000007944 */ /* 0x01cfea0003c00000 */
[----:B------:R-:W-:Y:S01]  /*f950*/  MOV R2, R203 ;  /* 0x000000cb00027202 */ /* 0x000fe20000000f00 */
[----:B------:R-:W-:Y:S05]  /*f960*/  BRA `(.L_x_184) ;  /* 0xffffb3b000007947 */ /* 0x000fea000383ffff */
.L_x_101:
[----:B------:R-:W-:Y:S01]  /*f970*/  IMAD.MOV.U32 R204, RZ, RZ, R5 ;  /* 0x000000ffffcc7224 */ /* 0x000fe200078e0005 */
[----:B------:R-:W-:Y:S01]  /*f980*/  MOV R203, 0x3 ;  /* 0x0000000300cb7802 */ /* 0x000fe20000000f00 */
[----:B--2---:R-:W-:Y:S01]  /*f990*/  IMAD.MOV.U32 R3, RZ, RZ, 0x181f ;  /* 0x0000181fff037424 */ /* 0x004fe200078e00ff */
[----:B------:R-:W-:-:S02]  /*f9a0*/  MOV R2, 0xf9c0 ;  /* 0x0000f9c000027802 */ /* 0x000fc40000000f00 */
[----:B-1-34-:R-:W-:Y:S05]  /*f9b0*/  CALL.REL.NOINC `($__internal_1_$__cuda_sm70_shflsync_idx_p) ;  /* 0x000014b000007944 */ /* 0x01afea0003c00000 */
        /* <DEDUP_REMOVED lines=8> */
.L_x_102:
[----:B------:R-:W-:Y:S01]  /*fa40*/  IMAD.MOV.U32 R204, RZ, RZ, R5 ;  /* 0x000000ffffcc7224 */ /* 0x000fe200078e0005 */
[----:B------:R-:W-:Y:S01]  /*fa50*/  MOV R203, 0x4 ;  /* 0x0000000400cb7802 */ /* 0x000fe20000000f00 */
[----:B--2---:R-:W-:Y:S01]  /*fa60*/  IMAD.MOV.U32 R3, RZ, RZ, 0x181f ;  /* 0x0000181fff037424 */ /* 0x004fe200078e00ff */
[----:B------:R-:W-:Y:S02]  /*fa70*/  MOV R2, 0xfa90 ;  /* 0x0000fa9000027802 */ /* 0x000fe40000000f00 */
[----:B-1-34-:R-:W-:Y:S05]  /*fa80*/  CALL.REL.NOINC `($__internal_1_$__cuda_sm70_shflsync_idx_p) ;  /* 0x000013e000007944 */ /* 0x01afea0003c00000 */
[----:B------:R-:W-:Y:S01]  /*fa90*/  MOV R7, R203 ;  /* 0x000000cb00077202 */ /* 0x000fe20000000f00 */
[----:B------:R-:W-:Y:S05]  /*faa0*/  BRA `(.L_x_186) ;  /* 0xffffb38000007947 */ /* 0x000fea000383ffff */
.L_x_103:
[----:B------:R-:W-:Y:S01]  /*fab0*/  IMAD.MOV.U32 R204, RZ, RZ, R6 ;  /* 0x000000ffffcc7224 */ /* 0x000fe200078e0006 */
[----:B------:R-:W-:Y:S01]  /*fac0*/  MOV R203, 0x4 ;  /* 0x0000000400cb7802 */ /* 0x000fe20000000f00 */
[----:B--2---:R-:W-:Y:S01]  /*fad0*/  IMAD.MOV.U32 R3, RZ, RZ, 0x181f ;  /* 0x0000181fff037424 */ /* 0x004fe200078e00ff */
[----:B------:R-:W-:Y:S02]  /*fae0*/  MOV R2, 0xfb00 ;  /* 0x0000fb0000027802 */ /* 0x000fe40000000f00 */
[----:B-1-34-:R-:W-:Y:S05]  /*faf0*/  CALL.REL.NOINC `($__internal_1_$__cuda_sm70_shflsync_idx_p) ;  /* 0x0000137000007944 */ /* 0x01afea0003c00000 */
[----:B------:R-:W-:Y:S01]  /*fb00*/  MOV R2, R203 ;  /* 0x000000cb00027202 */ /* 0x000fe20000000f00 */
[----:B------:R-:W-:Y:S05]  /*fb10*/  BRA `(.L_x_187) ;  /* 0xffffb33000007947 */ /* 0x000fea000383ffff */
.L_x_104:
[----:B------:R-:W-:Y:S01]  /*fb20*/  IMAD.MOV.U32 R204, RZ, RZ, R5 ;  /* 0x000000ffffcc7224 */ /* 0x000fe200078e0005 */
[----:B------:R-:W-:Y:S01]  /*fb30*/  MOV R203, 0x5 ;  /* 0x0000000500cb7802 */ /* 0x000fe20000000f00 */
[----:B-1----:R-:W-:Y:S01]  /*fb40*/  IMAD.MOV.U32 R3, RZ, RZ, 0x181f ;  /* 0x0000181fff037424 */ /* 0x002fe200078e00ff */
[----:B------:R-:W-:-:S02]  /*fb50*/  MOV R2, 0xfb70 ;  /* 0x0000fb7000027802 */ /* 0x000fc40000000f00 */
[----:B--234-:R-:W-:Y:S05]  /*fb60*/  CALL.REL.NOINC `($__internal_1_$__cuda_sm70_shflsync_idx_p) ;  /* 0x0000130000007944 */ /* 0x01cfea0003c00000 */
        /* <DEDUP_REMOVED lines=8> */
.L_x_105:
[----:B------:R-:W-:Y:S01]  /*fbf0*/  IMAD.MOV.U32 R204, RZ, RZ, R5 ;  /* 0x000000ffffcc7224 */ /* 0x000fe200078e0005 */
[----:B------:R-:W-:Y:S01]  /*fc00*/  MOV R203, 0x6 ;  /* 0x0000000600cb7802 */ /* 0x000fe20000000f00 */
[----:B--2---:R-:W-:Y:S01]  /*fc10*/  IMAD.MOV.U32 R3, RZ, RZ, 0x181f ;  /* 0x0000181fff037424 */ /* 0x004fe200078e00ff */
[----:B------:R-:W-:Y:S02]  /*fc20*/  MOV R2, 0xfc40 ;  /* 0x0000fc4000027802 */ /* 0x000fe40000000f00 */
[----:B-1--4-:R-:W-:Y:S05]  /*fc30*/  CALL.REL.NOINC `($__internal_1_$__cuda_sm70_shflsync_idx_p) ;  /* 0x0000123000007944 */ /* 0x012fea0003c00000 */
[----:B------:R-:W-:Y:S01]  /*fc40*/  MOV R7, R203 ;  /* 0x000000cb00077202 */ /* 0x000fe20000000f00 */
[----:B------:R-:W-:Y:S05]  /*fc50*/  BRA `(.L_x_189) ;  /* 0xffffb30000007947 */ /* 0x000fea000383ffff */
.L_x_106:
[----:B------:R-:W-:Y:S01]  /*fc60*/  IMAD.MOV.U32 R204, RZ, RZ, R6 ;  /* 0x000000ffffcc7224 */ /* 0x000fe200078e0006 */
[----:B------:R-:W-:Y:S01]  /*fc70*/  MOV R203, 0x6 ;  /* 0x0000000600cb7802 */ /* 0x000fe20000000f00 */
[----:B--2---:R-:W-:Y:S01]  /*fc80*/  IMAD.MOV.U32 R3, RZ, RZ, 0x181f ;  /* 0x0000181fff037424 */ /* 0x004fe200078e00ff */
[----:B------:R-:W-:Y:S02]  /*fc90*/  MOV R2, 0xfcb0 ;  /* 0x0000fcb000027802 */ /* 0x000fe40000000f00 */
[----:B-1-34-:R-:W-:Y:S05]  /*fca0*/  CALL.REL.NOINC `($__internal_1_$__cuda_sm70_shflsync_idx_p) ;  /* 0x000011c000007944 */ /* 0x01afea0003c00000 */
[----:B------:R-:W-:Y:S01]  /*fcb0*/  MOV R2, R203 ;  /* 0x000000cb00027202 */ /* 0x000fe20000000f00 */
[----:B------:R-:W-:Y:S05]  /*fcc0*/  BRA `(.L_x_190) ;  /* 0xffffb2b000007947 */ /* 0x000fea000383ffff */
.L_x_107:
[----:B------:R-:W-:Y:S01]  /*fcd0*/  IMAD.MOV.U32 R204, RZ, RZ, R5 ;  /* 0x000000ffffcc7224 */ /* 0x000fe200078e0005 */
[----:B------:R-:W-:Y:S01]  /*fce0*/  MOV R203, 0x7 ;  /* 0x0000000700cb7802 */ /* 0x000fe20000000f00 */
[----:B-1----:R-:W-:Y:S01]  /*fcf0*/  IMAD.MOV.U32 R3, RZ, RZ, 0x181f ;  /* 0x0000181fff037424 */ /* 0x002fe200078e00ff */
[----:B------:R-:W-:-:S02]  /*fd00*/  MOV R2, 0xfd20 ;  /* 0x0000fd2000027802 */ /* 0x000fc40000000f00 */
[----:B--2-4-:R-:W-:Y:S05]  /*fd10*/  CALL.REL.NOINC `($__internal_1_$__cuda_sm70_shflsync_idx_p) ;  /* 0x0000115000007944 */ /* 0x014fea0003c00000 */
        /* <DEDUP_REMOVED lines=8> */
.L_x_109:
[----:B------:R-:W-:Y:S01]  /*fda0*/  IMAD.MOV.U32 R204, RZ, RZ, R5 ;  /* 0x000000ffffcc7224 */ /* 0x000fe200078e0005 */
[----:B------:R-:W-:Y:S01]  /*fdb0*/  MOV R203, RZ ;  /* 0x000000ff00cb7202 */ /* 0x000fe20000000f00 */
[----:B------:R-:W-:Y:S01]  /*fdc0*/  IMAD.MOV.U32 R3, RZ, RZ, 0x1c1f ;  /* 0x00001c1fff037424 */ /* 0x000fe200078e00ff */
[----:B------:R-:W-:Y:S02]  /*fdd0*/  MOV R2, 0xfdf0 ;  /* 0x0000fdf000027802 */ /* 0x000fe40000000f00 */
[----:B------:R-:W-:Y:S05]  /*fde0*/  CALL.REL.NOINC `($__internal_1_$__cuda_sm70_shflsync_idx_p) ;  /* 0x0000108000007944 */ /* 0x000fea0003c00000 */
[----:B------:R-:W-:Y:S01]  /*fdf0*/  MOV R4, R203 ;  /* 0x000000cb00047202 */ /* 0x000fe20000000f00 */
[----:B------:R-:W-:Y:S05]  /*fe00*/  BRA `(.L_x_192) ;  /* 0xffffb4a000007947 */ /* 0x000fea000383ffff */
.L_x_110:
[----:B------:R-:W-:Y:S01]  /*fe10*/  IMAD.MOV.U32 R204, RZ, RZ, R12 ;  /* 0x000000ffffcc7224 */ /* 0x000fe200078e000c */
[----:B------:R-:W-:Y:S01]  /*fe20*/  MOV R203, RZ ;  /* 0x000000ff00cb7202 */ /* 0x000fe20000000f00 */
[----:B------:R-:W-:Y:S01]  /*fe30*/  IMAD.MOV.U32 R3, RZ, RZ, 0x1c1f ;  /* 0x00001c1fff037424 */ /* 0x000fe200078e00ff */
[----:B------:R-:W-:Y:S02]  /*fe40*/  MOV R2, 0xfe60 ;  /* 0x0000fe6000027802 */ /* 0x000fe40000000f00 */
[----:B-12---:R-:W-:Y:S05]  /*fe50*/  CALL.REL.NOINC `($__internal_1_$__cuda_sm70_shflsync_idx_p) ;  /* 0x0000101000007944 */ /* 0x006fea0003c00000 */
[----:B------:R-:W-:Y:S01]  /*fe60*/  MOV R0, R203 ;  /* 0x000000cb00007202 */ /* 0x000fe20000000f00 */
[----:B------:R-:W-:Y:S05]  /*fe70*/  BRA `(.L_x_193) ;  /* 0xffffb45000007947 */ /* 0x000fea000383ffff */
.L_x_113:
        /* <DEDUP_REMOVED lines=13> */
.L_x_116:
[----:B------:R-:W-:Y:S01]  /*ff50*/  IMAD.MOV.U32 R204, RZ, RZ, R5 ;  /* 0x000000ffffcc7224 */ /* 0x000fe200078e0005 */
[----:B------:R-:W-:Y:S01]  /*ff60*/  MOV R203, 0x2 ;  /* 0x0000000200cb7802 */ /* 0x000fe20000000f00 */
[----:B---3--:R-:W-:Y:S01]  /*ff70*/  IMAD.MOV.U32 R3, RZ, RZ, 0x1c1f ;  /* 0x00001c1fff037424 */ /* 0x008fe200078e00ff */
[----:B------:R-:W-:Y:S02]  /*ff80*/  MOV R2, 0xffa0 ;  /* 0x0000ffa000027802 */ /* 0x000fe40000000f00 */
[----:B-12-4-:R-:W-:Y:S05]  /*ff90*/  CALL.REL.NOINC `($__internal_1_$__cuda_sm70_shflsync_idx_p) ;  /* 0x00000ed000007944 */ /* 0x016fea0003c00000 */
[----:B------:R-:W-:Y:S01]  /*ffa0*/  MOV R4, R203 ;  /* 0x000000cb00047202 */ /* 0x000fe20000000f00 */
[----:B------:R-:W-:Y:S05]  /*ffb0*/  BRA `(.L_x_195) ;  /* 0xffffb9c000007947 */ /* 0x000fea000383ffff */
.L_x_117:
[----:B------:R-:W-:Y:S01]  /*ffc0*/  IMAD.MOV.U32 R204, RZ, RZ, R12 ;  /* 0x000000ffffcc7224 */ /* 0x000fe200078e000c */
[----:B------:R-:W-:Y:S01]  /*ffd0*/  MOV R203, 0x2 ;  /* 0x0000000200cb7802 */ /* 0x000fe20000000f00 */
[----:B---3--:R-:W-:Y:S01]  /*ffe0*/  IMAD.MOV.U32 R3, RZ, RZ, 0x1c1f ;  /* 0x00001c1fff037424 */ /* 0x008fe200078e00ff */
[----:B------:R-:W-:Y:S02]  /*fff0*/  MOV R2, 0x10010 ;  /* 0x0001001000027802 */ /* 0x000fe40000000f00 */
[----:B-12-4-:R-:W-:Y:S05]  /*10000*/  CALL.REL.NOINC `($__internal_1_$__cuda_sm70_shflsync_idx_p) ;  /* 0x00000e6000007944 */ /* 0x016fea0003c00000 */
[----:B------:R-:W-:Y:S01]  /*10010*/  MOV R0, R203 ;  /* 0x000000cb00007202 */ /* 0x000fe20000000f00 */
[----:B------:R-:W-:Y:S05]  /*10020*/  BRA `(.L_x_196) ;  /* 0xffffb97000007947 */ /* 0x000fea000383ffff */
.L_x_120:
[----:B------:R-:W-:Y:S01]  /*10030*/  IMAD.MOV.U32 R204, RZ, RZ, R5 ;  /* 0x000000ffffcc7224 */ /* 0x000fe200078e0005 */
[----:B------:R-:W-:Y:S01]  /*10040*/  MOV R203, 0x3 ;  /* 0x0000000300cb7802 */ /* 0x000fe20000000f00 */
[----:B--23--:R-:W-:Y:S01]  /*10050*/  IMAD.MOV.U32 R3, RZ, RZ, 0x1c1f ;  /* 0x00001c1fff037424 */ /* 0x00cfe200078e00ff */
        /* <DEDUP_REMOVED lines=10> */
.L_x_124:
[----:B------:R-:W-:Y:S01]  /*10100*/  IMAD.MOV.U32 R204, RZ, RZ, R5 ;  /* 0x000000ffffcc7224 */ /* 0x000fe200078e0005 */
[----:B------:R-:W-:Y:S01]  /*10110*/  MOV R203, RZ ;  /* 0x000000ff00cb7202 */ /* 0x000fe20000000f00 */
[----:B------:R-:W-:Y:S01]  /*10120*/  IMAD.MOV.U32 R3, RZ, RZ, 0x181f ;  /* 0x0000181fff037424 */ /* 0x000fe200078e00ff */
[----:B------:R-:W-:Y:S02]  /*10130*/  MOV R2, 0x10150 ;  /* 0x0001015000027802 */ /* 0x000fe40000000f00 */
[----:B------:R-:W-:Y:S05]  /*10140*/  CALL.REL.NOINC `($__internal_1_$__cuda_sm70_shflsync_idx_p) ;  /* 0x00000d2000007944 */ /* 0x000fea0003c00000 */
[----:B------:R-:W-:Y:S01]  /*10150*/  MOV R7, R203 ;  /* 0x000000cb00077202 */ /* 0x000fe20000000f00 */
[----:B------:R-:W-:Y:S05]  /*10160*/  BRA `(.L_x_198) ;  /* 0xffffc64000007947 */ /* 0x000fea000383ffff */
.L_x_125:
[----:B------:R-:W-:Y:S01]  /*10170*/  IMAD.MOV.U32 R204, RZ, RZ, R6 ;  /* 0x000000ffffcc7224 */ /* 0x000fe200078e0006 */
[----:B------:R-:W-:Y:S01]  /*10180*/  MOV R203, RZ ;  /* 0x000000ff00cb7202 */ /* 0x000fe20000000f00 */
[----:B------:R-:W-:Y:S01]  /*10190*/  IMAD.MOV.U32 R3, RZ, RZ, 0x181f ;  /* 0x0000181fff037424 */ /* 0x000fe200078e00ff */
[----:B------:R-:W-:Y:S02]  /*101a0*/  MOV R2, 0x101c0 ;  /* 0x000101c000027802 */ /* 0x000fe40000000f00 */
[----:B-12---:R-:W-:Y:S05]  /*101b0*/  CALL.REL.NOINC `($__internal_1_$__cuda_sm70_shflsync_idx_p) ;  /* 0x00000cb000007944 */ /* 0x006fea0003c00000 */
[----:B------:R-:W-:Y:S01]  /*101c0*/  MOV R2, R203 ;  /* 0x000000cb00027202 */ /* 0x000fe20000000f00 */
[----:B------:R-:W-:Y:S05]  /*101d0*/  BRA `(.L_x_199) ;  /* 0xffffc5f000007947 */ /* 0x000fea000383ffff */
.L_x_126:
[----:B------:R-:W-:Y:S01]  /*101e0*/  IMAD.MOV.U32 R204, RZ, RZ, R5 ;  /* 0x000000ffffcc7224 */ /* 0x000fe200078e0005 */
[----:B------:R-:W-:Y:S01]  /*101f0*/  MOV R203, 0x1 ;  /* 0x0000000100cb7802 */ /* 0x000fe20000000f00 */
[----:B--2---:R-:W-:Y:S01]  /*10200*/  IMAD.MOV.U32 R3, RZ, RZ, 0x181f ;  /* 0x0000181fff037424 */ /* 0x004fe200078e00ff */
[----:B------:R-:W-:-:S02]  /*10210*/  MOV R2, 0x10230 ;  /* 0x0001023000027802 */ /* 0x000fc40000000f00 */
[----:B-1-3--:R-:W-:Y:S05]  /*10220*/  CALL.REL.NOINC `($__internal_1_$__cuda_sm70_shflsync_idx_p) ;  /* 0x00000c4000007944 */ /* 0x00afea0003c00000 */
        /* <DEDUP_REMOVED lines=8> */
.L_x_127:
[----:B------:R-:W-:Y:S01]  /*102b0*/  IMAD.MOV.U32 R204, RZ, RZ, R5 ;  /* 0x000000ffffcc7224 */ /* 0x000fe200078e0005 */
[----:B------:R-:W-:Y:S01]  /*102c0*/  MOV R203, 0x2 ;  /* 0x0000000200cb7802 */ /* 0x000fe20000000f00 */
[----:B-1----:R-:W-:Y:S01]  /*102d0*/  IMAD.MOV.U32 R3, RZ, RZ, 0x181f ;  /* 0x0000181fff037424 */ /* 0x002fe200078e00ff */
[----:B------:R-:W-:Y:S02]  /*102e0*/  MOV R2, 0x10300 ;  /* 0x0001030000027802 */ /* 0x000fe40000000f00 */
[----:B---34-:R-:W-:Y:S05]  /*102f0*/  CALL.REL.NOINC `($__internal_1_$__cuda_sm70_shflsync_idx_p) ;  /* 0x00000b7000007944 */ /* 0x018fea0003c00000 */
[----:B------:R-:W-:Y:S01]  /*10300*/  MOV R7, R203 ;  /* 0x000000cb00077202 */ /* 0x000fe20000000f00 */
[----:B------:R-:W-:Y:S05]  /*10310*/  BRA `(.L_x_201) ;  /* 0xffffc5e000007947 */ /* 0x000fea000383ffff */
.L_x_128:
[----:B------:R-:W-:Y:S01]  /*10320*/  IMAD.MOV.U32 R204, RZ, RZ, R6 ;  /* 0x000000ffffcc7224 */ /* 0x000fe200078e0006 */
[----:B------:R-:W-:Y:S01]  /*10330*/  MOV R203, 0x2 ;  /* 0x0000000200cb7802 */ /* 0x000fe20000000f00 */
[----:B-1----:R-:W-:Y:S01]  /*10340*/  IMAD.MOV.U32 R3, RZ, RZ, 0x181f ;  /* 0x0000181fff037424 */ /* 0x002fe200078e00ff */
[----:B------:R-:W-:Y:S02]  /*10350*/  MOV R2, 0x10370 ;  /* 0x0001037000027802 */ /* 0x000fe40000000f00 */
[----:B--234-:R-:W-:Y:S05]  /*10360*/  CALL.REL.NOINC `($__internal_1_$__cuda_sm70_shflsync_idx_p) ;  /* 0x00000b0000007944 */ /* 0x01cfea0003c00000 */
[----:B------:R-:W-:Y:S01]  /*10370*/  MOV R2, R203 ;  /* 0x000000cb00027202 */ /* 0x000fe20000000f00 */
[----:B------:R-:W-:Y:S05]  /*10380*/  BRA `(.L_x_202) ;  /* 0xffffc59000007947 */ /* 0x000fea000383ffff */
.L_x_129:
        /* <DEDUP_REMOVED lines=13> */
.L_x_130:
[----:B------:R-:W-:Y:S01]  /*10460*/  IMAD.MOV.U32 R204, RZ, RZ, R5 ;  /* 0x000000ffffcc7224 */ /* 0x000fe200078e0005 */
[----:B------:R-:W-:Y:S01]  /*10470*/  MOV R203, 0x4 ;  /* 0x0000000400cb7802 */ /* 0x000fe20000000f00 */
[----:B--2---:R-:W-:Y:S01]  /*10480*/  IMAD.MOV.U32 R3, RZ, RZ, 0x181f ;  /* 0x0000181fff037424 */ /* 0x004fe200078e00ff */
[----:B------:R-:W-:Y:S02]  /*10490*/  MOV R2, 0x104b0 ;  /* 0x000104b000027802 */ /* 0x000fe40000000f00 */
[----:B-1-34-:R-:W-:Y:S05]  /*104a0*/  CALL.REL.NOINC `($__internal_1_$__cuda_sm70_shflsync_idx_p) ;  /* 0x000009c000007944 */ /* 0x01afea0003c00000 */
[----:B------:R-:W-:Y:S01]  /*104b0*/  MOV R7, R203 ;  /* 0x000000cb00077202 */ /* 0x000fe20000000f00 */
[----:B------:R-:W-:Y:S05]  /*104c0*/  BRA `(.L_x_204) ;  /* 0xffffc56000007947 */ /* 0x000fea000383ffff */
.L_x_131:
[----:B------:R-:W-:Y:S01]  /*104d0*/  IMAD.MOV.U32 R204, RZ, RZ, R6 ;  /* 0x000000ffffcc7224 */ /* 0x000fe200078e0006 */
[----:B------:R-:W-:Y:S01]  /*104e0*/  MOV R203, 0x4 ;  /* 0x0000000400cb7802 */ /* 0x000fe20000000f00 */
[----:B--2---:R-:W-:Y:S01]  /*104f0*/  IMAD.MOV.U32 R3, RZ, RZ, 0x181f ;  /* 0x0000181fff037424 */ /* 0x004fe200078e00ff */
[----:B------:R-:W-:Y:S02]  /*10500*/  MOV R2, 0x10520 ;  /* 0x0001052000027802 */ /* 0x000fe40000000f00 */
[----:B-1-34-:R-:W-:Y:S05]  /*10510*/  CALL.REL.NOINC `($__internal_1_$__cuda_sm70_shflsync_idx_p) ;  /* 0x0000095000007944 */ /* 0x01afea0003c00000 */
[----:B------:R-:W-:Y:S01]  /*10520*/  MOV R2, R203 ;  /* 0x000000cb00027202 */ /* 0x000fe20000000f00 */
[----:B------:R-:W-:Y:S05]  /*10530*/  BRA `(.L_x_205) ;  /* 0xffffc51000007947 */ /* 0x000fea000383ffff */
.L_x_132:
        /* <DEDUP_REMOVED lines=13> */
.L_x_133:
[----:B------:R-:W-:Y:S01]  /*10610*/  IMAD.MOV.U32 R204, RZ, RZ, R5 ;  /* 0x000000ffffcc7224 */ /* 0x000fe200078e0005 */
[----:B------:R-:W-:Y:S01]  /*10620*/  MOV R203, 0x6 ;  /* 0x0000000600cb7802 */ /* 0x000fe20000000f00 */
[----:B--2---:R-:W-:Y:S01]  /*10630*/  IMAD.MOV.U32 R3, RZ, RZ, 0x181f ;  /* 0x0000181fff037424 */ /* 0x004fe200078e00ff */
[----:B------:R-:W-:Y:S02]  /*10640*/  MOV R2, 0x10660 ;  /* 0x0001066000027802 */ /* 0x000fe40000000f00 */
[----:B-1--4-:R-:W-:Y:S05]  /*10650*/  CALL.REL.NOINC `($__internal_1_$__cuda_sm70_shflsync_idx_p) ;  /* 0x0000081000007944 */ /* 0x012fea0003c00000 */
[----:B------:R-:W-:Y:S01]  /*10660*/  MOV R7, R203 ;  /* 0x000000cb00077202 */ /* 0x000fe20000000f00 */
[----:B------:R-:W-:Y:S05]  /*10670*/  BRA `(.L_x_207) ;  /* 0xffffc4e000007947 */ /* 0x000fea000383ffff */
.L_x_134:
[----:B------:R-:W-:Y:S01]  /*10680*/  IMAD.MOV.U32 R204, RZ, RZ, R6 ;  /* 0x000000ffffcc7224 */ /* 0x000fe200078e0006 */
[----:B------:R-:W-:Y:S01]  /*10690*/  MOV R203, 0x6 ;  /* 0x0000000600cb7802 */ /* 0x000fe20000000f00 */
[----:B--2---:R-:W-:Y:S01]  /*106a0*/  IMAD.MOV.U32 R3, RZ, RZ, 0x181f ;  /* 0x0000181fff037424 */ /* 0x004fe200078e00ff */
[----:B------:R-:W-:Y:S02]  /*106b0*/  MOV R2, 0x106d0 ;  /* 0x000106d000027802 */ /* 0x000fe40000000f00 */
[----:B-1-34-:R-:W-:Y:S05]  /*106c0*/  CALL.REL.NOINC `($__internal_1_$__cuda_sm70_shflsync_idx_p) ;  /* 0x000007a000007944 */ /* 0x01afea0003c00000 */
[----:B------:R-:W-:Y:S01]  /*106d0*/  MOV R2, R203 ;  /* 0x000000cb00027202 */ /* 0x000fe20000000f00 */
[----:B------:R-:W-:Y:S05]  /*106e0*/  BRA `(.L_x_208) ;  /* 0xffffc49000007947 */ /* 0x000fea000383ffff */
.L_x_135:
        /* <DEDUP_REMOVED lines=13> */
.L_x_137:
[----:B------:R-:W-:Y:S01]  /*107c0*/  IMAD.MOV.U32 R204, RZ, RZ, R88 ;  /* 0x000000ffffcc7224 */ /* 0x000fe200078e0058 */
[----:B------:R-:W-:Y:S01]  /*107d0*/  MOV R203, RZ ;  /* 0x000000ff00cb7202 */ /* 0x000fe20000000f00 */
[----:B------:R-:W-:Y:S01]  /*107e0*/  IMAD.MOV.U32 R3, RZ, RZ, 0x1f ;  /* 0x0000001fff037424 */ /* 0x000fe200078e00ff */
[----:B------:R-:W-:Y:S02]  /*107f0*/  MOV R2, 0x10810 ;  /* 0x0001081000027802 */ /* 0x000fe40000000f00 */
[----:B------:R-:W-:Y:S05]  /*10800*/  CALL.REL.NOINC `($__internal_1_$__cuda_sm70_shflsync_idx_p) ;  /* 0x0000066000007944 */ /* 0x000fea0003c00000 */
[----:B------:R-:W-:Y:S01]  /*10810*/  MOV R9, R203 ;  /* 0x000000cb00097202 */ /* 0x000fe20000000f00 */
[----:B------:R-:W-:Y:S05]  /*10820*/  BRA `(.L_x_210) ;  /* 0xffffc54000007947 */ /* 0x000fea000383ffff */
.L_x_138:
[----:B------:R-:W-:Y:S01]  /*10830*/  IMAD.MOV.U32 R204, RZ, RZ, R88 ;  /* 0x000000ffffcc7224 */ /* 0x000fe200078e0058 */
[----:B------:R-:W-:Y:S01]  /*10840*/  MOV R203, 0x1 ;  /* 0x0000000100cb7802 */ /* 0x000fe20000000f00 */
[----:B------:R-:W-:Y:S01]  /*10850*/  IMAD.MOV.U32 R3, RZ, RZ, 0x1f ;  /* 0x0000001fff037424 */ /* 0x000fe200078e00ff */
[----:B------:R-:W-:Y:S02]  /*10860*/  MOV R2, 0x10880 ;  /* 0x0001088000027802 */ /* 0x000fe40000000f00 */
[----:B-12---:R-:W-:Y:S05]  /*10870*/  CALL.REL.NOINC `($__internal_1_$__cuda_sm70_shflsync_idx_p) ;  /* 0x000005f000007944 */ /* 0x006fea0003c00000 */
[----:B------:R-:W-:Y:S01]  /*10880*/  MOV R8, R203 ;  /* 0x000000cb00087202 */ /* 0x000fe20000000f00 */
[----:B------:R-:W-:Y:S05]  /*10890*/  BRA `(.L_x_211) ;  /* 0xffffc4f000007947 */ /* 0x000fea000383ffff */
.L_x_139:
[----:B------:R-:W-:Y:S02]  /*108a0*/  MOV R2, 0x1 ;  /* 0x0000000100027802 */ /* 0x000fe40000000f00 */
[----:B------:R-:W-:-:S02]  /*108b0*/  MOV R3, 0x108d0 ;  /* 0x000108d000037802 */ /* 0x000fc40000000f00 */
[----:B-1234-:R-:W-:Y:S05]  /*108c0*/  CALL.REL.NOINC `($__internal_2_$__cuda_sm70_shflsync_up_p) ;  /* 0x000005f000007944 */ /* 0x01efea0003c00000 */
[----:B------:R-:W-:Y:S05]  /*108d0*/  BRA `(.L_x_212) ;  /* 0xffffc5e000007947 */ /* 0x000fea000383ffff */
.L_x_140:
[----:B------:R-:W-:Y:S02]  /*108e0*/  MOV R2, 0x2 ;  /* 0x0000000200027802 */ /* 0x000fe40000000f00 */
[----:B------:R-:W-:-:S02]  /*108f0*/  MOV R3, 0x10910 ;  /* 0x0001091000037802 */ /* 0x000fc40000000f00 */
[----:B--2-4-:R-:W-:Y:S05]  /*10900*/  CALL.REL.NOINC `($__internal_2_$__cuda_sm70_shflsync_up_p) ;  /* 0x000005b000007944 */ /* 0x014fea0003c00000 */
        /* <DEDUP_REMOVED lines=24> */
.L_x_144:
[----:B------:R-:W-:Y:S02]  /*10a90*/  MOV R2, 0x1 ;  /* 0x0000000100027802 */ /* 0x000fe40000000f00 */
[----:B------:R-:W-:Y:S02]  /*10aa0*/  MOV R3, 0x10ac0 ;  /* 0x00010ac000037802 */ /* 0x000fe40000000f00 */
[----:B------:R-:W-:Y:S05]  /*10ab0*/  CALL.REL.NOINC `($__internal_2_$__cuda_sm70_shflsync_up_p) ;  /* 0x0000040000007944 */ /* 0x000fea0003c00000 */
[----:B------:R-:W-:Y:S01]  /*10ac0*/  MOV R2, R4 ;  /* 0x0000000400027202 */ /* 0x000fe20000000f00 */
[----:B------:R-:W-:Y:S05]  /*10ad0*/  BRA `(.L_x_214) ;  /* 0xffffc64000007947 */ /* 0x000fea000383ffff */
.L_x_145:
        /* <DEDUP_REMOVED lines=27> */
.L_x_147:
[----:B------:R-:W-:Y:S02]  /*10c90*/  SEL R0, RZ, 0x1, P0 ;  /* 0x00000001ff007807 */ /* 0x000fe40000000000 */
[----:B------:R-:W-:Y:S02]  /*10ca0*/  MOV R2, 0x10cc0 ;  /* 0x00010cc000027802 */ /* 0x000fe40000000f00 */
[----:B-1----:R-:W-:Y:S05]  /*10cb0*/  CALL.REL.NOINC `($__internal_3_$__cuda_sm70_votesync_ballot) ;  /* 0x0000027000007944 */ /* 0x002fea0003c00000 */
[----:B------:R-:W-:Y:S05]  /*10cc0*/  BRA `(.L_x_216) ;  /* 0xffffc5e000007947 */ /* 0x000fea000383ffff */
.L_x_148:
[----:B------:R-:W-:Y:S01]  /*10cd0*/  IMAD.MOV.U32 R204, RZ, RZ, R6 ;  /* 0x000000ffffcc7224 */ /* 0x000fe200078e0006 */
[----:B---3--:R-:W-:Y:S01]  /*10ce0*/  MOV R203, R11 ;  /* 0x0000000b00cb7202 */ /* 0x008fe20000000f00 */
[----:B------:R-:W-:Y:S01]  /*10cf0*/  IMAD.MOV.U32 R3, RZ, RZ, 0x1f ;  /* 0x0000001fff037424 */ /* 0x000fe200078e00ff */
[----:B------:R-:W-:Y:S02]  /*10d00*/  MOV R2, 0x10d20 ;  /* 0x00010d2000027802 */ /* 0x000fe40000000f00 */
[----:B-12---:R-:W-:Y:S05]  /*10d10*/  CALL.REL.NOINC `($__internal_1_$__cuda_sm70_shflsync_idx_p) ;  /* 0x0000015000007944 */ /* 0x006fea0003c00000 */
[----:B------:R-:W-:Y:S01]  /*10d20*/  IMAD.MOV.U32 R6, RZ, RZ, R203 ;  /* 0x000000ffff067224 */ /* 0x000fe200078e00cb */
[----:B------:R-:W-:Y:S01]  /*10d30*/  MOV R203, R11 ;  /* 0x0000000b00cb7202 */ /* 0x000fe20000000f00 */
[----:B------:R-:W-:Y:S01]  /*10d40*/  IMAD.MOV.U32 R204, RZ, RZ, R7 ;  /* 0x000000ffffcc7224 */ /* 0x000fe200078e0007 */
[----:B------:R-:W-:Y:S02]  /*10d50*/  MOV R3, 0x1f ;  /* 0x0000001f00037802 */ /* 0x000fe40000000f00 */
[----:B------:R-:W-:-:S02]  /*10d60*/  MOV R2, 0x10d80 ;  /* 0x00010d8000027802 */ /* 0x000fc40000000f00 */
[----:B------:R-:W-:Y:S05]  /*10d70*/  CALL.REL.NOINC `($__internal_1_$__cuda_sm70_shflsync_idx_p) ;  /* 0x000000f000007944 */ /* 0x000fea0003c00000 */
[----:B------:R-:W-:Y:S01]  /*10d80*/  MOV R7, R203 ;  /* 0x000000cb00077202 */ /* 0x000fe20000000f00 */
[----:B------:R-:W-:Y:S05]  /*10d90*/  BRA `(.L_x_217) ;  /* 0xffffc55000007947 */ /* 0x000fea000383ffff */
.L_x_151:
[----:B------:R-:W-:Y:S01]  /*10da0*/  IMAD.MOV.U32 R204, RZ, RZ, R4 ;  /* 0x000000ffffcc7224 */ /* 0x000fe200078e0004 */
[----:B------:R-:W-:Y:S01]  /*10db0*/  MOV R203, R0 ;  /* 0x0000000000cb7202 */ /* 0x000fe20000000f00 */
[----:B------:R-:W-:Y:S01]  /*10dc0*/  IMAD.MOV.U32 R3, RZ, RZ, 0x1f ;  /* 0x0000001fff037424 */ /* 0x000fe200078e00ff */
[----:B------:R-:W-:-:S02]  /*10dd0*/  MOV R2, 0x10df0 ;  /* 0x00010df000027802 */ /* 0x000fc40000000f00 */
[----:B-1-34-:R-:W-:Y:S05]  /*10de0*/  CALL.REL.NOINC `($__internal_1_$__cuda_sm70_shflsync_idx_p) ;  /* 0x0000008000007944 */ /* 0x01afea0003c00000 */
[----:B------:R-:W-:Y:S01]  /*10df0*/  MOV R10, R203 ;  /* 0x000000cb000a7202 */ /* 0x000fe20000000f00 */
[----:B------:R-:W-:Y:S05]  /*10e00*/  BRA `(.L_x_150) ;  /* 0xffffc54000007947 */ /* 0x000fea000383ffff */
        .weak           $__internal_0_$__cuda_sm70_shflsync_bfly_p
        .type           $__internal_0_$__cuda_sm70_shflsync_bfly_p,@function
        .size           $__internal_0_$__cuda_sm70_shflsync_bfly_p,($__internal_1_$__cuda_sm70_shflsync_idx_p - $__internal_0_$__cuda_sm70_shflsync_bfly_p)
$__internal_0_$__cuda_sm70_shflsync_bfly_p:
[----:B------:R-:W-:Y:S02]  /*10e10*/  MOV R157, 0x1f ;  /* 0x0000001f009d7802 */ /* 0x000fe40000000f00 */
[----:B------:R-:W-:-:S04]  /*10e20*/  MOV R173, 0xffffffff ;  /* 0xffffffff00ad7802 */ /* 0x000fc80000000f00 */
[----:B------:R-:W-:Y:S04]  /*10e30*/  WARPSYNC R173 ;  /* 0x000000ad00007348 */ /* 0x000fe80003800000 */
[----:B------:R1:W2:Y:S02]  /*10e40*/  SHFL.BFLY PT, R157, R108, R3, R157 ;  /* 0x0c0000036c9d7389 */ /* 0x0002a400000e009d */
[----:B-1----:R-:W-:-:S04]  /*10e50*/  MOV R3, 0x0 ;  /* 0x0000000000037802 */ /* 0x002fc80000000f00 */
[----:B--2---:R-:W-:Y:S05]  /*10e60*/  RET.REL.NODEC R2 `(_ZN7cutlass13device_kernelIN5flash19enable_sm80_to_sm89INS1_16FlashAttnFwdSm80INS1_25CollectiveMainloopFwdSm80ILi4ELi1ELb0EN4cute5tupleIJNS5_1CILi128EEENS7_ILi80EEENS7_ILi64EEEEEELi64ENS_6half_tEfNS_4arch4Sm80ELb0ELb0ELb0ELb1ELb1ELb0ELb1ELb1EEENS1_21CollectiveEpilogueFwdINS6_IJS8_SA_S9_EEENS6_IJNS7_ILi1EEESI_SI_EEESC_SE_Li128ELb1ELb1ELb1ELb0EEENS1_36VarlenDynamicPersistentTileSchedulerILi128ELi80ELi128ELi128ELb1ELb1ELb0ELb0ELb1ELb1EEEEEEEEEvNT_6ParamsE) ;  /* 0xfffef19002007950 */ /* 0x004fea0003c3ffff */
        .weak           $__internal_1_$__cuda_sm70_shflsync_idx_p
        .type           $__internal_1_$__cuda_sm70_shflsync_idx_p,@function
        .size           $__internal_1_$__cuda_sm70_shflsync_idx_p,($__internal_2_$__cuda_sm70_shflsync_up_p - $__internal_1_$__cuda_sm70_shflsync_idx_p)
$__internal_1_$__cuda_sm70_shflsync_idx_p:
[----:B------:R-:W-:-:S04]  /*10e70*/  MOV R210, 0xffffffff ;  /* 0xffffffff00d27802 */ /* 0x000fc80000000f00 */
[----:B------:R-:W-:Y:S04]  /*10e80*/  WARPSYNC R210 ;  /* 0x000000d200007348 */ /* 0x000fe80003800000 */
[----:B------:R1:W2:Y:S02]  /*10e90*/  SHFL.IDX PT, R203, R204, R203, R3 ;  /* 0x000000cbcccb7389 */ /* 0x0002a400000e0003 */
[----:B-1----:R-:W-:-:S04]  /*10ea0*/  MOV R3, 0x0 ;  /* 0x0000000000037802 */ /* 0x002fc80000000f00 */
[----:B--2---:R-:W-:Y:S05]  /*10eb0*/  RET.REL.NODEC R2 `(_ZN7cutlass13device_kernelIN5flash19enable_sm80_to_sm89INS1_16FlashAttnFwdSm80INS1_25CollectiveMainloopFwdSm80ILi4ELi1ELb0EN4cute5tupleIJNS5_1CILi128EEENS7_ILi80EEENS7_ILi64EEEEEELi64ENS_6half_tEfNS_4arch4Sm80ELb0ELb0ELb0ELb1ELb1ELb0ELb1ELb1EEENS1_21CollectiveEpilogueFwdINS6_IJS8_SA_S9_EEENS6_IJNS7_ILi1EEESI_SI_EEESC_SE_Li128ELb1ELb1ELb1ELb0EEENS1_36VarlenDynamicPersistentTileSchedulerILi128ELi80ELi128ELi128ELb1ELb1ELb0ELb0ELb1ELb1EEEEEEEEEvNT_6ParamsE) ;  /* 0xfffef14002007950 */ /* 0x004fea0003c3ffff */
        .weak           $__internal_2_$__cuda_sm70_shflsync_up_p
        .type           $__internal_2_$__cuda_sm70_shflsync_up_p,@function
        .size           $__internal_2_$__cuda_sm70_shflsync_up_p,($__internal_3_$__cuda_sm70_votesync_ballot - $__internal_2_$__cuda_sm70_shflsync_up_p)
$__internal_2_$__cuda_sm70_shflsync_up_p:
[----:B------:R-:W-:Y:S02]  /*10ec0*/  IMAD.MOV.U32 R4, RZ, RZ, RZ ;  /* 0x000000ffff047224 */ /* 0x000fe400078e00ff */
[----:B------:R-:W-:-:S04]  /*10ed0*/  IMAD.MOV.U32 R11, RZ, RZ, -0x1 ;  /* 0xffffffffff0b7424 */ /* 0x000fc800078e00ff */
[----:B------:R-:W-:Y:S04]  /*10ee0*/  WARPSYNC R11 ;  /* 0x0000000b00007348 */ /* 0x000fe80003800000 */
[----:B------:R1:W2:Y:S02]  /*10ef0*/  SHFL.UP PT, R4, R0, R2, R4 ;  /* 0x0400000200047389 */ /* 0x0002a400000e0004 */
[----:B-1----:R-:W-:Y:S02]  /*10f00*/  MOV R2, R3 ;  /* 0x0000000300027202 */ /* 0x002fe40000000f00 */
[----:B------:R-:W-:-:S04]  /*10f10*/  MOV R3, 0x0 ;  /* 0x0000000000037802 */ /* 0x000fc80000000f00 */
[----:B--2---:R-:W-:Y:S05]  /*10f20*/  RET.REL.NODEC R2 `(_ZN7cutlass13device_kernelIN5flash19enable_sm80_to_sm89INS1_16FlashAttnFwdSm80INS1_25CollectiveMainloopFwdSm80ILi4ELi1ELb0EN4cute5tupleIJNS5_1CILi128EEENS7_ILi80EEENS7_ILi64EEEEEELi64ENS_6half_tEfNS_4arch4Sm80ELb0ELb0ELb0ELb1ELb1ELb0ELb1ELb1EEENS1_21CollectiveEpilogueFwdINS6_IJS8_SA_S9_EEENS6_IJNS7_ILi1EEESI_SI_EEESC_SE_Li128ELb1ELb1ELb1ELb0EEENS1_36VarlenDynamicPersistentTileSchedulerILi128ELi80ELi128ELi128ELb1ELb1ELb0ELb0ELb1ELb1EEEEEEEEEvNT_6ParamsE) ;  /* 0xfffef0d002007950 */ /* 0x004fea0003c3ffff */
        .weak           $__internal_3_$__cuda_sm70_votesync_ballot
        .type           $__internal_3_$__cuda_sm70_votesync_ballot,@function
        .size           $__internal_3_$__cuda_sm70_votesync_ballot,(.L_x_1910 - $__internal_3_$__cuda_sm70_votesync_ballot)
$__internal_3_$__cuda_sm70_votesync_ballot:
[----:B------:R-:W-:Y:S01]  /*10f30*/  ISETP.NE.U32.AND P0, PT, R0, 0x1, PT ;  /* 0x000000010000780c */ /* 0x000fe20003f05070 */
[----:B------:R-:W-:-:S04]  /*10f40*/  IMAD.MOV.U32 R3, RZ, RZ, -0x1 ;  /* 0xffffffffff037424 */ /* 0x000fc800078e00ff */
[----:B------:R-:W-:Y:S08]  /*10f50*/  WARPSYNC R3 ;  /* 0x0000000300007348 */ /* 0x000ff00003800000 */
[----:B------:R-:W-:-:S04]  /*10f60*/  VOTE.ANY R0, PT, !P0 ;  /* 0x0000000000007806 */ /* 0x000fc800040e0100 */
[----:B------:R-:W-:Y:S01]  /*10f70*/  LOP3.LUT R0, R0, R3, RZ, 0xc0, !PT ;  /* 0x0000000300007212 */ /* 0x000fe200078ec0ff */
[----:B------:R-:W-:-:S04]  /*10f80*/  IMAD.MOV.U32 R3, RZ, RZ, 0x0 ;  /* 0x00000000ff037424 */ /* 0x000fc800078e00ff */
[----:B------:R-:W-:Y:S05]  /*10f90*/  RET.REL.NODEC R2 `(_ZN7cutlass13device_kernelIN5flash19enable_sm80_to_sm89INS1_16FlashAttnFwdSm80INS1_25CollectiveMainloopFwdSm80ILi4ELi1ELb0EN4cute5tupleIJNS5_1CILi128EEENS7_ILi80EEENS7_ILi64EEEEEELi64ENS_6half_tEfNS_4arch4Sm80ELb0ELb0ELb0ELb1ELb1ELb0ELb1ELb1EEENS1_21CollectiveEpilogueFwdINS6_IJS8_SA_S9_EEENS6_IJNS7_ILi1EEESI_SI_EEESC_SE_Li128ELb1ELb1ELb1ELb0EEENS1_36VarlenDynamicPersistentTileSchedulerILi128ELi80ELi128ELi128ELb1ELb1ELb0ELb0ELb1ELb1EEEEEEEEEvNT_6ParamsE) ;  /* 0xfffef06002007950 */ /* 0x000fea0003c3ffff */
.L_x_218:
        /* <DEDUP_REMOVED lines=14> */
.L_x_1910:


//--------------------- .text._ZN7cutlass13device_kernelIN5flash19enable_sm80_to_sm89INS1_16FlashAttnFwdSm80INS1_25CollectiveMainloopFwdSm80ILi4ELi1ELb0EN4cute5tupleIJNS5_1CILi128EEENS7_ILi80EEENS7_ILi64EEEEEELi64ENS_6half_tEfNS_4arch4Sm80ELb0ELb0ELb0ELb1ELb1ELb1ELb1ELb1EEENS1_21CollectiveEpilogueFwdINS6_IJS8_SA_S9_EEENS6_IJNS7_ILi1EEESI_SI_EEESC_SE_Li128ELb1ELb1ELb1ELb0EEENS1_36VarlenDynamicPersistentTileSchedulerILi128ELi80ELi128ELi128ELb1ELb1ELb0ELb0ELb1ELb1EEEEEEEEEvNT_6ParamsE --------------------------
	.section	.text._ZN7cutlass13device_kernelIN5flash19enable_sm80_to_sm89INS1_16FlashAttnFwdSm80INS1_25CollectiveMainloopFwdSm80ILi4ELi1ELb0EN4cute5tupleIJNS5_1CILi128EEENS7_ILi80EEENS7_ILi64EEEEEELi64ENS_6half_tEfNS_4arch4Sm80ELb0ELb0ELb0ELb1ELb1ELb1ELb1ELb1EEENS1_21CollectiveEpilogueFwdINS6_IJS8_SA_S9_EEENS6_IJNS7_ILi1EEESI_SI_EEESC_SE_Li128ELb1ELb1ELb1ELb0EEENS1_36VarlenDynamicPersistentTileSchedulerILi128ELi80ELi128ELi128ELb1ELb1ELb0ELb0ELb1ELb1EEEEEEEEEvNT_6ParamsE,"ax",@progbits
	.sectioninfo	@"SHI_REGISTERS=255"
	.align	128
.text._ZN7cutlass13device_kernelIN5flash19enable_sm80_to_sm89INS1_16FlashAttnFwdSm80INS1_25CollectiveMainloopFwdSm80ILi4ELi1ELb0EN4cute5tupleIJNS5_1CILi128EEENS7_ILi80EEENS7_ILi64EEEEEELi64ENS_6half_tEfNS_4arch4Sm80ELb0ELb0ELb0ELb1ELb1ELb1ELb1ELb1EEENS1_21CollectiveEpilogueFwdINS6_IJS8_SA_S9_EEENS6_IJNS7_ILi1EEESI_SI_EEESC_SE_Li128ELb1ELb1ELb1ELb0EEENS1_36VarlenDynamicPersistentTileSchedulerILi128ELi80ELi128ELi128ELb1ELb1ELb0ELb0ELb1ELb1EEEEEEEEEvNT_6ParamsE:
        .type           _ZN7cutlass13device_kernelIN5flash19enable_sm80_to_sm89INS1_16FlashAttnFwdSm80INS1_25CollectiveMainloopFwdSm80ILi4ELi1ELb0EN4cute5tupleIJNS5_1CILi128EEENS7_ILi80EEENS7_ILi64EEEEEELi64ENS_6half_tEfNS_4arch4Sm80ELb0ELb0ELb0ELb1ELb1ELb1ELb1ELb1EEENS1_21CollectiveEpilogueFwdINS6_IJS8_SA_S9_EEENS6_IJNS7_ILi1EEESI_SI_EEESC_SE_Li128ELb1ELb1ELb1ELb0EEENS1_36VarlenDynamicPersistentTileSchedulerILi128ELi80ELi128ELi128ELb1ELb1ELb0ELb0ELb1ELb1EEEEEEEEEvNT_6ParamsE,@function
        .size           _ZN7cutlass13device_kernelIN5flash19enable_sm80_to_sm89INS1_16FlashAttnFwdSm80INS1_25CollectiveMainloopFwdSm80ILi4ELi1ELb0EN4cute5tupleIJNS5_1CILi128EEENS7_ILi80EEENS7_ILi64EEEEEELi64ENS_6half_tEfNS_4arch4Sm80ELb0ELb0ELb0ELb1ELb1ELb1ELb1ELb1EEENS1_21CollectiveEpilogueFwdINS6_IJS8_SA_S9_EEENS6_IJNS7_ILi1EEESI_SI_EEESC_SE_Li128ELb1ELb1ELb1ELb0EEENS1_36VarlenDynamicPersistentTileSchedulerILi128ELi80ELi128ELi128ELb1ELb1ELb0ELb0ELb1ELb1EEEEEEEEEvNT_6ParamsE,(.L_x_1915 - _ZN7cutlass13device_kernelIN5flash19enable_sm80_to_sm89INS1_16FlashAttnFwdSm80INS1_25CollectiveMainloopFwdSm80ILi4ELi1ELb0EN4cute5tupleIJNS5_1CILi128EEENS7_ILi80EEENS7_ILi64EEEEEELi64ENS_6half_tEfNS_4arch4Sm80ELb0ELb0ELb0ELb1ELb1ELb1ELb1ELb1EEENS1_21CollectiveEpilogueFwdINS6_IJS8_SA_S9_EEENS6_IJNS7_ILi1EEESI_SI_EEESC_SE_Li128ELb1ELb1ELb1ELb0EEENS1_36VarlenDynamicPersistentTileSchedulerILi128ELi80ELi128ELi128ELb1ELb1ELb0ELb0ELb1ELb1EEEEEEEEEvNT_6ParamsE)
        .other          _ZN7cutlass13device_kernelIN5flash19enable_sm80_to_sm89INS1_16FlashAttnFwdSm80INS1_25CollectiveMainloopFwdSm80ILi4ELi1ELb0EN4cute5tupleIJNS5_1CILi128EEENS7_ILi80EEENS7_ILi64EEEEEELi64ENS_6half_tEfNS_4arch4Sm80ELb0ELb0ELb0ELb1ELb1ELb1ELb1ELb1EEENS1_21CollectiveEpilogueFwdINS6_IJS8_SA_S9_EEENS6_IJNS7_ILi1EEESI_SI_EEESC_SE_Li128ELb1ELb1ELb1ELb0EEENS1_36VarlenDynamicPersistentTileSchedulerILi128ELi80ELi128ELi128ELb1ELb1ELb0ELb0ELb1ELb1EEEEEEEEEvNT_6ParamsE,@"STO_CUDA_ENTRY STV_DEFAULT"
_ZN7cutlass13device_kernelIN5flash19enable_sm80_to_sm89INS1_16FlashAttnFwdSm80INS1_25CollectiveMainloopFwdSm80ILi4ELi1ELb0EN4cute5tupleIJNS5_1CILi128EEENS7_ILi80EEENS7_ILi64EEEEEELi64ENS_6half_tEfNS_4arch4Sm80ELb0ELb0ELb0ELb1ELb1ELb1ELb1ELb1EEENS1_21CollectiveEpilogueFwdINS6_IJS8_SA_S9_EEENS6_IJNS7_ILi1EEESI_SI_EEESC_SE_Li128ELb1ELb1ELb1ELb0EEENS1_36VarlenDynamicPersistentTileSchedulerILi128ELi80ELi128ELi128ELb1ELb1ELb0ELb0ELb1ELb1EEEEEEEEEvNT_6ParamsE:
        /* <DEDUP_REMOVED lines=10> */
[----:B-1----:R1:W-:Y:S04]  /*00a0*/  @P0 STL.64 [R1+0x30], R4 ;  /* 0x0000300401000387 */ /* 0x0023e80000100a00 */
        /* <DEDUP_REMOVED lines=43> */
.L_x_224:
        /* <DEDUP_REMOVED lines=17> */
.L_x_411:
        /* <DEDUP_REMOVED lines=16> */
.L_x_412:
[----:B--2---:R-:W-:-:S05]  /*0570*/  IMAD R0, R0, c[0x0][0x538], RZ ;  /* 0x00014e0000007a24 */ /* 0x004fca00078e02ff */
[----:B------:R-:W-:-:S04]  /*0580*/  IADD3 R6, R0, R6, RZ ;  /* 0x0000000600067210 */ /* 0x000fc80007ffe0ff */
[----:B------:R-:W-:-:S13]  /*0590*/  ISETP.GT.AND P0, PT, R6, UR4, PT ;  /* 0x0000000406007c0c */ /* 0x000fda000bf04270 */
[----:B-1----:R-:W-:Y:S05]  /*05a0*/  @!P0 BRA `(.L_x_224) ;  /* 0xfffffdb000008947 */ /* 0x002fea000383ffff */
.L_x_220:
[----:B------:R-:W-:-:S05]  /*05b0*/  IADD3 R12, -R0, R6, RZ ;  /* 0x00000006000c7210 */ /* 0x000fca0007ffe1ff */
[----:B------:R-:W-:-:S05]  /*05c0*/  IMAD R0, R4, c[0x0][0x538], R12 ;  /* 0x00014e0004007a24 */ /* 0x000fca00078e020c */
[----:B------:R-:W-:Y:S01]  /*05d0*/  ISETP.GT.AND P0, PT, R0, UR4, PT ;  /* 0x0000000400007c0c */ /* 0x000fe2000bf04270 */
[----:B------:R-:W-:-:S12]  /*05e0*/  BRA.DIV ~URZ, `(.L_x_225) ;  /* 0x00016dd27f007947 */ /* 0x000fd8000b800000 */
[----:B------:R-:W-:-:S04]  /*05f0*/  VOTE.ANY R0, PT, !P0 ;  /* 0x0000000000007806 */ /* 0x000fc800040e0100 */
.L_x_413:
[----:B------:R1:W2:Y:S01]  /*0600*/  POPC R13, R0 ;  /* 0x00000000000d7309 */ /* 0x0002a20000000000 */
[----:B------:R-:W-:Y:S05]  /*0610*/  BRA.DIV ~URZ, `(.L_x_226) ;  /* 0x00016de27f007947 */ /* 0x000fea000b800000 */
[----:B--2---:R2:W3:Y:S01]  /*0620*/  SHFL.IDX PT, R11, R8, R13, 0x1f ;  /* 0x00001f0d080b7589 */ /* 0x0044e200000e0000 */
[----:B------:R-:W-:-:S03]  /*0630*/  MOV R6, RZ ;  /* 0x000000ff00067202 */ /* 0x000fc60000000f00 */
[----:B------:R2:W4:Y:S04]  /*0640*/  SHFL.IDX PT, R10, R7, R13, 0x1f ;  /* 0x00001f0d070a7589 */ /* 0x00052800000e0000 */
.L_x_414:
[----:B------:R-:W-:Y:S01]  /*0650*/  ISETP.NE.AND P0, PT, R0, RZ, PT ;  /* 0x000000ff0000720c */ /* 0x000fe20003f05270 */
[----:B------:R-:W-:-:S12]  /*0660*/  BSSY B0, `(.L_x_227) ;  /* 0x0000005000007945 */ /* 0x000fd80003800000 */
[----:B------:R-:W-:Y:S05]  /*0670*/  @!P0 BRA `(.L_x_228) ;  /* 0x0000003000008947 */ /* 0x000fea0003800000 */
[----:B------:R-:W-:Y:S01]  /*0680*/  IADD3 R215, R13, -0x1, RZ ;  /* 0xffffffff0dd77810 */ /* 0x000fe20007ffe0ff */
[----:B------:R-:W-:Y:S05]  /*0690*/  BRA.DIV ~URZ, `(.L_x_229) ;  /* 0x00016e427f007947 */ /* 0x000fea000b800000 */
[----:B------:R1:W2:Y:S02]  /*06a0*/  SHFL.IDX PT, R6, R4, R215, 0x1f ;  /* 0x00001fd704067589 */ /* 0x0002a400000e0000 */
.L_x_228:
[----:B------:R-:W-:Y:S05]  /*06b0*/  BSYNC B0 ;  /* 0x0000000000007941 */ /* 0x000fea0003800000 */
.L_x_227:
[----:B-1-3--:R-:W-:Y:S01]  /*06c0*/  IABS R0, R11 ;  /* 0x0000000b00007213 */ /* 0x00afe20000000000 */
[----:B--2---:R-:W-:-:S04]  /*06d0*/  IMAD R4, R6, c[0x0][0x538], R12 ;  /* 0x00014e0006047a24 */ /* 0x004fc800078e020c */
[----:B------:R-:W-:Y:S01]  /*06e0*/  IMAD.MOV.U32 R5, RZ, RZ, R0 ;  /* 0x000000ffff057224 */ /* 0x000fe200078e0000 */
[----:B----4-:R-:W-:Y:S01]  /*06f0*/  IABS R0, R10 ;  /* 0x0000000a00007213 */ /* 0x010fe20000000000 */
[----:B------:R1:W-:Y:S01]  /*0700*/  STL [R1+0x30], R4 ;  /* 0x0000300401007387 */ /* 0x0003e20000100800 */
        /* <DEDUP_REMOVED lines=64> */
.L_x_221:
[----:B------:R-:W-:Y:S01]  /*0b10*/  MOV R0, UR4 ;  /* 0x0000000400007c02 */ /* 0x000fe20008000f00 */
[----:B------:R-:W-:Y:S04]  /*0b20*/  STL [R1+0x34], RZ ;  /* 0x000034ff01007387 */ /* 0x000fe80000100800 */
[----:B------:R-:W-:Y:S04]  /*0b30*/  STL [R1+0x38], RZ ;  /* 0x000038ff01007387 */ /* 0x000fe80000100800 */
[----:B------:R1:W-:Y:S02]  /*0b40*/  STL [R1+0x30], R0 ;  /* 0x0000300001007387 */ /* 0x0003e40000100800 */
[----:B-1----:R-:W-:-:S05]  /*0b50*/  MOV R0, c[0x0][0x53c] ;  /* 0x00014f0000007a02 */ /* 0x002fca0000000f00 */
[----:B------:R1:W-:Y:S02]  /*0b60*/  STL [R1+0x3c], R0 ;  /* 0x00003c0001007387 */ /* 0x0003e40000100800 */
.L_x_230:
[----:B-1----:R-:W2:Y:S04]  /*0b70*/  LDL R4, [R1+0x30] ;  /* 0x0000300001047983 */ /* 0x002ea80000100800 */
[----:B------:R-:W2:Y:S04]  /*0b80*/  LDL R5, [R1+0x34] ;  /* 0x0000340001057983 */ /* 0x000ea80000100800 */
[----:B------:R-:W2:Y:S04]  /*0b90*/  LDL R6, [R1+0x38] ;  /* 0x0000380001067983 */ /* 0x000ea80000100800 */
[----:B------:R-:W2:Y:S01]  /*0ba0*/  LDL R7, [R1+0x3c] ;  /* 0x00003c0001077983 */ /* 0x000ea20000100800 */
[----:B------:R-:W-:Y:S01]  /*0bb0*/  ISETP.NE.AND P0, PT, R14, RZ, PT ;  /* 0x000000ff0e00720c */ /* 0x000fe20003f05270 */
[----:B------:R-:W-:-:S12]  /*0bc0*/  WARPSYNC 0xffffffff ;  /* 0xffffffff00007948 */ /* 0x000fd80003800000 */
[----:B--2---:R1:W-:Y:S04]  /*0bd0*/  @!P0 STS.128 [0x9100], R4 ;  /* 0x00910004ff008388 */ /* 0x0043e80000000c00 */
[----:B------:R-:W-:Y:S06]  /*0be0*/  BAR.ARV 0x5, 0x80 ;  /* 0x0142000000007b1d */ /* 0x000fec0000002000 */
.L_x_219:
[----:B------:R-:W2:Y:S02]  /*0bf0*/  LDL R0, [R1+0x3c] ;  /* 0x00003c0001007983 */ /* 0x000ea40000100800 */
[----:B--2---:R-:W-:-:S13]  /*0c00*/  ISETP.GE.AND P0, PT, R0, c[0x0][0x53c], PT ;  /* 0x00014f0000007a0c */ /* 0x004fda0003f06270 */
[----:B------:R-:W-:Y:S05]  /*0c10*/  @P0 EXIT ;  /* 0x000000000000094d */ /* 0x000fea0003800000 */
[----:B------:R-:W2:Y:S01]  /*0c20*/  S2R R15, SR_TID.X ;  /* 0x00000000000f7919 */ /* 0x000ea20000002100 */
[----:B------:R-:W-:Y:S01]  /*0c30*/  IMAD.MOV.U32 R17, RZ, RZ, -0x10 ;  /* 0xfffffff0ff117424 */ /* 0x000fe200078e00ff */
[----:B------:R-:W-:Y:S01]  /*0c40*/  ULDC UR4, c[0x0][0x2ac] ;  /* 0x0000ab0000047ab9 */ /* 0x000fe20000000800 */
[----:B------:R-:W-:Y:S01]  /*0c50*/  IMAD.MOV.U32 R16, RZ, RZ, 0x20 ;  /* 0x00000020ff107424 */ /* 0x000fe200078e00ff */
[----:B------:R-:W-:Y:S02]  /*0c60*/  ULDC UR6, c[0x0][0x1d0] ;  /* 0x0000740000067ab9 */ /* 0x000fe40000000800 */
[----:B------:R-:W-:Y:S01]  /*0c70*/  UIMAD UR6, UR4, UR6, URZ ;  /* 0x00000006040672a4 */ /* 0x000fe2000f8e023f */
[----:B--2---:R-:W-:-:S04]  /*0c80*/  SHF.R.S32.HI R14, RZ, 0x1f, R15 ;  /* 0x0000001fff0e7819 */ /* 0x004fc8000001140f */
[CC--:B------:R-:W-:Y:S02]  /*0c90*/  LEA.HI R10, R14.reuse, R15.reuse, RZ, 0x3 ;  /* 0x0000000f0e0a7211 */ /* 0x0c0fe400078f18ff */
[----:B------:R-:W-:Y:S02]  /*0ca0*/  LEA.HI R2, R14, R15, RZ, 0x4 ;  /* 0x0000000f0e027211 */ /* 0x000fe400078f20ff */
[----:B------:R-:W-:Y:S02]  /*0cb0*/  SHF.R.S32.HI R25, RZ, 0x3, R10 ;  /* 0x00000003ff197819 */ /* 0x000fe4000001140a */
[----:B-1----:R-:W-:Y:S02]  /*0cc0*/  LOP3.LUT R4, R10, 0xfffffff8, RZ, 0xc0, !PT ;  /* 0xfffffff80a047812 */ /* 0x002fe400078ec0ff */
[----:B------:R-:W-:Y:S01]  /*0cd0*/  SHF.R.S32.HI R3, RZ, 0x4, R2 ;  /* 0x00000004ff037819 */ /* 0x000fe20000011402 */
[----:B------:R-:W-:Y:S01]  /*0ce0*/  IMAD.SHL.U32 R6, R25, 0x40, RZ ;  /* 0x0000004019067824 */ /* 0x000fe200078e00ff */
[C---:B------:R-:W-:Y:S01]  /*0cf0*/  LOP3.LUT R0, R2.reuse, 0xfffffff0, RZ, 0xc0, !PT ;  /* 0xfffffff002007812 */ /* 0x040fe200078ec0ff */
[----:B------:R-:W-:Y:S01]  /*0d00*/  IMAD.IADD R9, R15, 0x1, -R4 ;  /* 0x000000010f097824 */ /* 0x000fe200078e0a04 */
[----:B------:R-:W-:-:S03]  /*0d10*/  LEA.HI R5, R2, R3, RZ, 0x1 ;  /* 0x0000000302057211 */ /* 0x000fc600078f08ff */
[----:B------:R-:W-:Y:S01]  /*0d20*/  IMAD.IADD R2, R15, 0x1, -R0 ;  /* 0x000000010f027824 */ /* 0x000fe200078e0a00 */
[----:B------:R-:W-:Y:S01]  /*0d30*/  LOP3.LUT R0, R6, 0x1c0, RZ, 0xc0, !PT ;  /* 0x000001c006007812 */ /* 0x000fe200078ec0ff */
[----:B------:R-:W-:Y:S01]  /*0d40*/  IMAD.SHL.U32 R244, R9, 0x8, RZ ;  /* 0x0000000809f47824 */ /* 0x000fe200078e00ff */
[----:B------:R-:W-:Y:S01]  /*0d50*/  LOP3.LUT R5, R5, 0xfffffffe, RZ, 0xc0, !PT ;  /* 0xfffffffe05057812 */ /* 0x000fe200078ec0ff */
[----:B------:R-:W-:Y:S01]  /*0d60*/  IMAD.SHL.U32 R7, R9, 0x40, RZ ;  /* 0x0000004009077824 */ /* 0x000fe200078e00ff */
[----:B------:R-:W-:Y:S02]  /*0d70*/  SHF.R.S32.HI R8, RZ, 0x1f, R2 ;  /* 0x0000001fff087819 */ /* 0x000fe40000011402 */
[----:B------:R-:W-:Y:S01]  /*0d80*/  LOP3.LUT R6, R0, 0x38, R244, 0xf8, !PT ;  /* 0x0000003800067812 */ /* 0x000fe200078ef8f4 */
[----:B------:R-:W-:Y:S01]  /*0d90*/  IMAD.IADD R12, R3, 0x1, -R5 ;  /* 0x00000001030c7824 */ /* 0x000fe200078e0a05 */
[----:B------:R-:W-:Y:S02]  /*0da0*/  SHF.R.U32.HI R4, RZ, 0x3, R0 ;  /* 0x00000003ff047819 */ /* 0x000fe40000011600 */
[----:B------:R-:W-:-:S02]  /*0db0*/  LEA.HI R11, R8, R2, RZ, 0x3 ;  /* 0x00000002080b7211 */ /* 0x000fc400078f18ff */
[----:B------:R-:W-:Y:S02]  /*0dc0*/  LOP3.LUT R0, R7, 0x1c0, RZ, 0xc0, !PT ;  /* 0x000001c007007812 */ /* 0x000fe400078ec0ff */
[----:B------:R-:W-:Y:S02]  /*0dd0*/  LOP3.LUT R5, R6, R4, RZ, 0x3c, !PT ;  /* 0x0000000406057212 */ /* 0x000fe400078e3cff */
[-C--:B------:R-:W-:Y:S02]  /*0de0*/  LEA.HI R7, R14, R15.reuse, RZ, 0x6 ;  /* 0x0000000f0e077211 */ /* 0x080fe400078f30ff */
[----:B------:R-:W-:Y:S02]  /*0df0*/  LOP3.LUT R4, R11, 0xfffffff8, RZ, 0xc0, !PT ;  /* 0xfffffff80b047812 */ /* 0x000fe400078ec0ff */
[----:B------:R-:W-:Y:S02]  /*0e00*/  LOP3.LUT R6, R0, 0x8, R10, 0xf8, !PT ;  /* 0x0000000800067812 */ /* 0x000fe400078ef80a */
[----:B------:R-:W-:Y:S01]  /*0e10*/  SHF.R.U32.HI R3, RZ, 0x3, R0 ;  /* 0x00000003ff037819 */ /* 0x000fe20000011600 */
[----:B------:R-:W-:Y:S01]  /*0e20*/  IMAD.SHL.U32 R0, R7, 0x8, RZ ;  /* 0x0000000807007824 */ /* 0x000fe200078e00ff */
[-C--:B------:R-:W-:Y:S01]  /*0e30*/  LEA.HI R10, R14, R15.reuse, RZ, 0x2 ;  /* 0x0000000f0e0a7211 */ /* 0x080fe200078f10ff */
[----:B------:R-:W-:Y:S01]  /*0e40*/  IMAD.IADD R8, R2, 0x1, -R4 ;  /* 0x0000000102087824 */ /* 0x000fe200078e0a04 */
[----:B------:R-:W-:-:S02]  /*0e50*/  LEA.HI R2, R14, R15, RZ, 0x5 ;  /* 0x0000000f0e027211 */ /* 0x000fc400078f28ff */
[----:B------:R-:W-:Y:S02]  /*0e60*/  LOP3.LUT R213, R5, 0x7ffffe00, R0, 0xf8, !PT ;  /* 0x7ffffe0005d57812 */ /* 0x000fe400078ef800 */
[--C-:B------:R-:W-:Y:S02]  /*0e70*/  SHF.R.S32.HI R98, RZ, 0x2, R10.reuse ;  /* 0x00000002ff627819 */ /* 0x100fe4000001140a */
[----:B------:R-:W-:Y:S01]  /*0e80*/  SHF.R.S32.HI R4, RZ, 0x1f, R10 ;  /* 0x0000001fff047819 */ /* 0x000fe2000001140a */
[----:B------:R-:W-:Y:S01]  /*0e90*/  IMAD.SHL.U32 R213, R213, 0x2, RZ ;  /* 0x00000002d5d57824 */ /* 0x000fe200078e00ff */
[----:B------:R-:W-:Y:S02]  /*0ea0*/  LOP3.LUT R0, R2, 0xffffffe0, RZ, 0xc0, !PT ;  /* 0xffffffe002007812 */ /* 0x000fe400078ec0ff */
[----:B------:R-:W-:Y:S02]  /*0eb0*/  SHF.R.S32.HI R7, RZ, 0x5, R2 ;  /* 0x00000005ff077819 */ /* 0x000fe40000011402 */
[----:B------:R-:W-:Y:S01]  /*0ec0*/  LOP3.LUT R13, R6, R3, RZ, 0x3c, !PT ;  /* 0x00000003060d7212 */ /* 0x000fe200078e3cff */
[----:B------:R-:W-:Y:S01]  /*0ed0*/  IMAD.IADD R18, R15, 0x1, -R0 ;  /* 0x000000010f127824 */ /* 0x000fe200078e0a00 */
[----:B------:R-:W-:Y:S01]  /*0ee0*/  SHF.R.S32.HI R2, RZ, 0x1f, R2 ;  /* 0x0000001fff027819 */ /* 0x000fe20000011402 */
[----:B------:R-:W-:Y:S01]  /*0ef0*/  IMAD.SHL.U32 R19, R7, 0x200, RZ ;  /* 0x0000020007137824 */ /* 0x000fe200078e00ff */
[----:B------:R-:W-:-:S02]  /*0f00*/  LEA.HI R4, R4, R98, RZ, 0x3 ;  /* 0x0000006204047211 */ /* 0x000fc400078f18ff */
[----:B------:R-:W-:Y:S02]  /*0f10*/  LOP3.LUT R3, R10, 0xfffffffc, RZ, 0xc0, !PT ;  /* 0xfffffffc0a037812 */ /* 0x000fe400078ec0ff */
[----:B------:R-:W-:Y:S02]  /*0f20*/  LEA.HI R0, R2, R7, RZ, 0x2 ;  /* 0x0000000702007211 */ /* 0x000fe400078f10ff */
[----:B------:R-:W-:Y:S01]  /*0f30*/  LOP3.LUT R2, R4, 0xfffffff8, RZ, 0xc0, !PT ;  /* 0xfffffff804027812 */ /* 0x000fe200078ec0ff */
[----:B------:R-:W-:Y:S01]  /*0f40*/  IMAD.IADD R99, R15, 0x1, -R3 ;  /* 0x000000010f637824 */ /* 0x000fe200078e0a03 */
[----:B------:R-:W-:Y:S01]  /*0f50*/  SHF.R.S32.HI R4, RZ, 0x1f, R18 ;  /* 0x0000001fff047819 */ /* 0x000fe20000011412 */
[----:B------:R-:W-:Y:S01]  /*0f60*/  IMAD.MOV.U32 R15, RZ, RZ, 0x40 ;  /* 0x00000040ff0f7424 */ /* 0x000fe200078e00ff */
[----:B------:R-:W-:Y:S01]  /*0f70*/  LOP3.LUT R3, R0, 0xffffffc, RZ, 0xc0, !PT ;  /* 0x0ffffffc00037812 */ /* 0x000fe200078ec0ff */
[----:B------:R-:W-:Y:S01]  /*0f80*/  IMAD.IADD R0, R98, 0x1, -R2 ;  /* 0x0000000162007824 */ /* 0x000fe200078e0a02 */
[C---:B------:R-:W-:Y:S01]  /*0f90*/  LEA.HI R2, R99.reuse, R99, RZ, 0x1 ;  /* 0x0000006363027211 */ /* 0x040fe200078f08ff */
[----:B------:R-:W-:Y:S01]  /*0fa0*/  IMAD.SHL.U32 R92, R99, 0x4, RZ ;  /* 0x00000004635c7824 */ /* 0x000fe200078e00ff */
[----:B------:R-:W-:Y:S01]  /*0fb0*/  LEA.HI R10, R4, R18, RZ, 0x2 ;  /* 0x00000012040a7211 */ /* 0x000fe200078f10ff */
[----:B------:R-:W-:Y:S01]  /*0fc0*/  IMAD.IADD R5, R7, 0x1, -R3 ;  /* 0x0000000107057824 */ /* 0x000fe200078e0a03 */
[C---:B------:R-:W-:Y:S01]  /*0fd0*/  LOP3.LUT R3, R2.reuse, 0x1ffffffe, RZ, 0xc0, !PT ;  /* 0x1ffffffe02037812 */ /* 0x040fe200078ec0ff */
[----:B------:R-:W-:Y:S01]  /*0fe0*/  IMAD.SHL.U32 R2, R2, 0x20, RZ ;  /* 0x0000002002027824 */ /* 0x000fe200078e00ff */
[----:B------:R-:W-:Y:S01]  /*0ff0*/  SHF.R.S32.HI R4, RZ, 0x2, R10 ;  /* 0x00000002ff047819 */ /* 0x000fe2000001140a */
[C---:B------:R-:W-:Y:S01]  /*1000*/  IMAD.SHL.U32 R86, R99.reuse, 0x8, RZ ;  /* 0x0000000863567824 */ /* 0x040fe200078e00ff */
[----:B------:R-:W-:Y:S01]  /*1010*/  LOP3.LUT R6, R0, 0x1, RZ, 0xc0, !PT ;  /* 0x0000000100067812 */ /* 0x000fe200078ec0ff */
[----:B------:R-:W-:Y:S01]  /*1020*/  IMAD.IADD R3, R99, 0x1, -R3 ;  /* 0x0000000163037824 */ /* 0x000fe200078e0a03 */
[----:B------:R-:W-:Y:S01]  /*1030*/  LOP3.LUT R2, R2, 0xffffffc0, RZ, 0xc0, !PT ;  /* 0xffffffc002027812 */ /* 0x000fe200078ec0ff */
[----:B------:R-:W-:Y:S01]  /*1040*/  IMAD R27, R5, 0x10, R4 ;  /* 0x00000010051b7824 */ /* 0x000fe200078e0204 */
[C---:B------:R-:W-:Y:S01]  /*1050*/  LOP3.LUT P2, RZ, R0.reuse, 0x4, RZ, 0xc0, !PT ;  /* 0x0000000400ff7812 */ /* 0x040fe2000784c0ff */
[C---:B------:R-:W-:Y:S01]  /*1060*/  IMAD.SHL.U32 R4, R0.reuse, 0x40, RZ ;  /* 0x0000004000047824 */ /* 0x040fe200078e00ff */
[----:B------:R-:W-:Y:S01]  /*1070*/  LOP3.LUT P0, RZ, R0, 0x2, RZ, 0xc0, !PT ;  /* 0x0000000200ff7812 */ /* 0x000fe2000780c0ff */
[----:B------:R-:W-:Y:S01]  /*1080*/  IMAD.SHL.U32 R0, R8, 0x40, RZ ;  /* 0x0000004008007824 */ /* 0x000fe200078e00ff */
[----:B------:R-:W-:Y:S01]  /*1090*/  ISETP.NE.U32.AND P1, PT, R6, 0x1, PT ;  /* 0x000000010600780c */ /* 0x000fe20003f25070 */
[----:B------:R-:W-:Y:S01]  /*10a0*/  IMAD R14, R3, 0x8, R2 ;  /* 0x00000008030e7824 */ /* 0x000fe200078e0202 */
[----:B------:R-:W-:Y:S01]  /*10b0*/  LOP3.LUT R21, R4, 0x1c0, RZ, 0xc0, !PT ;  /* 0x000001c004157812 */ /* 0x000fe200078ec0ff */
[----:B------:R-:W-:Y:S01]  /*10c0*/  IMAD.SHL.U32 R2, R12, 0x8, RZ ;  /* 0x000000080c027824 */ /* 0x000fe200078e00ff */
[----:B------:R-:W-:Y:S01]  /*10d0*/  LOP3.LUT R0, R0, 0x1c0, RZ, 0xc0, !PT ;  /* 0x000001c000007812 */ /* 0x000fe200078ec0ff */
[----:B------:R-:W-:Y:S01]  /*10e0*/  IMAD.SHL.U32 R5, R7, 0x400, RZ ;  /* 0x0000040007057824 */ /* 0x000fe200078e00ff */
[----:B------:R-:W-:Y:S01]  /*10f0*/  SHF.R.U32.HI R20, RZ, 0x3, R21 ;  /* 0x00000003ff147819 */ /* 0x000fe20000011615 */
[----:B------:R-:W-:Y:S01]  /*1100*/  IMAD.SHL.U32 R3, R11, 0x40, RZ ;  /* 0x000000400b037824 */ /* 0x000fe200078e00ff */
[----:B------:R-:W-:Y:S01]  /*1110*/  LOP3.LUT R2, R0, 0x8, R2, 0xf8, !PT ;  /* 0x0000000800027812 */ /* 0x000fe200078ef802 */
[----:B------:R-:W-:Y:S01]  /*1120*/  IMAD R6, R99, 0x2, R5 ;  /* 0x0000000263067824 */ /* 0x000fe200078e0205 */
[----:B------:R-:W-:Y:S01]  /*1130*/  SHF.R.U32.HI R0, RZ, 0x3, R0 ;  /* 0x00000003ff007819 */ /* 0x000fe20000011600 */
[----:B------:R-:W-:Y:S01]  /*1140*/  STL [R1+0xec], R27 ;  /* 0x0000ec1b01007387 */ /* 0x000fe20000100800 */
[----:B------:R-:W-:-:S02]  /*1150*/  LOP3.LUT R4, R20, R21, RZ, 0xfc, !PT ;  /* 0x0000001514047212 */ /* 0x000fc400078efcff */
[----:B------:R-:W-:Y:S01]  /*1160*/  LOP3.LUT R0, R2, R0, RZ, 0x3c, !PT ;  /* 0x0000000002007212 */ /* 0x000fe200078e3cff */
[----:B------:R-:W-:Y:S01]  /*1170*/  IMAD R2, R12, 0x200, R13 ;  /* 0x000002000c027824 */ /* 0x000fe200078e020d */
[----:B------:R-:W-:Y:S01]  /*1180*/  LOP3.LUT R3, R3, 0xfffffe00, RZ, 0xc0, !PT ;  /* 0xfffffe0003037812 */ /* 0x000fe200078ec0ff */
[----:B------:R-:W-:Y:S01]  /*1190*/  IMAD.IADD R13, R6, 0x1, R4 ;  /* 0x00000001060d7824 */ /* 0x000fe200078e0204 */
[C---:B------:R-:W-:Y:S01]  /*11a0*/  IADD3 R24, R98.reuse, 0x20, RZ ;  /* 0x0000002062187810 */ /* 0x040fe20007ffe0ff */
[----:B------:R-:W-:Y:S01]  /*11b0*/  STL [R1+0x40], R21 ;  /* 0x0000401501007387 */ /* 0x000fe20000100800 */
[----:B------:R-:W-:Y:S02]  /*11c0*/  IADD3 R23, R98, 0x40, RZ ;  /* 0x0000004062177810 */ /* 0x000fe40007ffe0ff */
[-C--:B------:R-:W-:Y:S01]  /*11d0*/  IADD3 R4, R0, R3.reuse, R5 ;  /* 0x0000000300047210 */ /* 0x080fe20007ffe005 */
[----:B------:R-:W-:Y:S01]  /*11e0*/  IMAD.SHL.U32 R6, R24, 0x40, RZ ;  /* 0x0000004018067824 */ /* 0x000fe200078e00ff */
[----:B------:R-:W-:Y:S01]  /*11f0*/  LOP3.LUT R5, R0, R3, RZ, 0xfc, !PT ;  /* 0x0000000300057212 */ /* 0x000fe200078efcff */
[----:B------:R-:W-:Y:S01]  /*1200*/  IMAD R0, R9, 0x10, R25 ;  /* 0x0000001009007824 */ /* 0x000fe200078e0219 */
[----:B------:R-:W-:Y:S01]  /*1210*/  IADD3 R22, R98, 0x60, RZ ;  /* 0x0000006062167810 */ /* 0x000fe20007ffe0ff */
[----:B------:R-:W-:Y:S01]  /*1220*/  IMAD.SHL.U32 R3, R23, 0x40, RZ ;  /* 0x0000004017037824 */ /* 0x000fe200078e00ff */
[C---:B------:R-:W-:Y:S01]  /*1230*/  LOP3.LUT P6, RZ, R8.reuse, 0x2, RZ, 0xc0, !PT ;  /* 0x0000000208ff7812 */ /* 0x040fe200078cc0ff */
[----:B------:R-:W-:Y:S01]  /*1240*/  STL [R1+0x44], R20 ;  /* 0x0000441401007387 */ /* 0x000fe20000100800 */
[----:B------:R-:W-:-:S02]  /*1250*/  LOP3.LUT P5, RZ, R8, 0x4, RZ, 0xc0, !PT ;  /* 0x0000000408ff7812 */ /* 0x000fc400078ac0ff */
[----:B------:R-:W-:Y:S01]  /*1260*/  SHF.R.S32.HI R7, RZ, 0x1f, R24 ;  /* 0x0000001fff077819 */ /* 0x000fe20000011418 */
[----:B------:R1:W-:Y:S01]  /*1270*/  STL [R1], R0 ;  /* 0x0000000001007387 */ /* 0x0003e20000100800 */
[----:B------:R-:W-:Y:S02]  /*1280*/  SHF.R.S32.HI R8, RZ, 0x1f, R23 ;  /* 0x0000001fff087819 */ /* 0x000fe40000011417 */
[C---:B------:R-:W-:Y:S02]  /*1290*/  LOP3.LUT P4, RZ, R9.reuse, 0x2, RZ, 0xc0, !PT ;  /* 0x0000000209ff7812 */ /* 0x040fe4000788c0ff */
[----:B------:R-:W-:Y:S02]  /*12a0*/  LOP3.LUT P3, RZ, R9, 0x4, RZ, 0xc0, !PT ;  /* 0x0000000409ff7812 */ /* 0x000fe4000786c0ff */
[----:B------:R-:W-:Y:S02]  /*12b0*/  SHF.R.S32.HI R9, RZ, 0x1f, R22 ;  /* 0x0000001fff097819 */ /* 0x000fe40000011416 */
[----:B------:R-:W-:-:S02]  /*12c0*/  LOP3.LUT R11, R6, 0x1c0, RZ, 0xc0, !PT ;  /* 0x000001c0060b7812 */ /* 0x000fc400078ec0ff */
[----:B------:R-:W-:Y:S02]  /*12d0*/  LEA.HI R7, R7, R24, RZ, 0x3 ;  /* 0x0000001807077211 */ /* 0x000fe400078f18ff */
[----:B------:R-:W-:Y:S02]  /*12e0*/  LEA.HI R6, R8, R23, RZ, 0x3 ;  /* 0x0000001708067211 */ /* 0x000fe400078f18ff */
[----:B------:R-:W-:Y:S01]  /*12f0*/  LOP3.LUT R23, R3, 0x1c0, RZ, 0xc0, !PT ;  /* 0x000001c003177812 */ /* 0x000fe200078ec0ff */
[----:B------:R-:W-:Y:S01]  /*1300*/  IMAD.SHL.U32 R8, R7, 0x40, RZ ;  /* 0x0000004007087824 */ /* 0x000fe200078e00ff */
[----:B------:R-:W-:Y:S01]  /*1310*/  LEA.HI R3, R9, R22, RZ, 0x3 ;  /* 0x0000001609037211 */ /* 0x000fe200078f18ff */
[----:B------:R-:W-:Y:S01]  /*1320*/  IMAD.SHL.U32 R7, R6, 0x40, RZ ;  /* 0x0000004006077824 */ /* 0x000fe200078e00ff */
[----:B------:R-:W-:Y:S02]  /*1330*/  IADD3 R91, R92, 0x10, RZ ;  /* 0x000000105c5b7810 */ /* 0x000fe40007ffe0ff */
[----:B------:R-:W-:Y:S01]  /*1340*/  LOP3.LUT R12, R11, 0x38, R86, 0xf8, !PT ;  /* 0x000000380b0c7812 */ /* 0x000fe200078ef856 */
[----:B------:R-:W-:Y:S01]  /*1350*/  IMAD.SHL.U32 R6, R3, 0x40, RZ ;  /* 0x0000004003067824 */ /* 0x000fe200078e00ff */
[----:B------:R-:W-:Y:S01]  /*1360*/  SHF.R.U32.HI R26, RZ, 0x3, R11 ;  /* 0x00000003ff1a7819 */ /* 0x000fe2000001160b */
[----:B-1----:R-:W-:Y:S01]  /*1370*/  IMAD.SHL.U32 R0, R22, 0x40, RZ ;  /* 0x0000004016007824 */ /* 0x002fe200078e00ff */
[----:B------:R-:W-:-:S02]  /*1380*/  LOP3.LUT R9, R10, 0x7ffffffc, RZ, 0xc0, !PT ;  /* 0x7ffffffc0a097812 */ /* 0x000fc400078ec0ff */
[--C-:B------:R-:W-:Y:S02]  /*1390*/  LOP3.LUT R11, R23, 0x38, R86.reuse, 0xf8, !PT ;  /* 0x00000038170b7812 */ /* 0x100fe400078ef856 */
[----:B------:R-:W-:Y:S01]  /*13a0*/  LOP3.LUT R22, R0, 0x1c0, RZ, 0xc0, !PT ;  /* 0x000001c000167812 */ /* 0x000fe200078ec0ff */
[----:B------:R-:W-:Y:S01]  /*13b0*/  IMAD.IADD R9, R18, 0x1, -R9 ;  /* 0x0000000112097824 */ /* 0x000fe200078e0a09 */
[----:B------:R-:W-:Y:S02]  /*13c0*/  SHF.R.U32.HI R24, RZ, 0x3, R23 ;  /* 0x00000003ff187819 */ /* 0x000fe40000011617 */
[----:B------:R-:W-:Y:S01]  /*13d0*/  SHF.R.S32.HI R3, RZ, 0x1f, R91 ;  /* 0x0000001fff037819 */ /* 0x000fe2000001145b */
[----:B------:R-:W-:Y:S01]  /*13e0*/  IMAD.SHL.U32 R18, R9, 0x2, RZ ;  /* 0x0000000209127824 */ /* 0x000fe200078e00ff */
[----:B------:R-:W-:Y:S02]  /*13f0*/  LOP3.LUT R10, R22, 0x38, R86, 0xf8, !PT ;  /* 0x00000038160a7812 */ /* 0x000fe400078ef856 */
[----:B------:R-:W-:Y:S01]  /*1400*/  SHF.R.U32.HI R23, RZ, 0x3, R22 ;  /* 0x00000003ff177819 */ /* 0x000fe20000011616 */
[----:B------:R-:W-:Y:S01]  /*1410*/  IMAD.SHL.U32 R22, R91, 0x2, RZ ;  /* 0x000000025b167824 */ /* 0x000fe200078e00ff */
[----:B------:R-:W-:-:S02]  /*1420*/  LOP3.LUT R25, R8, 0xfffffe00, RZ, 0xc0, !PT ;  /* 0xfffffe0008197812 */ /* 0x000fc400078ec0ff */
[----:B------:R-:W-:Y:S02]  /*1430*/  SHF.L.U64.HI R3, R91, 0x1, R3 ;  /* 0x000000015b037819 */ /* 0x000fe40000010203 */
[----:B------:R1:W-:Y:S01]  /*1440*/  STL [R1+0xe0], R22 ;  /* 0x0000e01601007387 */ /* 0x0003e20000100800 */
[----:B------:R-:W-:Y:S02]  /*1450*/  LOP3.LUT R7, R7, 0xfffffe00, RZ, 0xc0, !PT ;  /* 0xfffffe0007077812 */ /* 0x000fe400078ec0ff */
[----:B------:R-:W-:Y:S01]  /*1460*/  LOP3.LUT R12, R25, R12, R26, 0xf6, !PT ;  /* 0x0000000c190c7212 */ /* 0x000fe200078ef61a */
[----:B------:R-:W-:Y:S01]  /*1470*/  STL [R1+0x4c], R25 ;  /* 0x00004c1901007387 */ /* 0x000fe20000100800 */
[----:B------:R-:W-:Y:S02]  /*1480*/  LOP3.LUT R11, R7, R11, R24, 0xf6, !PT ;  /* 0x0000000b070b7212 */ /* 0x000fe400078ef618 */
[----:B------:R-:W-:Y:S01]  /*1490*/  LEA R12, R12, 0x5100, 0x1 ;  /* 0x000051000c0c7811 */ /* 0x000fe200078e08ff */
[----:B------:R2:W-:Y:S01]  /*14a0*/  STL [R1+0xdc], R3 ;  /* 0x0000dc0301007387 */ /* 0x0005e20000100800 */
[----:B------:R-:W-:-:S02]  /*14b0*/  LOP3.LUT R9, R21, 0x38, R86, 0xf8, !PT ;  /* 0x0000003815097812 */ /* 0x000fc400078ef856 */
[----:B------:R-:W-:Y:S01]  /*14c0*/  LEA R11, R11, 0x5100, 0x1 ;  /* 0x000051000b0b7811 */ /* 0x000fe200078e08ff */
[----:B------:R3:W-:Y:S01]  /*14d0*/  STL [R1+0x48], R7 ;  /* 0x0000480701007387 */ /* 0x0007e20000100800 */
[----:B------:R-:W-:Y:S02]  /*14e0*/  LEA R196, R2, 0x2900, 0x1 ;  /* 0x0000290002c47811 */ /* 0x000fe400078e08ff */
[----:B------:R-:W-:Y:S02]  /*14f0*/  SEL R2, R16, 0xffffffe0, !P6 ;  /* 0xffffffe010027807 */ /* 0x000fe40007000000 */
[C---:B------:R-:W-:Y:S02]  /*1500*/  SEL R0, R15.reuse, 0xffffffc0, !P3 ;  /* 0xffffffc00f007807 */ /* 0x040fe40005800000 */
[----:B------:R-:W-:Y:S02]  /*1510*/  SEL R8, R15, 0xffffffc0, !P2 ;  /* 0xffffffc00f087807 */ /* 0x000fe40005000000 */
[----:B------:R-:W-:Y:S01]  /*1520*/  LOP3.LUT R9, R19, R9, R20, 0xf6, !PT ;  /* 0x0000000913097212 */ /* 0x000fe200078ef614 */
[C---:B------:R-:W-:Y:S01]  /*1530*/  IMAD.IADD R202, R196.reuse, 0x1, R0 ;  /* 0x00000001c4ca7824 */ /* 0x040fe200078e0200 */
[----:B------:R-:W-:-:S02]  /*1540*/  IADD3 R207, R196, 0x20, RZ ;  /* 0x00000020c4cf7810 */ /* 0x000fc40007ffe0ff */
[----:B-1----:R-:W-:Y:S02]  /*1550*/  LOP3.LUT R22, R6, 0xfffffe00, RZ, 0xc0, !PT ;  /* 0xfffffe0006167812 */ /* 0x002fe400078ec0ff */
[----:B------:R-:W-:Y:S02]  /*1560*/  SEL R6, R16, 0xffffffe0, !P0 ;  /* 0xffffffe010067807 */ /* 0x000fe40004000000 */
[----:B------:R-:W-:Y:S01]  /*1570*/  LOP3.LUT R10, R22, R10, R23, 0xf6, !PT ;  /* 0x0000000a160a7212 */ /* 0x000fe200078ef617 */
[----:B------:R-:W-:Y:S01]  /*1580*/  STL [R1+0xe8], R22 ;  /* 0x0000e81601007387 */ /* 0x000fe20000100800 */
[----:B------:R-:W-:Y:S01]  /*1590*/  IADD3 R16, R18, 0x10, RZ ;  /* 0x0000001012107810 */ /* 0x000fe20007ffe0ff */
[----:B--2---:R-:W-:Y:S01]  /*15a0*/  IMAD.IADD R3, R27, 0x1, R14 ;  /* 0x000000011b037824 */ /* 0x004fe200078e020e */
[----:B------:R-:W-:Y:S02]  /*15b0*/  LEA R10, R10, 0x5100, 0x1 ;  /* 0x000051000a0a7811 */ /* 0x000fe400078e08ff */
[----:B------:R-:W-:-:S02]  /*15c0*/  IADD3 R14, R18, 0x20, RZ ;  /* 0x00000020120e7810 */ /* 0x000fc40007ffe0ff */
[----:B------:R1:W-:Y:S01]  /*15d0*/  STL [R1+0xf0], R3 ;  /* 0x0000f00301007387 */ /* 0x0003e20000100800 */
[----:B---3--:R-:W-:Y:S02]  /*15e0*/  SEL R7, R17, 0x10, !P1 ;  /* 0x0000001011077807 */ /* 0x008fe40004800000 */
[----:B------:R-:W-:Y:S01]  /*15f0*/  IADD3 R17, R18, 0x8, RZ ;  /* 0x0000000812117810 */ /* 0x000fe20007ffe0ff */
[----:B------:R-:W-:Y:S01]  /*1600*/  STL [R1+0x7c], R18 ;  /* 0x00007c1201007387 */ /* 0x000fe20000100800 */
[----:B------:R-:W-:Y:S02]  /*1610*/  LEA R9, R9, 0x5100, 0x1 ;  /* 0x0000510009097811 */ /* 0x000fe400078e08ff */
[----:B------:R-:W-:Y:S01]  /*1620*/  @P4 IADD3 R207, R196, -0x20, RZ ;  /* 0xffffffe0c4cf4810 */ /* 0x000fe20007ffe0ff */
[----:B------:R2:W-:Y:S01]  /*1630*/  STL [R1+0xd8], R12 ;  /* 0x0000d80c01007387 */ /* 0x0005e20000100800 */
[----:B------:R-:W-:Y:S02]  /*1640*/  LEA R203, R4, 0x5100, 0x1 ;  /* 0x0000510004cb7811 */ /* 0x000fe400078e08ff */
[----:B------:R-:W-:Y:S01]  /*1650*/  LEA R197, R5, 0x100, 0x1 ;  /* 0x0000010005c57811 */ /* 0x000fe200078e08ff */
[----:B------:R3:W-:Y:S01]  /*1660*/  STL [R1+0xd4], R11 ;  /* 0x0000d40b01007387 */ /* 0x0007e20000100800 */
[----:B------:R-:W-:Y:S01]  /*1670*/  IMAD.IADD R199, R0, 0x1, R207 ;  /* 0x0000000100c77824 */ /* 0x000fe200078e02cf */
[----:B------:R-:W-:Y:S01]  /*1680*/  IADD3 R212, R86, 0x20, RZ ;  /* 0x0000002056d47810 */ /* 0x000fe20007ffe0ff */
[----:B------:R-:W-:Y:S01]  /*1690*/  IMAD.IADD R206, R203, 0x1, R2 ;  /* 0x00000001cbce7824 */ /* 0x000fe200078e0202 */
[----:B------:R4:W-:Y:S01]  /*16a0*/  STL [R1+0xd0], R10 ;  /* 0x0000d00a01007387 */ /* 0x0009e20000100800 */
[----:B------:R-:W-:Y:S01]  /*16b0*/  SHF.R.S32.HI R245, RZ, 0x1f, R244 ;  /* 0x0000001ffff57819 */ /* 0x000fe200000114f4 */
[----:B------:R-:W-:Y:S01]  /*16c0*/  IMAD.IADD R201, R2, 0x1, R197 ;  /* 0x0000000102c97824 */ /* 0x000fe200078e02c5 */
[----:B------:R-:W-:Y:S01]  /*16d0*/  SHF.R.S32.HI R87, RZ, 0x1f, R86 ;  /* 0x0000001fff577819 */ /* 0x000fe20000011456 */
[----:B------:R5:W-:Y:S01]  /*16e0*/  STL [R1+0x74], R17 ;  /* 0x0000741101007387 */ /* 0x000be20000100800 */
[----:B------:R-:W-:-:S02]  /*16f0*/  SHF.R.S32.HI R252, RZ, 0x1f, R212 ;  /* 0x0000001ffffc7819 */ /* 0x000fc400000114d4 */
[----:B------:R-:W-:Y:S01]  /*1700*/  IADD3 R211, R207, 0x800, RZ ;  /* 0x00000800cfd37810 */ /* 0x000fe20007ffe0ff */
[----:B------:R5:W-:Y:S01]  /*1710*/  STL [R1+0x70], R16 ;  /* 0x0000701001007387 */ /* 0x000be20000100800 */
[----:B-1----:R-:W-:Y:S02]  /*1720*/  LOP3.LUT R3, R21, 0x18, R86, 0xf8, !PT ;  /* 0x0000001815037812 */ /* 0x002fe400078ef856 */
[----:B------:R-:W-:Y:S02]  /*1730*/  IADD3 R210, R207, 0x1000, RZ ;  /* 0x00001000cfd27810 */ /* 0x000fe40007ffe0ff */
[----:B------:R-:W-:Y:S02]  /*1740*/  LOP3.LUT R247, R19, R3, R20, 0xf6, !PT ;  /* 0x0000000313f77212 */ /* 0x000fe400078ef614 */
[----:B------:R-:W-:Y:S02]  /*1750*/  SEL R3, R15, 0xffffffc0, !P5 ;  /* 0xffffffc00f037807 */ /* 0x000fe40006800000 */
[----:B------:R-:W-:-:S02]  /*1760*/  IADD3 R15, R18, 0x18, RZ ;  /* 0x00000018120f7810 */ /* 0x000fc40007ffe0ff */
[C---:B--2---:R-:W-:Y:S01]  /*1770*/  IADD3 R12, R18.reuse, 0x28, RZ ;  /* 0x00000028120c7810 */ /* 0x044fe20007ffe0ff */
[----:B------:R-:W-:Y:S01]  /*1780*/  IMAD.IADD R204, R203, 0x1, R3 ;  /* 0x00000001cbcc7824 */ /* 0x000fe200078e0203 */
[----:B---3--:R-:W-:Y:S01]  /*1790*/  IADD3 R11, R18, 0x30, RZ ;  /* 0x00000030120b7810 */ /* 0x008fe20007ffe0ff */
[----:B------:R-:W-:Y:S01]  /*17a0*/  STL [R1+0x6c], R15 ;  /* 0x00006c0f01007387 */ /* 0x000fe20000100800 */
[----:B------:R-:W-:Y:S01]  /*17b0*/  IMAD.IADD R198, R3, 0x1, R197 ;  /* 0x0000000103c67824 */ /* 0x000fe200078e02c5 */
[----:B------:R-:W-:Y:S01]  /*17c0*/  LEA R247, R247, 0x100, 0x1 ;  /* 0x00000100f7f77811 */ /* 0x000fe200078e08ff */
[----:B------:R-:W-:Y:S01]  /*17d0*/  IMAD.IADD R205, R2, 0x1, R204 ;  /* 0x0000000102cd7824 */ /* 0x000fe200078e02cc */
[----:B------:R1:W-:Y:S01]  /*17e0*/  STL [R1+0x68], R14 ;  /* 0x0000680e01007387 */ /* 0x0003e20000100800 */
[----:B----4-:R-:W-:Y:S01]  /*17f0*/  IADD3 R10, R18, 0x38, RZ ;  /* 0x00000038120a7810 */ /* 0x010fe20007ffe0ff */
[----:B------:R-:W-:Y:S01]  /*1800*/  IMAD.IADD R200, R2, 0x1, R198 ;  /* 0x0000000102c87824 */ /* 0x000fe200078e02c6 */
[----:B-----5:R-:W-:Y:S01]  /*1810*/  SHF.R.S32.HI R17, RZ, 0x1f, R17 ;  /* 0x0000001fff117819 */ /* 0x020fe20000011411 */
[----:B------:R2:W-:Y:S01]  /*1820*/  STL [R1+0x64], R12 ;  /* 0x0000640c01007387 */ /* 0x0005e20000100800 */
[----:B------:R-:W-:Y:S01]  /*1830*/  IMAD.IADD R248, R8, 0x1, R247 ;  /* 0x0000000108f87824 */ /* 0x000fe200078e02f7 */
[----:B------:R-:W-:-:S02]  /*1840*/  IADD3 R209, R207, 0x1800, RZ ;  /* 0x00001800cfd17810 */ /* 0x000fc40007ffe0ff */
[----:B------:R-:W-:Y:S01]  /*1850*/  STL [R1+0x60], R11 ;  /* 0x0000600b01007387 */ /* 0x000fe20000100800 */
[----:B------:R-:W-:Y:S02]  /*1860*/  SHF.R.S32.HI R16, RZ, 0x1f, R16 ;  /* 0x0000001fff107819 */ /* 0x000fe40000011410 */
[----:B------:R-:W-:Y:S01]  /*1870*/  IADD3 R208, R207, 0x2000, RZ ;  /* 0x00002000cfd07810 */ /* 0x000fe20007ffe0ff */
[----:B------:R3:W-:Y:S04]  /*1880*/  STL [R1+0xcc], R9 ;  /* 0x0000cc0901007387 */ /* 0x0007e80000100800 */
[----:B------:R-:W-:Y:S04]  /*1890*/  STL [R1+0x5c], R10 ;  /* 0x00005c0a01007387 */ /* 0x000fe80000100800 */
[----:B------:R-:W-:Y:S04]  /*18a0*/  STL [R1+0xc0], R17 ;  /* 0x0000c01101007387 */ /* 0x000fe80000100800 */
[----:B------:R-:W-:Y:S01]  /*18b0*/  STL [R1+0xbc], R16 ;  /* 0x0000bc1001007387 */ /* 0x000fe20000100800 */
[----:B-1----:R-:W-:-:S02]  /*18c0*/  SHF.R.S32.HI R14, RZ, 0x1f, R14 ;  /* 0x0000001fff0e7819 */ /* 0x002fc4000001140e */
[----:B--2---:R-:W-:Y:S02]  /*18d0*/  SHF.R.S32.HI R12, RZ, 0x1f, R12 ;  /* 0x0000001fff0c7819 */ /* 0x004fe4000001140c */
[----:B---3--:R-:W-:-:S05]  /*18e0*/  SHF.R.S32.HI R9, RZ, 0x1f, R15 ;  /* 0x0000001fff097819 */ /* 0x008fca000001140f */
[----:B------:R1:W-:Y:S04]  /*18f0*/  STL [R1+0xb8], R9 ;  /* 0x0000b80901007387 */ /* 0x0003e80000100800 */
[----:B------:R-:W-:Y:S04]  /*1900*/  STL [R1+0xb4], R14 ;  /* 0x0000b40e01007387 */ /* 0x000fe80000100800 */
[----:B------:R-:W-:Y:S01]  /*1910*/  STL [R1+0xb0], R12 ;  /* 0x0000b00c01007387 */ /* 0x000fe20000100800 */
[----:B-1----:R-:W-:Y:S02]  /*1920*/  SHF.R.S32.HI R9, RZ, 0x1f, R11 ;  /* 0x0000001fff097819 */ /* 0x002fe4000001140b */
[----:B------:R-:W-:-:S03]  /*1930*/  LEA R11, R13, 0x80, 0x1 ;  /* 0x000000800d0b7811 */ /* 0x000fc600078e08ff */
[----:B------:R1:W-:Y:S02]  /*1940*/  STL [R1+0xac], R9 ;  /* 0x0000ac0901007387 */ /* 0x0003e40000100800 */
[C---:B------:R-:W-:Y:S01]  /*1950*/  IMAD.IADD R0, R11.reuse, 0x1, R6 ;  /* 0x000000010b007824 */ /* 0x040fe200078e0206 */
[----:B-1----:R-:W-:Y:S01]  /*1960*/  SHF.R.S32.HI R9, RZ, 0x1f, R10 ;  /* 0x0000001fff097819 */ /* 0x002fe2000001140a */
[----:B------:R-:W-:-:S04]  /*1970*/  IMAD.IADD R10, R11, 0x1, R8 ;  /* 0x000000010b0a7824 */ /* 0x000fc800078e0208 */
[----:B------:R1:W-:Y:S01]  /*1980*/  STL [R1+0xa8], R9 ;  /* 0x0000a80901007387 */ /* 0x0003e20000100800 */
[----:B------:R-:W-:-:S03]  /*1990*/  IMAD.IADD R4, R6, 0x1, R10 ;  /* 0x0000000106047824 */ /* 0x000fc600078e020a */
[----:B------:R-:W-:Y:S01]  /*19a0*/  STL [R1+0x8c], R11 ;  /* 0x00008c0b01007387 */ /* 0x000fe20000100800 */
[----:B------:R-:W-:-:S03]  /*19b0*/  IMAD.IADD R3, R7, 0x1, R4 ;  /* 0x0000000107037824 */ /* 0x000fc600078e0204 */
[----:B------:R-:W-:Y:S04]  /*19c0*/  STL [R1+0x90], R10 ;  /* 0x0000900a01007387 */ /* 0x000fe80000100800 */
[----:B------:R2:W-:Y:S01]  /*19d0*/  STL [R1+0xa4], R0 ;  /* 0x0000a40001007387 */ /* 0x0005e20000100800 */
[----:B-1----:R-:W-:-:S04]  /*19e0*/  IMAD.IADD R9, R11, 0x1, R7 ;  /* 0x000000010b097824 */ /* 0x002fc800078e0207 */
[----:B------:R-:W-:Y:S01]  /*19f0*/  IMAD.IADD R5, R9, 0x1, R6 ;  /* 0x0000000109057824 */ /* 0x000fe200078e0206 */
[----:B------:R-:W-:Y:S01]  /*1a00*/  STL [R1+0x9c], R9 ;  /* 0x00009c0901007387 */ /* 0x000fe20000100800 */
[----:B--2---:R-:W-:-:S05]  /*1a10*/  IMAD.IADD R0, R7, 0x1, R10 ;  /* 0x0000000107007824 */ /* 0x004fca00078e020a */
[----:B------:R1:W-:Y:S04]  /*1a20*/  STL [R1+0x98], R0 ;  /* 0x0000980001007387 */ /* 0x0003e80000100800 */
[----:B------:R2:W-:Y:S04]  /*1a30*/  STL [R1+0xa0], R5 ;  /* 0x0000a00501007387 */ /* 0x0005e80000100800 */
[----:B------:R2:W-:Y:S04]  /*1a40*/  STL [R1+0x94], R4 ;  /* 0x0000940401007387 */ /* 0x0005e80000100800 */
[----:B------:R2:W-:Y:S01]  /*1a50*/  STL [R1+0xc8], R3 ;  /* 0x0000c80301007387 */ /* 0x0005e20000100800 */
[----:B-1----:R-:W-:-:S05]  /*1a60*/  IMAD.IADD R0, R6, 0x1, R0 ;  /* 0x0000000106007824 */ /* 0x002fca00078e0200 */
[----:B------:R2:W-:Y:S02]  /*1a70*/  STL [R1+0xc4], R0 ;  /* 0x0000c40001007387 */ /* 0x0005e40000100800 */
.L_x_410:
[----:B--2---:R-:W2:Y:S01]  /*1a80*/  LDL R0, [R1+0x3c] ;  /* 0x00003c0001007983 */ /* 0x004ea20000100800 */
[----:B------:R-:W-:Y:S01]  /*1a90*/  IMAD.MOV.U32 R2, RZ, RZ, 0x4 ;  /* 0x00000004ff027424 */ /* 0x000fe200078e00ff */
[----:B------:R-:W-:-:S04]  /*1aa0*/  ISETP.NE.U32.AND P0, PT, RZ, c[0x0][0x370], PT ;  /* 0x0000dc00ff007a0c */ /* 0x000fc80003f05070 */
[----:B------:R-:W-:Y:S01]  /*1ab0*/  ISETP.NE.AND.EX P1, PT, RZ, c[0x0][0x374], PT, P0 ;  /* 0x0000dd00ff007a0c */ /* 0x000fe20003f25300 */
[----:B--2---:R-:W-:-:S05]  /*1ac0*/  IMAD.WIDE R2, R0, R2, c[0x0][0x588] ;  /* 0x0001620000027625 */ /* 0x004fca00078e0202 */
[----:B------:R-:W2:Y:S01]  /*1ad0*/  LDG.E R27, [R2.64] ;  /* 0x00000008021b7981 */ /* 0x000ea2000c1e1900 */
[----:B------:R-:W-:Y:S01]  /*1ae0*/  ISETP.NE.U32.AND P4, PT, RZ, c[0x0][0x360], PT ;  /* 0x0000d800ff007a0c */ /* 0x000fe20003f85070 */
[----:B------:R-:W-:Y:S01]  /*1af0*/  IMAD.MOV.U32 R9, RZ, RZ, RZ ;  /* 0x000000ffff097224 */ /* 0x000fe200078e00ff */
[----:B------:R-:W-:Y:S02]  /*1b00*/  ISETP.NE.U32.AND P3, PT, RZ, c[0x0][0x348], PT ;  /* 0x0000d200ff007a0c */ /* 0x000fe40003f65070 */
[----:B------:R-:W-:Y:S02]  /*1b10*/  ISETP.NE.AND.EX P4, PT, RZ, c[0x0][0x364], PT, P4 ;  /* 0x0000d900ff007a0c */ /* 0x000fe40003f85340 */
[----:B------:R-:W-:Y:S02]  /*1b20*/  ISETP.NE.U32.AND P5, PT, RZ, c[0x0][0x350], PT ;  /* 0x0000d400ff007a0c */ /* 0x000fe40003fa5070 */
[----:B------:R-:W-:Y:S02]  /*1b30*/  ISETP.NE.U32.AND P6, PT, RZ, c[0x0][0x358], PT ;  /* 0x0000d600ff007a0c */ /* 0x000fe40003fc5070 */
[----:B------:R-:W-:-:S02]  /*1b40*/  ISETP.NE.AND.EX P3, PT, RZ, c[0x0][0x34c], PT, P3 ;  /* 0x0000d300ff007a0c */ /* 0x000fc40003f65330 */
[----:B------:R-:W-:Y:S02]  /*1b50*/  ISETP.NE.AND.EX P5, PT, RZ, c[0x0][0x354], PT, P5 ;  /* 0x0000d500ff007a0c */ /* 0x000fe40003fa5350 */
[----:B------:R-:W-:Y:S01]  /*1b60*/  ISETP.NE.AND.EX P6, PT, RZ, c[0x0][0x35c], PT, P6 ;  /* 0x0000d700ff007a0c */ /* 0x000fe20003fc5360 */
[----:B------:R-:W-:Y:S01]  /*1b70*/  IMAD.MOV.U32 R142, RZ, RZ, RZ ;  /* 0x000000ffff8e7224 */ /* 0x000fe200078e00ff */
[----:B------:R-:W-:Y:S01]  /*1b80*/  CS2R R12, SRZ ;  /* 0x00000000000c7805 */ /* 0x000fe2000001ff00 */
[----:B--2---:R-:W-:Y:S01]  /*1b90*/  SHF.R.S32.HI R28, RZ, 0x1f, R27 ;  /* 0x0000001fff1c7819 */ /* 0x004fe2000001141b */
[C---:B------:R-:W-:Y:S01]  /*1ba0*/  IMAD.SHL.U32 R16, R27.reuse, 0x4, RZ ;  /* 0x000000041b107824 */ /* 0x040fe200078e00ff */
[C---:B------:R-:W-:Y:S01]  /*1bb0*/  @P1 LEA R4, P0, R27.reuse, c[0x0][0x370], 0x2 ;  /* 0x0000dc001b041a11 */ /* 0x040fe200078010ff */
[----:B------:R1:W-:Y:S01]  /*1bc0*/  STL [R1+0x58], R27 ;  /* 0x0000581b01007387 */ /* 0x0003e20000100800 */
[C-C-:B------:R-:W-:Y:S02]  /*1bd0*/  SHF.L.U64.HI R15, R27.reuse, 0x2, R28.reuse ;  /* 0x000000021b0f7819 */ /* 0x140fe4000001021c */
[----:B------:R-:W-:Y:S01]  /*1be0*/  @P1 LEA.HI.X R5, R27, c[0x0][0x374], R28, 0x2, P0 ;  /* 0x0000dd001b051a11 */ /* 0x000fe200000f141c */
[----:B------:R1:W-:Y:S01]  /*1bf0*/  STL [R1+0x80], R28 ;  /* 0x0000801c01007387 */ /* 0x0003e20000100800 */
[----:B------:R-:W-:-:S03]  /*1c00*/  @P4 IADD3 R2, P0, R16, c[0x0][0x360], RZ ;  /* 0x0000d80010024a10 */ /* 0x000fc60007f1e0ff */
[----:B------:R2:W3:Y:S01]  /*1c10*/  @P1 LDG.E R9, [R4.64] ;  /* 0x0000000804091981 */ /* 0x0004e2000c1e1900 */
[C---:B------:R-:W-:Y:S02]  /*1c20*/  @P4 IADD3.X R3, R15.reuse, c[0x0][0x364], RZ, P0, !PT ;  /* 0x0000d9000f034a10 */ /* 0x040fe400007fe4ff */
[----:B------:R-:W-:Y:S01]  /*1c30*/  IADD3 R6, P2, R16, c[0x0][0x348], RZ ;  /* 0x0000d20010067a10 */ /* 0x000fe20007f5e0ff */
[----:B------:R1:W-:Y:S04]  /*1c40*/  STL [R1+0x50], R16 ;  /* 0x0000501001007387 */ /* 0x0003e80000100800 */
[----:B------:R4:W5:Y:S01]  /*1c50*/  @P4 LDG.E R146, [R2.64] ;  /* 0x0000000802924981 */ /* 0x000962000c1e1900 */
[----:B------:R-:W-:-:S03]  /*1c60*/  IADD3.X R7, R15, c[0x0][0x34c], RZ, P2, !PT ;  /* 0x0000d3000f077a10 */ /* 0x000fc600017fe4ff */
[----:B------:R1:W-:Y:S04]  /*1c70*/  STL [R1+0x54], R15 ;  /* 0x0000540f01007387 */ /* 0x0003e80000100800 */
[----:B------:R1:W5:Y:S01]  /*1c80*/  @P3 LDG.E R142, [R6.64] ;  /* 0x00000008068e3981 */ /* 0x000362000c1e1900 */
[----:B--2---:R-:W-:-:S04]  /*1c90*/  IADD3 R4, P1, R16, c[0x0][0x350], RZ ;  /* 0x0000d40010047a10 */ /* 0x004fc80007f3e0ff */
[----:B------:R-:W-:Y:S02]  /*1ca0*/  IADD3.X R5, R15, c[0x0][0x354], RZ, P1, !PT ;  /* 0x0000d5000f057a10 */ /* 0x000fe40000ffe4ff */
[----:B----4-:R-:W-:-:S03]  /*1cb0*/  IADD3 R2, P0, R16, c[0x0][0x358], RZ ;  /* 0x0000d60010027a10 */ /* 0x010fc60007f1e0ff */
[----:B------:R1:W5:Y:S01]  /*1cc0*/  @P5 LDG.E R13, [R4.64] ;  /* 0x00000008040d5981 */ /* 0x000362000c1e1900 */
[----:B------:R-:W-:-:S05]  /*1cd0*/  IADD3.X R3, R15, c[0x0][0x35c], RZ, P0, !PT ;  /* 0x0000d7000f037a10 */ /* 0x000fca00007fe4ff */
[----:B------:R1:W5:Y:S01]  /*1ce0*/  @P6 LDG.E R12, [R2.64] ;  /* 0x00000008020c6981 */ /* 0x000362000c1e1900 */
[----:B------:R-:W-:Y:S03]  /*1cf0*/  YIELD ;  /* 0x0000000000007946 */ /* 0x000fe60003800000 */
[----:B---3--:R1:W-:Y:S01]  /*1d00*/  STL [R1+0x2c], R9 ;  /* 0x00002c0901007387 */ /* 0x0083e20000100800 */
[----:B------:R-:W-:Y:S05]  /*1d10*/  @P4 BRA `(.L_x_231) ;  /* 0x0000005000004947 */ /* 0x000fea0003800000 */
[----:B-----5:R-:W-:Y:S01]  /*1d20*/  MOV R146, c[0x0][0x168] ;  /* 0x00005a0000927a02 */ /* 0x020fe20000000f00 */
[----:B------:R-:W-:Y:S05]  /*1d30*/  @!P3 BRA `(.L_x_231) ;  /* 0x000000300000b947 */ /* 0x000fea0003800000 */
[----:B------:R-:W2:Y:S04]  /*1d40*/  LDG.E R8, [R6.64] ;  /* 0x0000000806087981 */ /* 0x000ea8000c1e1900 */
[----:B------:R-:W2:Y:S02]  /*1d50*/  LDG.E R0, [R6.64+0x4] ;  /* 0x0000040806007981 */ /* 0x000ea4000c1e1900 */
[----:B--2---:R-:W-:-:S02]  /*1d60*/  IADD3 R146, -R8, R0, RZ ;  /* 0x0000000008927210 */ /* 0x004fc40007ffe1ff */
.L_x_231:
[----:B------:R-:W-:-:S04]  /*1d70*/  ISETP.NE.U32.AND P0, PT, RZ, c[0x0][0x368], PT ;  /* 0x0000da00ff007a0c */ /* 0x000fc80003f05070 */
[----:B------:R-:W-:-:S13]  /*1d80*/  ISETP.NE.AND.EX P0, PT, RZ, c[0x0][0x36c], PT, P0 ;  /* 0x0000db00ff007a0c */ /* 0x000fda0003f05300 */
[----:B------:R-:W-:Y:S05]  /*1d90*/  @!P0 BRA `(.L_x_232) ;  /* 0x0000004000008947 */ /* 0x000fea0003800000 */
[----:B-1----:R-:W-:-:S04]  /*1da0*/  IADD3 R6, P0, R16, c[0x0][0x368], RZ ;  /* 0x0000da0010067a10 */ /* 0x002fc80007f1e0ff */
[----:B------:R-:W-:-:S05]  /*1db0*/  IADD3.X R7, R15, c[0x0][0x36c], RZ, P0, !PT ;  /* 0x0000db000f077a10 */ /* 0x000fca00007fe4ff */
[----:B------:R1:W5:Y:S01]  /*1dc0*/  LDG.E R6, [R6.64] ;  /* 0x0000000806067981 */ /* 0x000362000c1e1900 */
[----:B------:R-:W-:Y:S05]  /*1dd0*/  BRA `(.L_x_233) ;  /* 0x0000005000007947 */ /* 0x000fea0003800000 */
.L_x_232:
[----:B-1----:R-:W-:Y:S01]  /*1de0*/  MOV R6, UR6 ;  /* 0x0000000600067c02 */ /* 0x002fe20008000f00 */
[----:B------:R-:W-:Y:S05]  /*1df0*/  @!P5 BRA `(.L_x_233) ;  /* 0x000000300000d947 */ /* 0x000fea0003800000 */
[----:B------:R-:W2:Y:S04]  /*1e00*/  LDG.E R6, [R4.64] ;  /* 0x0000000804067981 */ /* 0x000ea8000c1e1900 */
[----:B------:R-:W2:Y:S02]  /*1e10*/  LDG.E R0, [R4.64+0x4] ;  /* 0x0000040804007981 */ /* 0x000ea4000c1e1900 */
[----:B--2---:R-:W-:Y:S02]  /*1e20*/  IADD3 R6, -R6, R0, RZ ;  /* 0x0000000006067210 */ /* 0x004fe40007ffe1ff */
.L_x_233:
[----:B------:R-:W2:Y:S04]  /*1e30*/  LDL R14, [R1+0x38] ;  /* 0x00003800010e7983 */ /* 0x000ea80000100800 */
[----:B------:R3:W4:Y:S04]  /*1e40*/  @P6 LDG.E R4, [R2.64] ;  /* 0x0000000802046981 */ /* 0x000728000c1e1900 */
[----:B------:R3:W4:Y:S01]  /*1e50*/  @P6 LDG.E R0, [R2.64+0x4] ;  /* 0x0000040802006981 */ /* 0x000722000c1e1900 */
[----:B------:R-:W-:Y:S01]  /*1e60*/  ISETP.NE.U32.AND P0, PT, RZ, c[0x0][0x378], PT ;  /* 0x0000de00ff007a0c */ /* 0x000fe20003f05070 */
[----:B-----5:R-:W-:-:S03]  /*1e70*/  IMAD.MOV.U32 R129, RZ, RZ, R6 ;  /* 0x000000ffff817224 */ /* 0x020fc600078e0006 */
[----:B------:R-:W-:-:S13]  /*1e80*/  ISETP.NE.AND.EX P1, PT, RZ, c[0x0][0x37c], PT, P0 ;  /* 0x0000df00ff007a0c */ /* 0x000fda0003f25300 */
[----:B---3--:R-:W-:-:S04]  /*1e90*/  @P1 IADD3 R2, P0, R16, c[0x0][0x378], RZ ;  /* 0x0000de0010021a10 */ /* 0x008fc80007f1e0ff */
[----:B------:R-:W-:-:S05]  /*1ea0*/  @P1 IADD3.X R3, R15, c[0x0][0x37c], RZ, P0, !PT ;  /* 0x0000df000f031a10 */ /* 0x000fca00007fe4ff */
[----:B------:R3:W5:Y:S01]  /*1eb0*/  @P1 LDG.E R129, [R2.64] ;  /* 0x0000000802811981 */ /* 0x000762000c1e1900 */
[----:B-1----:R-:W-:Y:S01]  /*1ec0*/  IMAD.IADD R7, R6, 0x1, -R9 ;  /* 0x0000000106077824 */ /* 0x002fe200078e0a09 */
[----:B------:R-:W-:Y:S01]  /*1ed0*/  BSSY B0, `(.L_x_234) ;  /* 0x0000031000007945 */ /* 0x000fe20003800000 */
[----:B---3--:R-:W-:Y:S01]  /*1ee0*/  IMAD.MOV.U32 R2, RZ, RZ, c[0x0][0x228] ;  /* 0x00008a00ff027624 */ /* 0x008fe200078e00ff */
[----:B--2---:R-:W-:-:S04]  /*1ef0*/  LOP3.LUT R3, R14, 0xff000000, RZ, 0xc0, !PT ;  /* 0xff0000000e037812 */ /* 0x004fc800078ec0ff */
[----:B------:R-:W-:Y:S01]  /*1f00*/  SHF.R.U32.HI R3, RZ, 0x8, R3 ;  /* 0x00000008ff037819 */ /* 0x000fe20000011603 */
[----:B----4-:R-:W-:Y:S01]  /*1f10*/  @P6 IMAD.IADD R2, R0, 0x1, -R4 ;  /* 0x0000000100026824 */ /* 0x010fe200078e0a04 */
[----:B------:R-:W-:-:S03]  /*1f20*/  LOP3.LUT R4, R14, 0xff0000, RZ, 0xc0, !PT ;  /* 0x00ff00000e047812 */ /* 0x000fc600078ec0ff */
[----:B------:R-:W-:Y:S01]  /*1f30*/  IMAD.IADD R131, R7, 0x1, R2 ;  /* 0x0000000107837824 */ /* 0x000fe200078e0202 */
[----:B------:R-:W-:-:S04]  /*1f40*/  LEA.HI R3, R4, R3, RZ, 0x10 ;  /* 0x0000000304037211 */ /* 0x000fc800078f80ff */
[----:B------:R-:W-:Y:S02]  /*1f50*/  SHF.R.U32.HI R5, RZ, 0x10, R3 ;  /* 0x00000010ff057819 */ /* 0x000fe40000011603 */
[----:B------:R-:W-:Y:S02]  /*1f60*/  LOP3.LUT R17, R3, 0xff, RZ, 0xc0, !PT ;  /* 0x000000ff03117812 */ /* 0x000fe400078ec0ff */
[C---:B------:R-:W-:Y:S01]  /*1f70*/  IADD3 R0, R131.reuse, 0x4f, RZ ;  /* 0x0000004f83007810 */ /* 0x040fe20007ffe0ff */
[----:B------:R1:W-:Y:S01]  /*1f80*/  STL [R1+0x84], R5 ;  /* 0x0000840501007387 */ /* 0x0003e20000100800 */
[----:B------:R-:W-:Y:S02]  /*1f90*/  ISETP.GE.AND P0, PT, R131, 0x1, PT ;  /* 0x000000018300780c */ /* 0x000fe40003f06270 */
[----:B------:R-:W-:Y:S01]  /*1fa0*/  ISETP.NE.AND P1, PT, R5, RZ, PT ;  /* 0x000000ff0500720c */ /* 0x000fe20003f25270 */
[----:B------:R1:W-:Y:S01]  /*1fb0*/  STL [R1+0x88], R17 ;  /* 0x0000881101007387 */ /* 0x0003e20000100800 */
[----:B------:R-:W-:-:S02]  /*1fc0*/  IMAD.HI R0, R0, 0x66666667, RZ ;  /* 0x6666666700007827 */ /* 0x000fc400078e02ff */
[----:B------:R-:W-:-:S03]  /*1fd0*/  SEL R128, R5, c[0x0][0x338], P1 ;  /* 0x0000ce0005807a07 */ /* 0x000fc60000800000 */
[----:B------:R-:W-:-:S04]  /*1fe0*/  SHF.R.U32.HI R4, RZ, 0x1f, R0 ;  /* 0x0000001fff047819 */ /* 0x000fc80000011600 */
[----:B------:R-:W-:Y:S01]  /*1ff0*/  LEA.HI.SX32 R138, R0, R4, 0x1b ;  /* 0x00000004008a7211 */ /* 0x000fe200078fdaff */
[----:B------:R-:W-:Y:S01]  /*2000*/  IMAD.MOV.U32 R0, RZ, RZ, RZ ;  /* 0x000000ffff007224 */ /* 0x000fe200078e00ff */
[----:B------:R-:W-:Y:S05]  /*2010*/  @!P0 BRA `(.L_x_235) ;  /* 0x000001c000008947 */ /* 0x000fea0003800000 */
        /* <DEDUP_REMOVED lines=11> */
[----:B------:R-:W-:Y:S02]  /*20d0*/  IMAD.MOV.U32 R4, RZ, RZ, RZ ;  /* 0x000000ffff047224 */ /* 0x000fe400078e00ff */
        /* <DEDUP_REMOVED lines=16> */
.L_x_235:
[----:B------:R-:W-:Y:S05]  /*21e0*/  BSYNC B0 ;  /* 0x0000000000007941 */ /* 0x000fea0003800000 */
.L_x_234:
[----:B------:R-:W-:-:S04]  /*21f0*/  IMAD R3, R17, R0, RZ ;  /* 0x0000000011037224 */ /* 0x000fc800078e02ff */
[C---:B------:R-:W-:Y:S02]  /*2200*/  IMAD.IADD R0, R3.reuse, 0x1, R0 ;  /* 0x0000000103007824 */ /* 0x040fe400078e0200 */
[----:B------:R-:W-:-:S03]  /*2210*/  IMAD R3, R3, 0x50, -R7 ;  /* 0x0000005003037824 */ /* 0x000fc600078e0a07 */
[----:B------:R-:W-:Y:S02]  /*2220*/  IMNMX R0, R138, R0, PT ;  /* 0x000000008a007217 */ /* 0x000fe40003800200 */
[----:B------:R-:W-:-:S03]  /*2230*/  IMNMX R3, RZ, R3, !PT ;  /* 0x00000003ff037217 */ /* 0x000fc60007800200 */
[----:B------:R-:W-:Y:S02]  /*2240*/  IMAD R0, R0, 0x50, -R7 ;  /* 0x0000005000007824 */ /* 0x000fe400078e0a07 */
[----:B-1----:R-:W-:-:S03]  /*2250*/  IMAD.WIDE.U32 R4, R3, -0x33333333, RZ ;  /* 0xcccccccd03047825 */ /* 0x002fc600078e00ff */
[----:B------:R-:W-:Y:S02]  /*2260*/  IMNMX R0, R0, R2, PT ;  /* 0x0000000200007217 */ /* 0x000fe40003800200 */
[----:B------:R-:W-:Y:S02]  /*2270*/  SHF.R.U32.HI R118, RZ, 0x6, R5 ;  /* 0x00000006ff767819 */ /* 0x000fe40000011605 */
[----:B------:R-:W-:-:S13]  /*2280*/  ISETP.GT.AND P0, PT, R0, R3, PT ;  /* 0x000000030000720c */ /* 0x000fda0003f04270 */
[----:B------:R-:W-:Y:S01]  /*2290*/  @P0 IADD3 R3, R0, 0x4f, RZ ;  /* 0x0000004f00030810 */ /* 0x000fe20007ffe0ff */
[----:B------:R-:W-:-:S04]  /*22a0*/  IMAD.MOV.U32 R0, RZ, RZ, R118 ;  /* 0x000000ffff007224 */ /* 0x000fc800078e0076 */
[----:B------:R-:W-:-:S05]  /*22b0*/  @P0 IMAD.HI R3, R3, 0x66666667, RZ ;  /* 0x6666666703030827 */ /* 0x000fca00078e02ff */
[----:B------:R-:W-:-:S04]  /*22c0*/  @P0 SHF.R.U32.HI R4, RZ, 0x1f, R3 ;  /* 0x0000001fff040819 */ /* 0x000fc80000011603 */
[----:B------:R-:W-:-:S04]  /*22d0*/  @P0 LEA.HI.SX32 R0, R3, R4, 0x1b ;  /* 0x0000000403000211 */ /* 0x000fc800078fdaff */
[----:B------:R-:W-:-:S13]  /*22e0*/  ISETP.GT.AND P0, PT, R0, R118, PT ;  /* 0x000000760000720c */ /* 0x000fda0003f04270 */
[----:B------:R-:W-:Y:S05]  /*22f0*/  @!P0 BRA `(.L_x_236) ;  /* 0x0000594000008947 */ /* 0x000fea0003800000 */
[----:B------:R-:W-:Y:S01]  /*2300*/  ISETP.NE.U32.AND P0, PT, RZ, c[0x0][0x340], PT ;  /* 0x0000d000ff007a0c */ /* 0x000fe20003f05070 */
[----:B------:R-:W1:Y:S03]  /*2310*/  S2R R9, SR_TID.X ;  /* 0x0000000000097919 */ /* 0x000e660000002100 */
[----:B------:R-:W-:-:S13]  /*2320*/  ISETP.NE.AND.EX P5, PT, RZ, c[0x0][0x344], PT, P0 ;  /* 0x0000d100ff007a0c */ /* 0x000fda0003fa5300 */
[----:B------:R-:W-:-:S04]  /*2330*/  @P5 IADD3 R4, P0, R16, c[0x0][0x340], RZ ;  /* 0x0000d00010045a10 */ /* 0x000fc80007f1e0ff */
[----:B------:R-:W-:Y:S02]  /*2340*/  @P5 IADD3.X R5, R15, c[0x0][0x344], RZ, P0, !PT ;  /* 0x0000d1000f055a10 */ /* 0x000fe400007fe4ff */
[----:B-1----:R-:W-:-:S03]  /*2350*/  SHF.R.S32.HI R8, RZ, 0x1f, R9 ;  /* 0x0000001fff087819 */ /* 0x002fc60000011409 */
[----:B------:R1:W2:Y:S01]  /*2360*/  @P5 LDG.E R23, [R4.64] ;  /* 0x0000000804175981 */ /* 0x0002a2000c1e1900 */
[----:B------:R-:W-:-:S04]  /*2370*/  LEA.HI R8, R8, R9, RZ, 0x3 ;  /* 0x0000000908087211 */ /* 0x000fc800078f18ff */
[----:B------:R-:W-:Y:S02]  /*2380*/  SHF.R.S32.HI R8, RZ, 0x3, R8 ;  /* 0x00000003ff087819 */ /* 0x000fe40000011408 */
[----:B------:R-:W-:Y:S02]  /*2390*/  SHF.R.S32.HI R3, RZ, 0x1f, R12 ;  /* 0x0000001fff037819 */ /* 0x000fe4000001140c */
[----:B------:R-:W-:-:S04]  /*23a0*/  IADD3 R106, P0, R8, R12, RZ ;  /* 0x0000000c086a7210 */ /* 0x000fc80007f1e0ff */
[----:B------:R-:W-:-:S05]  /*23b0*/  LEA.HI.X.SX32 R107, R8, R3, 0x1, P0 ;  /* 0x00000003086b7211 */ /* 0x000fca00000f0eff */
[----:B------:R-:W-:Y:S01]  /*23c0*/  IMAD R3, R107, c[0x0][0x238], RZ ;  /* 0x00008e006b037a24 */ /* 0x000fe200078e02ff */
[----:B------:R-:W-:-:S03]  /*23d0*/  LOP3.LUT R26, R14, 0xffff, RZ, 0xc0, !PT ;  /* 0x0000ffff0e1a7812 */ /* 0x000fc600078ec0ff */
[C---:B------:R-:W-:Y:S02]  /*23e0*/  IMAD R3, R106.reuse, c[0x0][0x23c], R3 ;  /* 0x00008f006a037a24 */ /* 0x040fe400078e0203 */
[----:B-1----:R-:W-:Y:S01]  /*23f0*/  IMAD.WIDE.U32 R4, R106, c[0x0][0x238], R244 ;  /* 0x00008e006a047a25 */ /* 0x002fe200078e00f4 */
[----:B------:R-:W-:-:S03]  /*2400*/  SEL R24, R28, RZ, !P6 ;  /* 0x000000ff1c187207 */ /* 0x000fc60007000000 */
[----:B------:R-:W-:Y:S01]  /*2410*/  IMAD.IADD R5, R5, 0x1, R3 ;  /* 0x0000000105057824 */ /* 0x000fe200078e0203 */
[----:B------:R-:W-:Y:S01]  /*2420*/  IADD3 R31, R0, -0x1, RZ ;  /* 0xffffffff001f7810 */ /* 0x000fe20007ffe0ff */
[----:B------:R-:W-:Y:S01]  /*2430*/  IMAD.MOV.U32 R134, RZ, RZ, 0x50 ;  /* 0x00000050ff867424 */ /* 0x000fe200078e00ff */
[----:B------:R-:W-:Y:S01]  /*2440*/  IADD3 R105, -R8, R2, RZ ;  /* 0x0000000208697210 */ /* 0x000fe20007ffe1ff */
[----:B------:R-:W-:Y:S01]  /*2450*/  IMAD.WIDE.U32 R4, R26, c[0x0][0x240], R4 ;  /* 0x000090001a047a25 */ /* 0x000fe200078e0004 */
[----:B------:R-:W-:-:S03]  /*2460*/  SEL R25, R27, RZ, !P6 ;  /* 0x000000ff1b197207 */ /* 0x000fc60007000000 */
[----:B------:R-:W-:Y:S02]  /*2470*/  IMAD R5, R26, c[0x0][0x244], R5 ;  /* 0x000091001a057a24 */ /* 0x000fe400078e0205 */
[----:B------:R-:W-:Y:S02]  /*2480*/  IMAD R3, R24, c[0x0][0x248], RZ ;  /* 0x0000920018037a24 */ /* 0x000fe400078e02ff */
[C---:B------:R-:W-:Y:S02]  /*2490*/  IMAD R149, R134.reuse, c[0x0][0x23c], RZ ;  /* 0x00008f0086957a24 */ /* 0x040fe400078e02ff */
[----:B------:R-:W-:-:S04]  /*24a0*/  IMAD.WIDE.U32 R132, R134, c[0x0][0x238], RZ ;  /* 0x00008e0086847a25 */ /* 0x000fc800078e00ff */
[----:B------:R-:W-:Y:S02]  /*24b0*/  IMAD R0, R31, -0x50, R105 ;  /* 0xffffffb01f007824 */ /* 0x000fe400078e0269 */
[C---:B------:R-:W-:Y:S02]  /*24c0*/  IMAD R7, R25.reuse, c[0x0][0x24c], R3 ;  /* 0x0000930019077a24 */ /* 0x040fe400078e0203 */
[----:B------:R-:W-:Y:S01]  /*24d0*/  IMAD.WIDE.U32 R110, R25, c[0x0][0x248], R4 ;  /* 0x00009200196e7a25 */ /* 0x000fe200078e0004 */
[----:B------:R-:W-:-:S03]  /*24e0*/  ISETP.GE.AND P1, PT, R0, 0x1, PT ;  /* 0x000000010000780c */ /* 0x000fc60003f26270 */
[----:B------:R-:W-:Y:S01]  /*24f0*/  IMAD.IADD R149, R133, 0x1, R149 ;  /* 0x0000000185957824 */ /* 0x000fe200078e0295 */
[----:B------:R-:W-:Y:S01]  /*2500*/  SHF.R.S32.HI R4, RZ, 0x1f, R31 ;  /* 0x0000001fff047819 */ /* 0x000fe2000001141f */
[----:B------:R-:W-:Y:S01]  /*2510*/  IMAD.MOV.U32 R108, RZ, RZ, R110 ;  /* 0x000000ffff6c7224 */ /* 0x000fe200078e006e */
[----:B------:R-:W-:Y:S01]  /*2520*/  IADD3 R109, R111, R7, RZ ;  /* 0x000000076f6d7210 */ /* 0x000fe20007ffe0ff */
[----:B------:R-:W-:Y:S01]  /*2530*/  IMAD R3, R149, R31, RZ ;  /* 0x0000001f95037224 */ /* 0x000fe200078e02ff */
[----:B------:R-:W-:-:S03]  /*2540*/  ISETP.GE.AND P3, PT, R0, 0x11, PT ;  /* 0x000000110000780c */ /* 0x000fc60003f66270 */
[-C--:B------:R-:W-:Y:S01]  /*2550*/  IMAD R3, R4, R132.reuse, R3 ;  /* 0x0000008404037224 */ /* 0x080fe200078e0203 */
[----:B------:R-:W-:Y:S01]  /*2560*/  ISETP.GE.AND P6, PT, R244, c[0x0][0x1d4], PT ;  /* 0x00007500f4007a0c */ /* 0x000fe20003fc6270 */
[----:B------:R-:W-:Y:S01]  /*2570*/  IMAD.WIDE.U32 R4, R31, R132, R108 ;  /* 0x000000841f047225 */ /* 0x000fe200078e006c */
[----:B------:R-:W-:Y:S02]  /*2580*/  SHF.R.S32.HI R10, RZ, 0x1f, R98 ;  /* 0x0000001fff0a7819 */ /* 0x000fe40000011462 */
[----:B------:R-:W-:Y:S01]  /*2590*/  ISETP.GE.AND P2, PT, R0, 0x21, PT ;  /* 0x000000210000780c */ /* 0x000fe20003f46270 */
[----:B------:R-:W-:Y:S01]  /*25a0*/  IMAD.IADD R126, R6, 0x1, R13 ;  /* 0x00000001067e7824 */ /* 0x000fe200078e020d */
[----:B------:R-:W-:Y:S01]  /*25b0*/  @P1 LEA R6, P0, R4, c[0x0][0x220], 0x1 ;  /* 0x0000880004061a11 */ /* 0x000fe200078008ff */
[----:B------:R-:W-:Y:S01]  /*25c0*/  IMAD.IADD R5, R5, 0x1, R3 ;  /* 0x0000000105057824 */ /* 0x000fe200078e0203 */
[----:B------:R-:W-:Y:S01]  /*25d0*/  SHF.R.S32.HI R93, RZ, 0x1f, R92 ;  /* 0x0000001fff5d7819 */ /* 0x000fe2000001145c */
[----:B------:R-:W-:Y:S01]  /*25e0*/  IMAD R3, R10, c[0x0][0x280], RZ ;  /* 0x0000a0000a037a24 */ /* 0x000fe200078e02ff */
[----:B------:R-:W-:-:S02]  /*25f0*/  MOV R139, c[0x0][0x238] ;  /* 0x00008e00008b7a02 */ /* 0x000fc40000000f00 */
[----:B------:R-:W-:Y:S01]  /*2600*/  @P1 LEA.HI.X R7, R4, c[0x0][0x224], R5, 0x1, P0 ;  /* 0x0000890004071a11 */ /* 0x000fe200000f0c05 */
[----:B------:R-:W-:Y:S01]  /*2610*/  IMAD R22, R98, c[0x0][0x284], R3 ;  /* 0x0000a10062167a24 */ /* 0x000fe200078e0203 */
[----:B------:R-:W-:Y:S01]  /*2620*/  ISETP.GE.AND P0, PT, R0, 0x31, PT ;  /* 0x000000310000780c */ /* 0x000fe20003f06270 */
[----:B------:R-:W-:Y:S01]  /*2630*/  IMAD.WIDE.U32 R8, R98, c[0x0][0x280], R92 ;  /* 0x0000a00062087a25 */ /* 0x000fe200078e005c */
[----:B------:R-:W-:Y:S01]  /*2640*/  MOV R130, c[0x0][0x23c] ;  /* 0x00008f0000827a02 */ /* 0x000fe20000000f00 */
[----:B------:R-:W-:Y:S01]  /*2650*/  @!PT LDS RZ, [RZ] ;  /* 0x00000000fffff984 */ /* 0x000fe20000000800 */
[----:B------:R-:W-:Y:S01]  /*2660*/  @!PT LDS RZ, [RZ] ;  /* 0x00000000fffff984 */ /* 0x000fe20000000800 */
[----:B------:R-:W-:Y:S01]  /*2670*/  @!PT LDS RZ, [RZ] ;  /* 0x00000000fffff984 */ /* 0x000fe20000000800 */
[----:B------:R1:W-:Y:S01]  /*2680*/  @P1 LDGSTS.E.BYPASS.LTC128B.128 [R213+0x2900], [R6.64], !P6 ;  /* 0x0290000006d51fae */ /* 0x0003e2000f101d48 */
[C---:B------:R-:W-:Y:S01]  /*2690*/  @P3 LEA R3, P4, R139.reuse, R4, 0x4 ;  /* 0x000000048b033211 */ /* 0x040fe200078820ff */
[----:B------:R-:W-:Y:S01]  /*26a0*/  IMAD.WIDE.U32 R14, R139, 0x20, RZ ;  /* 0x000000208b0e7825 */ /* 0x000fe200078e00ff */
[----:B------:R-:W-:Y:S02]  /*26b0*/  IADD3 R13, R9, R22, RZ ;  /* 0x00000016090d7210 */ /* 0x000fe40007ffe0ff */
[----:B------:R-:W-:-:S02]  /*26c0*/  @P3 LEA R20, P1, R3, c[0x0][0x220], 0x1 ;  /* 0x0000880003143a11 */ /* 0x000fc400078208ff */
[----:B-1----:R-:W-:Y:S01]  /*26d0*/  @P3 LEA.HI.X R6, R139, R5, R130, 0x4, P4 ;  /* 0x000000058b063211 */ /* 0x002fe200020f2482 */
[----:B------:R-:W-:Y:S01]  /*26e0*/  IMAD.SHL.U32 R7, R130, 0x20, RZ ;  /* 0x0000002082077824 */ /* 0x000fe200078e00ff */
[----:B------:R-:W-:Y:S02]  /*26f0*/  @P2 IADD3 R9, P4, R4, R14, RZ ;  /* 0x0000000e04092210 */ /* 0x000fe40007f9e0ff */
[----:B------:R-:W-:Y:S02]  /*2700*/  @P3 LEA.HI.X R21, R3, c[0x0][0x224], R6, 0x1, P1 ;  /* 0x0000890003153a11 */ /* 0x000fe400008f0c06 */
[----:B------:R-:W-:Y:S02]  /*2710*/  ISETP.GE.AND P1, PT, R0, 0x41, PT ;  /* 0x000000410000780c */ /* 0x000fe40003f26270 */
[----:B------:R-:W-:Y:S01]  /*2720*/  @P2 IADD3.X R0, R5, R15, R7, P4, !PT ;  /* 0x0000000f05002210 */ /* 0x000fe200027fe407 */
[----:B------:R-:W-:Y:S01]  /*2730*/  @P0 IMAD R3, R130, 0x30, RZ ;  /* 0x0000003082030824 */ /* 0x000fe200078e02ff */
[----:B------:R-:W-:Y:S01]  /*2740*/  @P2 LEA R18, P4, R9, c[0x0][0x220], 0x1 ;  /* 0x0000880009122a11 */ /* 0x000fe200078808ff */
[----:B------:R-:W-:Y:S01]  /*2750*/  @P0 IMAD.WIDE.U32 R6, R139, 0x30, R4 ;  /* 0x000000308b060825 */ /* 0x000fe200078e0004 */
[----:B------:R1:W-:Y:S02]  /*2760*/  @P3 LDGSTS.E.BYPASS.LTC128B.128 [R213+0x3100], [R20.64], !P6 ;  /* 0x0310000014d53fae */ /* 0x0003e4000f101d48 */
[----:B------:R-:W-:Y:S01]  /*2770*/  @P2 LEA.HI.X R19, R9, c[0x0][0x224], R0, 0x1, P4 ;  /* 0x0000890009132a11 */ /* 0x000fe200020f0c00 */
[----:B------:R-:W-:Y:S01]  /*2780*/  IMAD R0, R10, c[0x0][0x290], RZ ;  /* 0x0000a4000a007a24 */ /* 0x000fe200078e02ff */
[----:B------:R-:W-:Y:S01]  /*2790*/  @P0 LEA R16, P4, R6, c[0x0][0x220], 0x1 ;  /* 0x0000880006100a11 */ /* 0x000fe200078808ff */
[----:B------:R-:W-:-:S02]  /*27a0*/  @P0 IMAD.IADD R3, R7, 0x1, R3 ;  /* 0x0000000107030824 */ /* 0x000fc400078e0203 */
[----:B------:R-:W-:Y:S01]  /*27b0*/  IMAD.WIDE.U32 R10, R98, c[0x0][0x290], R92 ;  /* 0x0000a400620a7a25 */ /* 0x000fe200078e005c */
[----:B------:R1:W-:Y:S02]  /*27c0*/  @P2 LDGSTS.E.BYPASS.LTC128B.128 [R213+0x3900], [R18.64], !P6 ;  /* 0x0390000012d52fae */ /* 0x0003e4000f101d48 */
[----:B------:R-:W-:Y:S01]  /*27d0*/  @P0 LEA.HI.X R17, R6, c[0x0][0x224], R3, 0x1, P4 ;  /* 0x0000890006110a11 */ /* 0x000fe200020f0c03 */
[C---:B------:R-:W-:Y:S02]  /*27e0*/  IMAD R0, R98.reuse, c[0x0][0x294], R0 ;  /* 0x0000a50062007a24 */ /* 0x040fe400078e0200 */
[----:B------:R-:W-:Y:S01]  /*27f0*/  IMAD.WIDE.U32 R14, R98, c[0x0][0x290], R86 ;  /* 0x0000a400620e7a25 */ /* 0x000fe200078e0056 */
[----:B------:R-:W-:Y:S01]  /*2800*/  @P1 LEA R3, P4, R139, R4, 0x6 ;  /* 0x000000048b031211 */ /* 0x000fe200078830ff */
[----:B------:R1:W-:Y:S01]  /*2810*/  @P0 LDGSTS.E.BYPASS.LTC128B.128 [R213+0x4100], [R16.64], !P6 ;  /* 0x0410000010d50fae */ /* 0x0003e2000f101d48 */
[----:B------:R-:W-:Y:S02]  /*2820*/  IADD3 R11, R11, R0, RZ ;  /* 0x000000000b0b7210 */ /* 0x000fe40007ffe0ff */
[----:B------:R-:W-:-:S02]  /*2830*/  IADD3 R7, R0, R15, RZ ;  /* 0x0000000f00077210 */ /* 0x000fc40007ffe0ff */
[----:B------:R-:W-:Y:S02]  /*2840*/  @P1 LEA.HI.X R0, R139, R5, R130, 0x6, P4 ;  /* 0x000000058b001211 */ /* 0x000fe400020f3482 */
[----:B------:R-:W-:-:S04]  /*2850*/  @P1 LEA R4, P4, R3, c[0x0][0x220], 0x1 ;  /* 0x0000880003041a11 */ /* 0x000fc800078808ff */
[----:B------:R-:W-:Y:S02]  /*2860*/  @P1 LEA.HI.X R5, R3, c[0x0][0x224], R0, 0x1, P4 ;  /* 0x0000890003051a11 */ /* 0x000fe400020f0c00 */
[----:B-----5:R-:W-:Y:S02]  /*2870*/  SHF.R.S32.HI R0, RZ, 0x1f, R129 ;  /* 0x0000001fff007819 */ /* 0x020fe40000011481 */
[----:B------:R-:W-:Y:S01]  /*2880*/  MOV R12, R8 ;  /* 0x00000008000c7202 */ /* 0x000fe20000000f00 */
[----:B------:R2:W-:Y:S01]  /*2890*/  @P1 LDGSTS.E.BYPASS.LTC128B.128 [R213+0x4900], [R4.64], !P6 ;  /* 0x0490000004d51fae */ /* 0x0005e2000f101d48 */
[----:B------:R-:W-:-:S04]  /*28a0*/  IMAD.WIDE.U32 R8, R98, c[0x0][0x280], R86 ;  /* 0x0000a00062087a25 */ /* 0x000fc800078e0056 */
[----:B------:R-:W-:Y:S02]  /*28b0*/  IMAD R3, R0, c[0x0][0x280], RZ ;  /* 0x0000a00000037a24 */ /* 0x000fe400078e02ff */
[----:B------:R-:W-:Y:S01]  /*28c0*/  IMAD.MOV.U32 R6, RZ, RZ, R14 ;  /* 0x000000ffff067224 */ /* 0x000fe200078e000e */
[----:B------:R-:W-:Y:S01]  /*28d0*/  MOV R145, 0x5 ;  /* 0x0000000500917802 */ /* 0x000fe20000000f00 */
[----:B------:R-:W-:Y:S02]  /*28e0*/  IMAD.IADD R9, R22, 0x1, R9 ;  /* 0x0000000116097824 */ /* 0x000fe400078e0209 */
[----:B------:R-:W-:Y:S02]  /*28f0*/  IMAD.MOV.U32 R140, RZ, RZ, c[0x0][0x280] ;  /* 0x0000a000ff8c7624 */ /* 0x000fe400078e00ff */
[C---:B------:R-:W-:Y:S02]  /*2900*/  IMAD R147, R134.reuse, c[0x0][0x284], RZ ;  /* 0x0000a10086937a24 */ /* 0x040fe400078e02ff */
[----:B------:R-:W-:-:S02]  /*2910*/  IMAD R148, R134, c[0x0][0x294], RZ ;  /* 0x0000a50086947a24 */ /* 0x000fc400078e02ff */
[----:B------:R-:W-:Y:S01]  /*2920*/  IMAD.WIDE.U32 R136, R134, c[0x0][0x280], RZ ;  /* 0x0000a00086887a25 */ /* 0x000fe200078e00ff */
[----:B------:R-:W-:Y:S01]  /*2930*/  ISETP.GE.AND P1, PT, R212, c[0x0][0x1d4], PT ;  /* 0x00007500d4007a0c */ /* 0x000fe20003f26270 */
[----:B------:R-:W0:Y:S02]  /*2940*/  LDGDEPBAR ;  /* 0x00000000000079af */ /* 0x000e240000000000 */
[----:B------:R-:W-:Y:S01]  /*2950*/  IMAD R0, R0, c[0x0][0x290], RZ ;  /* 0x0000a40000007a24 */ /* 0x000fe200078e02ff */
[----:B------:R-:W-:Y:S01]  /*2960*/  ISETP.GE.AND P0, PT, R86, c[0x0][0x1d4], PT ;  /* 0x0000750056007a0c */ /* 0x000fe20003f06270 */
[----:B------:R-:W-:Y:S01]  /*2970*/  IMAD.MOV.U32 R151, RZ, RZ, c[0x0][0x290] ;  /* 0x0000a400ff977624 */ /* 0x000fe200078e00ff */
[----:B------:R-:W-:Y:S01]  /*2980*/  MOV R143, c[0x0][0x27c] ;  /* 0x00009f00008f7a02 */ /* 0x000fe20000000f00 */
[----:B------:R-:W-:Y:S01]  /*2990*/  IMAD.WIDE.U32 R134, R134, c[0x0][0x290], RZ ;  /* 0x0000a40086867a25 */ /* 0x000fe200078e00ff */
[----:B------:R-:W-:Y:S03]  /*29a0*/  WARPSYNC 0xffffffff ;  /* 0xffffffff00007948 */ /* 0x000fe60003800000 */
[----:B------:R-:W-:-:S02]  /*29b0*/  IMAD R3, R129, c[0x0][0x284], R3 ;  /* 0x0000a10081037a24 */ /* 0x000fc400078e0203 */
[C---:B------:R-:W-:Y:S02]  /*29c0*/  IMAD R0, R129.reuse, c[0x0][0x294], R0 ;  /* 0x0000a50081007a24 */ /* 0x040fe400078e0200 */
[----:B------:R-:W-:-:S04]  /*29d0*/  IMAD.WIDE.U32 R84, R129, c[0x0][0x280], R8 ;  /* 0x0000a00081547a25 */ /* 0x000fc800078e0008 */
[----:B------:R-:W-:Y:S01]  /*29e0*/  IMAD.WIDE.U32 R82, R129, c[0x0][0x290], R6 ;  /* 0x0000a40081527a25 */ /* 0x000fe200078e0006 */
[----:B------:R-:W-:-:S03]  /*29f0*/  SHF.L.U64.HI R144, R140, R145, c[0x0][0x284] ;  /* 0x0000a1008c907619 */ /* 0x000fc60000010291 */
[----:B------:R-:W-:-:S04]  /*2a00*/  IMAD.WIDE.U32 R116, R26, c[0x0][0x1e8], RZ ;  /* 0x00007a001a747a25 */ /* 0x000fc800078e00ff */
[----:B------:R-:W-:-:S04]  /*2a10*/  IMAD.WIDE.U32 R114, R26, c[0x0][0x210], RZ ;  /* 0x000084001a727a25 */ /* 0x000fc800078e00ff */
[----:B------:R-:W-:-:S04]  /*2a20*/  IMAD.WIDE.U32 R94, R129, c[0x0][0x280], R12 ;  /* 0x0000a000815e7a25 */ /* 0x000fc800078e000c */
[----:B------:R-:W-:Y:S01]  /*2a30*/  IMAD.WIDE.U32 R88, R129, c[0x0][0x290], R10 ;  /* 0x0000a40081587a25 */ /* 0x000fe200078e000a */
[----:B------:R-:W-:Y:S02]  /*2a40*/  P2R R104, PR, RZ, 0x2 ;  /* 0x00000002ff687803 */ /* 0x000fe40000000000 */
[----:B------:R-:W-:Y:S01]  /*2a50*/  P2R R80, PR, RZ, 0x1 ;  /* 0x00000001ff507803 */ /* 0x000fe20000000000 */
[----:B------:R-:W-:Y:S01]  /*2a60*/  IMAD.SHL.U32 R152, R140, 0x20, RZ ;  /* 0x000000208c987824 */ /* 0x000fe200078e00ff */
[----:B------:R-:W-:Y:S01]  /*2a70*/  SHF.L.U32 R143, R143, 0x1, RZ ;  /* 0x000000018f8f7819 */ /* 0x000fe200000006ff */
[----:B------:R-:W-:Y:S01]  /*2a80*/  IMAD.IADD R147, R137, 0x1, R147 ;  /* 0x0000000189937824 */ /* 0x000fe200078e0293 */
[C---:B------:R-:W-:Y:S01]  /*2a90*/  SHF.L.U64.HI R145, R151.reuse, R145, c[0x0][0x294] ;  /* 0x0000a50097917619 */ /* 0x040fe20000010291 */
[C---:B------:R-:W-:Y:S01]  /*2aa0*/  IMAD R125, R26.reuse, c[0x0][0x1ec], R117 ;  /* 0x00007b001a7d7a24 */ /* 0x040fe200078e0275 */
[----:B------:R-:W-:Y:S01]  /*2ab0*/  SHF.L.U32 R153, R151, 0x5, RZ ;  /* 0x0000000597997819 */ /* 0x000fe200000006ff */
[----:B------:R-:W-:Y:S01]  /*2ac0*/  IMAD R124, R26, c[0x0][0x214], R115 ;  /* 0x000085001a7c7a24 */ /* 0x000fe200078e0273 */
[----:B------:R-:W-:Y:S01]  /*2ad0*/  IADD3 R148, R135, R148, RZ ;  /* 0x0000009487947210 */ /* 0x000fe20007ffe0ff */
[----:B------:R-:W-:Y:S01]  /*2ae0*/  IMAD.IADD R103, R95, 0x1, R3 ;  /* 0x000000015f677824 */ /* 0x000fe200078e0203 */
[----:B------:R-:W-:Y:S01]  /*2af0*/  IADD3 R101, R3, R85, RZ ;  /* 0x0000005503657210 */ /* 0x000fe20007ffe0ff */
[----:B------:R-:W-:Y:S01]  /*2b00*/  IMAD.IADD R102, R89, 0x1, R0 ;  /* 0x0000000159667824 */ /* 0x000fe200078e0200 */
[----:B------:R-:W-:-:S02]  /*2b10*/  IADD3 R100, R0, R83, RZ ;  /* 0x0000005300647210 */ /* 0x000fc40007ffe0ff */
[----:B--2---:R-:W-:Y:S01]  /*2b20*/  @P5 SHF.R.S32.HI R4, RZ, 0x1f, R23 ;  /* 0x0000001fff045819 */ /* 0x004fe20000011417 */
[----:B------:R-:W-:Y:S01]  /*2b30*/  @!P5 IMAD.MOV.U32 R4, RZ, RZ, R28 ;  /* 0x000000ffff04d224 */ /* 0x000fe200078e001c */
[----:B------:R-:W-:-:S03]  /*2b40*/  @!P5 MOV R23, R27 ;  /* 0x0000001b0017d202 */ /* 0x000fc60000000f00 */
[----:B------:R-:W-:Y:S02]  /*2b50*/  IMAD R4, R4, c[0x0][0x2b0], RZ ;  /* 0x0000ac0004047a24 */ /* 0x000fe400078e02ff */
[----:B------:R-:W-:-:S04]  /*2b60*/  IMAD.WIDE.U32 R112, R23, c[0x0][0x2b0], RZ ;  /* 0x0000ac0017707a25 */ /* 0x000fc800078e00ff */
[----:B------:R-:W-:-:S04]  /*2b70*/  IMAD R4, R23, c[0x0][0x2b4], R4 ;  /* 0x0000ad0017047a24 */ /* 0x000fc800078e0204 */
[----:B------:R-:W-:Y:S02]  /*2b80*/  IMAD.IADD R122, R113, 0x1, R4 ;  /* 0x00000001717a7824 */ /* 0x000fe400078e0204 */
[----:B-1----:R-:W2:Y:S04]  /*2b90*/  LDL R17, [R1+0x40] ;  /* 0x0000400001117983 */ /* 0x002ea80000100800 */
[----:B------:R-:W3:Y:S04]  /*2ba0*/  LDL R14, [R1+0x44] ;  /* 0x00004400010e7983 */ /* 0x000ee80000100800 */
[----:B------:R-:W4:Y:S04]  /*2bb0*/  LDL R13, [R1+0x4c] ;  /* 0x00004c00010d7983 */ /* 0x000f280000100800 */
[----:B------:R-:W5:Y:S01]  /*2bc0*/  LDL R12, [R1+0x48] ;  /* 0x00004800010c7983 */ /* 0x000f620000100800 */
[----:B------:R-:W-:Y:S01]  /*2bd0*/  ISETP.GE.AND P0, PT, R86, c[0x0][0x27c], PT ;  /* 0x00009f0056007a0c */ /* 0x000fe20003f06270 */
[----:B------:R-:W-:Y:S01]  /*2be0*/  IMAD.WIDE.U32 R4, R26, c[0x0][0x260], R244 ;  /* 0x000098001a047a25 */ /* 0x000fe200078e00f4 */
[----:B------:R-:W-:Y:S01]  /*2bf0*/  IADD3 R15, R98, 0x20, RZ ;  /* 0x00000020620f7810 */ /* 0x000fe20007ffe0ff */
[----:B------:R-:W-:Y:S01]  /*2c00*/  ULDC.U8 UR5, c[0x0][0x298] ;  /* 0x0000a60000057ab9 */ /* 0x000fe20000000000 */
[----:B------:R-:W-:Y:S01]  /*2c10*/  SEL R3, RZ, c[0x0][0x27c], !P0 ;  /* 0x00009f00ff037a07 */ /* 0x000fe20004000000 */
[----:B------:R-:W-:Y:S01]  /*2c20*/  IMAD R5, R26, c[0x0][0x264], R5 ;  /* 0x000099001a057a24 */ /* 0x000fe200078e0205 */
[----:B------:R-:W-:Y:S01]  /*2c30*/  IADD3 R16, R98, 0x40, RZ ;  /* 0x0000004062107810 */ /* 0x000fe20007ffe0ff */
[----:B------:R-:W-:Y:S01]  /*2c40*/  IMAD.SHL.U32 R15, R15, 0x40, RZ ;  /* 0x000000400f0f7824 */ /* 0x000fe200078e00ff */
[----:B------:R-:W-:Y:S01]  /*2c50*/  P2R R123, PR, RZ, 0x1 ;  /* 0x00000001ff7b7803 */ /* 0x000fe20000000000 */
[----:B------:R-:W-:Y:S01]  /*2c60*/  IMAD.IADD R3, R86, 0x1, R3 ;  /* 0x0000000156037824 */ /* 0x000fe200078e0203 */
[----:B------:R-:W-:Y:S01]  /*2c70*/  SHF.L.U64.HI R130, R139, 0x5, R130 ;  /* 0x000000058b827819 */ /* 0x000fe20000010282 */
[----:B------:R-:W-:Y:S01]  /*2c80*/  IMAD.WIDE.U32 R76, R25, c[0x0][0x268], R4 ;  /* 0x00009a00194c7a25 */ /* 0x000fe200078e0004 */
[----:B------:R-:W-:-:S02]  /*2c90*/  LOP3.LUT R15, R15, 0x1c0, RZ, 0xc0, !PT ;  /* 0x000001c00f0f7812 */ /* 0x000fc400078ec0ff */
[----:B------:R-:W-:Y:S01]  /*2ca0*/  SHF.R.S32.HI R6, RZ, 0x1f, R3 ;  /* 0x0000001fff067819 */ /* 0x000fe20000011403 */
[----:B------:R-:W-:Y:S02]  /*2cb0*/  IMAD.SHL.U32 R16, R16, 0x40, RZ ;  /* 0x0000004010107824 */ /* 0x000fe400078e00ff */
[----:B------:R-:W-:Y:S01]  /*2cc0*/  IMAD R0, R24, c[0x0][0x268], RZ ;  /* 0x00009a0018007a24 */ /* 0x000fe200078e02ff */
[----:B------:R-:W-:Y:S01]  /*2cd0*/  LEA.HI R3, R6, R3, RZ, 0x3 ;  /* 0x0000000306037211 */ /* 0x000fe200078f18ff */
[----:B------:R-:W-:Y:S01]  /*2ce0*/  IMAD.MOV.U32 R141, RZ, RZ, 0x6 ;  /* 0x00000006ff8d7424 */ /* 0x000fe200078e00ff */
[----:B------:R-:W-:Y:S01]  /*2cf0*/  LOP3.LUT R16, R16, 0x1c0, RZ, 0xc0, !PT ;  /* 0x000001c010107812 */ /* 0x000fe200078ec0ff */
[----:B------:R-:W-:Y:S01]  /*2d00*/  IMAD.MOV.U32 R155, RZ, RZ, c[0x0][0x2b8] ;  /* 0x0000ae00ff9b7624 */ /* 0x000fe200078e00ff */
[--C-:B------:R-:W-:Y:S01]  /*2d10*/  LOP3.LUT R5, R15, 0x38, R3.reuse, 0xf8, !PT ;  /* 0x000000380f057812 */ /* 0x100fe200078ef803 */
[----:B------:R-:W-:Y:S01]  /*2d20*/  IMAD.MOV.U32 R154, RZ, RZ, c[0x0][0x27c] ;  /* 0x00009f00ff9a7624 */ /* 0x000fe200078e00ff */
[----:B------:R-:W1:Y:S01]  /*2d30*/  S2R R15, SR_TID.X ;  /* 0x00000000000f7919 */ /* 0x000e620000002100 */
[--C-:B------:R-:W-:Y:S01]  /*2d40*/  LOP3.LUT R4, R16, 0x38, R3.reuse, 0xf8, !PT ;  /* 0x0000003810047812 */ /* 0x100fe200078ef803 */
[----:B------:R-:W-:Y:S01]  /*2d50*/  IMAD R7, R25, c[0x0][0x26c], R0 ;  /* 0x00009b0019077a24 */ /* 0x000fe200078e0200 */
[----:B------:R-:W-:Y:S01]  /*2d60*/  IADD3 R16, R98, 0x20, RZ ;  /* 0x0000002062107810 */ /* 0x000fe20007ffe0ff */
[----:B------:R-:W-:Y:S01]  /*2d70*/  IMAD.SHL.U32 R150, R140, 0x40, RZ ;  /* 0x000000408c967824 */ /* 0x000fe200078e00ff */
[----:B------:R-:W-:Y:S01]  /*2d80*/  SHF.R.S32.HI R97, RZ, 0x3, R3 ;  /* 0x00000003ff617819 */ /* 0x000fe20000011403 */
[----:B------:R-:W-:Y:S01]  /*2d90*/  IMAD.SHL.U32 R139, R139, 0x20, RZ ;  /* 0x000000208b8b7824 */ /* 0x000fe200078e00ff */
[----:B------:R-:W-:Y:S01]  /*2da0*/  LOP3.LUT R78, R3, 0xfffffff8, RZ, 0xc0, !PT ;  /* 0xfffffff8034e7812 */ /* 0x000fe200078ec0ff */
[----:B------:R-:W-:Y:S01]  /*2db0*/  IMAD.SHL.U32 R16, R16, 0x40, RZ ;  /* 0x0000004010107824 */ /* 0x000fe200078e00ff */
[-C--:B------:R-:W-:Y:S01]  /*2dc0*/  SHF.L.U64.HI R140, R140, R141.reuse, c[0x0][0x284] ;  /* 0x0000a1008c8c7619 */ /* 0x080fe2000001028d */
[----:B------:R-:W-:Y:S01]  /*2dd0*/  IMAD R0, R99, 0x20, R98 ;  /* 0x0000002063007824 */ /* 0x000fe200078e0262 */
[C---:B------:R-:W-:Y:S01]  /*2de0*/  SHF.L.U64.HI R141, R151.reuse, R141, c[0x0][0x294] ;  /* 0x0000a500978d7619 */ /* 0x040fe2000001028d */
[----:B------:R-:W-:Y:S01]  /*2df0*/  IMAD.SHL.U32 R151, R151, 0x40, RZ ;  /* 0x0000004097977824 */ /* 0x000fe200078e00ff */
[----:B------:R-:W-:Y:S01]  /*2e00*/  LOP3.LUT R16, R16, 0x1c0, RZ, 0xc0, !PT ;  /* 0x000001c010107812 */ /* 0x000fe200078ec0ff */
[----:B------:R-:W-:Y:S01]  /*2e10*/  IMAD.IADD R79, R77, 0x1, R7 ;  /* 0x000000014d4f7824 */ /* 0x000fe200078e0207 */
[----:B------:R-:W-:-:S02]  /*2e20*/  SHF.R.S32.HI R96, RZ, 0x1f, R78 ;  /* 0x0000001fff607819 */ /* 0x000fc4000001144e */
[----:B------:R-:W-:Y:S01]  /*2e30*/  SHF.R.U32.HI R16, RZ, 0x3, R16 ;  /* 0x00000003ff107819 */ /* 0x000fe20000011610 */
[----:B------:R-:W-:Y:S01]  /*2e40*/  BAR.SYNC.DEFER_BLOCKING 0x0 ;  /* 0x0000000000007b1d */ /* 0x000fe20000010000 */
[----:B------:R-:W-:Y:S02]  /*2e50*/  ISETP.NE.AND P1, PT, R155, 0x1, PT ;  /* 0x000000019b00780c */ /* 0x000fe40003f25270 */
[----:B------:R-:W-:Y:S02]  /*2e60*/  LOP3.LUT R5, R5, R16, RZ, 0x3c, !PT ;  /* 0x0000001005057212 */ /* 0x000fe400078e3cff */
[----:B------:R-:W-:Y:S02]  /*2e70*/  ISETP.GE.AND P0, PT, R154, 0x1, PT ;  /* 0x000000019a00780c */ /* 0x000fe40003f06270 */
[----:B--2---:R-:W-:-:S04]  /*2e80*/  LOP3.LUT R6, R17, 0x38, R3, 0xf8, !PT ;  /* 0x0000003811067812 */ /* 0x004fc800078ef803 */
[----:B---3--:R-:W-:Y:S02]  /*2e90*/  LOP3.LUT R6, R6, R14, RZ, 0x3c, !PT ;  /* 0x0000000e06067212 */ /* 0x008fe400078e3cff */
[----:B-1----:R-:W-:Y:S01]  /*2ea0*/  SHF.R.S32.HI R14, RZ, 0x1f, R15 ;  /* 0x0000001fff0e7819 */ /* 0x002fe2000001140f */
[----:B----4-:R-:W-:-:S03]  /*2eb0*/  IMAD.IADD R5, R13, 0x1, R5 ;  /* 0x000000010d057824 */ /* 0x010fc600078e0205 */
[----:B------:R-:W-:Y:S02]  /*2ec0*/  LEA.HI R14, R14, R15, RZ, 0x5 ;  /* 0x0000000f0e0e7211 */ /* 0x000fe400078f28ff */
[----:B------:R-:W-:Y:S01]  /*2ed0*/  IADD3 R15, R98, 0x40, RZ ;  /* 0x00000040620f7810 */ /* 0x000fe20007ffe0ff */
[----:B------:R-:W-:Y:S01]  /*2ee0*/  IMAD.SHL.U32 R120, R5, 0x2, RZ ;  /* 0x0000000205787824 */ /* 0x000fe200078e00ff */
[----:B------:R-:W-:-:S03]  /*2ef0*/  SHF.R.S32.HI R14, RZ, 0x5, R14 ;  /* 0x00000005ff0e7819 */ /* 0x000fc6000001140e */
[----:B------:R-:W-:Y:S02]  /*2f00*/  IMAD.SHL.U32 R15, R15, 0x40, RZ ;  /* 0x000000400f0f7824 */ /* 0x000fe400078e00ff */
[----:B------:R-:W-:-:S03]  /*2f10*/  IMAD.SHL.U32 R14, R14, 0x200, RZ ;  /* 0x000002000e0e7824 */ /* 0x000fc600078e00ff */
[----:B------:R-:W-:Y:S01]  /*2f20*/  LOP3.LUT R15, R15, 0x1c0, RZ, 0xc0, !PT ;  /* 0x000001c00f0f7812 */ /* 0x000fe200078ec0ff */
[----:B------:R-:W-:-:S03]  /*2f30*/  IMAD.IADD R6, R14, 0x1, R6 ;  /* 0x000000010e067824 */ /* 0x000fc600078e0206 */
[----:B------:R-:W-:Y:S01]  /*2f40*/  SHF.R.U32.HI R15, RZ, 0x3, R15 ;  /* 0x00000003ff0f7819 */ /* 0x000fe2000001160f */
[----:B------:R-:W-:-:S03]  /*2f50*/  IMAD.SHL.U32 R121, R6, 0x2, RZ ;  /* 0x0000000206797824 */ /* 0x000fc600078e00ff */
[----:B------:R-:W-:-:S05]  /*2f60*/  LOP3.LUT R4, R4, R15, RZ, 0x3c, !PT ;  /* 0x0000000f04047212 */ /* 0x000fca00078e3cff */
[----:B-----5:R-:W-:-:S04]  /*2f70*/  IMAD.IADD R3, R12, 0x1, R4 ;  /* 0x000000010c037824 */ /* 0x020fc800078e0204 */
[----:B------:R-:W-:Y:S02]  /*2f80*/  IMAD.SHL.U32 R119, R3, 0x2, RZ ;  /* 0x0000000203777824 */ /* 0x000fe400078e00ff */
.L_x_271:
[----:B------:R-:W-:Y:S01]  /*2f90*/  IMAD R3, R31, 0x50, R0 ;  /* 0x000000501f037824 */ /* 0x000fe200078e0200 */
[----:B------:R-:W-:Y:S01]  /*2fa0*/  ISETP.NE.AND P1, PT, R155, 0x1, PT ;  /* 0x000000019b00780c */ /* 0x000fe20003f25270 */
[----:B------:R-:W-:Y:S01]  /*2fb0*/  IMAD.MOV.U32 R74, RZ, RZ, RZ ;  /* 0x000000ffff4a7224 */ /* 0x000fe200078e00ff */
[----:B------:R-:W-:Y:S04]  /*2fc0*/  DEPBAR.LE SB0, 0x0 ;  /* 0x000080000000791a */ /* 0x000fe80000000000 */
[----:B-1----:R-:W-:Y:S01]  /*2fd0*/  IMAD.IADD R4, R126, 0x1, R3 ;  /* 0x000000017e047824 */ /* 0x002fe200078e0203 */
[----:B------:R-:W-:Y:S01]  /*2fe0*/  ISETP.GE.AND P0, PT, R3, R2, PT ;  /* 0x000000020300720c */ /* 0x000fe20003f06270 */
[----:B------:R-:W-:Y:S01]  /*2ff0*/  WARPSYNC 0xffffffff ;  /* 0xffffffff00007948 */ /* 0x000fe20003800000 */
[----:B------:R-:W-:Y:S01]  /*3000*/  ISETP.GE.AND P2, PT, R154, 0x1, PT ;  /* 0x000000019a00780c */ /* 0x000fe20003f46270 */
[--C-:B------:R-:W-:Y:S01]  /*3010*/  IMAD.MOV.U32 R3, RZ, RZ, R4.reuse ;  /* 0x000000ffff037224 */ /* 0x100fe200078e0004 */
[----:B------:R-:W-:Y:S01]  /*3020*/  ISETP.GT.OR P0, PT, R0, 0x4f, P0 ;  /* 0x0000004f0000780c */ /* 0x000fe20000704670 */
[----:B------:R-:W-:Y:S01]  /*3030*/  BSSY B2, `(.L_x_237) ;  /* 0x0000417000027945 */ /* 0x000fe20003800000 */
[----:B------:R-:W-:Y:S05]  /*3040*/  @P1 IMAD.HI.U32 R5, R4, c[0x0][0x2bc], RZ ;  /* 0x0000af0004051a27 */ /* 0x000fea00078e00ff */
[----:B------:R-:W-:Y:S06]  /*3050*/  @P1 SHF.R.U32.HI R3, RZ, c[0x0][0x2c0], R5 ;  /* 0x0000b000ff031a19 */ /* 0x000fec0000011605 */
[C---:B------:R-:W-:Y:S04]  /*3060*/  @!P0 IADD3 R5, P1, R3.reuse, R112, RZ ;  /* 0x0000007003058210 */ /* 0x040fe80007f3e0ff */
[----:B------:R-:W-:Y:S01]  /*3070*/  @!P0 LEA.HI.X.SX32 R7, R3, R122, 0x1, P1 ;  /* 0x0000007a03078211 */ /* 0x000fe200008f0eff */
[----:B------:R-:W-:Y:S01]  /*3080*/  IMAD.MOV R3, RZ, RZ, -R3 ;  /* 0x000000ffff037224 */ /* 0x000fe200078e0a03 */
[----:B------:R-:W-:Y:S03]  /*3090*/  @!P0 LEA R6, P1, R5, c[0x0][0x2a0], 0x2 ;  /* 0x0000a80005068a11 */ /* 0x000fe600078210ff */
[----:B------:R-:W-:Y:S01]  /*30a0*/  IMAD R75, R3, c[0x0][0x2b8], R4 ;  /* 0x0000ae00034b7a24 */ /* 0x000fe200078e0204 */
[----:B------:R-:W-:Y:S03]  /*30b0*/  @!P0 LEA.HI.X R7, R5, c[0x0][0x2a4], R7, 0x2, P1 ;  /* 0x0000a90005078a11 */ /* 0x000fe600008f1407 */
[----:B------:R-:W-:Y:S01]  /*30c0*/  IMAD.WIDE.U32 R4, R75, c[0x0][0x1e0], RZ ;  /* 0x000078004b047a25 */ /* 0x000fe200078e00ff */
[----:B------:R-:W-:Y:S01]  /*30d0*/  SHF.R.S32.HI R81, RZ, 0x1f, R75 ;  /* 0x0000001fff517819 */ /* 0x000fe2000001144b */
[----:B------:R-:W2:Y:S04]  /*30e0*/  @!P0 LDG.E R74, [R6.64] ;  /* 0x00000008064a8981 */ /* 0x000ea8000c1e1900 */
[----:B------:R-:W-:Y:S01]  /*30f0*/  IMAD R3, R81, c[0x0][0x1e0], RZ ;  /* 0x0000780051037a24 */ /* 0x000fe200078e02ff */
[----:B------:R-:W-:Y:S03]  /*3100*/  BAR.SYNC.DEFER_BLOCKING 0x0 ;  /* 0x0000000000007b1d */ /* 0x000fe60000010000 */
[----:B------:R-:W-:Y:S04]  /*3110*/  IMAD R3, R75, c[0x0][0x1e4], R3 ;  /* 0x000079004b037a24 */ /* 0x000fe800078e0203 */
[----:B------:R-:W-:Y:S01]  /*3120*/  IMAD.IADD R5, R5, 0x1, R3 ;  /* 0x0000000105057824 */ /* 0x000fe200078e0203 */
[----:B--2---:R-:W-:Y:S03]  /*3130*/  SHF.R.S32.HI R90, RZ, 0x1f, R74 ;  /* 0x0000001fff5a7819 */ /* 0x004fe6000001144a */
[----:B------:R-:W-:Y:S04]  /*3140*/  IMAD.WIDE.U32 R4, R74, c[0x0][0x1f0], R4 ;  /* 0x00007c004a047a25 */ /* 0x000fe800078e0004 */
[----:B------:R-:W-:Y:S01]  /*3150*/  IMAD R6, R90, c[0x0][0x1f0], RZ ;  /* 0x00007c005a067a24 */ /* 0x000fe200078e02ff */
[----:B------:R-:W-:Y:S03]  /*3160*/  IADD3 R3, P0, R116, R4, RZ ;  /* 0x0000000474037210 */ /* 0x000fe60007f1e0ff */
[----:B------:R-:W-:Y:S05]  /*3170*/  IMAD R6, R74, c[0x0][0x1f4], R6 ;  /* 0x00007d004a067a24 */ /* 0x000fea00078e0206 */
[----:B------:R-:W-:Y:S02]  /*3180*/  IADD3.X R4, R125, R5, R6, P0, !PT ;  /* 0x000000057d047210 */ /* 0x000fe400007fe406 */
[C---:B------:R-:W-:Y:S04]  /*3190*/  LEA R71, P0, R3.reuse, c[0x0][0x1c8], 0x1 ;  /* 0x0000720003477a11 */ /* 0x040fe800078008ff */
[----:B------:R-:W-:Y:S01]  /*31a0*/  LEA.HI.X R70, R3, c[0x0][0x1cc], R4, 0x1, P0 ;  /* 0x0000730003467a11 */ /* 0x000fe200000f0c04 */
[----:B------:R-:W-:-:S05]  /*31b0*/  @!P2 BRA `(.L_x_238) ;  /* 0x00003c600000a947 */ /* 0x000fca0003800000 */
[-C--:B------:R-:W-:Y:S01]  /*31c0*/  IMAD R5, R147, R31.reuse, RZ ;  /* 0x0000001f93057224 */ /* 0x080fe200078e02ff */
[----:B------:R-:W-:Y:S01]  /*31d0*/  ISETP.NE.AND P0, PT, RZ, UR5, PT ;  /* 0x00000005ff007c0c */ /* 0x000fe2000bf05270 */
[-C--:B------:R-:W-:Y:S01]  /*31e0*/  IMAD R4, R148, R31.reuse, RZ ;  /* 0x0000001f94047224 */ /* 0x080fe200078e02ff */
[----:B------:R-:W-:Y:S01]  /*31f0*/  SHF.R.S32.HI R3, RZ, 0x1f, R31 ;  /* 0x0000001fff037819 */ /* 0x000fe2000001141f */
[----:B------:R-:W-:Y:S04]  /*3200*/  IMAD.WIDE.U32 R14, R136, R31, RZ ;  /* 0x0000001f880e7225 */ /* 0x000fe800078e00ff */
[C---:B------:R-:W-:Y:S02]  /*3210*/  IMAD R5, R3.reuse, R136, R5 ;  /* 0x0000008803057224 */ /* 0x040fe400078e0205 */
[----:B------:R-:W-:Y:S02]  /*3220*/  IMAD R4, R3, R134, R4 ;  /* 0x0000008603047224 */ /* 0x000fe400078e0204 */
[----:B------:R-:W-:Y:S01]  /*3230*/  IMAD R3, R31, -0x50, R2 ;  /* 0xffffffb01f037824 */ /* 0x000fe200078e0202 */
[----:B------:R-:W-:Y:S01]  /*3240*/  IADD3 R28, R15, R5, RZ ;  /* 0x000000050f1c7210 */ /* 0x000fe20007ffe0ff */
[----:B------:R-:W-:Y:S03]  /*3250*/  IMAD.WIDE.U32 R12, R134, R31, RZ ;  /* 0x0000001f860c7225 */ /* 0x000fe600078e00ff */
[----:B------:R-:W-:Y:S02]  /*3260*/  IMNMX R63, R3, 0x50, PT ;  /* 0x00000050033f7817 */ /* 0x000fe40003800200 */
[----:B------:R-:W-:Y:S01]  /*3270*/  IADD3 R29, R13, R4, RZ ;  /* 0x000000040d1d7210 */ /* 0x000fe20007ffe0ff */
[----:B------:R-:W-:-:S05]  /*3280*/  @!P0 BRA `(.L_x_239) ;  /* 0x00001e5000008947 */ /* 0x000fca0003800000 */
[----:B------:R-:W-:Y:S01]  /*3290*/  ISETP.GE.AND P3, PT, R98, R63, PT ;  /* 0x0000003f6200720c */ /* 0x000fe20003f66270 */
[----:B------:R-:W-:Y:S01]  /*32a0*/  BSSY B0, `(.L_x_240) ;  /* 0x000001b000007945 */ /* 0x000fe20003800000 */
[----:B------:R-:W-:Y:S01]  /*32b0*/  CS2R R40, SRZ ;  /* 0x0000000000287805 */ /* 0x000fe2000001ff00 */
[----:B------:R-:W-:Y:S01]  /*32c0*/  CS2R R36, SRZ ;  /* 0x0000000000247805 */ /* 0x000fe2000001ff00 */
[----:B------:R-:W-:Y:S01]  /*32d0*/  CS2R R32, SRZ ;  /* 0x0000000000207805 */ /* 0x000fe2000001ff00 */
[----:B------:R-:W-:Y:S01]  /*32e0*/  CS2R R8, SRZ ;  /* 0x0000000000087805 */ /* 0x000fe2000001ff00 */
[----:B------:R-:W-:Y:S07]  /*32f0*/  CS2R R4, SRZ ;  /* 0x0000000000047805 */ /* 0x000fee000001ff00 */
[----:B------:R-:W-:-:S05]  /*3300*/  @P3 BRA `(.L_x_241) ;  /* 0x0000014000003947 */ /* 0x000fca0003800000 */
[----:B------:R-:W-:Y:S01]  /*3310*/  IADD3 R3, P0, R94, R14, RZ ;  /* 0x0000000e5e037210 */ /* 0x000fe20007f1e0ff */
[----:B------:R-:W-:Y:S01]  /*3320*/  CS2R R32, SRZ ;  /* 0x0000000000207805 */ /* 0x000fe2000001ff00 */
[----:B------:R-:W-:Y:S01]  /*3330*/  CS2R R36, SRZ ;  /* 0x0000000000247805 */ /* 0x000fe2000001ff00 */
[----:B------:R-:W-:Y:S02]  /*3340*/  CS2R R8, SRZ ;  /* 0x0000000000087805 */ /* 0x000fe4000001ff00 */
[----:B------:R-:W-:Y:S01]  /*3350*/  IMAD.X R5, R28, 0x1, R103, P0 ;  /* 0x000000011c057824 */ /* 0x000fe200000e0667 */
[----:B------:R-:W-:Y:S05]  /*3360*/  IADD3 R4, P0, R88, R12, RZ ;  /* 0x0000000c58047210 */ /* 0x000fea0007f1e0ff */
[----:B------:R-:W-:Y:S01]  /*3370*/  IMAD.X R7, R29, 0x1, R102, P0 ;  /* 0x000000011d077824 */ /* 0x000fe200000e0666 */
[C---:B------:R-:W-:Y:S04]  /*3380*/  LEA R10, P0, R3.reuse, c[0x0][0x270], 0x1 ;  /* 0x00009c00030a7a11 */ /* 0x040fe800078008ff */
[----:B------:R-:W-:Y:S02]  /*3390*/  LEA.HI.X R11, R3, c[0x0][0x274], R5, 0x1, P0 ;  /* 0x00009d00030b7a11 */ /* 0x000fe400000f0c05 */
[C---:B------:R-:W-:Y:S04]  /*33a0*/  LEA R6, P0, R4.reuse, c[0x0][0x288], 0x1 ;  /* 0x0000a20004067a11 */ /* 0x040fe800078008ff */
[----:B------:R-:W-:Y:S02]  /*33b0*/  LEA.HI.X R7, R4, c[0x0][0x28c], R7, 0x1, P0 ;  /* 0x0000a30004077a11 */ /* 0x000fe400000f0c07 */
[----:B------:R-:W-:Y:S01]  /*33c0*/  ISETP.GE.AND P0, PT, R92, c[0x0][0x27c], PT ;  /* 0x00009f005c007a0c */ /* 0x000fe20003f06270 */
[----:B------:R-:W-:Y:S11]  /*33d0*/  CS2R R4, SRZ ;  /* 0x0000000000047805 */ /* 0x000ff6000001ff00 */
[----:B------:R-:W-:Y:S01]  /*33e0*/  @!UPT UIADD3 URZ, URZ, URZ, URZ ;  /* 0x0000003f3f3ff290 */ /* 0x000fe2000fffe03f */
[----:B------:R1:W5:Y:S04]  /*33f0*/  @!P0 LDG.E.64 R32, [R10.64] ;  /* 0x000000080a208981 */ /* 0x000368000c1e1b00 */
[----:B------:R1:W5:Y:S01]  /*3400*/  @!P0 LDG.E.64 R4, [R6.64] ;  /* 0x0000000806048981 */ /* 0x000362000c1e1b00 */
[----:B------:R-:W-:Y:S11]  /*3410*/  ISETP.GE.AND P0, PT, R91, c[0x0][0x27c], PT ;  /* 0x00009f005b007a0c */ /* 0x000ff60003f06270 */
[----:B------:R-:W-:Y:S02]  /*3420*/  @!UPT UIADD3 URZ, URZ, URZ, URZ ;  /* 0x0000003f3f3ff290 */ /* 0x000fe4000fffe03f */
[----:B------:R1:W5:Y:S04]  /*3430*/  @!P0 LDG.E.64 R36, [R10.64+0x20] ;  /* 0x000020080a248981 */ /* 0x000368000c1e1b00 */
[----:B------:R1:W5:Y:S02]  /*3440*/  @!P0 LDG.E.64 R8, [R6.64+0x20] ;  /* 0x0000200806088981 */ /* 0x000364000c1e1b00 */
.L_x_241:
[----:B------:R-:W-:Y:S05]  /*3450*/  BSYNC B0 ;  /* 0x0000000000007941 */ /* 0x000fea0003800000 */
.L_x_240:
[----:B------:R-:W-:Y:S01]  /*3460*/  IADD3 R20, R98, 0x20, RZ ;  /* 0x0000002062147810 */ /* 0x000fe20007ffe0ff */
[----:B-1---5:R-:W-:Y:S01]  /*3470*/  IMAD.MOV.U32 R7, RZ, RZ, R37 ;  /* 0x000000ffff077224 */ /* 0x022fe200078e0025 */
[----:B------:R-:W-:Y:S01]  /*3480*/  BSSY B0, `(.L_x_242) ;  /* 0x0000026000007945 */ /* 0x000fe20003800000 */
[----:B------:R-:W-:Y:S01]  /*3490*/  IMAD.MOV.U32 R6, RZ, RZ, R32 ;  /* 0x000000ffff067224 */ /* 0x000fe200078e0020 */
[----:B------:R-:W-:Y:S01]  /*34a0*/  ISETP.GE.AND P4, PT, R20, R63, PT ;  /* 0x0000003f1400720c */ /* 0x000fe20003f86270 */
[----:B------:R-:W-:Y:S01]  /*34b0*/  IMAD.MOV.U32 R10, RZ, RZ, R36 ;  /* 0x000000ffff0a7224 */ /* 0x000fe200078e0024 */
[----:B------:R-:W-:Y:S01]  /*34c0*/  PRMT R47, R7, 0x7610, R47 ;  /* 0x00007610072f7816 */ /* 0x000fe2000000002f */
[----:B------:R-:W-:Y:S01]  /*34d0*/  IMAD.MOV.U32 R3, RZ, RZ, R33 ;  /* 0x000000ffff037224 */ /* 0x000fe200078e0021 */
[----:B------:R-:W-:Y:S01]  /*34e0*/  PRMT R30, R6, 0x7610, R30 ;  /* 0x00007610061e7816 */ /* 0x000fe2000000001e */
[----:B------:R-:W-:Y:S01]  /*34f0*/  IMAD.MOV.U32 R7, RZ, RZ, R9 ;  /* 0x000000ffff077224 */ /* 0x000fe200078e0009 */
[----:B------:R-:W-:Y:S01]  /*3500*/  CS2R R38, SRZ ;  /* 0x0000000000267805 */ /* 0x000fe2000001ff00 */
[----:B------:R-:W-:Y:S01]  /*3510*/  IMAD.MOV.U32 R6, RZ, RZ, R4 ;  /* 0x000000ffff067224 */ /* 0x000fe200078e0004 */
[----:B------:R-:W-:Y:S01]  /*3520*/  PRMT R46, R3, 0x5410, R10 ;  /* 0x00005410032e7816 */ /* 0x000fe2000000000a */
[----:B------:R-:W-:Y:S01]  /*3530*/  CS2R R18, SRZ ;  /* 0x0000000000127805 */ /* 0x000fe2000001ff00 */
[----:B------:R-:W-:Y:S01]  /*3540*/  MOV R10, R8 ;  /* 0x00000008000a7202 */ /* 0x000fe20000000f00 */
[----:B------:R-:W-:Y:S01]  /*3550*/  CS2R R16, SRZ ;  /* 0x0000000000107805 */ /* 0x000fe2000001ff00 */
[----:B------:R-:W-:Y:S02]  /*3560*/  MOV R3, R5 ;  /* 0x0000000500037202 */ /* 0x000fe40000000f00 */
[----:B------:R-:W-:Y:S02]  /*3570*/  PRMT R24, R10, 0x5410, R7 ;  /* 0x000054100a187816 */ /* 0x000fe40000000007 */
[----:B------:R-:W-:Y:S01]  /*3580*/  PRMT R11, R6, 0x5410, R3 ;  /* 0x00005410060b7816 */ /* 0x000fe20000000003 */
[----:B------:R-:W-:-:S05]  /*3590*/  @P4 BRA `(.L_x_243) ;  /* 0x0000014000004947 */ /* 0x000fca0003800000 */
[----:B------:R-:W-:Y:S01]  /*35a0*/  IADD3 R3, P1, P0, R94, R14, R152 ;  /* 0x0000000e5e037210 */ /* 0x000fe2000783e098 */
[----:B------:R-:W-:Y:S01]  /*35b0*/  CS2R R38, SRZ ;  /* 0x0000000000267805 */ /* 0x000fe2000001ff00 */
[----:B------:R-:W-:Y:S01]  /*35c0*/  CS2R R16, SRZ ;  /* 0x0000000000107805 */ /* 0x000fe2000001ff00 */
[----:B------:R-:W-:Y:S01]  /*35d0*/  CS2R R40, SRZ ;  /* 0x0000000000287805 */ /* 0x000fe2000001ff00 */
[----:B------:R-:W-:Y:S01]  /*35e0*/  IADD3.X R6, R103, R28, R144, P1, P0 ;  /* 0x0000001c67067210 */ /* 0x000fe20000fe0490 */
[----:B------:R-:W-:Y:S01]  /*35f0*/  CS2R R18, SRZ ;  /* 0x0000000000127805 */ /* 0x000fe2000001ff00 */
[----:B------:R-:W-:Y:S04]  /*3600*/  IADD3 R7, P1, P0, R88, R12, R153 ;  /* 0x0000000c58077210 */ /* 0x000fe8000783e099 */
[----:B------:R-:W-:Y:S02]  /*3610*/  IADD3.X R10, R102, R29, R145, P1, P0 ;  /* 0x0000001d660a7210 */ /* 0x000fe40000fe0491 */
[C---:B------:R-:W-:Y:S04]  /*3620*/  LEA R20, P0, R3.reuse, c[0x0][0x270], 0x1 ;  /* 0x00009c0003147a11 */ /* 0x040fe800078008ff */
[----:B------:R-:W-:Y:S02]  /*3630*/  LEA.HI.X R21, R3, c[0x0][0x274], R6, 0x1, P0 ;  /* 0x00009d0003157a11 */ /* 0x000fe400000f0c06 */
[C---:B------:R-:W-:Y:S04]  /*3640*/  LEA R6, P0, R7.reuse, c[0x0][0x288], 0x1 ;  /* 0x0000a20007067a11 */ /* 0x040fe800078008ff */
[----:B------:R-:W-:Y:S02]  /*3650*/  LEA.HI.X R7, R7, c[0x0][0x28c], R10, 0x1, P0 ;  /* 0x0000a30007077a11 */ /* 0x000fe400000f0c0a */
[----:B------:R-:W-:Y:S11]  /*3660*/  ISETP.GE.AND P0, PT, R92, c[0x0][0x27c], PT ;  /* 0x00009f005c007a0c */ /* 0x000ff60003f06270 */
[----:B------:R-:W-:Y:S02]  /*3670*/  @!UPT UIADD3 URZ, URZ, URZ, URZ ;  /* 0x0000003f3f3ff290 */ /* 0x000fe4000fffe03f */
[----:B------:R1:W5:Y:S04]  /*3680*/  @!P0 LDG.E.64 R38, [R20.64] ;  /* 0x0000000814268981 */ /* 0x000368000c1e1b00 */
[----:B------:R1:W5:Y:S01]  /*3690*/  @!P0 LDG.E.64 R16, [R6.64] ;  /* 0x0000000806108981 */ /* 0x000362000c1e1b00 */
[----:B------:R-:W-:Y:S11]  /*36a0*/  ISETP.GE.AND P0, PT, R91, c[0x0][0x27c], PT ;  /* 0x00009f005b007a0c */ /* 0x000ff60003f06270 */
[----:B------:R-:W-:Y:S02]  /*36b0*/  @!UPT UIADD3 URZ, URZ, URZ, URZ ;  /* 0x0000003f3f3ff290 */ /* 0x000fe4000fffe03f */
[----:B------:R1:W5:Y:S04]  /*36c0*/  @!P0 LDG.E.64 R40, [R20.64+0x20] ;  /* 0x0000200814288981 */ /* 0x000368000c1e1b00 */
[----:B------:R1:W5:Y:S02]  /*36d0*/  @!P0 LDG.E.64 R18, [R6.64+0x20] ;  /* 0x0000200806128981 */ /* 0x000364000c1e1b00 */
.L_x_243:
[----:B------:R-:W-:Y:S05]  /*36e0*/  BSYNC B0 ;  /* 0x0000000000007941 */ /* 0x000fea0003800000 */
.L_x_242:
        /* <DEDUP_REMOVED lines=16> */
[----:B------:R-:W-:Y:S01]  /*37f0*/  MOV R3, R17 ;  /* 0x0000001100037202 */ /* 0x000fe20000000f00 */
[----:B------:R-:W-:Y:S01]  /*3800*/  CS2R R20, SRZ ;  /* 0x0000000000147805 */ /* 0x000fe2000001ff00 */
[----:B------:R-:W-:Y:S02]  /*3810*/  PRMT R26, R10, 0x5410, R7 ;  /* 0x000054100a1a7816 */ /* 0x000fe40000000007 */
[----:B------:R-:W-:Y:S01]  /*3820*/  PRMT R25, R6, 0x5410, R3 ;  /* 0x0000541006197816 */ /* 0x000fe20000000003 */
[----:B------:R-:W-:-:S05]  /*3830*/  @P2 BRA `(.L_x_245) ;  /* 0x0000012000002947 */ /* 0x000fca0003800000 */
[----:B------:R-:W-:Y:S01]  /*3840*/  IADD3 R6, P1, P0, R94, R150, R14 ;  /* 0x000000965e067210 */ /* 0x000fe2000783e00e */
[----:B------:R-:W-:Y:S01]  /*3850*/  CS2R R44, SRZ ;  /* 0x00000000002c7805 */ /* 0x000fe2000001ff00 */
[----:B------:R-:W-:Y:S02]  /*3860*/  CS2R R22, SRZ ;  /* 0x0000000000167805 */ /* 0x000fe4000001ff00 */
[----:B------:R-:W-:Y:S02]  /*3870*/  IADD3.X R10, R103, R140, R28, P1, P0 ;  /* 0x0000008c670a7210 */ /* 0x000fe40000fe041c */
        /* <DEDUP_REMOVED lines=14> */
.L_x_245:
[----:B------:R-:W-:Y:S05]  /*3960*/  BSYNC B0 ;  /* 0x0000000000007941 */ /* 0x000fea0003800000 */
.L_x_244:
[----:B-1---5:R-:W-:Y:S01]  /*3970*/  MOV R6, R42 ;  /* 0x0000002a00067202 */ /* 0x022fe20000000f00 */
[----:B------:R1:W2:Y:S01]  /*3980*/  SHFL.IDX PT, R55, R70, RZ, 0x1c1f ;  /* 0x001c1fff46377589 */ /* 0x0002a200000e0000 */
[----:B------:R-:W-:Y:S01]  /*3990*/  IMAD.MOV.U32 R10, RZ, RZ, R44 ;  /* 0x000000ffff0a7224 */ /* 0x000fe200078e002c */
[----:B------:R-:W-:Y:S01]  /*39a0*/  BSSY B1, `(.L_x_246) ;  /* 0x0000082000017945 */ /* 0x000fe20003800000 */
[----:B------:R-:W-:Y:S01]  /*39b0*/  PRMT R49, R49, 0x5410, R6 ;  /* 0x0000541031317816 */ /* 0x000fe20000000006 */
[----:B------:R-:W-:Y:S02]  /*39c0*/  IMAD.MOV.U32 R3, RZ, RZ, R43 ;  /* 0x000000ffff037224 */ /* 0x000fe400078e002b */
[----:B------:R1:W3:Y:S01]  /*39d0*/  SHFL.IDX PT, R54, R71, RZ, 0x1c1f ;  /* 0x001c1fff47367589 */ /* 0x0002e200000e0000 */
[----:B------:R-:W-:Y:S02]  /*39e0*/  IMAD.MOV.U32 R7, RZ, RZ, R45 ;  /* 0x000000ffff077224 */ /* 0x000fe400078e002d */
[----:B------:R-:W-:Y:S01]  /*39f0*/  PRMT R50, R3, 0x5410, R10 ;  /* 0x0000541003327816 */ /* 0x000fe2000000000a */
[----:B------:R-:W-:Y:S01]  /*3a00*/  IMAD.MOV.U32 R10, RZ, RZ, R22 ;  /* 0x000000ffff0a7224 */ /* 0x000fe200078e0016 */
[----:B------:R-:W-:Y:S01]  /*3a10*/  MOV R3, R21 ;  /* 0x0000001500037202 */ /* 0x000fe20000000f00 */
[----:B------:R-:W-:Y:S01]  /*3a20*/  IMAD.MOV.U32 R6, RZ, RZ, R20 ;  /* 0x000000ffff067224 */ /* 0x000fe200078e0014 */
[----:B------:R-:W-:Y:S02]  /*3a30*/  PRMT R51, R7, 0x7610, R51 ;  /* 0x0000761007337816 */ /* 0x000fe40000000033 */
[----:B------:R-:W-:Y:S02]  /*3a40*/  MOV R7, R23 ;  /* 0x0000001700077202 */ /* 0x000fe40000000f00 */
[----:B------:R-:W-:Y:S02]  /*3a50*/  PRMT R27, R6, 0x5410, R3 ;  /* 0x00005410061b7816 */ /* 0x000fe40000000003 */
[----:B------:R-:W-:Y:S01]  /*3a60*/  PRMT R28, R10, 0x5410, R7 ;  /* 0x000054100a1c7816 */ /* 0x000fe20000000007 */
[----:B------:R-:W-:-:S05]  /*3a70*/  @P3 BRA `(.L_x_247) ;  /* 0x0000074000003947 */ /* 0x000fca0003800000 */
[----:B------:R-:W-:Y:S01]  /*3a80*/  ISETP.NE.AND P0, PT, R80, RZ, PT ;  /* 0x000000ff5000720c */ /* 0x000fe20003f05270 */
[----:B------:R-:W-:Y:S01]  /*3a90*/  @!UPT UIADD3 URZ, URZ, URZ, URZ ;  /* 0x0000003f3f3ff290 */ /* 0x000fe2000fffe03f */
[----:B------:R-:W-:Y:S11]  /*3aa0*/  BSSY B0, `(.L_x_248) ;  /* 0x0000038000007945 */ /* 0x000ff60003800000 */
[----:B------:R-:W-:-:S05]  /*3ab0*/  @P0 BRA `(.L_x_249) ;  /* 0x0000036000000947 */ /* 0x000fca0003800000 */
[C---:B---3--:R-:W-:Y:S01]  /*3ac0*/  LEA R52, P0, R86.reuse, R54, 0x1 ;  /* 0x0000003656347211 */ /* 0x048fe200078008ff */
[----:B------:R-:W3:Y:S03]  /*3ad0*/  LDS.128 R12, [R247+0x2800] ;  /* 0x00280000f70c7984 */ /* 0x000ee60000000c00 */
[----:B--2---:R-:W-:Y:S02]  /*3ae0*/  LEA.HI.X R53, R86, R55, R87, 0x1, P0 ;  /* 0x0000003756357211 */ /* 0x004fe400000f0c57 */
[----:B------:R-:W-:Y:S11]  /*3af0*/  ISETP.GE.AND P0, PT, R92, c[0x0][0x27c], PT ;  /* 0x00009f005c007a0c */ /* 0x000ff60003f06270 */
[----:B------:R-:W-:Y:S02]  /*3b00*/  @!UPT UIADD3 URZ, URZ, URZ, URZ ;  /* 0x0000003f3f3ff290 */ /* 0x000fe4000fffe03f */
[----:B------:R-:W-:Y:S01]  /*3b10*/  @!P0 HADD2.F32 R3, -RZ, R11.H0_H0 ;  /* 0x2000000bff038230 */ /* 0x000fe20000004100 */
[--C-:B------:R-:W-:Y:S01]  /*3b20*/  @!P0 SHF.R.U64 R7, R4, 0x10, R5.reuse ;  /* 0x0000001004078819 */ /* 0x100fe20000001205 */
[----:B------:R-:W-:Y:S01]  /*3b30*/  @!P0 HADD2.F32 R30, -RZ, R30.H0_H0 ;  /* 0x2000001eff1e8230 */ /* 0x000fe20000004100 */
[----:B------:R-:W-:Y:S02]  /*3b40*/  @!P0 SHF.R.U32.HI R10, RZ, 0x10, R5 ;  /* 0x00000010ff0a8819 */ /* 0x000fe40000011605 */
[--C-:B------:R-:W-:Y:S02]  /*3b50*/  @!P0 SHF.R.U64 R34, R32, 0x10, R33.reuse ;  /* 0x0000001020228819 */ /* 0x100fe40000001221 */
[----:B------:R-:W-:Y:S05]  /*3b60*/  @!P0 SHF.R.U32.HI R35, RZ, 0x10, R33 ;  /* 0x00000010ff238819 */ /* 0x000fea0000011621 */
[----:B------:R-:W-:Y:S01]  /*3b70*/  @!P0 HADD2.F32 R35, -RZ, R35.H0_H0 ;  /* 0x20000023ff238230 */ /* 0x000fe20000004100 */
[----:B---3--:R-:W-:Y:S02]  /*3b80*/  @!P0 MOV R6, R12 ;  /* 0x0000000c00068202 */ /* 0x008fe40000000f00 */
[----:B------:R-:W-:Y:S03]  /*3b90*/  @!P0 MOV R5, R13 ;  /* 0x0000000d00058202 */ /* 0x000fe60000000f00 */
[--C-:B------:R-:W-:Y:S02]  /*3ba0*/  @!P0 HADD2.F32 R29, -RZ, R6.reuse.H1_H1 ;  /* 0x30000006ff1d8230 */ /* 0x100fe40000004100 */
[----:B------:R-:W-:Y:S02]  /*3bb0*/  @!P0 HADD2.F32 R4, -RZ, R6.H0_H0 ;  /* 0x20000006ff048230 */ /* 0x000fe40000004100 */
[----:B------:R-:W-:Y:S01]  /*3bc0*/  @!P0 HADD2.F32 R6, -RZ, R7.H0_H0 ;  /* 0x20000007ff068230 */ /* 0x000fe20000004100 */
[CC--:B------:R-:W-:Y:S01]  /*3bd0*/  @!P0 FMUL.FTZ R33, R29.reuse, R3.reuse ;  /* 0x000000031d218220 */ /* 0x0c0fe20000410000 */
[--C-:B------:R-:W-:Y:S01]  /*3be0*/  @!P0 HADD2.F32 R32, -RZ, R5.reuse.H1_H1 ;  /* 0x30000005ff208230 */ /* 0x100fe20000004100 */
[C---:B------:R-:W-:Y:S01]  /*3bf0*/  @!P0 FMUL.FTZ R3, R4.reuse, R3 ;  /* 0x0000000304038220 */ /* 0x040fe20000410000 */
[----:B------:R-:W-:Y:S01]  /*3c00*/  @!P0 HADD2.F32 R5, -RZ, R5.H0_H0 ;  /* 0x20000005ff058230 */ /* 0x000fe20000004100 */
[----:B------:R-:W-:Y:S01]  /*3c10*/  @!P0 FFMA.FTZ R58, R4, R30, -R33 ;  /* 0x0000001e043a8223 */ /* 0x000fe20000010821 */
[----:B------:R-:W-:Y:S01]  /*3c20*/  @!P0 MOV R7, R14 ;  /* 0x0000000e00078202 */ /* 0x000fe20000000f00 */
[----:B------:R-:W-:Y:S01]  /*3c30*/  @!P0 FFMA.FTZ R3, R29, R30, R3 ;  /* 0x0000001e1d038223 */ /* 0x000fe20000010003 */
[----:B------:R-:W-:Y:S01]  /*3c40*/  @!P0 HADD2.F32 R33, -RZ, R34.H0_H0 ;  /* 0x20000022ff218230 */ /* 0x000fe20000004100 */
[CC--:B------:R-:W-:Y:S01]  /*3c50*/  @!P0 FMUL.FTZ R34, R32.reuse, R6.reuse ;  /* 0x0000000620228220 */ /* 0x0c0fe20000410000 */
[----:B------:R-:W-:Y:S01]  /*3c60*/  @!P0 HADD2.F32 R30, -RZ, R46.H0_H0 ;  /* 0x2000002eff1e8230 */ /* 0x000fe20000004100 */
[C---:B------:R-:W-:Y:S01]  /*3c70*/  @!P0 FMUL.FTZ R4, R5.reuse, R6 ;  /* 0x0000000605048220 */ /* 0x040fe20000410000 */
[----:B------:R-:W-:Y:S01]  /*3c80*/  @!P0 MOV R6, R15 ;  /* 0x0000000f00068202 */ /* 0x000fe20000000f00 */
[-C--:B------:R-:W-:Y:S01]  /*3c90*/  @!P0 FFMA.FTZ R57, R5, R33.reuse, -R34 ;  /* 0x0000002105398223 */ /* 0x080fe20000010822 */
[----:B------:R-:W-:Y:S01]  /*3ca0*/  @!P0 HADD2.F32 R29, -RZ, R7.H1_H1 ;  /* 0x30000007ff1d8230 */ /* 0x000fe20000004100 */
[----:B------:R-:W-:Y:S01]  /*3cb0*/  @!P0 FFMA.FTZ R4, R32, R33, R4 ;  /* 0x0000002120048223 */ /* 0x000fe20000010004 */
[----:B------:R-:W-:Y:S02]  /*3cc0*/  @!P0 HADD2.F32 R5, -RZ, R11.H1_H1 ;  /* 0x3000000bff058230 */ /* 0x000fe40000004100 */
[----:B------:R-:W-:Y:S02]  /*3cd0*/  @!P0 HADD2.F32 R11, -RZ, R10.H0_H0 ;  /* 0x2000000aff0b8230 */ /* 0x000fe40000004100 */
[----:B------:R-:W-:Y:S01]  /*3ce0*/  @!P0 F2FP.PACK_AB R4, R4, R57 ;  /* 0x000000390404823e */ /* 0x000fe200000000ff */
[----:B------:R-:W-:Y:S02]  /*3cf0*/  @!P0 HADD2.F32 R10, -RZ, R7.H0_H0 ;  /* 0x20000007ff0a8230 */ /* 0x000fe40000004100 */
[--C-:B------:R-:W-:Y:S01]  /*3d00*/  @!P0 HADD2.F32 R7, -RZ, R6.reuse.H0_H0 ;  /* 0x20000006ff078230 */ /* 0x100fe20000004100 */
[----:B------:R-:W-:Y:S01]  /*3d10*/  @!P0 MOV R13, R4 ;  /* 0x00000004000d8202 */ /* 0x000fe20000000f00 */
[----:B------:R-:W-:Y:S01]  /*3d20*/  @!P0 HADD2.F32 R34, -RZ, R6.H1_H1 ;  /* 0x30000006ff228230 */ /* 0x000fe20000004100 */
[-C--:B------:R-:W-:Y:S02]  /*3d30*/  @!P0 FMUL.FTZ R6, R29, R5.reuse ;  /* 0x000000051d068220 */ /* 0x080fe40000410000 */
[C---:B------:R-:W-:Y:S02]  /*3d40*/  @!P0 FMUL.FTZ R5, R10.reuse, R5 ;  /* 0x000000050a058220 */ /* 0x040fe40000410000 */
[-C--:B------:R-:W-:Y:S02]  /*3d50*/  @!P0 FFMA.FTZ R10, R10, R30.reuse, -R6 ;  /* 0x0000001e0a0a8223 */ /* 0x080fe40000010806 */
[-C--:B------:R-:W-:Y:S02]  /*3d60*/  @!P0 FMUL.FTZ R6, R7, R11.reuse ;  /* 0x0000000b07068220 */ /* 0x080fe40000410000 */
[C---:B------:R-:W-:Y:S02]  /*3d70*/  @!P0 FMUL.FTZ R56, R34.reuse, R11 ;  /* 0x0000000b22388220 */ /* 0x040fe40000410000 */
[----:B------:R-:W-:Y:S02]  /*3d80*/  @!P0 FFMA.FTZ R5, R29, R30, R5 ;  /* 0x0000001e1d058223 */ /* 0x000fe40000010005 */
[-C--:B------:R-:W-:Y:S01]  /*3d90*/  @!P0 FFMA.FTZ R56, R7, R35.reuse, -R56 ;  /* 0x0000002307388223 */ /* 0x080fe20000010838 */
[----:B------:R-:W-:Y:S01]  /*3da0*/  @!P0 F2FP.PACK_AB R7, R3, R58 ;  /* 0x0000003a0307823e */ /* 0x000fe200000000ff */
[----:B------:R-:W-:Y:S01]  /*3db0*/  @!P0 FFMA.FTZ R6, R34, R35, R6 ;  /* 0x0000002322068223 */ /* 0x000fe20000010006 */
[----:B------:R-:W-:Y:S02]  /*3dc0*/  @!P0 F2FP.PACK_AB R5, R5, R10 ;  /* 0x0000000a0505823e */ /* 0x000fe400000000ff */
[----:B------:R-:W-:Y:S02]  /*3dd0*/  @!P0 MOV R12, R7 ;  /* 0x00000007000c8202 */ /* 0x000fe40000000f00 */
[----:B------:R-:W-:Y:S02]  /*3de0*/  @!P0 F2FP.PACK_AB R3, R6, R56 ;  /* 0x000000380603823e */ /* 0x000fe400000000ff */
[----:B------:R-:W-:Y:S02]  /*3df0*/  @!P0 MOV R14, R5 ;  /* 0x00000005000e8202 */ /* 0x000fe40000000f00 */
[----:B------:R-:W-:Y:S05]  /*3e00*/  @!P0 MOV R15, R3 ;  /* 0x00000003000f8202 */ /* 0x000fea0000000f00 */
[----:B------:R2:W-:Y:S02]  /*3e10*/  ST.E.128 [R52.64], R12 ;  /* 0x0000000c34007985 */ /* 0x0005e4000c101d08 */
.L_x_249:
[----:B------:R-:W-:Y:S05]  /*3e20*/  BSYNC B0 ;  /* 0x0000000000007941 */ /* 0x000fea0003800000 */
.L_x_248:
[----:B------:R-:W-:Y:S11]  /*3e30*/  ISETP.NE.AND P0, PT, R104, RZ, PT ;  /* 0x000000ff6800720c */ /* 0x000ff60003f05270 */
[----:B------:R-:W-:Y:S02]  /*3e40*/  @!UPT UIADD3 URZ, URZ, URZ, URZ ;  /* 0x0000003f3f3ff290 */ /* 0x000fe4000fffe03f */
[----:B------:R-:W-:-:S05]  /*3e50*/  @P0 BRA `(.L_x_247) ;  /* 0x0000036000000947 */ /* 0x000fca0003800000 */
[C---:B---3--:R-:W-:Y:S01]  /*3e60*/  LEA R34, P0, R212.reuse, R54, 0x1 ;  /* 0x00000036d4227211 */ /* 0x048fe200078008ff */
[----:B--2---:R-:W2:Y:S03]  /*3e70*/  LDS.128 R12, [R248+0x2800] ;  /* 0x00280000f80c7984 */ /* 0x004ea60000000c00 */
[----:B------:R-:W-:Y:S02]  /*3e80*/  LEA.HI.X R35, R212, R55, R252, 0x1, P0 ;  /* 0x00000037d4237211 */ /* 0x000fe400000f0cfc */
[----:B------:R-:W-:Y:S11]  /*3e90*/  ISETP.GE.AND P0, PT, R91, c[0x0][0x27c], PT ;  /* 0x00009f005b007a0c */ /* 0x000ff60003f06270 */
[----:B------:R-:W-:Y:S02]  /*3ea0*/  @!UPT UIADD3 URZ, URZ, URZ, URZ ;  /* 0x0000003f3f3ff290 */ /* 0x000fe4000fffe03f */
[----:B------:R-:W-:Y:S01]  /*3eb0*/  @!P0 HADD2.F32 R3, -RZ, R24.H0_H0 ;  /* 0x20000018ff038230 */ /* 0x000fe20000004100 */
[----:B------:R-:W-:Y:S02]  /*3ec0*/  @!P0 SHF.R.U64 R6, R8, 0x10, R9 ;  /* 0x0000001008068819 */ /* 0x000fe40000001209 */
[----:B------:R-:W-:Y:S02]  /*3ed0*/  @!P0 SHF.R.U64 R11, R36, 0x10, R37 ;  /* 0x00000010240b8819 */ /* 0x000fe40000001225 */
[----:B------:R-:W-:Y:S01]  /*3ee0*/  @!P0 SHF.R.U32.HI R8, RZ, 0x10, R9 ;  /* 0x00000010ff088819 */ /* 0x000fe20000011609 */
[----:B------:R-:W-:Y:S01]  /*3ef0*/  @!P0 HADD2.F32 R9, -RZ, R46.H1_H1 ;  /* 0x3000002eff098230 */ /* 0x000fe20000004100 */
[----:B------:R-:W-:Y:S01]  /*3f00*/  @!P0 SHF.R.U32.HI R32, RZ, 0x10, R37 ;  /* 0x00000010ff208819 */ /* 0x000fe20000011625 */
[----:B------:R-:W-:Y:S02]  /*3f10*/  @!P0 HADD2.F32 R6, -RZ, R6.H0_H0 ;  /* 0x20000006ff068230 */ /* 0x000fe40000004100 */
[----:B------:R-:W-:Y:S02]  /*3f20*/  @!P0 HADD2.F32 R11, -RZ, R11.H0_H0 ;  /* 0x2000000bff0b8230 */ /* 0x000fe40000004100 */
[----:B------:R-:W-:Y:S01]  /*3f30*/  @!P0 HADD2.F32 R32, -RZ, R32.H0_H0 ;  /* 0x20000020ff208230 */ /* 0x000fe20000004100 */
[----:B--2---:R-:W-:Y:S02]  /*3f40*/  @!P0 MOV R4, R12 ;  /* 0x0000000c00048202 */ /* 0x004fe40000000f00 */
[----:B------:R-:W-:Y:S03]  /*3f50*/  @!P0 MOV R5, R13 ;  /* 0x0000000d00058202 */ /* 0x000fe60000000f00 */
[--C-:B------:R-:W-:Y:S02]  /*3f60*/  @!P0 HADD2.F32 R7, -RZ, R4.reuse.H1_H1 ;  /* 0x30000004ff078230 */ /* 0x100fe40000004100 */
[----:B------:R-:W-:Y:S02]  /*3f70*/  @!P0 HADD2.F32 R4, -RZ, R4.H0_H0 ;  /* 0x20000004ff048230 */ /* 0x000fe40000004100 */
[--C-:B------:R-:W-:Y:S01]  /*3f80*/  @!P0 HADD2.F32 R10, -RZ, R5.reuse.H1_H1 ;  /* 0x30000005ff0a8230 */ /* 0x100fe20000004100 */
[CC--:B------:R-:W-:Y:S01]  /*3f90*/  @!P0 FMUL.FTZ R29, R7.reuse, R3.reuse ;  /* 0x00000003071d8220 */ /* 0x0c0fe20000410000 */
[----:B------:R-:W-:Y:S01]  /*3fa0*/  @!P0 HADD2.F32 R5, -RZ, R5.H0_H0 ;  /* 0x20000005ff058230 */ /* 0x000fe20000004100 */
[C---:B------:R-:W-:Y:S02]  /*3fb0*/  @!P0 FMUL.FTZ R3, R4.reuse, R3 ;  /* 0x0000000304038220 */ /* 0x040fe40000410000 */
[-C--:B------:R-:W-:Y:S02]  /*3fc0*/  @!P0 FFMA.FTZ R37, R4, R9.reuse, -R29 ;  /* 0x0000000904258223 */ /* 0x080fe4000001081d */
[----:B------:R-:W-:Y:S01]  /*3fd0*/  @!P0 FFMA.FTZ R3, R7, R9, R3 ;  /* 0x0000000907038223 */ /* 0x000fe20000010003 */
[----:B------:R-:W-:Y:S01]  /*3fe0*/  @!P0 MOV R7, R14 ;  /* 0x0000000e00078202 */ /* 0x000fe20000000f00 */
[CC--:B------:R-:W-:Y:S01]  /*3ff0*/  @!P0 FMUL.FTZ R29, R10.reuse, R6.reuse ;  /* 0x000000060a1d8220 */ /* 0x0c0fe20000410000 */
[----:B------:R-:W-:Y:S01]  /*4000*/  @!P0 HADD2.F32 R9, -RZ, R8.H0_H0 ;  /* 0x20000008ff098230 */ /* 0x000fe20000004100 */
[C---:B------:R-:W-:Y:S01]  /*4010*/  @!P0 FMUL.FTZ R4, R5.reuse, R6 ;  /* 0x0000000605048220 */ /* 0x040fe20000410000 */
[----:B------:R-:W-:Y:S01]  /*4020*/  @!P0 MOV R6, R15 ;  /* 0x0000000f00068202 */ /* 0x000fe20000000f00 */
[-C--:B------:R-:W-:Y:S01]  /*4030*/  @!P0 FFMA.FTZ R36, R5, R11.reuse, -R29 ;  /* 0x0000000b05248223 */ /* 0x080fe2000001081d */
[----:B------:R-:W-:Y:S01]  /*4040*/  @!P0 HADD2.F32 R5, -RZ, R24.H1_H1 ;  /* 0x30000018ff058230 */ /* 0x000fe20000004100 */
[----:B------:R-:W-:Y:S01]  /*4050*/  @!P0 FFMA.FTZ R4, R10, R11, R4 ;  /* 0x0000000b0a048223 */ /* 0x000fe20000010004 */
[--C-:B------:R-:W-:Y:S02]  /*4060*/  @!P0 HADD2.F32 R24, -RZ, R7.reuse.H1_H1 ;  /* 0x30000007ff188230 */ /* 0x100fe40000004100 */
[----:B------:R-:W-:Y:S02]  /*4070*/  @!P0 HADD2.F32 R8, -RZ, R7.H0_H0 ;  /* 0x20000007ff088230 */ /* 0x000fe40000004100 */
[----:B------:R-:W-:Y:S01]  /*4080*/  @!P0 F2FP.PACK_AB R4, R4, R36 ;  /* 0x000000240404823e */ /* 0x000fe200000000ff */
[--C-:B------:R-:W-:Y:S02]  /*4090*/  @!P0 HADD2.F32 R7, -RZ, R6.reuse.H0_H0 ;  /* 0x20000006ff078230 */ /* 0x100fe40000004100 */
[----:B------:R-:W-:Y:S01]  /*40a0*/  @!P0 HADD2.F32 R29, -RZ, R47.H0_H0 ;  /* 0x2000002fff1d8230 */ /* 0x000fe20000004100 */
[----:B------:R-:W-:Y:S01]  /*40b0*/  @!P0 MOV R13, R4 ;  /* 0x00000004000d8202 */ /* 0x000fe20000000f00 */
[----:B------:R-:W-:Y:S01]  /*40c0*/  @!P0 HADD2.F32 R30, -RZ, R6.H1_H1 ;  /* 0x30000006ff1e8230 */ /* 0x000fe20000004100 */
[-C--:B------:R-:W-:Y:S02]  /*40d0*/  @!P0 FMUL.FTZ R6, R24, R5.reuse ;  /* 0x0000000518068220 */ /* 0x080fe40000410000 */
[C---:B------:R-:W-:Y:S02]  /*40e0*/  @!P0 FMUL.FTZ R5, R8.reuse, R5 ;  /* 0x0000000508058220 */ /* 0x040fe40000410000 */
[----:B------:R-:W-:Y:S02]  /*40f0*/  @!P0 FFMA.FTZ R8, R8, R29, -R6 ;  /* 0x0000001d08088223 */ /* 0x000fe40000010806 */
[CC--:B------:R-:W-:Y:S02]  /*4100*/  @!P0 FMUL.FTZ R6, R7.reuse, R9.reuse ;  /* 0x0000000907068220 */ /* 0x0c0fe40000410000 */
[----:B------:R-:W-:Y:S02]  /*4110*/  @!P0 FMUL.FTZ R33, R30, R9 ;  /* 0x000000091e218220 */ /* 0x000fe40000410000 */
        /* <DEDUP_REMOVED lines=10> */
.L_x_247:
[----:B------:R-:W-:Y:S05]  /*41c0*/  BSYNC B1 ;  /* 0x0000000000017941 */ /* 0x000fea0003800000 */
.L_x_246:
[----:B--2---:R2:W4:Y:S01]  /*41d0*/  SHFL.IDX PT, R34, R70, 0x1, 0x1c1f ;  /* 0x003c1f0046227f89 */ /* 0x00452200000e0000 */
[----:B------:R-:W-:Y:S03]  /*41e0*/  BSSY B1, `(.L_x_250) ;  /* 0x0000077000017945 */ /* 0x000fe60003800000 */
[----:B------:R2:W1:Y:S01]  /*41f0*/  SHFL.IDX PT, R30, R71, 0x1, 0x1c1f ;  /* 0x003c1f00471e7f89 */ /* 0x00046200000e0000 */
[----:B------:R-:W-:-:S05]  /*4200*/  @P4 BRA `(.L_x_251) ;  /* 0x0000074000004947 */ /* 0x000fca0003800000 */
[----:B------:R-:W-:Y:S01]  /*4210*/  ISETP.NE.AND P0, PT, R80, RZ, PT ;  /* 0x000000ff5000720c */ /* 0x000fe20003f05270 */
[----:B------:R-:W-:Y:S01]  /*4220*/  @!UPT UIADD3 URZ, URZ, URZ, URZ ;  /* 0x0000003f3f3ff290 */ /* 0x000fe2000fffe03f */
[----:B------:R-:W-:Y:S11]  /*4230*/  BSSY B0, `(.L_x_252) ;  /* 0x0000038000007945 */ /* 0x000ff60003800000 */
[----:B------:R-:W-:-:S05]  /*4240*/  @P0 BRA `(.L_x_253) ;  /* 0x0000036000000947 */ /* 0x000fca0003800000 */
[C---:B-1----:R-:W-:Y:S01]  /*4250*/  LEA R32, P0, R86.reuse, R30, 0x1 ;  /* 0x0000001e56207211 */ /* 0x042fe200078008ff */
[----:B------:R-:W1:Y:S03]  /*4260*/  LDS.128 R8, [R247+0x3800] ;  /* 0x00380000f7087984 */ /* 0x000e660000000c00 */
[----:B----4-:R-:W-:Y:S02]  /*4270*/  LEA.HI.X R33, R86, R34, R87, 0x1, P0 ;  /* 0x0000002256217211 */ /* 0x010fe400000f0c57 */
[----:B------:R-:W-:Y:S11]  /*4280*/  ISETP.GE.AND P0, PT, R92, c[0x0][0x27c], PT ;  /* 0x00009f005c007a0c */ /* 0x000ff60003f06270 */
[----:B------:R-:W-:Y:S02]  /*4290*/  @!UPT UIADD3 URZ, URZ, URZ, URZ ;  /* 0x0000003f3f3ff290 */ /* 0x000fe4000fffe03f */
[----:B------:R-:W-:Y:S01]  /*42a0*/  @!P0 HADD2.F32 R3, -RZ, R25.H0_H0 ;  /* 0x20000019ff038230 */ /* 0x000fe20000004100 */
[----:B------:R-:W-:Y:S01]  /*42b0*/  @!P0 SHF.R.U64 R6, R16, 0x10, R17 ;  /* 0x0000001010068819 */ /* 0x000fe20000001211 */
[----:B------:R-:W-:Y:S01]  /*42c0*/  @!P0 HADD2.F32 R12, -RZ, R47.H1_H1 ;  /* 0x3000002fff0c8230 */ /* 0x000fe20000004100 */
[----:B------:R-:W-:Y:S02]  /*42d0*/  @!P0 SHF.R.U64 R15, R38, 0x10, R39 ;  /* 0x00000010260f8819 */ /* 0x000fe40000001227 */
[----:B------:R-:W-:Y:S01]  /*42e0*/  @!P0 SHF.R.U32.HI R13, RZ, 0x10, R17 ;  /* 0x00000010ff0d8819 */ /* 0x000fe20000011611 */
[----:B------:R-:W-:Y:S01]  /*42f0*/  @!P0 HADD2.F32 R6, -RZ, R6.H0_H0 ;  /* 0x20000006ff068230 */ /* 0x000fe20000004100 */
[----:B------:R-:W-:Y:S01]  /*4300*/  @!P0 SHF.R.U32.HI R29, RZ, 0x10, R39 ;  /* 0x00000010ff1d8819 */ /* 0x000fe20000011627 */
[----:B------:R-:W-:Y:S02]  /*4310*/  @!P0 HADD2.F32 R15, -RZ, R15.H0_H0 ;  /* 0x2000000fff0f8230 */ /* 0x000fe40000004100 */
[----:B------:R-:W-:Y:S02]  /*4320*/  @!P0 HADD2.F32 R17, -RZ, R48.H0_H0 ;  /* 0x20000030ff118230 */ /* 0x000fe40000004100 */
[----:B------:R-:W-:Y:S01]  /*4330*/  @!P0 HADD2.F32 R13, -RZ, R13.H0_H0 ;  /* 0x2000000dff0d8230 */ /* 0x000fe20000004100 */
[----:B-1----:R-:W-:Y:S02]  /*4340*/  @!P0 MOV R4, R8 ;  /* 0x0000000800048202 */ /* 0x002fe40000000f00 */
        /* <DEDUP_REMOVED lines=10> */
[CC--:B------:R-:W-:Y:S02]  /*43f0*/  @!P0 FMUL.FTZ R16, R14.reuse, R6.reuse ;  /* 0x000000060e108220 */ /* 0x0c0fe40000410000 */
        /* <DEDUP_REMOVED lines=8> */
[--C-:B------:R-:W-:Y:S02]  /*4480*/  @!P0 HADD2.F32 R7, -RZ, R6.reuse.H0_H0 ;  /* 0x20000006ff078230 */ /* 0x100fe40000004100 */
[----:B------:R-:W-:Y:S01]  /*4490*/  @!P0 HADD2.F32 R24, -RZ, R6.H1_H1 ;  /* 0x30000006ff188230 */ /* 0x000fe20000004100 */
[-C--:B------:R-:W-:Y:S01]  /*44a0*/  @!P0 FMUL.FTZ R6, R16, R5.reuse ;  /* 0x0000000510068220 */ /* 0x080fe20000410000 */
[----:B------:R-:W-:Y:S01]  /*44b0*/  @!P0 MOV R9, R4 ;  /* 0x0000000400098202 */ /* 0x000fe20000000f00 */
[C---:B------:R-:W-:Y:S01]  /*44c0*/  @!P0 FMUL.FTZ R5, R12.reuse, R5 ;  /* 0x000000050c058220 */ /* 0x040fe20000410000 */
[----:B------:R-:W-:Y:S01]  /*44d0*/  @!P0 HADD2.F32 R25, -RZ, R29.H0_H0 ;  /* 0x2000001dff198230 */ /* 0x000fe20000004100 */
        /* <DEDUP_REMOVED lines=13> */
.L_x_253:
[----:B------:R-:W-:Y:S05]  /*45b0*/  BSYNC B0 ;  /* 0x0000000000007941 */ /* 0x000fea0003800000 */
.L_x_252:
[----:B------:R-:W-:Y:S11]  /*45c0*/  ISETP.NE.AND P0, PT, R104, RZ, PT ;  /* 0x000000ff6800720c */ /* 0x000ff60003f05270 */
[----:B------:R-:W-:Y:S02]  /*45d0*/  @!UPT UIADD3 URZ, URZ, URZ, URZ ;  /* 0x0000003f3f3ff290 */ /* 0x000fe4000fffe03f */
        /* <DEDUP_REMOVED lines=9> */
[----:B------:R-:W-:Y:S01]  /*4670*/  @!P0 SHF.R.U64 R15, R40, 0x10, R41 ;  /* 0x00000010280f8819 */ /* 0x000fe20000001229 */
[----:B------:R-:W-:Y:S01]  /*4680*/  @!P0 HADD2.F32 R17, -RZ, R49.H0_H0 ;  /* 0x20000031ff118230 */ /* 0x000fe20000004100 */
        /* <DEDUP_REMOVED lines=21> */
[--C-:B------:R-:W-:Y:S01]  /*47e0*/  @!P0 HADD2.F32 R16, -RZ, R7.reuse.H1_H1 ;  /* 0x30000007ff108230 */ /* 0x100fe20000004100 */
        /* <DEDUP_REMOVED lines=22> */
.L_x_251:
[----:B------:R-:W-:Y:S05]  /*4950*/  BSYNC B1 ;  /* 0x0000000000017941 */ /* 0x000fea0003800000 */
.L_x_250:
[----:B------:R2:W4:Y:S04]  /*4960*/  SHFL.IDX PT, R29, R70, 0x2, 0x1c1f ;  /* 0x005c1f00461d7f89 */ /* 0x00052800000e0000 */
[----:B------:R2:W3:Y:S01]  /*4970*/  SHFL.IDX PT, R26, R71, 0x2, 0x1c1f ;  /* 0x005c1f00471a7f89 */ /* 0x0004e200000e0000 */
[----:B------:R-:W-:-:S05]  /*4980*/  @P2 BRA `(.L_x_254) ;  /* 0x0000281000002947 */ /* 0x000fca0003800000 */
[----:B------:R-:W-:Y:S01]  /*4990*/  ISETP.NE.AND P0, PT, R80, RZ, PT ;  /* 0x000000ff5000720c */ /* 0x000fe20003f05270 */
[----:B------:R-:W-:Y:S01]  /*49a0*/  @!UPT UIADD3 URZ, URZ, URZ, URZ ;  /* 0x0000003f3f3ff290 */ /* 0x000fe2000fffe03f */
[----:B------:R-:W-:Y:S11]  /*49b0*/  BSSY B0, `(.L_x_255) ;  /* 0x0000038000007945 */ /* 0x000ff60003800000 */
[----:B------:R-:W-:-:S05]  /*49c0*/  @P0 BRA `(.L_x_256) ;  /* 0x0000036000000947 */ /* 0x000fca0003800000 */
[C---:B-1-3--:R-:W-:Y:S01]  /*49d0*/  LEA R24, P0, R86.reuse, R26, 0x1 ;  /* 0x0000001a56187211 */ /* 0x04afe200078008ff */
        /* <DEDUP_REMOVED lines=53> */
.L_x_256:
[----:B------:R-:W-:Y:S05]  /*4d30*/  BSYNC B0 ;  /* 0x0000000000007941 */ /* 0x000fea0003800000 */
.L_x_255:
[----:B------:R-:W-:Y:S11]  /*4d40*/  ISETP.NE.AND P0, PT, R104, RZ, PT ;  /* 0x000000ff6800720c */ /* 0x000ff60003f05270 */
[----:B------:R-:W-:Y:S02]  /*4d50*/  @!UPT UIADD3 URZ, URZ, URZ, URZ ;  /* 0x0000003f3f3ff290 */ /* 0x000fe4000fffe03f */
        /* <DEDUP_REMOVED lines=54> */
[----:B------:R1:W-:Y:S01]  /*50c0*/  ST.E.128 [R24.64], R8 ;  /* 0x0000000818007985 */ /* 0x0003e2000c101d08 */
[----:B------:R-:W-:-:S05]  /*50d0*/  BRA `(.L_x_254) ;  /* 0x000020c000007947 */ /* 0x000fca0003800000 */
.L_x_239:
[C---:B------:R-:W-:Y:S01]  /*50e0*/  IADD3 R157, R98.reuse, 0x20, RZ ;  /* 0x00000020629d7810 */ /* 0x040fe20007ffe0ff */
[----:B------:R-:W-:Y:S01]  /*50f0*/  CS2R R22, SRZ ;  /* 0x0000000000167805 */ /* 0x000fe2000001ff00 */
[----:B------:R-:W-:Y:S01]  /*5100*/  IADD3 R156, R98, 0x40, RZ ;  /* 0x00000040629c7810 */ /* 0x000fe20007ffe0ff */
[----:B------:R-:W-:Y:S01]  /*5110*/  CS2R R20, SRZ ;  /* 0x0000000000147805 */ /* 0x000fe2000001ff00 */
[----:B------:R-:W-:Y:S01]  /*5120*/  ISETP.GE.AND P0, PT, R157, R63, PT ;  /* 0x0000003f9d00720c */ /* 0x000fe20003f06270 */
[----:B------:R-:W-:Y:S01]  /*5130*/  CS2R R54, SRZ ;  /* 0x0000000000367805 */ /* 0x000fe2000001ff00 */
[----:B------:R-:W-:Y:S01]  /*5140*/  ISETP.NE.AND P5, PT, R80, RZ, PT ;  /* 0x000000ff5000720c */ /* 0x000fe20003fa5270 */
[----:B------:R-:W-:Y:S01]  /*5150*/  CS2R R52, SRZ ;  /* 0x0000000000347805 */ /* 0x000fe2000001ff00 */
[----:B------:R-:W-:Y:S01]  /*5160*/  ISETP.GE.OR P2, PT, R86, c[0x0][0x27c], P0 ;  /* 0x00009f0056007a0c */ /* 0x000fe20000746670 */
[----:B------:R-:W-:Y:S01]  /*5170*/  CS2R R26, SRZ ;  /* 0x00000000001a7805 */ /* 0x000fe2000001ff00 */
[----:B------:R-:W-:Y:S01]  /*5180*/  ISETP.NE.AND P4, PT, R123, RZ, PT ;  /* 0x000000ff7b00720c */ /* 0x000fe20003f85270 */
[----:B------:R-:W-:Y:S01]  /*5190*/  CS2R R24, SRZ ;  /* 0x0000000000187805 */ /* 0x000fe2000001ff00 */
[----:B------:R-:W-:Y:S01]  /*51a0*/  IADD3 R127, -R143, c[0x0][0x1d4], RZ ;  /* 0x000075008f7f7a10 */ /* 0x000fe20007ffe1ff */
[----:B------:R-:W-:Y:S01]  /*51b0*/  CS2R R50, SRZ ;  /* 0x0000000000327805 */ /* 0x000fe2000001ff00 */
[----:B------:R-:W-:Y:S01]  /*51c0*/  CS2R R48, SRZ ;  /* 0x0000000000307805 */ /* 0x000fe2000001ff00 */
[----:B------:R-:W-:Y:S01]  /*51d0*/  CS2R R34, SRZ ;  /* 0x0000000000227805 */ /* 0x000fe2000001ff00 */
[----:B------:R-:W-:Y:S01]  /*51e0*/  CS2R R32, SRZ ;  /* 0x0000000000207805 */ /* 0x000fe2000001ff00 */
[----:B------:R1:W2:Y:S01]  /*51f0*/  SHFL.IDX PT, R61, R70, RZ, 0x1c1f ;  /* 0x001c1fff463d7589 */ /* 0x0002a200000e0000 */
[----:B------:R-:W-:Y:S03]  /*5200*/  BSSY B0, `(.L_x_257) ;  /* 0x00000c2000007945 */ /* 0x000fe60003800000 */
[----:B------:R-:W-:Y:S04]  /*5210*/  @!P2 IADD3 R3, P1, P0, R84, R14, R152 ;  /* 0x0000000e5403a210 */ /* 0x000fe8000783e098 */
[C---:B------:R-:W-:Y:S01]  /*5220*/  @!P2 IADD3.X R4, R101.reuse, R28, R144, P1, P0 ;  /* 0x0000001c6504a210 */ /* 0x040fe20000fe0490 */
[----:B------:R1:W3:Y:S01]  /*5230*/  SHFL.IDX PT, R60, R71, RZ, 0x1c1f ;  /* 0x001c1fff473c7589 */ /* 0x0002e200000e0000 */
[----:B------:R-:W-:Y:S04]  /*5240*/  @!P2 IADD3 R5, P1, P0, R82, R12, R153 ;  /* 0x0000000c5205a210 */ /* 0x000fe8000783e099 */
[----:B------:R-:W-:Y:S02]  /*5250*/  @!P2 IADD3.X R10, R100, R29, R145, P1, P0 ;  /* 0x0000001d640aa210 */ /* 0x000fe40000fe0491 */
[----:B------:R-:W-:Y:S04]  /*5260*/  ISETP.GE.AND P0, PT, R156, R63, PT ;  /* 0x0000003f9c00720c */ /* 0x000fe80003f06270 */
[----:B------:R-:W-:Y:S11]  /*5270*/  ISETP.GE.OR P1, PT, R86, c[0x0][0x27c], P0 ;  /* 0x00009f0056007a0c */ /* 0x000ff60000726670 */
[----:B------:R-:W-:Y:S02]  /*5280*/  @!UPT UIADD3 URZ, URZ, URZ, URZ ;  /* 0x0000003f3f3ff290 */ /* 0x000fe4000fffe03f */
[----:B------:R-:W-:Y:S04]  /*5290*/  @!P1 IADD3 R8, P3, P0, R84, R150, R14 ;  /* 0x0000009654089210 */ /* 0x000fe8000787e00e */
[----:B------:R-:W-:Y:S02]  /*52a0*/  @!P1 IADD3.X R11, R101, R140, R28, P3, P0 ;  /* 0x0000008c650b9210 */ /* 0x000fe40001fe041c */
[----:B------:R-:W-:Y:S04]  /*52b0*/  @!P1 IADD3 R9, P3, P0, R82, R151, R12 ;  /* 0x0000009752099210 */ /* 0x000fe8000787e00c */
[----:B------:R-:W-:Y:S02]  /*52c0*/  @!P1 IADD3.X R13, R100, R141, R29, P3, P0 ;  /* 0x0000008d640d9210 */ /* 0x000fe40001fe041d */
[C---:B------:R-:W-:Y:S04]  /*52d0*/  @!P2 LEA R6, P0, R3.reuse, c[0x0][0x270], 0x1 ;  /* 0x00009c000306aa11 */ /* 0x040fe800078008ff */
[----:B------:R-:W-:Y:S02]  /*52e0*/  @!P2 LEA.HI.X R7, R3, c[0x0][0x274], R4, 0x1, P0 ;  /* 0x00009d000307aa11 */ /* 0x000fe400000f0c04 */
[C---:B------:R-:W-:Y:S03]  /*52f0*/  @!P2 LEA R4, P0, R5.reuse, c[0x0][0x288], 0x1 ;  /* 0x0000a2000504aa11 */ /* 0x040fe600078008ff */
[----:B------:R4:W2:Y:S01]  /*5300*/  @!P2 LDG.E.128 R48, [R6.64] ;  /* 0x000000080630a981 */ /* 0x0008a2000c1e1d00 */
[----:B------:R-:W-:Y:S02]  /*5310*/  @!P2 LEA.HI.X R5, R5, c[0x0][0x28c], R10, 0x1, P0 ;  /* 0x0000a3000505aa11 */ /* 0x000fe400000f0c0a */
[C---:B------:R-:W-:Y:S04]  /*5320*/  @!P1 LEA R10, P0, R8.reuse, c[0x0][0x270], 0x1 ;  /* 0x00009c00080a9a11 */ /* 0x040fe800078008ff */
[----:B------:R-:W-:Y:S01]  /*5330*/  @!P1 LEA.HI.X R11, R8, c[0x0][0x274], R11, 0x1, P0 ;  /* 0x00009d00080b9a11 */ /* 0x000fe200000f0c0b */
[----:B------:R1:W3:Y:S01]  /*5340*/  @!P2 LDG.E.128 R20, [R4.64] ;  /* 0x000000080414a981 */ /* 0x0002e2000c1e1d00 */
[C---:B------:R-:W-:Y:S04]  /*5350*/  @!P1 LEA R8, P0, R9.reuse, c[0x0][0x288], 0x1 ;  /* 0x0000a20009089a11 */ /* 0x040fe800078008ff */
[----:B------:R-:W-:Y:S02]  /*5360*/  @!P1 LEA.HI.X R9, R9, c[0x0][0x28c], R13, 0x1, P0 ;  /* 0x0000a30009099a11 */ /* 0x000fe400000f0c0d */
[-C--:B------:R-:W-:Y:S01]  /*5370*/  ISETP.GE.AND P0, PT, R98, R63.reuse, PT ;  /* 0x0000003f6200720c */ /* 0x080fe20003f06270 */
[----:B------:R1:W3:Y:S03]  /*5380*/  @!P1 LDG.E.128 R52, [R10.64] ;  /* 0x000000080a349981 */ /* 0x0002e6000c1e1d00 */
[----:B------:R-:W-:Y:S05]  /*5390*/  ISETP.GE.OR P0, PT, R86, c[0x0][0x27c], P0 ;  /* 0x00009f0056007a0c */ /* 0x000fea0000706670 */
[----:B------:R1:W3:Y:S01]  /*53a0*/  @!P1 LDG.E.128 R24, [R8.64] ;  /* 0x0000000808189981 */ /* 0x0002e2000c1e1d00 */
[----:B----4-:R-:W-:Y:S07]  /*53b0*/  CS2R R6, SRZ ;  /* 0x0000000000067805 */ /* 0x010fee000001ff00 */
[----:B------:R-:W-:Y:S05]  /*53c0*/  @!P0 IADD3 R3, P1, R84, R14, RZ ;  /* 0x0000000e54038210 */ /* 0x000fea0007f3e0ff */
[----:B-1----:R-:W-:Y:S01]  /*53d0*/  @!P0 IMAD.X R4, R28, 0x1, R101, P1 ;  /* 0x000000011c048824 */ /* 0x002fe200008e0665 */
[C---:B------:R-:W-:Y:S04]  /*53e0*/  @!P0 LEA R10, P1, R3.reuse, c[0x0][0x270], 0x1 ;  /* 0x00009c00030a8a11 */ /* 0x040fe800078208ff */
[----:B------:R-:W-:Y:S02]  /*53f0*/  @!P0 LEA.HI.X R11, R3, c[0x0][0x274], R4, 0x1, P1 ;  /* 0x00009d00030b8a11 */ /* 0x000fe400008f0c04 */
[----:B------:R-:W-:Y:S03]  /*5400*/  @!P0 IADD3 R3, P1, R82, R12, RZ ;  /* 0x0000000c52038210 */ /* 0x000fe60007f3e0ff */
[----:B------:R2:W5:Y:S02]  /*5410*/  @!P0 LDG.E.128 R32, [R10.64] ;  /* 0x000000080a208981 */ /* 0x000564000c1e1d00 */
[----:B------:R-:W-:Y:S01]  /*5420*/  @!P0 IMAD.X R4, R29, 0x1, R100, P1 ;  /* 0x000000011d048824 */ /* 0x000fe200008e0664 */
[C---:B------:R-:W-:Y:S04]  /*5430*/  @!P0 LEA R8, P1, R3.reuse, c[0x0][0x288], 0x1 ;  /* 0x0000a20003088a11 */ /* 0x040fe800078208ff */
[----:B------:R-:W-:Y:S02]  /*5440*/  @!P0 LEA.HI.X R9, R3, c[0x0][0x28c], R4, 0x1, P1 ;  /* 0x0000a30003098a11 */ /* 0x000fe400008f0c04 */
[----:B------:R-:W-:Y:S01]  /*5450*/  CS2R R4, SRZ ;  /* 0x0000000000047805 */ /* 0x000fe2000001ff00 */
[----:B------:R-:W-:Y:S05]  /*5460*/  ISETP.GE.AND P1, PT, R86, c[0x0][0x27c], PT ;  /* 0x00009f0056007a0c */ /* 0x000fea0003f26270 */
[----:B------:R1:W5:Y:S01]  /*5470*/  @!P0 LDG.E.128 R4, [R8.64] ;  /* 0x0000000808048981 */ /* 0x000362000c1e1d00 */
[----:B------:R-:W-:Y:S01]  /*5480*/  ISETP.GE.OR P0, PT, R98, R63, P5 ;  /* 0x0000003f6200720c */ /* 0x000fe20002f06670 */
[----:B--2---:R-:W-:Y:S02]  /*5490*/  IMAD.MOV.U32 R10, RZ, RZ, R50 ;  /* 0x000000ffff0a7224 */ /* 0x004fe400078e0032 */
[----:B-1----:R-:W-:Y:S02]  /*54a0*/  IMAD.MOV.U32 R9, RZ, RZ, R51 ;  /* 0x000000ffff097224 */ /* 0x002fe400078e0033 */
[----:B------:R-:W-:Y:S02]  /*54b0*/  IMAD.MOV.U32 R8, RZ, RZ, R48 ;  /* 0x000000ffff087224 */ /* 0x000fe400078e0030 */
[----:B------:R-:W-:Y:S01]  /*54c0*/  IMAD.MOV.U32 R3, RZ, RZ, R49 ;  /* 0x000000ffff037224 */ /* 0x000fe200078e0031 */
[----:B------:R-:W-:Y:S01]  /*54d0*/  PRMT R57, R9, 0x5410, R10 ;  /* 0x0000541009397816 */ /* 0x000fe2000000000a */
[----:B---3--:R-:W-:Y:S02]  /*54e0*/  IMAD.MOV.U32 R10, RZ, RZ, R22 ;  /* 0x000000ffff0a7224 */ /* 0x008fe400078e0016 */
[----:B------:R-:W-:Y:S01]  /*54f0*/  IMAD.MOV.U32 R9, RZ, RZ, R23 ;  /* 0x000000ffff097224 */ /* 0x000fe200078e0017 */
[----:B------:R-:W-:Y:S01]  /*5500*/  PRMT R56, R8, 0x5410, R3 ;  /* 0x0000541008387816 */ /* 0x000fe20000000003 */
[----:B------:R-:W-:Y:S02]  /*5510*/  IMAD.MOV.U32 R8, RZ, RZ, R20 ;  /* 0x000000ffff087224 */ /* 0x000fe400078e0014 */
        /* <DEDUP_REMOVED lines=13> */
[----:B------:R-:W-:Y:S04]  /*55f0*/  PRMT R30, R9, 0x5410, R10 ;  /* 0x00005410091e7816 */ /* 0x000fe8000000000a */
[----:B------:R-:W-:Y:S01]  /*5600*/  PRMT R29, R3, 0x5410, R8 ;  /* 0x00005410031d7816 */ /* 0x000fe20000000008 */
[----:B------:R-:W-:-:S05]  /*5610*/  @P0 BRA `(.L_x_258) ;  /* 0x0000080000000947 */ /* 0x000fca0003800000 */
[----:B-----5:R-:W-:Y:S01]  /*5620*/  IMAD.MOV.U32 R10, RZ, RZ, R5 ;  /* 0x000000ffff0a7224 */ /* 0x020fe200078e0005 */
[----:B------:R-:W-:Y:S01]  /*5630*/  SEL R3, R143, R127, !P4 ;  /* 0x0000007f8f037207 */ /* 0x000fe20006000000 */
[----:B------:R-:W2:Y:S01]  /*5640*/  LDL R16, [R1+0x40] ;  /* 0x0000400001107983 */ /* 0x000ea20000100800 */
[----:B------:R-:W-:Y:S01]  /*5650*/  MOV R11, R6 ;  /* 0x00000006000b7202 */ /* 0x000fe20000000f00 */
[----:B------:R-:W-:Y:S01]  /*5660*/  IMAD.MOV.U32 R13, RZ, RZ, R7 ;  /* 0x000000ffff0d7224 */ /* 0x000fe200078e0007 */
[----:B------:R-:W-:Y:S01]  /*5670*/  SHF.R.S32.HI R8, RZ, 0x1f, R3 ;  /* 0x0000001fff087819 */ /* 0x000fe20000011403 */
[----:B------:R-:W-:Y:S01]  /*5680*/  IMAD.MOV.U32 R38, RZ, RZ, R33 ;  /* 0x000000ffff267224 */ /* 0x000fe200078e0021 */
[----:B------:R-:W-:Y:S01]  /*5690*/  @!P1 SHF.R.U64 R12, R6, 0x10, R7 ;  /* 0x00000010060c9819 */ /* 0x000fe20000001207 */
[----:B------:R-:W-:Y:S01]  /*56a0*/  IMAD.MOV.U32 R42, RZ, RZ, R35 ;  /* 0x000000ffff2a7224 */ /* 0x000fe200078e0023 */
[----:B------:R-:W-:Y:S01]  /*56b0*/  LEA.HI R3, R8, R3, RZ, 0x4 ;  /* 0x0000000308037211 */ /* 0x000fe200078f20ff */
[----:B------:R-:W3:Y:S01]  /*56c0*/  LDL R37, [R1+0x44] ;  /* 0x0000440001257983 */ /* 0x000ee20000100800 */
[----:B------:R-:W-:Y:S02]  /*56d0*/  MOV R8, R4 ;  /* 0x0000000400087202 */ /* 0x000fe40000000f00 */
[----:B------:R-:W-:Y:S01]  /*56e0*/  LEA.HI.SX32 R3, R3, R97, 0x1c ;  /* 0x0000006103037211 */ /* 0x000fe200078fe2ff */
[----:B------:R-:W1:Y:S01]  /*56f0*/  S2R R17, SR_TID.X ;  /* 0x0000000000117919 */ /* 0x000e620000002100 */
[----:B------:R-:W-:Y:S02]  /*5700*/  @!P1 SHF.R.U64 R4, R4, 0x10, R5 ;  /* 0x0000001004049819 */ /* 0x000fe40000001205 */
[----:B------:R-:W-:Y:S02]  /*5710*/  SHF.L.U32 R62, R3, 0x3, RZ ;  /* 0x00000003033e7819 */ /* 0x000fe400000006ff */
[----:B------:R-:W-:Y:S01]  /*5720*/  @!P1 SHF.R.U32.HI R14, RZ, 0x10, R7 ;  /* 0x00000010ff0e9819 */ /* 0x000fe20000011607 */
[----:B------:R-:W-:Y:S01]  /*5730*/  @!P1 HADD2.F32 R4, -RZ, R4.H0_H0 ;  /* 0x20000004ff049230 */ /* 0x000fe20000004100 */
[----:B------:R-:W-:Y:S01]  /*5740*/  @!P1 SHF.R.U32.HI R9, RZ, 0x10, R5 ;  /* 0x00000010ff099819 */ /* 0x000fe20000011605 */
[----:B------:R-:W-:Y:S01]  /*5750*/  @!P1 HADD2.F32 R5, -RZ, R8.H0_H0 ;  /* 0x20000008ff059230 */ /* 0x000fe20000004100 */
[----:B------:R-:W-:Y:S02]  /*5760*/  @!P1 SHF.R.U32.HI R39, RZ, 0x10, R33 ;  /* 0x00000010ff279819 */ /* 0x000fe40000011621 */
[----:B------:R-:W-:Y:S02]  /*5770*/  LEA R64, P0, R78, R60, 0x1 ;  /* 0x0000003c4e407211 */ /* 0x000fe400078008ff */
[--C-:B------:R-:W-:Y:S02]  /*5780*/  @!P1 SHF.R.U64 R41, R34, 0x10, R35.reuse ;  /* 0x0000001022299819 */ /* 0x100fe40000001223 */
[----:B------:R-:W-:Y:S02]  /*5790*/  LEA.HI.X R65, R78, R61, R96, 0x1, P0 ;  /* 0x0000003d4e417211 */ /* 0x000fe400000f0c60 */
[C---:B------:R-:W-:Y:S02]  /*57a0*/  ISETP.GE.AND P0, PT, R62.reuse, c[0x0][0x1d4], PT ;  /* 0x000075003e007a0c */ /* 0x040fe40003f06270 */
[----:B------:R-:W-:Y:S02]  /*57b0*/  @!P1 SHF.R.U32.HI R43, RZ, 0x10, R35 ;  /* 0x00000010ff2b9819 */ /* 0x000fe40000011623 */
[----:B------:R-:W-:Y:S09]  /*57c0*/  MOV R40, R34 ;  /* 0x0000002200287202 */ /* 0x000ff20000000f00 */
[----:B------:R-:W-:Y:S01]  /*57d0*/  @!P0 IMAD.WIDE R60, R62, 0x2, R60 ;  /* 0x000000023e3c8825 */ /* 0x000fe200078e023c */
[----:B-1----:R-:W-:Y:S04]  /*57e0*/  SHF.R.S32.HI R36, RZ, 0x1f, R17 ;  /* 0x0000001fff247819 */ /* 0x002fe80000011411 */
[----:B------:R-:W-:Y:S04]  /*57f0*/  LEA.HI R36, R36, R17, RZ, 0x5 ;  /* 0x0000001124247211 */ /* 0x000fe800078f28ff */
[----:B------:R-:W-:Y:S05]  /*5800*/  SHF.R.S32.HI R36, RZ, 0x5, R36 ;  /* 0x00000005ff247819 */ /* 0x000fea0000011424 */
[----:B------:R-:W-:Y:S01]  /*5810*/  IMAD.SHL.U32 R36, R36, 0x200, RZ ;  /* 0x0000020024247824 */ /* 0x000fe200078e00ff */
[----:B--2---:R-:W-:Y:S02]  /*5820*/  LOP3.LUT R3, R16, 0x38, R62, 0xf8, !PT ;  /* 0x0000003810037812 */ /* 0x004fe400078ef83e */
[----:B------:R-:W1:Y:S02]  /*5830*/  LDS.128 R16, [R121+0x2900] ;  /* 0x0029000079107984 */ /* 0x000e640000000c00 */
[----:B---3--:R-:W-:Y:S02]  /*5840*/  LOP3.LUT R3, R3, R37, RZ, 0x3c, !PT ;  /* 0x0000002503037212 */ /* 0x008fe400078e3cff */
[----:B------:R-:W-:Y:S02]  /*5850*/  @!P1 SHF.R.U64 R37, R32, 0x10, R33 ;  /* 0x0000001020259819 */ /* 0x000fe40000001221 */
[----:B------:R-:W-:Y:S02]  /*5860*/  IADD3 R3, R36, R3, RZ ;  /* 0x0000000324037210 */ /* 0x000fe40007ffe0ff */
[----:B------:R-:W-:Y:S01]  /*5870*/  MOV R36, R32 ;  /* 0x0000002000247202 */ /* 0x000fe20000000f00 */
[----:B------:R-:W-:Y:S02]  /*5880*/  @!P1 HADD2.F32 R34, -RZ, R37.H0_H0 ;  /* 0x20000025ff229230 */ /* 0x000fe40000004100 */
[----:B------:R-:W-:Y:S01]  /*5890*/  IMAD.SHL.U32 R3, R3, 0x2, RZ ;  /* 0x0000000203037824 */ /* 0x000fe200078e00ff */
[----:B------:R-:W-:Y:S02]  /*58a0*/  @!P1 HADD2.F32 R37, -RZ, R40.H0_H0 ;  /* 0x20000028ff259230 */ /* 0x000fe40000004100 */
[----:B------:R-:W-:Y:S02]  /*58b0*/  @!P1 HADD2.F32 R32, -RZ, R36.H0_H0 ;  /* 0x20000024ff209230 */ /* 0x000fe40000004100 */
[----:B------:R1:W2:Y:S02]  /*58c0*/  LDS.128 R44, [R3+0x2900] ;  /* 0x00290000032c7984 */ /* 0x0002a40000000c00 */
[----:B-1----:R-:W-:Y:S05]  /*58d0*/  @!P1 MOV R3, R16 ;  /* 0x0000001000039202 */ /* 0x002fea0000000f00 */
[--C-:B------:R-:W-:Y:S01]  /*58e0*/  @!P1 HADD2.F32 R7, -RZ, R3.reuse.H0_H0 ;  /* 0x20000003ff079230 */ /* 0x100fe20000004100 */
[----:B--2---:R-:W-:Y:S05]  /*58f0*/  @!P1 IMAD.MOV.U32 R6, RZ, RZ, R44 ;  /* 0x000000ffff069224 */ /* 0x004fea00078e002c */
[--C-:B------:R-:W-:Y:S02]  /*5900*/  @!P1 HADD2.F32 R8, -RZ, R6.reuse.H0_H0 ;  /* 0x20000006ff089230 */ /* 0x100fe40000004100 */
[----:B------:R-:W-:Y:S02]  /*5910*/  @!P1 HADD2.F32 R33, -RZ, R6.H1_H1 ;  /* 0x30000006ff219230 */ /* 0x000fe40000004100 */
[----:B------:R-:W-:Y:S01]  /*5920*/  @!P1 HADD2.F32 R6, -RZ, R3.H1_H1 ;  /* 0x30000003ff069230 */ /* 0x000fe20000004100 */
[-C--:B------:R-:W-:Y:S02]  /*5930*/  @!P1 FMUL.FTZ R3, R7, R5.reuse ;  /* 0x0000000507039220 */ /* 0x080fe40000410000 */
[C---:B------:R-:W-:Y:S02]  /*5940*/  @!P1 FMUL.FTZ R35, R8.reuse, R5 ;  /* 0x0000000508239220 */ /* 0x040fe40000410000 */
[----:B------:R-:W-:Y:S02]  /*5950*/  @!P1 FMUL.FTZ R5, R33, R4 ;  /* 0x0000000421059220 */ /* 0x000fe40000410000 */
[----:B------:R-:W-:Y:S01]  /*5960*/  @!P1 FFMA.FTZ R3, R8, R32, R3 ;  /* 0x0000002008039223 */ /* 0x000fe20000010003 */
[----:B------:R-:W-:Y:S01]  /*5970*/  @!P1 MOV R8, R45 ;  /* 0x0000002d00089202 */ /* 0x000fe20000000f00 */
[C---:B------:R-:W-:Y:S02]  /*5980*/  @!P1 FMUL.FTZ R4, R6.reuse, R4 ;  /* 0x0000000406049220 */ /* 0x040fe40000410000 */
[----:B------:R-:W-:Y:S01]  /*5990*/  @!P1 FFMA.FTZ R72, R6, R34, -R5 ;  /* 0x0000002206489223 */ /* 0x000fe20000010805 */
[----:B------:R-:W-:Y:S01]  /*59a0*/  @!P1 MOV R6, R17 ;  /* 0x0000001100069202 */ /* 0x000fe20000000f00 */
[----:B------:R-:W-:Y:S01]  /*59b0*/  @!P1 FFMA.FTZ R73, R7, R32, -R35 ;  /* 0x0000002007499223 */ /* 0x000fe20000010823 */
[----:B------:R-:W-:Y:S01]  /*59c0*/  @!P1 HADD2.F32 R5, -RZ, R10.H0_H0 ;  /* 0x2000000aff059230 */ /* 0x000fe20000004100 */
[----:B------:R-:W-:Y:S01]  /*59d0*/  @!P1 FFMA.FTZ R4, R33, R34, R4 ;  /* 0x0000002221049223 */ /* 0x000fe20000010004 */
[--C-:B------:R-:W-:Y:S01]  /*59e0*/  @!P1 HADD2.F32 R32, -RZ, R8.reuse.H0_H0 ;  /* 0x20000008ff209230 */ /* 0x100fe20000004100 */
[----:B------:R-:W-:Y:S01]  /*59f0*/  @!P1 IMAD.MOV.U32 R10, RZ, RZ, R46 ;  /* 0x000000ffff0a9224 */ /* 0x000fe200078e002e */
[----:B------:R-:W-:Y:S02]  /*5a00*/  @!P1 HADD2.F32 R7, -RZ, R9.H0_H0 ;  /* 0x20000009ff079230 */ /* 0x000fe40000004100 */
[----:B------:R-:W-:Y:S01]  /*5a10*/  @!P1 HADD2.F32 R34, -RZ, R8.H1_H1 ;  /* 0x30000008ff229230 */ /* 0x000fe20000004100 */
[----:B------:R-:W-:Y:S01]  /*5a20*/  @!P1 F2FP.PACK_AB R4, R4, R3 ;  /* 0x000000030404923e */ /* 0x000fe200000000ff */
[----:B------:R-:W-:Y:S02]  /*5a30*/  @!P1 HADD2.F32 R8, -RZ, R6.H1_H1 ;  /* 0x30000006ff089230 */ /* 0x000fe40000004100 */
[----:B------:R-:W-:Y:S01]  /*5a40*/  @!P1 HADD2.F32 R33, -RZ, R38.H0_H0 ;  /* 0x20000026ff219230 */ /* 0x000fe20000004100 */
[----:B------:R-:W-:Y:S01]  /*5a50*/  @!P1 FMUL.FTZ R36, R34, R7 ;  /* 0x0000000722249220 */ /* 0x000fe20000410000 */
[----:B------:R-:W-:Y:S01]  /*5a60*/  @!P1 HADD2.F32 R9, -RZ, R6.H0_H0 ;  /* 0x20000006ff099230 */ /* 0x000fe20000004100 */
[----:B------:R-:W-:Y:S01]  /*5a70*/  @!P1 FMUL.FTZ R6, R32, R5 ;  /* 0x0000000520069220 */ /* 0x000fe20000410000 */
[----:B------:R-:W-:Y:S01]  /*5a80*/  @!P1 HADD2.F32 R35, -RZ, R39.H0_H0 ;  /* 0x20000027ff239230 */ /* 0x000fe20000004100 */
[----:B------:R-:W-:Y:S01]  /*5a90*/  @!P1 MOV R44, R4 ;  /* 0x00000004002c9202 */ /* 0x000fe20000000f00 */
[----:B------:R-:W-:Y:S01]  /*5aa0*/  @!P1 HADD2.F32 R38, -RZ, R10.H1_H1 ;  /* 0x3000000aff269230 */ /* 0x000fe20000004100 */
[C---:B------:R-:W-:Y:S01]  /*5ab0*/  @!P1 FFMA.FTZ R69, R9.reuse, R33, -R6 ;  /* 0x0000002109459223 */ /* 0x040fe20000010806 */
[----:B------:R-:W-:Y:S01]  /*5ac0*/  @!P1 HADD2.F32 R39, -RZ, R41.H0_H0 ;  /* 0x20000029ff279230 */ /* 0x000fe20000004100 */
[C---:B------:R-:W-:Y:S01]  /*5ad0*/  @!P1 FMUL.FTZ R6, R8.reuse, R7 ;  /* 0x0000000708069220 */ /* 0x040fe20000410000 */
[----:B------:R-:W-:Y:S01]  /*5ae0*/  @!P1 HADD2.F32 R7, -RZ, R11.H0_H0 ;  /* 0x2000000bff079230 */ /* 0x000fe20000004100 */
[----:B------:R-:W-:Y:S01]  /*5af0*/  @!P1 FFMA.FTZ R68, R8, R35, -R36 ;  /* 0x0000002308449223 */ /* 0x000fe20000010824 */
[----:B------:R-:W-:Y:S01]  /*5b00*/  @!P1 MOV R8, R18 ;  /* 0x0000001200089202 */ /* 0x000fe20000000f00 */
[----:B------:R-:W-:Y:S01]  /*5b10*/  @!P1 FMUL.FTZ R5, R9, R5 ;  /* 0x0000000509059220 */ /* 0x000fe20000410000 */
[----:B------:R-:W-:Y:S01]  /*5b20*/  @!P1 HADD2.F32 R9, -RZ, R12.H0_H0 ;  /* 0x2000000cff099230 */ /* 0x000fe20000004100 */
[----:B------:R-:W-:Y:S01]  /*5b30*/  @!P1 MOV R12, R47 ;  /* 0x0000002f000c9202 */ /* 0x000fe20000000f00 */
[----:B------:R-:W-:Y:S01]  /*5b40*/  @!P1 HADD2.F32 R36, -RZ, R10.H0_H0 ;  /* 0x2000000aff249230 */ /* 0x000fe20000004100 */
[----:B------:R-:W-:Y:S01]  /*5b50*/  @!P1 FFMA.FTZ R5, R32, R33, R5 ;  /* 0x0000002120059223 */ /* 0x000fe20000010005 */
[--C-:B------:R-:W-:Y:S01]  /*5b60*/  @!P1 HADD2.F32 R10, -RZ, R8.reuse.H1_H1 ;  /* 0x30000008ff0a9230 */ /* 0x100fe20000004100 */
[----:B------:R-:W-:Y:S01]  /*5b70*/  @!P1 FMUL.FTZ R40, R38, R9 ;  /* 0x0000000926289220 */ /* 0x000fe20000410000 */
[----:B------:R-:W-:Y:S01]  /*5b80*/  @!P1 HADD2.F32 R11, -RZ, R8.H0_H0 ;  /* 0x20000008ff0b9230 */ /* 0x000fe20000004100 */
[----:B------:R-:W-:Y:S01]  /*5b90*/  @!P1 FMUL.FTZ R8, R36, R7 ;  /* 0x0000000724089220 */ /* 0x000fe20000410000 */
[----:B------:R-:W-:Y:S01]  /*5ba0*/  @!P1 HADD2.F32 R41, -RZ, R12.H1_H1 ;  /* 0x3000000cff299230 */ /* 0x000fe20000004100 */
[C---:B------:R-:W-:Y:S01]  /*5bb0*/  @!P1 FFMA.FTZ R66, R10.reuse, R39, -R40 ;  /* 0x000000270a429223 */ /* 0x040fe20000010828 */
[----:B------:R-:W-:Y:S01]  /*5bc0*/  @!P1 HADD2.F32 R40, -RZ, R42.H0_H0 ;  /* 0x2000002aff289230 */ /* 0x000fe20000004100 */
[C---:B------:R-:W-:Y:S01]  /*5bd0*/  @!P1 FFMA.FTZ R67, R11.reuse, R37, -R8 ;  /* 0x000000250b439223 */ /* 0x040fe20000010808 */
[----:B------:R-:W-:Y:S01]  /*5be0*/  @!P1 HADD2.F32 R42, -RZ, R43.H0_H0 ;  /* 0x2000002bff2a9230 */ /* 0x000fe20000004100 */
[----:B------:R-:W-:Y:S01]  /*5bf0*/  @!P1 FMUL.FTZ R8, R10, R9 ;  /* 0x000000090a089220 */ /* 0x000fe20000410000 */
[----:B------:R-:W-:Y:S01]  /*5c00*/  @!P1 HADD2.F32 R9, -RZ, R13.H0_H0 ;  /* 0x2000000dff099230 */ /* 0x000fe20000004100 */
[----:B------:R-:W-:Y:S02]  /*5c10*/  @!P1 IMAD.MOV.U32 R10, RZ, RZ, R19 ;  /* 0x000000ffff0a9224 */ /* 0x000fe400078e0013 */
[----:B------:R-:W-:Y:S01]  /*5c20*/  @!P1 FMUL.FTZ R7, R11, R7 ;  /* 0x000000070b079220 */ /* 0x000fe20000410000 */
[----:B------:R-:W-:Y:S01]  /*5c30*/  @!P1 HADD2.F32 R11, -RZ, R14.H0_H0 ;  /* 0x2000000eff0b9230 */ /* 0x000fe20000004100 */
[----:B------:R-:W-:Y:S01]  /*5c40*/  @!P1 FFMA.FTZ R6, R34, R35, R6 ;  /* 0x0000002322069223 */ /* 0x000fe20000010006 */
[----:B------:R-:W-:Y:S01]  /*5c50*/  @!P1 HADD2.F32 R14, -RZ, R12.H0_H0 ;  /* 0x2000000cff0e9230 */ /* 0x000fe20000004100 */
[----:B------:R-:W-:Y:S01]  /*5c60*/  @!P1 FFMA.FTZ R7, R36, R37, R7 ;  /* 0x0000002524079223 */ /* 0x000fe20000010007 */
[--C-:B------:R-:W-:Y:S01]  /*5c70*/  @!P1 HADD2.F32 R13, -RZ, R10.reuse.H0_H0 ;  /* 0x2000000aff0d9230 */ /* 0x100fe20000004100 */
[----:B------:R-:W-:Y:S01]  /*5c80*/  @!P1 FMUL.FTZ R43, R41, R11 ;  /* 0x0000000b292b9220 */ /* 0x000fe20000410000 */
[----:B------:R-:W-:Y:S01]  /*5c90*/  @!P1 F2FP.PACK_AB R5, R6, R5 ;  /* 0x000000050605923e */ /* 0x000fe200000000ff */
[----:B------:R-:W-:Y:S01]  /*5ca0*/  @!P1 HADD2.F32 R12, -RZ, R10.H1_H1 ;  /* 0x3000000aff0c9230 */ /* 0x000fe20000004100 */
[-C--:B------:R-:W-:Y:S02]  /*5cb0*/  @!P1 FMUL.FTZ R10, R14, R9.reuse ;  /* 0x000000090e0a9220 */ /* 0x080fe40000410000 */
[C---:B------:R-:W-:Y:S02]  /*5cc0*/  @!P1 FMUL.FTZ R9, R13.reuse, R9 ;  /* 0x000000090d099220 */ /* 0x040fe40000410000 */
[----:B------:R-:W-:Y:S01]  /*5cd0*/  @!P1 FFMA.FTZ R62, R13, R40, -R10 ;  /* 0x000000280d3e9223 */ /* 0x000fe2000001080a */
[----:B------:R-:W-:Y:S01]  /*5ce0*/  @!P1 F2FP.PACK_AB R13, R66, R67 ;  /* 0x00000043420d923e */ /* 0x000fe200000000ff */
[C---:B------:R-:W-:Y:S02]  /*5cf0*/  @!P1 FFMA.FTZ R43, R12.reuse, R42, -R43 ;  /* 0x0000002a0c2b9223 */ /* 0x040fe4000001082b */
[----:B------:R-:W-:Y:S01]  /*5d00*/  @!P1 FMUL.FTZ R10, R12, R11 ;  /* 0x0000000b0c0a9220 */ /* 0x000fe20000410000 */
[----:B------:R-:W-:Y:S01]  /*5d10*/  @!P1 F2FP.PACK_AB R12, R68, R69 ;  /* 0x00000045440c923e */ /* 0x000fe200000000ff */
[----:B------:R-:W-:Y:S01]  /*5d20*/  @!P1 FFMA.FTZ R8, R38, R39, R8 ;  /* 0x0000002726089223 */ /* 0x000fe20000010008 */
[----:B------:R-:W-:Y:S01]  /*5d30*/  @!P1 F2FP.PACK_AB R11, R72, R73 ;  /* 0x00000049480b923e */ /* 0x000fe200000000ff */
[----:B------:R-:W-:Y:S01]  /*5d40*/  @!P1 FFMA.FTZ R9, R14, R40, R9 ;  /* 0x000000280e099223 */ /* 0x000fe20000010009 */
[----:B------:R-:W-:Y:S01]  /*5d50*/  @!P1 F2FP.PACK_AB R32, R43, R62 ;  /* 0x0000003e2b20923e */ /* 0x000fe200000000ff */
[----:B------:R-:W-:Y:S01]  /*5d60*/  @!P1 FFMA.FTZ R10, R41, R42, R10 ;  /* 0x0000002a290a9223 */ /* 0x000fe2000001000a */
[----:B------:R-:W-:Y:S01]  /*5d70*/  @!P1 MOV R16, R11 ;  /* 0x0000000b00109202 */ /* 0x000fe20000000f00 */
[----:B------:R-:W-:Y:S01]  /*5d80*/  @!P1 IMAD.MOV.U32 R18, RZ, RZ, R13 ;  /* 0x000000ffff129224 */ /* 0x000fe200078e000d */
[----:B------:R-:W-:Y:S01]  /*5d90*/  @!P1 MOV R17, R12 ;  /* 0x0000000c00119202 */ /* 0x000fe20000000f00 */
[----:B------:R-:W-:Y:S01]  /*5da0*/  @!P1 IMAD.MOV.U32 R45, RZ, RZ, R5 ;  /* 0x000000ffff2d9224 */ /* 0x000fe200078e0005 */
[----:B------:R-:W-:Y:S02]  /*5db0*/  @!P1 MOV R19, R32 ;  /* 0x0000002000139202 */ /* 0x000fe40000000f00 */
[----:B------:R-:W-:Y:S02]  /*5dc0*/  @!P1 F2FP.PACK_AB R7, R8, R7 ;  /* 0x000000070807923e */ /* 0x000fe400000000ff */
[----:B------:R-:W-:Y:S01]  /*5dd0*/  @!P1 F2FP.PACK_AB R3, R10, R9 ;  /* 0x000000090a03923e */ /* 0x000fe200000000ff */
[----:B------:R1:W-:Y:S01]  /*5de0*/  ST.E.128 [R64.64], R16 ;  /* 0x0000001040007985 */ /* 0x0003e2000c101d08 */
[----:B------:R-:W-:Y:S02]  /*5df0*/  @!P1 MOV R46, R7 ;  /* 0x00000007002e9202 */ /* 0x000fe40000000f00 */
[----:B------:R-:W-:Y:S05]  /*5e00*/  @!P1 MOV R47, R3 ;  /* 0x00000003002f9202 */ /* 0x000fea0000000f00 */
[----:B------:R1:W-:Y:S02]  /*5e10*/  @!P0 ST.E.128 [R60.64], R44 ;  /* 0x0000002c3c008985 */ /* 0x0003e4000c101d08 */
.L_x_258:
[----:B------:R-:W-:Y:S05]  /*5e20*/  BSYNC B0 ;  /* 0x0000000000007941 */ /* 0x000fea0003800000 */
.L_x_257:
[----:B-----5:R2:W3:Y:S01]  /*5e30*/  SHFL.IDX PT, R7, R70, 0x1, 0x1c1f ;  /* 0x003c1f0046077f89 */ /* 0x0204e200000e0000 */
[----:B------:R-:W-:Y:S01]  /*5e40*/  ISETP.GE.OR P0, PT, R157, R63, P5 ;  /* 0x0000003f9d00720c */ /* 0x000fe20002f06670 */
[----:B------:R-:W-:Y:S02]  /*5e50*/  BSSY B0, `(.L_x_259) ;  /* 0x000007c000007945 */ /* 0x000fe40003800000 */
[----:B------:R2:W4:Y:S10]  /*5e60*/  SHFL.IDX PT, R6, R71, 0x1, 0x1c1f ;  /* 0x003c1f0047067f89 */ /* 0x00053400000e0000 */
[----:B------:R-:W-:-:S05]  /*5e70*/  @P0 BRA `(.L_x_260) ;  /* 0x0000079000000947 */ /* 0x000fca0003800000 */
[----:B------:R-:W5:Y:S01]  /*5e80*/  LDL R8, [R1+0x4c] ;  /* 0x00004c0001087983 */ /* 0x000f620000100800 */
[----:B------:R-:W-:Y:S01]  /*5e90*/  SEL R3, R143, R127, !P4 ;  /* 0x0000007f8f037207 */ /* 0x000fe20006000000 */
[----:B------:R-:W-:Y:S01]  /*5ea0*/  @!P1 HADD2.F32 R11, -RZ, R56.H0_H0 ;  /* 0x20000038ff0b9230 */ /* 0x000fe20000004100 */
[C---:B------:R-:W-:Y:S01]  /*5eb0*/  IADD3 R10, R98.reuse, 0x20, RZ ;  /* 0x00000020620a7810 */ /* 0x040fe20007ffe0ff */
[----:B-1----:R-:W1:Y:S01]  /*5ec0*/  LDS.128 R16, [R120+0x2900] ;  /* 0x0029000078107984 */ /* 0x002e620000000c00 */
[----:B------:R-:W-:Y:S01]  /*5ed0*/  SHF.R.S32.HI R4, RZ, 0x1f, R3 ;  /* 0x0000001fff047819 */ /* 0x000fe20000011403 */
[--C-:B------:R-:W-:Y:S01]  /*5ee0*/  @!P1 HADD2.F32 R34, -RZ, R57.reuse.H0_H0 ;  /* 0x20000039ff229230 */ /* 0x100fe20000004100 */
[----:B------:R-:W-:Y:S01]  /*5ef0*/  IADD3 R9, R98, 0x20, RZ ;  /* 0x0000002062097810 */ /* 0x000fe20007ffe0ff */
[----:B------:R-:W-:Y:S01]  /*5f00*/  IMAD.SHL.U32 R10, R10, 0x40, RZ ;  /* 0x000000400a0a7824 */ /* 0x000fe200078e00ff */
[----:B------:R-:W-:Y:S02]  /*5f10*/  LEA.HI R3, R4, R3, RZ, 0x4 ;  /* 0x0000000304037211 */ /* 0x000fe400078f20ff */
[----:B------:R-:W-:Y:S02]  /*5f20*/  SHF.L.U32 R9, R9, 0x6, RZ ;  /* 0x0000000609097819 */ /* 0x000fe400000006ff */
[----:B------:R-:W-:Y:S02]  /*5f30*/  LEA.HI.SX32 R3, R3, R97, 0x1c ;  /* 0x0000006103037211 */ /* 0x000fe400078fe2ff */
[----:B------:R-:W-:Y:S02]  /*5f40*/  LOP3.LUT R10, R10, 0x1c0, RZ, 0xc0, !PT ;  /* 0x000001c00a0a7812 */ /* 0x000fe400078ec0ff */
[----:B------:R-:W-:Y:S02]  /*5f50*/  SHF.L.U32 R5, R3, 0x3, RZ ;  /* 0x0000000303057819 */ /* 0x000fe400000006ff */
[----:B------:R-:W-:Y:S02]  /*5f60*/  LOP3.LUT R9, R9, 0x1c0, RZ, 0xc0, !PT ;  /* 0x000001c009097812 */ /* 0x000fe400078ec0ff */
[----:B------:R-:W-:Y:S02]  /*5f70*/  LOP3.LUT R3, R10, 0x38, R5, 0xf8, !PT ;  /* 0x000000380a037812 */ /* 0x000fe400078ef805 */
[----:B------:R-:W-:Y:S02]  /*5f80*/  SHF.R.U32.HI R9, RZ, 0x3, R9 ;  /* 0x00000003ff097819 */ /* 0x000fe40000011609 */
[C---:B----4-:R-:W-:Y:S02]  /*5f90*/  LEA R46, P0, R78.reuse, R6, 0x1 ;  /* 0x000000064e2e7211 */ /* 0x050fe400078008ff */
[----:B------:R-:W-:Y:S02]  /*5fa0*/  LOP3.LUT R3, R3, R9, RZ, 0x3c, !PT ;  /* 0x0000000903037212 */ /* 0x000fe400078e3cff */
[----:B---3--:R-:W-:Y:S02]  /*5fb0*/  LEA.HI.X R47, R78, R7, R96, 0x1, P0 ;  /* 0x000000074e2f7211 */ /* 0x008fe400000f0c60 */
[C---:B------:R-:W-:Y:S02]  /*5fc0*/  ISETP.GE.AND P0, PT, R5.reuse, c[0x0][0x1d4], PT ;  /* 0x0000750005007a0c */ /* 0x040fe40003f06270 */
[----:B------:R-:W-:Y:S02]  /*5fd0*/  @!P1 SHF.R.U64 R14, R48, 0x10, R49 ;  /* 0x00000010300e9819 */ /* 0x000fe40000001231 */
[----:B------:R-:W-:Y:S02]  /*5fe0*/  @!P1 SHF.R.U64 R32, R50, 0x10, R51 ;  /* 0x0000001032209819 */ /* 0x000fe40000001233 */
[----:B------:R-:W-:Y:S01]  /*5ff0*/  @!P1 SHF.R.U64 R12, R22, 0x10, R23 ;  /* 0x00000010160c9819 */ /* 0x000fe20000001217 */
[----:B------:R-:W-:Y:S01]  /*6000*/  @!P1 HADD2.F32 R14, -RZ, R14.H0_H0 ;  /* 0x2000000eff0e9230 */ /* 0x000fe20000004100 */
[----:B------:R-:W-:Y:S01]  /*6010*/  @!P1 SHF.R.U64 R4, R20, 0x10, R21 ;  /* 0x0000001014049819 */ /* 0x000fe20000001215 */
[----:B------:R-:W-:Y:S01]  /*6020*/  @!P1 HADD2.F32 R32, -RZ, R32.H0_H0 ;  /* 0x20000020ff209230 */ /* 0x000fe20000004100 */
[----:B------:R-:W-:Y:S01]  /*6030*/  @!P1 SHF.R.U32.HI R10, RZ, 0x10, R23 ;  /* 0x00000010ff0a9819 */ /* 0x000fe20000011617 */
[----:B------:R-:W-:Y:S01]  /*6040*/  @!P1 HADD2.F32 R23, -RZ, R57.H1_H1 ;  /* 0x30000039ff179230 */ /* 0x000fe20000004100 */
[----:B------:R-:W-:Y:S01]  /*6050*/  @!P1 SHF.R.U32.HI R22, RZ, 0x10, R51 ;  /* 0x00000010ff169819 */ /* 0x000fe20000011633 */
[----:B------:R-:W-:Y:S01]  /*6060*/  @!P0 IMAD.WIDE R60, R5, 0x2, R6 ;  /* 0x00000002053c8825 */ /* 0x000fe200078e0206 */
[----:B------:R-:W-:Y:S02]  /*6070*/  @!P1 HADD2.F32 R6, -RZ, R15.H0_H0 ;  /* 0x2000000fff069230 */ /* 0x000fe40000004100 */
[----:B------:R-:W-:Y:S02]  /*6080*/  @!P1 HADD2.F32 R4, -RZ, R4.H0_H0 ;  /* 0x20000004ff049230 */ /* 0x000fe40000004100 */
[----:B------:R-:W-:Y:S02]  /*6090*/  @!P1 HADD2.F32 R10, -RZ, R10.H0_H0 ;  /* 0x2000000aff0a9230 */ /* 0x000fe40000004100 */
[----:B------:R-:W-:Y:S01]  /*60a0*/  @!P1 HADD2.F32 R36, -RZ, R22.H0_H0 ;  /* 0x20000016ff249230 */ /* 0x000fe20000004100 */
[----:B-----5:R-:W-:Y:S01]  /*60b0*/  IMAD.IADD R3, R8, 0x1, R3 ;  /* 0x0000000108037824 */ /* 0x020fe200078e0203 */
[----:B------:R-:W-:Y:S02]  /*60c0*/  @!P1 SHF.R.U32.HI R8, RZ, 0x10, R21 ;  /* 0x00000010ff089819 */ /* 0x000fe40000011615 */
[----:B------:R-:W-:Y:S02]  /*60d0*/  @!P1 SHF.R.U32.HI R21, RZ, 0x10, R49 ;  /* 0x00000010ff159819 */ /* 0x000fe40000011631 */
[----:B------:R-:W-:Y:S03]  /*60e0*/  SHF.L.U32 R3, R3, 0x1, RZ ;  /* 0x0000000103037819 */ /* 0x000fe600000006ff */
[----:B------:R-:W-:Y:S02]  /*60f0*/  @!P1 HADD2.F32 R21, -RZ, R21.H0_H0 ;  /* 0x20000015ff159230 */ /* 0x000fe40000004100 */
[----:B------:R1:W3:Y:S02]  /*6100*/  LDS.128 R40, [R3+0x2900] ;  /* 0x0029000003287984 */ /* 0x0002e40000000c00 */
[----:B-1----:R-:W-:Y:S05]  /*6110*/  @!P1 IMAD.MOV.U32 R3, RZ, RZ, R16 ;  /* 0x000000ffff039224 */ /* 0x002fea00078e0010 */
[----:B------:R-:W-:Y:S01]  /*6120*/  @!P1 HADD2.F32 R7, -RZ, R3.H0_H0 ;  /* 0x20000003ff079230 */ /* 0x000fe20000004100 */
[----:B---3--:R-:W-:Y:S05]  /*6130*/  @!P1 MOV R5, R40 ;  /* 0x0000002800059202 */ /* 0x008fea0000000f00 */
[--C-:B------:R-:W-:Y:S02]  /*6140*/  @!P1 HADD2.F32 R9, -RZ, R5.reuse.H0_H0 ;  /* 0x20000005ff099230 */ /* 0x100fe40000004100 */
[----:B------:R-:W-:Y:S02]  /*6150*/  @!P1 HADD2.F32 R13, -RZ, R5.H1_H1 ;  /* 0x30000005ff0d9230 */ /* 0x000fe40000004100 */
[----:B------:R-:W-:Y:S01]  /*6160*/  @!P1 HADD2.F32 R5, -RZ, R3.H1_H1 ;  /* 0x30000003ff059230 */ /* 0x000fe20000004100 */
[-C--:B------:R-:W-:Y:S02]  /*6170*/  @!P1 FMUL.FTZ R3, R7, R6.reuse ;  /* 0x0000000607039220 */ /* 0x080fe40000410000 */
[----:B------:R-:W-:Y:S02]  /*6180*/  @!P1 FMUL.FTZ R20, R9, R6 ;  /* 0x0000000609149220 */ /* 0x000fe40000410000 */
[-C--:B------:R-:W-:Y:S02]  /*6190*/  @!P1 FMUL.FTZ R6, R13, R4.reuse ;  /* 0x000000040d069220 */ /* 0x080fe40000410000 */
[-C--:B------:R-:W-:Y:S02]  /*61a0*/  @!P1 FFMA.FTZ R3, R9, R11.reuse, R3 ;  /* 0x0000000b09039223 */ /* 0x080fe40000010003 */
[----:B------:R-:W-:Y:S01]  /*61b0*/  @!P1 FFMA.FTZ R50, R7, R11, -R20 ;  /* 0x0000000b07329223 */ /* 0x000fe20000010814 */
[----:B------:R-:W-:Y:S01]  /*61c0*/  @!P1 HADD2.F32 R7, -RZ, R8.H0_H0 ;  /* 0x20000008ff079230 */ /* 0x000fe20000004100 */
[----:B------:R-:W-:Y:S02]  /*61d0*/  @!P1 IMAD.MOV.U32 R11, RZ, RZ, R41 ;  /* 0x000000ffff0b9224 */ /* 0x000fe400078e0029 */
[C---:B------:R-:W-:Y:S02]  /*61e0*/  @!P1 FMUL.FTZ R4, R5.reuse, R4 ;  /* 0x0000000405049220 */ /* 0x040fe40000410000 */
[-C--:B------:R-:W-:Y:S01]  /*61f0*/  @!P1 FFMA.FTZ R49, R5, R14.reuse, -R6 ;  /* 0x0000000e05319223 */ /* 0x080fe20000010806 */
[----:B------:R-:W-:Y:S01]  /*6200*/  @!P1 MOV R6, R17 ;  /* 0x0000001100069202 */ /* 0x000fe20000000f00 */
[----:B------:R-:W-:Y:S01]  /*6210*/  @!P1 FFMA.FTZ R4, R13, R14, R4 ;  /* 0x0000000e0d049223 */ /* 0x000fe20000010004 */
[----:B------:R-:W-:Y:S02]  /*6220*/  @!P1 HADD2.F32 R14, -RZ, R11.H0_H0 ;  /* 0x2000000bff0e9230 */ /* 0x000fe40000004100 */
[----:B------:R-:W-:Y:S02]  /*6230*/  @!P1 HADD2.F32 R5, -RZ, R15.H1_H1 ;  /* 0x3000000fff059230 */ /* 0x000fe40000004100 */
[----:B------:R-:W-:Y:S01]  /*6240*/  @!P1 HADD2.F32 R20, -RZ, R11.H1_H1 ;  /* 0x3000000bff149230 */ /* 0x000fe20000004100 */
[----:B------:R-:W-:Y:S01]  /*6250*/  @!P1 F2FP.PACK_AB R4, R4, R3 ;  /* 0x000000030404923e */ /* 0x000fe200000000ff */
[----:B------:R-:W-:Y:S02]  /*6260*/  @!P1 HADD2.F32 R9, -RZ, R6.H0_H0 ;  /* 0x20000006ff099230 */ /* 0x000fe40000004100 */
[----:B------:R-:W-:Y:S01]  /*6270*/  @!P1 HADD2.F32 R15, -RZ, R56.H1_H1 ;  /* 0x30000038ff0f9230 */ /* 0x000fe20000004100 */
[----:B------:R-:W-:Y:S01]  /*6280*/  @!P1 FMUL.FTZ R11, R20, R7 ;  /* 0x00000007140b9220 */ /* 0x000fe20000410000 */
[----:B------:R-:W-:Y:S01]  /*6290*/  @!P1 HADD2.F32 R8, -RZ, R6.H1_H1 ;  /* 0x30000006ff089230 */ /* 0x000fe20000004100 */
[-C--:B------:R-:W-:Y:S01]  /*62a0*/  @!P1 FMUL.FTZ R6, R14, R5.reuse ;  /* 0x000000050e069220 */ /* 0x080fe20000410000 */
[----:B------:R-:W-:Y:S01]  /*62b0*/  @!P1 MOV R40, R4 ;  /* 0x0000000400289202 */ /* 0x000fe20000000f00 */
[C---:B------:R-:W-:Y:S02]  /*62c0*/  @!P1 FMUL.FTZ R5, R9.reuse, R5 ;  /* 0x0000000509059220 */ /* 0x040fe40000410000 */
[----:B------:R-:W-:Y:S02]  /*62d0*/  @!P1 FFMA.FTZ R48, R9, R15, -R6 ;  /* 0x0000000f09309223 */ /* 0x000fe40000010806 */
[----:B------:R-:W-:Y:S02]  /*62e0*/  @!P1 IMAD.MOV.U32 R9, RZ, RZ, R43 ;  /* 0x000000ffff099224 */ /* 0x000fe400078e002b */
[C---:B------:R-:W-:Y:S01]  /*62f0*/  @!P1 FMUL.FTZ R6, R8.reuse, R7 ;  /* 0x0000000708069220 */ /* 0x040fe20000410000 */
[----:B------:R-:W-:Y:S01]  /*6300*/  @!P1 HADD2.F32 R7, -RZ, R28.H0_H0 ;  /* 0x2000001cff079230 */ /* 0x000fe20000004100 */
[----:B------:R-:W-:Y:S01]  /*6310*/  @!P1 FFMA.FTZ R45, R8, R21, -R11 ;  /* 0x00000015082d9223 */ /* 0x000fe2000001080b */
[----:B------:R-:W-:Y:S01]  /*6320*/  @!P1 MOV R8, R19 ;  /* 0x0000001300089202 */ /* 0x000fe20000000f00 */
[----:B------:R-:W-:Y:S01]  /*6330*/  @!P1 FFMA.FTZ R5, R14, R15, R5 ;  /* 0x0000000f0e059223 */ /* 0x000fe20000010005 */
[--C-:B------:R-:W-:Y:S01]  /*6340*/  @!P1 HADD2.F32 R33, -RZ, R9.reuse.H0_H0 ;  /* 0x20000009ff219230 */ /* 0x100fe20000004100 */
[----:B------:R-:W-:Y:S01]  /*6350*/  @!P1 FFMA.FTZ R6, R20, R21, R6 ;  /* 0x0000001514069223 */ /* 0x000fe20000010006 */
[----:B------:R-:W-:Y:S02]  /*6360*/  @!P1 HADD2.F32 R35, -RZ, R9.H1_H1 ;  /* 0x30000009ff239230 */ /* 0x000fe40000004100 */
[--C-:B------:R-:W-:Y:S01]  /*6370*/  @!P1 HADD2.F32 R11, -RZ, R8.reuse.H0_H0 ;  /* 0x20000008ff0b9230 */ /* 0x100fe20000004100 */
[----:B------:R-:W-:Y:S01]  /*6380*/  @!P1 FMUL.FTZ R13, R33, R7 ;  /* 0x00000007210d9220 */ /* 0x000fe20000410000 */
[----:B------:R-:W-:Y:S01]  /*6390*/  @!P1 HADD2.F32 R8, -RZ, R8.H1_H1 ;  /* 0x30000008ff089230 */ /* 0x000fe20000004100 */
[----:B------:R-:W-:Y:S02]  /*63a0*/  @!P1 F2FP.PACK_AB R5, R6, R5 ;  /* 0x000000050605923e */ /* 0x000fe400000000ff */
[----:B------:R-:W-:Y:S02]  /*63b0*/  @!P1 FMUL.FTZ R9, R11, R7 ;  /* 0x000000070b099220 */ /* 0x000fe40000410000 */
[----:B------:R-:W-:Y:S02]  /*63c0*/  @!P1 FMUL.FTZ R7, R35, R10 ;  /* 0x0000000a23079220 */ /* 0x000fe40000410000 */
[----:B------:R-:W-:Y:S01]  /*63d0*/  @!P1 FFMA.FTZ R44, R11, R34, -R13 ;  /* 0x000000220b2c9223 */ /* 0x000fe2000001080d */
[----:B------:R-:W-:Y:S01]  /*63e0*/  @!P1 HADD2.F32 R11, -RZ, R12.H0_H0 ;  /* 0x2000000cff0b9230 */ /* 0x000fe20000004100 */
[----:B------:R-:W-:Y:S02]  /*63f0*/  @!P1 IMAD.MOV.U32 R13, RZ, RZ, R42 ;  /* 0x000000ffff0d9224 */ /* 0x000fe400078e002a */
[C---:B------:R-:W-:Y:S02]  /*6400*/  @!P1 FMUL.FTZ R10, R8.reuse, R10 ;  /* 0x0000000a080a9220 */ /* 0x040fe40000410000 */
[----:B------:R-:W-:Y:S01]  /*6410*/  @!P1 FFMA.FTZ R39, R8, R36, -R7 ;  /* 0x0000002408279223 */ /* 0x000fe20000010807 */
[----:B------:R-:W-:Y:S01]  /*6420*/  @!P1 MOV R8, R18 ;  /* 0x0000001200089202 */ /* 0x000fe20000000f00 */
[----:B------:R-:W-:Y:S01]  /*6430*/  @!P1 IMAD.MOV.U32 R41, RZ, RZ, R5 ;  /* 0x000000ffff299224 */ /* 0x000fe200078e0005 */
[--C-:B------:R-:W-:Y:S02]  /*6440*/  @!P1 HADD2.F32 R22, -RZ, R13.reuse.H0_H0 ;  /* 0x2000000dff169230 */ /* 0x100fe40000004100 */
[----:B------:R-:W-:Y:S01]  /*6450*/  @!P1 HADD2.F32 R7, -RZ, R28.H1_H1 ;  /* 0x3000001cff079230 */ /* 0x000fe20000004100 */
[----:B------:R-:W-:Y:S01]  /*6460*/  @!P1 F2FP.PACK_AB R14, R39, R44 ;  /* 0x0000002c270e923e */ /* 0x000fe200000000ff */
[----:B------:R-:W-:Y:S02]  /*6470*/  @!P1 HADD2.F32 R28, -RZ, R13.H1_H1 ;  /* 0x3000000dff1c9230 */ /* 0x000fe40000004100 */
[--C-:B------:R-:W-:Y:S01]  /*6480*/  @!P1 HADD2.F32 R13, -RZ, R8.reuse.H0_H0 ;  /* 0x20000008ff0d9230 */ /* 0x100fe20000004100 */
[----:B------:R-:W-:Y:S01]  /*6490*/  @!P1 MOV R19, R14 ;  /* 0x0000000e00139202 */ /* 0x000fe20000000f00 */
[----:B------:R-:W-:Y:S01]  /*64a0*/  @!P1 HADD2.F32 R12, -RZ, R8.H1_H1 ;  /* 0x30000008ff0c9230 */ /* 0x000fe20000004100 */
[----:B------:R-:W-:Y:S02]  /*64b0*/  @!P1 FMUL.FTZ R8, R22, R7 ;  /* 0x0000000716089220 */ /* 0x000fe40000410000 */
[----:B------:R-:W-:Y:S02]  /*64c0*/  @!P1 FMUL.FTZ R37, R28, R11 ;  /* 0x0000000b1c259220 */ /* 0x000fe40000410000 */
[C---:B------:R-:W-:Y:S02]  /*64d0*/  @!P1 FMUL.FTZ R7, R13.reuse, R7 ;  /* 0x000000070d079220 */ /* 0x040fe40000410000 */
[----:B------:R-:W-:Y:S02]  /*64e0*/  @!P1 FFMA.FTZ R38, R13, R23, -R8 ;  /* 0x000000170d269223 */ /* 0x000fe40000010808 */
[C---:B------:R-:W-:Y:S02]  /*64f0*/  @!P1 FFMA.FTZ R13, R12.reuse, R32, -R37 ;  /* 0x000000200c0d9223 */ /* 0x040fe40000010825 */
[----:B------:R-:W-:Y:S01]  /*6500*/  @!P1 FMUL.FTZ R8, R12, R11 ;  /* 0x0000000b0c089220 */ /* 0x000fe20000410000 */
[----:B------:R-:W-:Y:S01]  /*6510*/  @!P1 F2FP.PACK_AB R11, R49, R50 ;  /* 0x00000032310b923e */ /* 0x000fe200000000ff */
[----:B------:R-:W-:Y:S01]  /*6520*/  @!P1 FFMA.FTZ R7, R22, R23, R7 ;  /* 0x0000001716079223 */ /* 0x000fe20000010007 */
[----:B------:R-:W-:Y:S01]  /*6530*/  @!P1 F2FP.PACK_AB R13, R13, R38 ;  /* 0x000000260d0d923e */ /* 0x000fe200000000ff */
[----:B------:R-:W-:Y:S01]  /*6540*/  @!P1 FFMA.FTZ R8, R28, R32, R8 ;  /* 0x000000201c089223 */ /* 0x000fe20000010008 */
[----:B------:R-:W-:Y:S01]  /*6550*/  @!P1 F2FP.PACK_AB R12, R45, R48 ;  /* 0x000000302d0c923e */ /* 0x000fe200000000ff */
[----:B------:R-:W-:Y:S02]  /*6560*/  @!P1 FFMA.FTZ R9, R33, R34, R9 ;  /* 0x0000002221099223 */ /* 0x000fe40000010009 */
[----:B------:R-:W-:Y:S01]  /*6570*/  @!P1 FFMA.FTZ R10, R35, R36, R10 ;  /* 0x00000024230a9223 */ /* 0x000fe2000001000a */
[----:B------:R-:W-:Y:S01]  /*6580*/  @!P1 MOV R17, R12 ;  /* 0x0000000c00119202 */ /* 0x000fe20000000f00 */
[----:B------:R-:W-:Y:S01]  /*6590*/  @!P1 IMAD.MOV.U32 R16, RZ, RZ, R11 ;  /* 0x000000ffff109224 */ /* 0x000fe200078e000b */
[----:B------:R-:W-:Y:S01]  /*65a0*/  @!P1 F2FP.PACK_AB R7, R8, R7 ;  /* 0x000000070807923e */ /* 0x000fe200000000ff */
[----:B------:R-:W-:Y:S01]  /*65b0*/  @!P1 IMAD.MOV.U32 R18, RZ, RZ, R13 ;  /* 0x000000ffff129224 */ /* 0x000fe200078e000d */
[----:B------:R-:W-:Y:S02]  /*65c0*/  @!P1 F2FP.PACK_AB R3, R10, R9 ;  /* 0x000000090a03923e */ /* 0x000fe400000000ff */
[----:B------:R-:W-:Y:S02]  /*65d0*/  @!P1 MOV R42, R7 ;  /* 0x00000007002a9202 */ /* 0x000fe40000000f00 */
[----:B------:R1:W-:Y:S01]  /*65e0*/  ST.E.128 [R46.64], R16 ;  /* 0x000000102e007985 */ /* 0x0003e2000c101d08 */
[----:B------:R-:W-:Y:S07]  /*65f0*/  @!P1 MOV R43, R3 ;  /* 0x00000003002b9202 */ /* 0x000fee0000000f00 */
[----:B------:R1:W-:Y:S02]  /*6600*/  @!P0 ST.E.128 [R60.64], R40 ;  /* 0x000000283c008985 */ /* 0x0003e4000c101d08 */
.L_x_260:
[----:B------:R-:W-:Y:S05]  /*6610*/  BSYNC B0 ;  /* 0x0000000000007941 */ /* 0x000fea0003800000 */
.L_x_259:
[----:B-1----:R1:W2:Y:S01]  /*6620*/  SHFL.IDX PT, R41, R70, 0x2, 0x1c1f ;  /* 0x005c1f0046297f89 */ /* 0x0022a200000e0000 */
[----:B------:R-:W-:Y:S03]  /*6630*/  ISETP.GE.OR P0, PT, R156, R63, P5 ;  /* 0x0000003f9c00720c */ /* 0x000fe60002f06670 */
[----:B------:R1:W4:Y:S10]  /*6640*/  SHFL.IDX PT, R40, R71, 0x2, 0x1c1f ;  /* 0x005c1f0047287f89 */ /* 0x00033400000e0000 */
[----:B------:R-:W-:-:S05]  /*6650*/  @P0 BRA `(.L_x_254) ;  /* 0x00000b4000000947 */ /* 0x000fca0003800000 */
[----:B------:R-:W-:Y:S01]  /*6660*/  SEL R3, R143, R127, !P4 ;  /* 0x0000007f8f037207 */ /* 0x000fe20006000000 */
[----:B------:R-:W5:Y:S01]  /*6670*/  LDL R5, [R1+0x48] ;  /* 0x0000480001057983 */ /* 0x000f620000100800 */
[C---:B---3--:R-:W-:Y:S01]  /*6680*/  IADD3 R7, R98.reuse, 0x40, RZ ;  /* 0x0000004062077810 */ /* 0x048fe20007ffe0ff */
[----:B------:R-:W-:Y:S01]  /*6690*/  @!P1 HADD2.F32 R20, -RZ, R58.H1_H1 ;  /* 0x3000003aff149230 */ /* 0x000fe20000004100 */
[----:B------:R-:W-:Y:S01]  /*66a0*/  SHF.R.S32.HI R4, RZ, 0x1f, R3 ;  /* 0x0000001fff047819 */ /* 0x000fe20000011403 */
[----:B------:R-:W3:Y:S01]  /*66b0*/  LDS.128 R16, [R119+0x2900] ;  /* 0x0029000077107984 */ /* 0x000ee20000000c00 */
[----:B----4-:R-:W-:Y:S01]  /*66c0*/  IADD3 R6, R98, 0x40, RZ ;  /* 0x0000004062067810 */ /* 0x010fe20007ffe0ff */
[----:B------:R-:W-:Y:S01]  /*66d0*/  IMAD.SHL.U32 R7, R7, 0x40, RZ ;  /* 0x0000004007077824 */ /* 0x000fe200078e00ff */
[----:B------:R-:W-:Y:S01]  /*66e0*/  LEA.HI R3, R4, R3, RZ, 0x4 ;  /* 0x0000000304037211 */ /* 0x000fe200078f20ff */
[--C-:B------:R-:W-:Y:S01]  /*66f0*/  @!P1 HADD2.F32 R33, -RZ, R59.reuse.H0_H0 ;  /* 0x2000003bff219230 */ /* 0x100fe20000004100 */
[----:B------:R-:W-:Y:S01]  /*6700*/  SHF.L.U32 R6, R6, 0x6, RZ ;  /* 0x0000000606067819 */ /* 0x000fe200000006ff */
[----:B------:R-:W-:Y:S01]  /*6710*/  @!P1 HADD2.F32 R28, -RZ, R59.H1_H1 ;  /* 0x3000003bff1c9230 */ /* 0x000fe20000004100 */
[----:B------:R-:W-:Y:S02]  /*6720*/  LEA.HI.SX32 R3, R3, R97, 0x1c ;  /* 0x0000006103037211 */ /* 0x000fe400078fe2ff */
[----:B------:R-:W-:Y:S02]  /*6730*/  LOP3.LUT R6, R6, 0x1c0, RZ, 0xc0, !PT ;  /* 0x000001c006067812 */ /* 0x000fe400078ec0ff */
[----:B------:R-:W-:Y:S02]  /*6740*/  LOP3.LUT R7, R7, 0x1c0, RZ, 0xc0, !PT ;  /* 0x000001c007077812 */ /* 0x000fe400078ec0ff */
[----:B------:R-:W-:Y:S02]  /*6750*/  SHF.L.U32 R42, R3, 0x3, RZ ;  /* 0x00000003032a7819 */ /* 0x000fe400000006ff */
[----:B------:R-:W-:Y:S02]  /*6760*/  SHF.R.U32.HI R6, RZ, 0x3, R6 ;  /* 0x00000003ff067819 */ /* 0x000fe40000011606 */
[----:B------:R-:W-:Y:S02]  /*6770*/  LOP3.LUT R3, R7, 0x38, R42, 0xf8, !PT ;  /* 0x0000003807037812 */ /* 0x000fe400078ef82a */
[C---:B------:R-:W-:Y:S02]  /*6780*/  LEA R46, P0, R78.reuse, R40, 0x1 ;  /* 0x000000284e2e7211 */ /* 0x040fe400078008ff */
[----:B------:R-:W-:Y:S02]  /*6790*/  LOP3.LUT R3, R3, R6, RZ, 0x3c, !PT ;  /* 0x0000000603037212 */ /* 0x000fe400078e3cff */
[----:B--2---:R-:W-:Y:S02]  /*67a0*/  LEA.HI.X R47, R78, R41, R96, 0x1, P0 ;  /* 0x000000294e2f7211 */ /* 0x004fe400000f0c60 */
[--C-:B------:R-:W-:Y:S02]  /*67b0*/  @!P1 SHF.R.U32.HI R11, RZ, 0x10, R53.reuse ;  /* 0x00000010ff0b9819 */ /* 0x100fe40000011635 */
[----:B------:R-:W-:Y:S02]  /*67c0*/  @!P1 SHF.R.U64 R22, R52, 0x10, R53 ;  /* 0x0000001034169819 */ /* 0x000fe40000001235 */
[--C-:B------:R-:W-:Y:S01]  /*67d0*/  @!P1 SHF.R.U64 R12, R26, 0x10, R27.reuse ;  /* 0x000000101a0c9819 */ /* 0x100fe2000000121b */
[----:B------:R-:W-:Y:S01]  /*67e0*/  @!P1 HADD2.F32 R26, -RZ, R11.H0_H0 ;  /* 0x2000000bff1a9230 */ /* 0x000fe20000004100 */
[----:B------:R-:W-:Y:S01]  /*67f0*/  @!P1 SHF.R.U32.HI R14, RZ, 0x10, R27 ;  /* 0x00000010ff0e9819 */ /* 0x000fe2000001161b */
[----:B------:R-:W-:Y:S01]  /*6800*/  @!P1 HADD2.F32 R22, -RZ, R22.H0_H0 ;  /* 0x20000016ff169230 */ /* 0x000fe20000004100 */
[--C-:B------:R-:W-:Y:S01]  /*6810*/  @!P1 SHF.R.U64 R10, R24, 0x10, R25.reuse ;  /* 0x00000010180a9819 */ /* 0x100fe20000001219 */
[----:B------:R-:W-:Y:S01]  /*6820*/  @!P1 HADD2.F32 R24, -RZ, R58.H0_H0 ;  /* 0x2000003aff189230 */ /* 0x000fe20000004100 */
[----:B------:R-:W-:Y:S01]  /*6830*/  @!P1 SHF.R.U32.HI R7, RZ, 0x10, R25 ;  /* 0x00000010ff079819 */ /* 0x000fe20000011619 */
[----:B------:R-:W-:Y:S01]  /*6840*/  @!P1 HADD2.F32 R14, -RZ, R14.H0_H0 ;  /* 0x2000000eff0e9230 */ /* 0x000fe20000004100 */
[--C-:B------:R-:W-:Y:S02]  /*6850*/  @!P1 SHF.R.U64 R27, R54, 0x10, R55.reuse ;  /* 0x00000010361b9819 */ /* 0x100fe40000001237 */
[----:B------:R-:W-:Y:S02]  /*6860*/  @!P1 SHF.R.U32.HI R35, RZ, 0x10, R55 ;  /* 0x00000010ff239819 */ /* 0x000fe40000011637 */
[----:B------:R-:W-:Y:S03]  /*6870*/  ISETP.GE.AND P0, PT, R42, c[0x0][0x1d4], PT ;  /* 0x000075002a007a0c */ /* 0x000fe60003f06270 */
[----:B------:R-:W-:Y:S01]  /*6880*/  @!P1 HADD2.F32 R35, -RZ, R35.H0_H0 ;  /* 0x20000023ff239230 */ /* 0x000fe20000004100 */
[----:B-----5:R-:W-:Y:S01]  /*6890*/  IMAD.IADD R3, R5, 0x1, R3 ;  /* 0x0000000105037824 */ /* 0x020fe200078e0203 */
[----:B---3--:R-:W-:Y:S04]  /*68a0*/  @!P1 MOV R6, R17 ;  /* 0x0000001100069202 */ /* 0x008fe80000000f00 */
[----:B------:R-:W-:Y:S01]  /*68b0*/  SHF.L.U32 R3, R3, 0x1, RZ ;  /* 0x0000000103037819 */ /* 0x000fe200000006ff */
[----:B------:R-:W-:Y:S04]  /*68c0*/  @!P1 HADD2.F32 R4, -RZ, R6.H0_H0 ;  /* 0x20000006ff049230 */ /* 0x000fe80000004100 */
[----:B------:R2:W3:Y:S02]  /*68d0*/  LDS.128 R36, [R3+0x2900] ;  /* 0x0029000003247984 */ /* 0x0004e40000000c00 */
[----:B--2---:R-:W-:Y:S05]  /*68e0*/  @!P1 HADD2.F32 R3, -RZ, R29.H0_H0 ;  /* 0x2000001dff039230 */ /* 0x004fea0000004100 */
[CC--:B------:R-:W-:Y:S02]  /*68f0*/  @!P1 FMUL.FTZ R5, R4.reuse, R3.reuse ;  /* 0x0000000304059220 */ /* 0x0c0fe40000410000 */
[----:B---3--:R-:W-:Y:S02]  /*6900*/  @!P1 IMAD.MOV.U32 R8, RZ, RZ, R37 ;  /* 0x000000ffff089224 */ /* 0x008fe400078e0025 */
[----:B------:R-:W-:Y:S02]  /*6910*/  @!P1 IMAD.MOV.U32 R13, RZ, RZ, R36 ;  /* 0x000000ffff0d9224 */ /* 0x000fe400078e0024 */
[----:B------:R-:W-:Y:S01]  /*6920*/  @!P1 IMAD.MOV.U32 R34, RZ, RZ, R39 ;  /* 0x000000ffff229224 */ /* 0x000fe200078e0027 */
[--C-:B------:R-:W-:Y:S02]  /*6930*/  @!P1 HADD2.F32 R23, -RZ, R8.reuse.H0_H0 ;  /* 0x20000008ff179230 */ /* 0x100fe40000004100 */
[----:B------:R-:W-:Y:S02]  /*6940*/  @!P1 HADD2.F32 R25, -RZ, R8.H1_H1 ;  /* 0x30000008ff199230 */ /* 0x000fe40000004100 */
[----:B------:R-:W-:Y:S01]  /*6950*/  @!P1 HADD2.F32 R15, -RZ, R13.H0_H0 ;  /* 0x2000000dff0f9230 */ /* 0x000fe20000004100 */
[----:B------:R-:W-:Y:S01]  /*6960*/  @!P1 FMUL.FTZ R9, R23, R3 ;  /* 0x0000000317099220 */ /* 0x000fe20000410000 */
[----:B------:R-:W-:Y:S02]  /*6970*/  @!P1 HADD2.F32 R3, -RZ, R7.H0_H0 ;  /* 0x20000007ff039230 */ /* 0x000fe40000004100 */
[----:B------:R-:W-:Y:S01]  /*6980*/  @!P1 HADD2.F32 R7, -RZ, R6.H1_H1 ;  /* 0x30000006ff079230 */ /* 0x000fe20000004100 */
[----:B------:R-:W-:Y:S01]  /*6990*/  @!P1 FFMA.FTZ R52, R4, R24, -R9 ;  /* 0x0000001804349223 */ /* 0x000fe20000010809 */
[----:B------:R-:W-:Y:S01]  /*69a0*/  @!P1 MOV R9, R16 ;  /* 0x0000001000099202 */ /* 0x000fe20000000f00 */
[-C--:B------:R-:W-:Y:S01]  /*69b0*/  @!P1 FMUL.FTZ R11, R25, R3.reuse ;  /* 0x00000003190b9220 */ /* 0x080fe20000410000 */
[----:B------:R-:W-:Y:S01]  /*69c0*/  @!P1 HADD2.F32 R4, -RZ, R29.H1_H1 ;  /* 0x3000001dff049230 */ /* 0x000fe20000004100 */
[C---:B------:R-:W-:Y:S01]  /*69d0*/  @!P1 FMUL.FTZ R6, R7.reuse, R3 ;  /* 0x0000000307069220 */ /* 0x040fe20000410000 */
[--C-:B------:R-:W-:Y:S01]  /*69e0*/  @!P1 HADD2.F32 R32, -RZ, R34.reuse.H0_H0 ;  /* 0x20000022ff209230 */ /* 0x100fe20000004100 */
[----:B------:R-:W-:Y:S01]  /*69f0*/  @!P1 FFMA.FTZ R51, R7, R26, -R11 ;  /* 0x0000001a07339223 */ /* 0x000fe2000001080b */
[----:B------:R-:W-:Y:S01]  /*6a00*/  @!P1 HADD2.F32 R8, -RZ, R9.H0_H0 ;  /* 0x20000009ff089230 */ /* 0x000fe20000004100 */
[C---:B------:R-:W-:Y:S01]  /*6a10*/  @!P1 FMUL.FTZ R21, R15.reuse, R4 ;  /* 0x000000040f159220 */ /* 0x040fe20000410000 */
[----:B------:R-:W-:Y:S01]  /*6a20*/  @!P1 MOV R11, R19 ;  /* 0x00000013000b9202 */ /* 0x000fe20000000f00 */
[----:B------:R-:W-:Y:S01]  /*6a30*/  @!P1 HADD2.F32 R34, -RZ, R34.H1_H1 ;  /* 0x30000022ff229230 */ /* 0x000fe20000004100 */
[----:B------:R-:W-:Y:S01]  /*6a40*/  @!P1 MOV R29, R38 ;  /* 0x00000026001d9202 */ /* 0x000fe20000000f00 */
[C---:B------:R-:W-:Y:S01]  /*6a50*/  @!P1 FMUL.FTZ R3, R8.reuse, R4 ;  /* 0x0000000408039220 */ /* 0x040fe20000410000 */
[----:B------:R-:W-:Y:S01]  /*6a60*/  @!P1 HADD2.F32 R4, -RZ, R10.H0_H0 ;  /* 0x2000000aff049230 */ /* 0x000fe20000004100 */
[----:B------:R-:W-:Y:S01]  /*6a70*/  @!P1 FFMA.FTZ R50, R8, R20, -R21 ;  /* 0x0000001408329223 */ /* 0x000fe20000010815 */
[----:B------:R-:W-:Y:S01]  /*6a80*/  @!P1 HADD2.F32 R21, -RZ, R13.H1_H1 ;  /* 0x3000000dff159230 */ /* 0x000fe20000004100 */
[----:B------:R-:W-:Y:S01]  /*6a90*/  @!P1 FMUL.FTZ R43, R34, R14 ;  /* 0x0000000e222b9220 */ /* 0x000fe20000410000 */
[--C-:B------:R-:W-:Y:S01]  /*6aa0*/  @!P1 HADD2.F32 R7, -RZ, R30.reuse.H0_H0 ;  /* 0x2000001eff079230 */ /* 0x100fe20000004100 */
[----:B------:R-:W-:Y:S01]  /*6ab0*/  @!P1 FFMA.FTZ R3, R15, R20, R3 ;  /* 0x000000140f039223 */ /* 0x000fe20000010003 */
[----:B------:R-:W-:Y:S01]  /*6ac0*/  @!P1 HADD2.F32 R8, -RZ, R9.H1_H1 ;  /* 0x30000009ff089230 */ /* 0x000fe20000004100 */
[-C--:B------:R-:W-:Y:S01]  /*6ad0*/  @!P1 FMUL.FTZ R9, R21, R4.reuse ;  /* 0x0000000415099220 */ /* 0x080fe20000410000 */
[--C-:B------:R-:W-:Y:S01]  /*6ae0*/  @!P1 HADD2.F32 R10, -RZ, R11.reuse.H0_H0 ;  /* 0x2000000bff0a9230 */ /* 0x100fe20000004100 */
[-C--:B------:R-:W-:Y:S01]  /*6af0*/  @!P1 FMUL.FTZ R13, R32, R7.reuse ;  /* 0x00000007200d9220 */ /* 0x080fe20000410000 */
[----:B------:R-:W-:Y:S01]  /*6b00*/  @!P1 HADD2.F32 R11, -RZ, R11.H1_H1 ;  /* 0x3000000bff0b9230 */ /* 0x000fe20000004100 */
[C---:B------:R-:W-:Y:S02]  /*6b10*/  @!P1 FMUL.FTZ R4, R8.reuse, R4 ;  /* 0x0000000408049220 */ /* 0x040fe40000410000 */
[-C--:B------:R-:W-:Y:S02]  /*6b20*/  @!P1 FFMA.FTZ R49, R8, R22.reuse, -R9 ;  /* 0x0000001608319223 */ /* 0x080fe40000010809 */
[----:B------:R-:W-:Y:S02]  /*6b30*/  @!P1 IMAD.MOV.U32 R8, RZ, RZ, R18 ;  /* 0x000000ffff089224 */ /* 0x000fe400078e0012 */
[C---:B------:R-:W-:Y:S01]  /*6b40*/  @!P1 FMUL.FTZ R9, R10.reuse, R7 ;  /* 0x000000070a099220 */ /* 0x040fe20000410000 */
[----:B------:R-:W-:Y:S01]  /*6b50*/  @!P1 HADD2.F32 R7, -RZ, R30.H1_H1 ;  /* 0x3000001eff079230 */ /* 0x000fe20000004100 */
[----:B------:R-:W-:Y:S01]  /*6b60*/  @!P1 FFMA.FTZ R48, R10, R33, -R13 ;  /* 0x000000210a309223 */ /* 0x000fe2000001080d */
[----:B------:R-:W-:Y:S01]  /*6b70*/  @!P1 HADD2.F32 R10, -RZ, R12.H0_H0 ;  /* 0x2000000cff0a9230 */ /* 0x000fe20000004100 */
[----:B------:R-:W-:Y:S01]  /*6b80*/  @!P1 FFMA.FTZ R43, R11, R35, -R43 ;  /* 0x000000230b2b9223 */ /* 0x000fe2000001082b */
[----:B------:R-:W-:Y:S01]  /*6b90*/  @!P1 HADD2.F32 R30, -RZ, R27.H0_H0 ;  /* 0x2000001bff1e9230 */ /* 0x000fe20000004100 */
[----:B------:R-:W-:Y:S01]  /*6ba0*/  @!P1 FFMA.FTZ R4, R21, R22, R4 ;  /* 0x0000001615049223 */ /* 0x000fe20000010004 */
[--C-:B------:R-:W-:Y:S01]  /*6bb0*/  @!P1 HADD2.F32 R27, -RZ, R29.reuse.H0_H0 ;  /* 0x2000001dff1b9230 */ /* 0x100fe20000004100 */
[----:B------:R-:W-:Y:S01]  /*6bc0*/  @!P1 FFMA.FTZ R5, R23, R24, R5 ;  /* 0x0000001817059223 */ /* 0x000fe20000010005 */
[----:B------:R-:W-:Y:S01]  /*6bd0*/  @!P1 HADD2.F32 R29, -RZ, R29.H1_H1 ;  /* 0x3000001dff1d9230 */ /* 0x000fe20000004100 */
[----:B------:R-:W-:Y:S01]  /*6be0*/  @!P1 FFMA.FTZ R6, R25, R26, R6 ;  /* 0x0000001a19069223 */ /* 0x000fe20000010006 */
[--C-:B------:R-:W-:Y:S01]  /*6bf0*/  @!P1 HADD2.F32 R13, -RZ, R8.reuse.H0_H0 ;  /* 0x20000008ff0d9230 */ /* 0x100fe20000004100 */
[----:B------:R-:W-:Y:S01]  /*6c00*/  @!P1 F2FP.PACK_AB R4, R4, R3 ;  /* 0x000000030404923e */ /* 0x000fe200000000ff */
[----:B------:R-:W-:Y:S01]  /*6c10*/  @!P1 HADD2.F32 R12, -RZ, R8.H1_H1 ;  /* 0x30000008ff0c9230 */ /* 0x000fe20000004100 */
[----:B------:R-:W-:Y:S01]  /*6c20*/  @!P1 FMUL.FTZ R8, R27, R7 ;  /* 0x000000071b089220 */ /* 0x000fe20000410000 */
[----:B------:R-:W-:Y:S01]  /*6c30*/  @!P1 F2FP.PACK_AB R5, R6, R5 ;  /* 0x000000050605923e */ /* 0x000fe200000000ff */
[----:B------:R-:W-:Y:S01]  /*6c40*/  @!P1 FMUL.FTZ R44, R29, R10 ;  /* 0x0000000a1d2c9220 */ /* 0x000fe20000410000 */
[----:B------:R-:W-:Y:S01]  /*6c50*/  @!P1 MOV R36, R4 ;  /* 0x0000000400249202 */ /* 0x000fe20000000f00 */
[C---:B------:R-:W-:Y:S02]  /*6c60*/  @!P1 FFMA.FTZ R45, R13.reuse, R28, -R8 ;  /* 0x0000001c0d2d9223 */ /* 0x040fe40000010808 */
[C---:B------:R-:W-:Y:S02]  /*6c70*/  @!P1 FFMA.FTZ R44, R12.reuse, R30, -R44 ;  /* 0x0000001e0c2c9223 */ /* 0x040fe4000001082c */
[----:B------:R-:W-:Y:S01]  /*6c80*/  @!P1 FMUL.FTZ R7, R13, R7 ;  /* 0x000000070d079220 */ /* 0x000fe20000410000 */
[----:B------:R-:W-:Y:S01]  /*6c90*/  @!P1 F2FP.PACK_AB R13, R49, R50 ;  /* 0x00000032310d923e */ /* 0x000fe200000000ff */
[----:B------:R-:W-:Y:S01]  /*6ca0*/  @!P1 FMUL.FTZ R8, R12, R10 ;  /* 0x0000000a0c089220 */ /* 0x000fe20000410000 */
[----:B------:R-:W-:Y:S01]  /*6cb0*/  @!P1 F2FP.PACK_AB R12, R43, R48 ;  /* 0x000000302b0c923e */ /* 0x000fe200000000ff */
[----:B------:R-:W-:Y:S01]  /*6cc0*/  @!P1 FMUL.FTZ R10, R11, R14 ;  /* 0x0000000e0b0a9220 */ /* 0x000fe20000410000 */
[----:B------:R-:W-:Y:S01]  /*6cd0*/  @!P1 F2FP.PACK_AB R11, R44, R45 ;  /* 0x0000002d2c0b923e */ /* 0x000fe200000000ff */
[----:B------:R-:W-:Y:S01]  /*6ce0*/  @!P1 IMAD.MOV.U32 R16, RZ, RZ, R13 ;  /* 0x000000ffff109224 */ /* 0x000fe200078e000d */
[----:B------:R-:W-:Y:S01]  /*6cf0*/  @!P1 F2FP.PACK_AB R14, R51, R52 ;  /* 0x00000034330e923e */ /* 0x000fe200000000ff */
[----:B------:R-:W-:Y:S01]  /*6d00*/  @!P1 FFMA.FTZ R7, R27, R28, R7 ;  /* 0x0000001c1b079223 */ /* 0x000fe20000010007 */
[----:B------:R-:W-:Y:S01]  /*6d10*/  @!P1 MOV R19, R12 ;  /* 0x0000000c00139202 */ /* 0x000fe20000000f00 */
[----:B------:R-:W-:Y:S01]  /*6d20*/  @!P1 IMAD.MOV.U32 R18, RZ, RZ, R11 ;  /* 0x000000ffff129224 */ /* 0x000fe200078e000b */
[----:B------:R-:W-:Y:S01]  /*6d30*/  @!P1 MOV R17, R14 ;  /* 0x0000000e00119202 */ /* 0x000fe20000000f00 */
[----:B------:R-:W-:Y:S02]  /*6d40*/  @!P1 FFMA.FTZ R8, R29, R30, R8 ;  /* 0x0000001e1d089223 */ /* 0x000fe40000010008 */
[----:B------:R-:W-:Y:S02]  /*6d50*/  @!P1 FFMA.FTZ R9, R32, R33, R9 ;  /* 0x0000002120099223 */ /* 0x000fe40000010009 */
[----:B------:R2:W-:Y:S01]  /*6d60*/  ST.E.128 [R46.64], R16 ;  /* 0x000000102e007985 */ /* 0x0005e2000c101d08 */
[----:B------:R-:W-:Y:S01]  /*6d70*/  @!P1 F2FP.PACK_AB R7, R8, R7 ;  /* 0x000000070807923e */ /* 0x000fe200000000ff */
[----:B------:R-:W-:Y:S02]  /*6d80*/  @!P1 FFMA.FTZ R10, R34, R35, R10 ;  /* 0x00000023220a9223 */ /* 0x000fe4000001000a */
[----:B------:R-:W-:Y:S01]  /*6d90*/  @!P1 IMAD.MOV.U32 R37, RZ, RZ, R5 ;  /* 0x000000ffff259224 */ /* 0x000fe200078e0005 */
[----:B------:R-:W-:Y:S02]  /*6da0*/  @!P1 MOV R38, R7 ;  /* 0x0000000700269202 */ /* 0x000fe40000000f00 */
[----:B------:R-:W-:Y:S04]  /*6db0*/  @!P1 F2FP.PACK_AB R3, R10, R9 ;  /* 0x000000090a03923e */ /* 0x000fe800000000ff */
[----:B------:R-:W-:Y:S01]  /*6dc0*/  @!P1 MOV R39, R3 ;  /* 0x0000000300279202 */ /* 0x000fe20000000f00 */
[----:B------:R-:W-:-:S05]  /*6dd0*/  @P0 BRA `(.L_x_254) ;  /* 0x000003c000000947 */ /* 0x000fca0003800000 */
[C---:B------:R-:W-:Y:S04]  /*6de0*/  LEA R4, P0, R42.reuse, R40, 0x1 ;  /* 0x000000282a047211 */ /* 0x040fe800078008ff */
[----:B------:R-:W-:Y:S05]  /*6df0*/  LEA.HI.X.SX32 R5, R42, R41, 0x1, P0 ;  /* 0x000000292a057211 */ /* 0x000fea00000f0eff */
[----:B------:R3:W-:Y:S01]  /*6e00*/  ST.E.128 [R4.64], R36 ;  /* 0x0000002404007985 */ /* 0x0007e2000c101d08 */
[----:B------:R-:W-:-:S05]  /*6e10*/  BRA `(.L_x_254) ;  /* 0x0000038000007947 */ /* 0x000fca0003800000 */
.L_x_238:
[----:B------:R1:W2:Y:S01]  /*6e20*/  SHFL.IDX PT, R5, R70, RZ, 0x1c1f ;  /* 0x001c1fff46057589 */ /* 0x0002a200000e0000 */
[----:B------:R-:W-:Y:S01]  /*6e30*/  IMAD R3, R31, -0x50, R2 ;  /* 0xffffffb01f037824 */ /* 0x000fe200078e0202 */
[----:B------:R-:W-:Y:S02]  /*6e40*/  BSSY B0, `(.L_x_261) ;  /* 0x0000013000007945 */ /* 0x000fe40003800000 */
[----:B------:R1:W3:Y:S02]  /*6e50*/  SHFL.IDX PT, R4, R71, RZ, 0x1c1f ;  /* 0x001c1fff47047589 */ /* 0x0002e400000e0000 */
[----:B------:R-:W-:Y:S04]  /*6e60*/  IMNMX R3, R3, 0x50, PT ;  /* 0x0000005003037817 */ /* 0x000fe80003800200 */
[----:B------:R-:W-:Y:S04]  /*6e70*/  IADD3 R3, -R98, R3, RZ ;  /* 0x0000000362037210 */ /* 0x000fe80007ffe1ff */
[----:B------:R-:W-:Y:S11]  /*6e80*/  ISETP.GE.AND P0, PT, R3, 0x1, PT ;  /* 0x000000010300780c */ /* 0x000ff60003f06270 */
[----:B------:R-:W-:Y:S02]  /*6e90*/  @!UPT UIADD3 URZ, URZ, URZ, URZ ;  /* 0x0000003f3f3ff290 */ /* 0x000fe4000fffe03f */
[----:B------:R-:W-:-:S05]  /*6ea0*/  @!P0 BRA `(.L_x_262) ;  /* 0x000000c000008947 */ /* 0x000fca0003800000 */
[C---:B-12---:R-:W-:Y:S11]  /*6eb0*/  ISETP.GE.AND P1, PT, R86.reuse, c[0x0][0x1d4], PT ;  /* 0x0000750056007a0c */ /* 0x046ff60003f26270 */
[----:B------:R-:W-:Y:S02]  /*6ec0*/  @!UPT UIADD3 URZ, URZ, URZ, URZ ;  /* 0x0000003f3f3ff290 */ /* 0x000fe4000fffe03f */
[----:B------:R-:W1:Y:S01]  /*6ed0*/  @!P1 LDS.128 R8, [R247+0x2800] ;  /* 0x00280000f7089984 */ /* 0x000e620000000c00 */
[CC--:B---3--:R-:W-:Y:S04]  /*6ee0*/  @!P1 LEA R6, P0, R86.reuse, R4.reuse, 0x1 ;  /* 0x0000000456069211 */ /* 0x0c8fe800078008ff */
[-C--:B------:R-:W-:Y:S02]  /*6ef0*/  @!P1 LEA.HI.X R7, R86, R5.reuse, R87, 0x1, P0 ;  /* 0x0000000556079211 */ /* 0x080fe400000f0c57 */
[C---:B------:R-:W-:Y:S11]  /*6f00*/  ISETP.GE.AND P0, PT, R212.reuse, c[0x0][0x1d4], PT ;  /* 0x00007500d4007a0c */ /* 0x040ff60003f06270 */
[----:B------:R-:W-:Y:S02]  /*6f10*/  @!UPT UIADD3 URZ, URZ, URZ, URZ ;  /* 0x0000003f3f3ff290 */ /* 0x000fe4000fffe03f */
[C---:B------:R-:W-:Y:S04]  /*6f20*/  @!P0 LEA R4, P2, R212.reuse, R4, 0x1 ;  /* 0x00000004d4048211 */ /* 0x040fe800078408ff */
[----:B------:R-:W-:Y:S01]  /*6f30*/  @!P0 LEA.HI.X R5, R212, R5, R252, 0x1, P2 ;  /* 0x00000005d4058211 */ /* 0x000fe200010f0cfc */
[----:B-1----:R-:W-:Y:S04]  /*6f40*/  @!P1 ST.E.128 [R6.64], R8 ;  /* 0x0000000806009985 */ /* 0x002fe8000c101d08 */
[----:B------:R-:W1:Y:S04]  /*6f50*/  @!P0 LDS.128 R8, [R248+0x2800] ;  /* 0x00280000f8088984 */ /* 0x000e680000000c00 */
[----:B-1----:R1:W-:Y:S02]  /*6f60*/  @!P0 ST.E.128 [R4.64], R8 ;  /* 0x0000000804008985 */ /* 0x0023e4000c101d08 */
.L_x_262:
[----:B-12---:R-:W-:Y:S05]  /*6f70*/  BSYNC B0 ;  /* 0x0000000000007941 */ /* 0x006fea0003800000 */
.L_x_261:
[----:B------:R1:W2:Y:S01]  /*6f80*/  SHFL.IDX PT, R5, R70, 0x1, 0x1c1f ;  /* 0x003c1f0046057f89 */ /* 0x0002a200000e0000 */
[----:B------:R-:W-:Y:S01]  /*6f90*/  ISETP.GE.AND P0, PT, R3, 0x21, PT ;  /* 0x000000210300780c */ /* 0x000fe20003f06270 */
[----:B------:R-:W-:Y:S02]  /*6fa0*/  BSSY B0, `(.L_x_263) ;  /* 0x000000f000007945 */ /* 0x000fe40003800000 */
[----:B---3--:R1:W3:Y:S10]  /*6fb0*/  SHFL.IDX PT, R4, R71, 0x1, 0x1c1f ;  /* 0x003c1f0047047f89 */ /* 0x0082f400000e0000 */
[----:B------:R-:W-:-:S05]  /*6fc0*/  @!P0 BRA `(.L_x_264) ;  /* 0x000000c000008947 */ /* 0x000fca0003800000 */
[C---:B------:R-:W-:Y:S11]  /*6fd0*/  ISETP.GE.AND P1, PT, R86.reuse, c[0x0][0x1d4], PT ;  /* 0x0000750056007a0c */ /* 0x040ff60003f26270 */
[----:B------:R-:W-:Y:S02]  /*6fe0*/  @!UPT UIADD3 URZ, URZ, URZ, URZ ;  /* 0x0000003f3f3ff290 */ /* 0x000fe4000fffe03f */
[----:B------:R-:W4:Y:S01]  /*6ff0*/  @!P1 LDS.128 R8, [R247+0x3800] ;  /* 0x00380000f7089984 */ /* 0x000f220000000c00 */
[CC--:B---3--:R-:W-:Y:S04]  /*7000*/  @!P1 LEA R6, P0, R86.reuse, R4.reuse, 0x1 ;  /* 0x0000000456069211 */ /* 0x0c8fe800078008ff */
[-C--:B--2---:R-:W-:Y:S02]  /*7010*/  @!P1 LEA.HI.X R7, R86, R5.reuse, R87, 0x1, P0 ;  /* 0x0000000556079211 */ /* 0x084fe400000f0c57 */
[C---:B------:R-:W-:Y:S11]  /*7020*/  ISETP.GE.AND P0, PT, R212.reuse, c[0x0][0x1d4], PT ;  /* 0x00007500d4007a0c */ /* 0x040ff60003f06270 */
[----:B------:R-:W-:Y:S02]  /*7030*/  @!UPT UIADD3 URZ, URZ, URZ, URZ ;  /* 0x0000003f3f3ff290 */ /* 0x000fe4000fffe03f */
[C---:B------:R-:W-:Y:S04]  /*7040*/  @!P0 LEA R4, P2, R212.reuse, R4, 0x1 ;  /* 0x00000004d4048211 */ /* 0x040fe800078408ff */
[----:B------:R-:W-:Y:S01]  /*7050*/  @!P0 LEA.HI.X R5, R212, R5, R252, 0x1, P2 ;  /* 0x00000005d4058211 */ /* 0x000fe200010f0cfc */
[----:B----4-:R-:W-:Y:S04]  /*7060*/  @!P1 ST.E.128 [R6.64], R8 ;  /* 0x0000000806009985 */ /* 0x010fe8000c101d08 */
[----:B------:R-:W2:Y:S04]  /*7070*/  @!P0 LDS.128 R8, [R248+0x3800] ;  /* 0x00380000f8088984 */ /* 0x000ea80000000c00 */
[----:B--2---:R2:W-:Y:S02]  /*7080*/  @!P0 ST.E.128 [R4.64], R8 ;  /* 0x0000000804008985 */ /* 0x0045e4000c101d08 */
.L_x_264:
[----:B------:R-:W-:Y:S05]  /*7090*/  BSYNC B0 ;  /* 0x0000000000007941 */ /* 0x000fea0003800000 */
.L_x_263:
[----:B--2---:R2:W4:Y:S01]  /*70a0*/  SHFL.IDX PT, R5, R70, 0x2, 0x1c1f ;  /* 0x005c1f0046057f89 */ /* 0x00452200000e0000 */
[----:B------:R-:W-:Y:S03]  /*70b0*/  ISETP.GE.AND P0, PT, R3, 0x41, PT ;  /* 0x000000410300780c */ /* 0x000fe60003f06270 */
[----:B---3--:R2:W3:Y:S10]  /*70c0*/  SHFL.IDX PT, R4, R71, 0x2, 0x1c1f ;  /* 0x005c1f0047047f89 */ /* 0x0084f400000e0000 */
[----:B------:R-:W-:-:S05]  /*70d0*/  @!P0 BRA `(.L_x_254) ;  /* 0x000000c000008947 */ /* 0x000fca0003800000 */
[C---:B------:R-:W-:Y:S11]  /*70e0*/  ISETP.GE.AND P1, PT, R86.reuse, c[0x0][0x1d4], PT ;  /* 0x0000750056007a0c */ /* 0x040ff60003f26270 */
[----:B------:R-:W-:Y:S02]  /*70f0*/  @!UPT UIADD3 URZ, URZ, URZ, URZ ;  /* 0x0000003f3f3ff290 */ /* 0x000fe4000fffe03f */
[----:B------:R-:W5:Y:S01]  /*7100*/  @!P1 LDS.128 R8, [R247+0x4800] ;  /* 0x00480000f7089984 */ /* 0x000f620000000c00 */
[CC--:B---3--:R-:W-:Y:S04]  /*7110*/  @!P1 LEA R6, P0, R86.reuse, R4.reuse, 0x1 ;  /* 0x0000000456069211 */ /* 0x0c8fe800078008ff */
[-C--:B----4-:R-:W-:Y:S02]  /*7120*/  @!P1 LEA.HI.X R7, R86, R5.reuse, R87, 0x1, P0 ;  /* 0x0000000556079211 */ /* 0x090fe400000f0c57 */
[C---:B------:R-:W-:Y:S11]  /*7130*/  ISETP.GE.AND P0, PT, R212.reuse, c[0x0][0x1d4], PT ;  /* 0x00007500d4007a0c */ /* 0x040ff60003f06270 */
[----:B------:R-:W-:Y:S02]  /*7140*/  @!UPT UIADD3 URZ, URZ, URZ, URZ ;  /* 0x0000003f3f3ff290 */ /* 0x000fe4000fffe03f */
[C---:B------:R-:W-:Y:S04]  /*7150*/  @!P0 LEA R4, P2, R212.reuse, R4, 0x1 ;  /* 0x00000004d4048211 */ /* 0x040fe800078408ff */
[----:B------:R-:W-:Y:S01]  /*7160*/  @!P0 LEA.HI.X R5, R212, R5, R252, 0x1, P2 ;  /* 0x00000005d4058211 */ /* 0x000fe200010f0cfc */
[----:B-----5:R-:W-:Y:S04]  /*7170*/  @!P1 ST.E.128 [R6.64], R8 ;  /* 0x0000000806009985 */ /* 0x020fe8000c101d08 */
[----:B------:R-:W3:Y:S04]  /*7180*/  @!P0 LDS.128 R8, [R248+0x4800] ;  /* 0x00480000f8088984 */ /* 0x000ee80000000c00 */
[----:B---3--:R3:W-:Y:S02]  /*7190*/  @!P0 ST.E.128 [R4.64], R8 ;  /* 0x0000000804008985 */ /* 0x0087e4000c101d08 */
.L_x_254:
[----:B------:R-:W-:Y:S05]  /*71a0*/  BSYNC B2 ;  /* 0x0000000000027941 */ /* 0x000fea0003800000 */
.L_x_237:
[C---:B--2---:R-:W-:Y:S01]  /*71b0*/  IMAD R18, R31.reuse, -0x50, RZ ;  /* 0xffffffb01f127824 */ /* 0x044fe200078e02ff */
[----:B------:R-:W-:Y:S01]  /*71c0*/  BSSY B0, `(.L_x_265) ;  /* 0x0000064000007945 */ /* 0x000fe20003800000 */
[----:B---34-:R-:W-:Y:S04]  /*71d0*/  IMAD.WIDE R6, R31, 0x50, R106 ;  /* 0x000000501f067825 */ /* 0x018fe800078e026a */
[----:B------:R-:W-:Y:S05]  /*71e0*/  IMAD.IADD R3, R105, 0x1, R18 ;  /* 0x0000000169037824 */ /* 0x000fea00078e0212 */
[C---:B------:R-:W-:Y:S02]  /*71f0*/  ISETP.GE.AND P3, PT, R3.reuse, 0x11, PT ;  /* 0x000000110300780c */ /* 0x040fe40003f66270 */
[C---:B------:R-:W-:Y:S02]  /*7200*/  ISETP.GE.AND P2, PT, R3.reuse, 0x21, PT ;  /* 0x000000210300780c */ /* 0x040fe40003f46270 */
[C---:B------:R-:W-:Y:S09]  /*7210*/  ISETP.GE.AND P1, PT, R3.reuse, 0x31, PT ;  /* 0x000000310300780c */ /* 0x040ff20003f26270 */
[C---:B-1----:R-:W-:Y:S04]  /*7220*/  @P3 IADD3 R8, P0, R6.reuse, 0x10, RZ ;  /* 0x0000001006083810 */ /* 0x042fe80007f1e0ff */
[-C--:B------:R-:W-:Y:S02]  /*7230*/  @P3 IADD3.X R10, RZ, R7.reuse, RZ, P0, !PT ;  /* 0x00000007ff0a3210 */ /* 0x080fe400007fe4ff */
[C---:B------:R-:W-:Y:S05]  /*7240*/  @P2 IADD3 R9, P0, R6.reuse, 0x20, RZ ;  /* 0x0000002006092810 */ /* 0x040fea0007f1e0ff */
[--C-:B------:R-:W-:Y:S01]  /*7250*/  @P2 IMAD.X R11, RZ, RZ, R7.reuse, P0 ;  /* 0x000000ffff0b2224 */ /* 0x100fe200000e0607 */
[C---:B------:R-:W-:Y:S04]  /*7260*/  @P1 IADD3 R16, P0, R6.reuse, 0x30, RZ ;  /* 0x0000003006101810 */ /* 0x040fe80007f1e0ff */
[----:B------:R-:W-:Y:S02]  /*7270*/  @P1 IADD3.X R19, RZ, R7, RZ, P0, !PT ;  /* 0x00000007ff131210 */ /* 0x000fe400007fe4ff */
[C---:B------:R-:W-:Y:S11]  /*7280*/  ISETP.GE.AND P0, PT, R3.reuse, 0x41, PT ;  /* 0x000000410300780c */ /* 0x040ff60003f06270 */
[----:B------:R-:W-:Y:S02]  /*7290*/  @!UPT UIADD3 URZ, URZ, URZ, URZ ;  /* 0x0000003f3f3ff290 */ /* 0x000fe4000fffe03f */
[C---:B------:R-:W-:Y:S05]  /*72a0*/  @P0 IADD3 R17, P4, R6.reuse, 0x40, RZ ;  /* 0x0000004006110810 */ /* 0x040fea0007f9e0ff */
[----:B------:R-:W-:Y:S01]  /*72b0*/  @P0 IMAD.X R20, RZ, RZ, R7, P4 ;  /* 0x000000ffff140224 */ /* 0x000fe200020e0607 */
[----:B------:R-:W-:Y:S11]  /*72c0*/  ISETP.GE.AND P4, PT, R3, 0x1, PT ;  /* 0x000000010300780c */ /* 0x000ff60003f86270 */
[----:B------:R-:W-:Y:S02]  /*72d0*/  @!UPT UIADD3 URZ, URZ, URZ, URZ ;  /* 0x0000003f3f3ff290 */ /* 0x000fe4000fffe03f */
[----:B------:R-:W-:Y:S01]  /*72e0*/  @P4 IMAD R3, R7, c[0x0][0x258], RZ ;  /* 0x0000960007034a24 */ /* 0x000fe200078e02ff */
[-C--:B------:R-:W-:Y:S01]  /*72f0*/  @P4 MOV R4, R76.reuse ;  /* 0x0000004c00044202 */ /* 0x080fe20000000f00 */
[----:B------:R-:W-:Y:S02]  /*7300*/  @P4 IMAD.MOV.U32 R5, RZ, RZ, R79 ;  /* 0x000000ffff054224 */ /* 0x000fe400078e004f */
[C---:B------:R-:W-:Y:S02]  /*7310*/  @P4 IMAD R3, R6.reuse, c[0x0][0x25c], R3 ;  /* 0x0000970006034a24 */ /* 0x040fe400078e0203 */
[----:B------:R-:W-:Y:S05]  /*7320*/  @P4 IMAD.WIDE.U32 R4, R6, c[0x0][0x258], R4 ;  /* 0x0000960006044a25 */ /* 0x000fea00078e0004 */
[C---:B------:R-:W-:Y:S02]  /*7330*/  @P4 LEA R14, P5, R4.reuse, c[0x0][0x250], 0x1 ;  /* 0x00009400040e4a11 */ /* 0x040fe400078a08ff */
[----:B------:R-:W-:Y:S02]  /*7340*/  @P4 IADD3 R3, R5, R3, RZ ;  /* 0x0000000305034210 */ /* 0x000fe40007ffe0ff */
[----:B------:R-:W-:Y:S02]  /*7350*/  @P3 MOV R5, R79 ;  /* 0x0000004f00053202 */ /* 0x000fe40000000f00 */
[----:B------:R-:W-:Y:S01]  /*7360*/  @P4 LEA.HI.X R15, R4, c[0x0][0x254], R3, 0x1, P5 ;  /* 0x00009500040f4a11 */ /* 0x000fe200028f0c03 */
[----:B------:R-:W-:Y:S02]  /*7370*/  @P3 IMAD R3, R10, c[0x0][0x258], RZ ;  /* 0x000096000a033a24 */ /* 0x000fe400078e02ff */
[----:B------:R-:W-:Y:S02]  /*7380*/  @P3 IMAD.MOV.U32 R4, RZ, RZ, R76 ;  /* 0x000000ffff043224 */ /* 0x000fe400078e004c */
[----:B------:R-:W-:Y:S01]  /*7390*/  @!PT LDS RZ, [RZ] ;  /* 0x00000000fffff984 */ /* 0x000fe20000000800 */
[----:B------:R-:W-:Y:S01]  /*73a0*/  @!PT LDS RZ, [RZ] ;  /* 0x00000000fffff984 */ /* 0x000fe20000000800 */
[----:B------:R-:W-:Y:S01]  /*73b0*/  @!PT LDS RZ, [RZ] ;  /* 0x00000000fffff984 */ /* 0x000fe20000000800 */
[----:B------:R1:W-:Y:S01]  /*73c0*/  @P4 LDGSTS.E.BYPASS.LTC128B.128 [R213+0x100], [R14.64], !P6 ;  /* 0x001000000ed54fae */ /* 0x0003e2000f101d48 */
[C---:B------:R-:W-:Y:S02]  /*73d0*/  @P3 IMAD R3, R8.reuse, c[0x0][0x25c], R3 ;  /* 0x0000970008033a24 */ /* 0x040fe400078e0203 */
[----:B------:R-:W-:Y:S04]  /*73e0*/  @P3 IMAD.WIDE.U32 R4, R8, c[0x0][0x258], R4 ;  /* 0x0000960008043a25 */ /* 0x000fe800078e0004 */
[----:B------:R-:W-:Y:S01]  /*73f0*/  @P3 IMAD.IADD R3, R5, 0x1, R3 ;  /* 0x0000000105033824 */ /* 0x000fe200078e0203 */
[C---:B------:R-:W-:Y:S01]  /*7400*/  @P3 LEA R12, P5, R4.reuse, c[0x0][0x250], 0x1 ;  /* 0x00009400040c3a11 */ /* 0x040fe200078a08ff */
[----:B------:R-:W-:Y:S03]  /*7410*/  @P2 IMAD.MOV.U32 R5, RZ, RZ, R79 ;  /* 0x000000ffff052224 */ /* 0x000fe600078e004f */
[----:B------:R-:W-:Y:S01]  /*7420*/  @P3 LEA.HI.X R13, R4, c[0x0][0x254], R3, 0x1, P5 ;  /* 0x00009500040d3a11 */ /* 0x000fe200028f0c03 */
[----:B------:R-:W-:Y:S01]  /*7430*/  @P2 IMAD R3, R11, c[0x0][0x258], RZ ;  /* 0x000096000b032a24 */ /* 0x000fe200078e02ff */
[-C--:B------:R-:W-:Y:S03]  /*7440*/  @P2 MOV R4, R76.reuse ;  /* 0x0000004c00042202 */ /* 0x080fe60000000f00 */
[----:B------:R1:W-:Y:S01]  /*7450*/  @P3 LDGSTS.E.BYPASS.LTC128B.128 [R213+0x900], [R12.64], !P6 ;  /* 0x009000000cd53fae */ /* 0x0003e2000f101d48 */
[C---:B------:R-:W-:Y:S02]  /*7460*/  @P2 IMAD R3, R9.reuse, c[0x0][0x25c], R3 ;  /* 0x0000970009032a24 */ /* 0x040fe400078e0203 */
[----:B------:R-:W-:Y:S05]  /*7470*/  @P2 IMAD.WIDE.U32 R4, R9, c[0x0][0x258], R4 ;  /* 0x0000960009042a25 */ /* 0x000fea00078e0004 */
[C---:B------:R-:W-:Y:S02]  /*7480*/  @P2 LEA R10, P5, R4.reuse, c[0x0][0x250], 0x1 ;  /* 0x00009400040a2a11 */ /* 0x040fe400078a08ff */
[----:B------:R-:W-:Y:S02]  /*7490*/  @P2 IADD3 R3, R5, R3, RZ ;  /* 0x0000000305032210 */ /* 0x000fe40007ffe0ff */
[----:B------:R-:W-:Y:S02]  /*74a0*/  @P1 MOV R5, R79 ;  /* 0x0000004f00051202 */ /* 0x000fe40000000f00 */
[----:B------:R-:W-:Y:S01]  /*74b0*/  @P2 LEA.HI.X R11, R4, c[0x0][0x254], R3, 0x1, P5 ;  /* 0x00009500040b2a11 */ /* 0x000fe200028f0c03 */
[----:B------:R-:W-:Y:S02]  /*74c0*/  @P1 IMAD.MOV.U32 R4, RZ, RZ, R76 ;  /* 0x000000ffff041224 */ /* 0x000fe400078e004c */
[----:B------:R-:W-:Y:S02]  /*74d0*/  @P1 IMAD R3, R19, c[0x0][0x258], RZ ;  /* 0x0000960013031a24 */ /* 0x000fe400078e02ff */
[----:B------:R1:W-:Y:S01]  /*74e0*/  @P2 LDGSTS.E.BYPASS.LTC128B.128 [R213+0x1100], [R10.64], !P6 ;  /* 0x011000000ad52fae */ /* 0x0003e2000f101d48 */
[C---:B------:R-:W-:Y:S04]  /*74f0*/  @P1 IMAD.WIDE.U32 R4, R16.reuse, c[0x0][0x258], R4 ;  /* 0x0000960010041a25 */ /* 0x040fe800078e0004 */
[----:B------:R-:W-:Y:S01]  /*7500*/  @P1 IMAD R3, R16, c[0x0][0x25c], R3 ;  /* 0x0000970010031a24 */ /* 0x000fe200078e0203 */
[C---:B------:R-:W-:Y:S03]  /*7510*/  @P1 LEA R6, P5, R4.reuse, c[0x0][0x250], 0x1 ;  /* 0x0000940004061a11 */ /* 0x040fe600078a08ff */
[----:B------:R-:W-:Y:S02]  /*7520*/  @P1 IMAD.IADD R3, R5, 0x1, R3 ;  /* 0x0000000105031824 */ /* 0x000fe400078e0203 */
[----:B------:R-:W-:Y:S03]  /*7530*/  @P0 IMAD.MOV.U32 R5, RZ, RZ, R79 ;  /* 0x000000ffff050224 */ /* 0x000fe600078e004f */
[----:B------:R-:W-:Y:S01]  /*7540*/  @P1 LEA.HI.X R7, R4, c[0x0][0x254], R3, 0x1, P5 ;  /* 0x0000950004071a11 */ /* 0x000fe200028f0c03 */
[----:B------:R-:W-:Y:S01]  /*7550*/  @P0 IMAD R3, R20, c[0x0][0x258], RZ ;  /* 0x0000960014030a24 */ /* 0x000fe200078e02ff */
[----:B------:R-:W-:Y:S03]  /*7560*/  @P0 MOV R4, R76 ;  /* 0x0000004c00040202 */ /* 0x000fe60000000f00 */
[----:B------:R2:W-:Y:S01]  /*7570*/  @P1 LDGSTS.E.BYPASS.LTC128B.128 [R213+0x1900], [R6.64], !P6 ;  /* 0x0190000006d51fae */ /* 0x0005e2000f101d48 */
[C---:B------:R-:W-:Y:S02]  /*7580*/  @P0 IMAD R3, R17.reuse, c[0x0][0x25c], R3 ;  /* 0x0000970011030a24 */ /* 0x040fe400078e0203 */
[----:B------:R-:W-:Y:S05]  /*7590*/  @P0 IMAD.WIDE.U32 R4, R17, c[0x0][0x258], R4 ;  /* 0x0000960011040a25 */ /* 0x000fea00078e0004 */
[C---:B------:R-:W-:Y:S02]  /*75a0*/  @P0 LEA R8, P5, R4.reuse, c[0x0][0x250], 0x1 ;  /* 0x0000940004080a11 */ /* 0x040fe400078a08ff */
[----:B------:R-:W-:Y:S04]  /*75b0*/  @P0 IADD3 R3, R5, R3, RZ ;  /* 0x0000000305030210 */ /* 0x000fe80007ffe0ff */
[----:B------:R-:W-:Y:S01]  /*75c0*/  @P0 LEA.HI.X R9, R4, c[0x0][0x254], R3, 0x1, P5 ;  /* 0x0000950004090a11 */ /* 0x000fe200028f0c03 */
[----:B------:R-:W-:Y:S02]  /*75d0*/  IMAD R3, R81, c[0x0][0x208], RZ ;  /* 0x0000820051037a24 */ /* 0x000fe400078e02ff */
[C---:B------:R-:W-:Y:S02]  /*75e0*/  IMAD.WIDE.U32 R4, R75.reuse, c[0x0][0x208], RZ ;  /* 0x000082004b047a25 */ /* 0x040fe400078e00ff */
[----:B------:R1:W-:Y:S02]  /*75f0*/  @P0 LDGSTS.E.BYPASS.LTC128B.128 [R213+0x2100], [R8.64], !P6 ;  /* 0x0210000008d50fae */ /* 0x0003e4000f101d48 */
[----:B------:R-:W-:Y:S04]  /*7600*/  IMAD R3, R75, c[0x0][0x20c], R3 ;  /* 0x000083004b037a24 */ /* 0x000fe800078e0203 */
[----:B------:R-:W-:Y:S01]  /*7610*/  IMAD.IADD R5, R5, 0x1, R3 ;  /* 0x0000000105057824 */ /* 0x000fe200078e0203 */
[----:B------:R-:W0:Y:S01]  /*7620*/  LDGDEPBAR ;  /* 0x00000000000079af */ /* 0x000e220000000000 */
[----:B--2---:R-:W-:Y:S02]  /*7630*/  IMAD R6, R90, c[0x0][0x218], RZ ;  /* 0x000086005a067a24 */ /* 0x004fe400078e02ff */
[C---:B------:R-:W-:Y:S04]  /*7640*/  IMAD.WIDE.U32 R4, R74.reuse, c[0x0][0x218], R4 ;  /* 0x000086004a047a25 */ /* 0x040fe800078e0004 */
[----:B------:R-:W-:Y:S01]  /*7650*/  IMAD R6, R74, c[0x0][0x21c], R6 ;  /* 0x000087004a067a24 */ /* 0x000fe200078e0206 */
[----:B------:R-:W-:Y:S04]  /*7660*/  IADD3 R3, P0, R114, R4, RZ ;  /* 0x0000000472037210 */ /* 0x000fe80007f1e0ff */
[----:B------:R-:W-:Y:S02]  /*7670*/  IADD3.X R4, R124, R5, R6, P0, !PT ;  /* 0x000000057c047210 */ /* 0x000fe400007fe406 */
[C---:B------:R-:W-:Y:S04]  /*7680*/  LEA R5, P0, R3.reuse, c[0x0][0x1f8], 0x1 ;  /* 0x00007e0003057a11 */ /* 0x040fe800078008ff */
[----:B------:R-:W-:Y:S01]  /*7690*/  LEA.HI.X R4, R3, c[0x0][0x1fc], R4, 0x1, P0 ;  /* 0x00007f0003047a11 */ /* 0x000fe200000f0c04 */
[----:B------:R1:W2:Y:S01]  /*76a0*/  SHFL.IDX PT, R6, R5, RZ, 0x1c1f ;  /* 0x001c1fff05067589 */ /* 0x0002a200000e0000 */
[----:B------:R-:W-:Y:S04]  /*76b0*/  IADD3 R3, R18, R2, RZ ;  /* 0x0000000212037210 */ /* 0x000fe80007ffe0ff */
[----:B------:R-:W-:Y:S01]  /*76c0*/  IMNMX R3, R3, 0x50, PT ;  /* 0x0000005003037817 */ /* 0x000fe20003800200 */
[----:B------:R-:W-:Y:S04]  /*76d0*/  DEPBAR.LE SB0, 0x0 ;  /* 0x000080000000791a */ /* 0x000fe80000000000 */
[----:B------:R1:W3:Y:S01]  /*76e0*/  SHFL.IDX PT, R7, R4, RZ, 0x1c1f ;  /* 0x001c1fff04077589 */ /* 0x0002e200000e0000 */
[----:B------:R-:W-:Y:S06]  /*76f0*/  IMAD.IADD R3, R3, 0x1, -R98 ;  /* 0x0000000103037824 */ /* 0x000fec00078e0a62 */
[----:B------:R-:W-:Y:S01]  /*7700*/  BAR.SYNC.DEFER_BLOCKING 0x0 ;  /* 0x0000000000007b1d */ /* 0x000fe20000010000 */
[----:B------:R-:W-:Y:S11]  /*7710*/  ISETP.GE.AND P0, PT, R3, 0x1, PT ;  /* 0x000000010300780c */ /* 0x000ff60003f06270 */
[----:B------:R-:W-:Y:S02]  /*7720*/  @!UPT UIADD3 URZ, URZ, URZ, URZ ;  /* 0x0000003f3f3ff290 */ /* 0x000fe4000fffe03f */
[----:B------:R-:W-:-:S05]  /*7730*/  @!P0 BRA `(.L_x_266) ;  /* 0x000000c000008947 */ /* 0x000fca0003800000 */
[C---:B--2---:R-:W-:Y:S11]  /*7740*/  ISETP.GE.AND P1, PT, R86.reuse, c[0x0][0x1d4], PT ;  /* 0x0000750056007a0c */ /* 0x044ff60003f26270 */
[----:B------:R-:W-:Y:S02]  /*7750*/  @!UPT UIADD3 URZ, URZ, URZ, URZ ;  /* 0x0000003f3f3ff290 */ /* 0x000fe4000fffe03f */
[----:B-1----:R-:W1:Y:S01]  /*7760*/  @!P1 LDS.128 R12, [R247] ;  /* 0x00000000f70c9984 */ /* 0x002e620000000c00 */
[CC--:B------:R-:W-:Y:S04]  /*7770*/  @!P1 LEA R8, P0, R86.reuse, R6.reuse, 0x1 ;  /* 0x0000000656089211 */ /* 0x0c0fe800078008ff */
[-C--:B---3--:R-:W-:Y:S02]  /*7780*/  @!P1 LEA.HI.X R9, R86, R7.reuse, R87, 0x1, P0 ;  /* 0x0000000756099211 */ /* 0x088fe400000f0c57 */
[C---:B------:R-:W-:Y:S11]  /*7790*/  ISETP.GE.AND P0, PT, R212.reuse, c[0x0][0x1d4], PT ;  /* 0x00007500d4007a0c */ /* 0x040ff60003f06270 */
[----:B------:R-:W-:Y:S02]  /*77a0*/  @!UPT UIADD3 URZ, URZ, URZ, URZ ;  /* 0x0000003f3f3ff290 */ /* 0x000fe4000fffe03f */
[C---:B------:R-:W-:Y:S04]  /*77b0*/  @!P0 LEA R6, P2, R212.reuse, R6, 0x1 ;  /* 0x00000006d4068211 */ /* 0x040fe800078408ff */
[----:B------:R-:W-:Y:S01]  /*77c0*/  @!P0 LEA.HI.X R7, R212, R7, R252, 0x1, P2 ;  /* 0x00000007d4078211 */ /* 0x000fe200010f0cfc */
[----:B-1----:R-:W-:Y:S04]  /*77d0*/  @!P1 ST.E.128 [R8.64], R12 ;  /* 0x0000000c08009985 */ /* 0x002fe8000c101d08 */
[----:B------:R-:W1:Y:S04]  /*77e0*/  @!P0 LDS.128 R8, [R248] ;  /* 0x00000000f8088984 */ /* 0x000e680000000c00 */
[----:B-1----:R1:W-:Y:S02]  /*77f0*/  @!P0 ST.E.128 [R6.64], R8 ;  /* 0x0000000806008985 */ /* 0x0023e4000c101d08 */
.L_x_266:
[----:B--2---:R-:W-:Y:S05]  /*7800*/  BSYNC B0 ;  /* 0x0000000000007941 */ /* 0x004fea0003800000 */
.L_x_265:
[----:B-1-3--:R1:W2:Y:S01]  /*7810*/  SHFL.IDX PT, R7, R4, 0x1, 0x1c1f ;  /* 0x003c1f0004077f89 */ /* 0x00a2a200000e0000 */
[----:B------:R-:W-:Y:S01]  /*7820*/  ISETP.GE.AND P0, PT, R3, 0x21, PT ;  /* 0x000000210300780c */ /* 0x000fe20003f06270 */
[----:B------:R-:W-:Y:S02]  /*7830*/  BSSY B0, `(.L_x_267) ;  /* 0x000000f000007945 */ /* 0x000fe40003800000 */
[----:B------:R1:W3:Y:S10]  /*7840*/  SHFL.IDX PT, R6, R5, 0x1, 0x1c1f ;  /* 0x003c1f0005067f89 */ /* 0x0002f400000e0000 */
        /* <DEDUP_REMOVED lines=13> */
.L_x_268:
[----:B------:R-:W-:Y:S05]  /*7920*/  BSYNC B0 ;  /* 0x0000000000007941 */ /* 0x000fea0003800000 */
.L_x_267:
[----:B--2---:R2:W4:Y:S01]  /*7930*/  SHFL.IDX PT, R8, R4, 0x2, 0x1c1f ;  /* 0x005c1f0004087f89 */ /* 0x00452200000e0000 */
[----:B------:R-:W-:Y:S01]  /*7940*/  ISETP.GE.AND P0, PT, R3, 0x41, PT ;  /* 0x000000410300780c */ /* 0x000fe20003f06270 */
[----:B------:R-:W-:Y:S02]  /*7950*/  BSSY B0, `(.L_x_269) ;  /* 0x000000f000007945 */ /* 0x000fe40003800000 */
[----:B-1----:R-:W1:Y:S10]  /*7960*/  SHFL.IDX PT, R5, R5, 0x2, 0x1c1f ;  /* 0x005c1f0005057f89 */ /* 0x002e7400000e0000 */
[----:B------:R-:W-:-:S05]  /*7970*/  @!P0 BRA `(.L_x_270) ;  /* 0x000000c000008947 */ /* 0x000fca0003800000 */
[C---:B------:R-:W-:Y:S11]  /*7980*/  ISETP.GE.AND P1, PT, R86.reuse, c[0x0][0x1d4], PT ;  /* 0x0000750056007a0c */ /* 0x040ff60003f26270 */
[----:B------:R-:W-:Y:S02]  /*7990*/  @!UPT UIADD3 URZ, URZ, URZ, URZ ;  /* 0x0000003f3f3ff290 */ /* 0x000fe4000fffe03f */
[CC--:B-1-3--:R-:W-:Y:S04]  /*79a0*/  @!P1 LEA R6, P0, R86.reuse, R5.reuse, 0x1 ;  /* 0x0000000556069211 */ /* 0x0cafe800078008ff */
[-C--:B----4-:R-:W-:Y:S02]  /*79b0*/  @!P1 LEA.HI.X R7, R86, R8.reuse, R87, 0x1, P0 ;  /* 0x0000000856079211 */ /* 0x090fe400000f0c57 */
[C---:B------:R-:W-:Y:S11]  /*79c0*/  ISETP.GE.AND P0, PT, R212.reuse, c[0x0][0x1d4], PT ;  /* 0x00007500d4007a0c */ /* 0x040ff60003f06270 */
[----:B------:R-:W-:Y:S02]  /*79d0*/  @!UPT UIADD3 URZ, URZ, URZ, URZ ;  /* 0x0000003f3f3ff290 */ /* 0x000fe4000fffe03f */
[C---:B--2---:R-:W-:Y:S04]  /*79e0*/  @!P0 LEA R4, P2, R212.reuse, R5, 0x1 ;  /* 0x00000005d4048211 */ /* 0x044fe800078408ff */
[----:B------:R-:W-:Y:S02]  /*79f0*/  @!P0 LEA.HI.X R5, R212, R8, R252, 0x1, P2 ;  /* 0x00000008d4058211 */ /* 0x000fe400010f0cfc */
[----:B------:R-:W1:Y:S04]  /*7a00*/  @!P1 LDS.128 R8, [R247+0x2000] ;  /* 0x00200000f7089984 */ /* 0x000e680000000c00 */
[----:B-1----:R-:W-:Y:S04]  /*7a10*/  @!P1 ST.E.128 [R6.64], R8 ;  /* 0x0000000806009985 */ /* 0x002fe8000c101d08 */
[----:B------:R-:W1:Y:S04]  /*7a20*/  @!P0 LDS.128 R8, [R248+0x2000] ;  /* 0x00200000f8088984 */ /* 0x000e680000000c00 */
[----:B-1----:R1:W-:Y:S02]  /*7a30*/  @!P0 ST.E.128 [R4.64], R8 ;  /* 0x0000000804008985 */ /* 0x0023e4000c101d08 */
.L_x_270:
[----:B------:R-:W-:Y:S05]  /*7a40*/  BSYNC B0 ;  /* 0x0000000000007941 */ /* 0x000fea0003800000 */
.L_x_269:
[C---:B------:R-:W-:Y:S02]  /*7a50*/  ISETP.GT.AND P0, PT, R31.reuse, R118, PT ;  /* 0x000000761f00720c */ /* 0x040fe40003f04270 */
[----:B------:R-:W-:Y:S11]  /*7a60*/  IADD3 R31, R31, -0x1, RZ ;  /* 0xffffffff1f1f7810 */ /* 0x000ff60007ffe0ff */
[----:B---3--:R-:W-:Y:S01]  /*7a70*/  @P0 SHF.R.S32.HI R6, RZ, 0x1f, R31 ;  /* 0x0000001fff060819 */ /* 0x008fe2000001141f */
[----:B------:R-:W-:Y:S02]  /*7a80*/  @P0 IMAD R3, R149, R31, RZ ;  /* 0x0000001f95030224 */ /* 0x000fe400078e02ff */
[----:B-12---:R-:W-:Y:S02]  /*7a90*/  @P0 IMAD.MOV.U32 R4, RZ, RZ, R110 ;  /* 0x000000ffff040224 */ /* 0x006fe400078e006e */
[----:B------:R-:W-:Y:S02]  /*7aa0*/  @P0 IMAD.MOV.U32 R5, RZ, RZ, R109 ;  /* 0x000000ffff050224 */ /* 0x000fe400078e006d */
[-C--:B------:R-:W-:Y:S02]  /*7ab0*/  @P0 IMAD R3, R6, R132.reuse, R3 ;  /* 0x0000008406030224 */ /* 0x080fe400078e0203 */
[----:B------:R-:W-:Y:S04]  /*7ac0*/  @P0 IMAD.WIDE.U32 R4, R31, R132, R4 ;  /* 0x000000841f040225 */ /* 0x000fe800078e0004 */
[----:B------:R-:W-:Y:S01]  /*7ad0*/  @P0 IMAD.IADD R3, R5, 0x1, R3 ;  /* 0x0000000105030824 */ /* 0x000fe200078e0203 */
[C---:B------:R-:W-:Y:S04]  /*7ae0*/  @P0 LEA R10, P1, R4.reuse, c[0x0][0x220], 0x1 ;  /* 0x00008800040a0a11 */ /* 0x040fe800078208ff */
[----:B------:R-:W-:Y:S02]  /*7af0*/  @P0 LEA.HI.X R11, R4, c[0x0][0x224], R3, 0x1, P1 ;  /* 0x00008900040b0a11 */ /* 0x000fe400008f0c03 */
[-C--:B----4-:R-:W-:Y:S03]  /*7b00*/  @P0 IADD3 R8, P1, R10, R139.reuse, RZ ;  /* 0x0000008b0a080210 */ /* 0x090fe60007f3e0ff */
[----:B------:R-:W-:Y:S01]  /*7b10*/  @!PT LDS RZ, [RZ] ;  /* 0x00000000fffff984 */ /* 0x000fe20000000800 */
[----:B------:R-:W-:Y:S01]  /*7b20*/  @!PT LDS RZ, [RZ] ;  /* 0x00000000fffff984 */ /* 0x000fe20000000800 */
[----:B------:R-:W-:Y:S01]  /*7b30*/  @!PT LDS RZ, [RZ] ;  /* 0x00000000fffff984 */ /* 0x000fe20000000800 */
[----:B------:R1:W-:Y:S01]  /*7b40*/  @P0 LDGSTS.E.BYPASS.LTC128B.128 [R213+0x2900], [R10.64], !P6 ;  /* 0x029000000ad50fae */ /* 0x0003e2000f101d48 */
[-C--:B------:R-:W-:Y:S02]  /*7b50*/  @P0 IADD3.X R9, R11, R130.reuse, RZ, P1, !PT ;  /* 0x000000820b090210 */ /* 0x080fe40000ffe4ff */
[-C--:B------:R-:W-:Y:S03]  /*7b60*/  @P0 IADD3 R6, P1, R8, R139.reuse, RZ ;  /* 0x0000008b08060210 */ /* 0x080fe60007f3e0ff */
[----:B------:R1:W-:Y:S02]  /*7b70*/  @P0 LDGSTS.E.BYPASS.LTC128B.128 [R213+0x3100], [R8.64], !P6 ;  /* 0x0310000008d50fae */ /* 0x0003e4000f101d48 */
[--C-:B------:R-:W-:Y:S01]  /*7b80*/  @P0 IMAD.X R7, R9, 0x1, R130.reuse, P1 ;  /* 0x0000000109070824 */ /* 0x100fe200008e0682 */
[-C--:B------:R-:W-:Y:S04]  /*7b90*/  @P0 IADD3 R4, P1, R6, R139.reuse, RZ ;  /* 0x0000008b06040210 */ /* 0x080fe80007f3e0ff */
[----:B------:R1:W-:Y:S01]  /*7ba0*/  @P0 LDGSTS.E.BYPASS.LTC128B.128 [R213+0x3900], [R6.64], !P6 ;  /* 0x0390000006d50fae */ /* 0x0003e2000f101d48 */
[----:B------:R-:W-:Y:S01]  /*7bb0*/  @P0 IMAD.X R5, R7, 0x1, R130, P1 ;  /* 0x0000000107050824 */ /* 0x000fe200008e0682 */
[----:B------:R-:W-:Y:S04]  /*7bc0*/  @P0 IADD3 R12, P1, R4, R139, RZ ;  /* 0x0000008b040c0210 */ /* 0x000fe80007f3e0ff */
[----:B------:R1:W-:Y:S01]  /*7bd0*/  @P0 LDGSTS.E.BYPASS.LTC128B.128 [R213+0x4100], [R4.64], !P6 ;  /* 0x0410000004d50fae */ /* 0x0003e2000f101d48 */
[----:B------:R-:W-:Y:S05]  /*7be0*/  @P0 IADD3.X R13, R5, R130, RZ, P1, !PT ;  /* 0x00000082050d0210 */ /* 0x000fea0000ffe4ff */
[----:B------:R1:W-:Y:S04]  /*7bf0*/  @P0 LDGSTS.E.BYPASS.LTC128B.128 [R213+0x4900], [R12.64], !P6 ;  /* 0x049000000cd50fae */ /* 0x0003e8000f101d48 */
[----:B------:R-:W0:Y:S01]  /*7c00*/  LDGDEPBAR ;  /* 0x00000000000079af */ /* 0x000e220000000000 */
[----:B------:R-:W-:-:S05]  /*7c10*/  @P0 BRA `(.L_x_271) ;  /* 0xffffb37000000947 */ /* 0x000fca000383ffff */
[----:B------:R-:W-:Y:S01]  /*7c20*/  WARPSYNC 0xffffffff ;  /* 0xffffffff00007948 */ /* 0x000fe20003800000 */
[----:B------:R-:W-:Y:S06]  /*7c30*/  BAR.SYNC.DEFER_BLOCKING 0x0 ;  /* 0x0000000000007b1d */ /* 0x000fec0000010000 */
.L_x_236:
[----:B------:R-:W-:Y:S01]  /*7c40*/  ISETP.GE.AND P0, PT, R131, 0x1, PT ;  /* 0x000000018300780c */ /* 0x000fe20003f06270 */
[----:B------:R-:W-:Y:S01]  /*7c50*/  BSSY B0, `(.L_x_272) ;  /* 0x000001f000007945 */ /* 0x000fe20003800000 */
[----:B------:R-:W-:-:S11]  /*7c60*/  MOV R0, RZ ;  /* 0x000000ff00007202 */ /* 0x000fd60000000f00 */
[----:B------:R-:W-:Y:S05]  /*7c70*/  @!P0 BRA `(.L_x_273) ;  /* 0x000001c000008947 */ /* 0x000fea0003800000 */
[----:B------:R-:W-:Y:S01]  /*7c80*/  IABS R2, R128 ;  /* 0x0000008000027213 */ /* 0x000fe20000000000 */
[----:B-1----:R-:W-:Y:S01]  /*7c90*/  IMAD.MOV.U32 R4, RZ, RZ, RZ ;  /* 0x000000ffff047224 */ /* 0x002fe200078e00ff */
[----:B------:R-:W-:Y:S02]  /*7ca0*/  IADD3 R6, R138, -0x1, R128 ;  /* 0xffffffff8a067810 */ /* 0x000fe40007ffe080 */
[----:B------:R-:W1:Y:S02]  /*7cb0*/  I2F.RP R0, R2 ;  /* 0x0000000200007306 */ /* 0x000e640000209400 */
[----:B------:R-:W-:-:S06]  /*7cc0*/  IABS R8, R6 ;  /* 0x0000000600087213 */ /* 0x000fcc0000000000 */
[----:B-1----:R-:W1:Y:S02]  /*7cd0*/  MUFU.RCP R0, R0 ;  /* 0x0000000000007308 */ /* 0x002e640000001000 */
[----:B-1----:R-:W-:-:S06]  /*7ce0*/  IADD3 R0, R0, 0xffffffe, RZ ;  /* 0x0ffffffe00007810 */ /* 0x002fcc0007ffe0ff */
[----:B------:R-:W1:Y:S02]  /*7cf0*/  F2I.FTZ.U32.TRUNC.NTZ R5, R0 ;  /* 0x0000000000057305 */ /* 0x000e64000021f000 */
        /* <DEDUP_REMOVED lines=20> */
.L_x_273:
[----:B------:R-:W-:Y:S05]  /*7e40*/  BSYNC B0 ;  /* 0x0000000000007941 */ /* 0x000fea0003800000 */
.L_x_272:
[----:B------:R-:W2:Y:S01]  /*7e50*/  LDL R2, [R1+0x88] ;  /* 0x0000880001027983 */ /* 0x000ea20000100800 */
        /* <DEDUP_REMOVED lines=34> */
[----:B--2---:R-:W-:-:S04]  /*8080*/  IMAD R3, R2, R0, RZ ;  /* 0x0000000002037224 */ /* 0x004fc800078e02ff */
[--C-:B------:R-:W-:Y:S01]  /*8090*/  IMAD.IADD R2, R3, 0x1, R0.reuse ;  /* 0x0000000103027824 */ /* 0x100fe200078e0200 */
[----:B------:R2:W-:Y:S01]  /*80a0*/  STL [R1+0x4], R3 ;  /* 0x0000040301007387 */ /* 0x0005e20000100800 */
[----:B------:R-:W-:-:S03]  /*80b0*/  PRMT R0, RZ, 0x7610, R0 ;  /* 0x00007610ff007816 */ /* 0x000fc60000000000 */
[----:B------:R-:W-:-:S04]  /*80c0*/  IMNMX R229, R138, R2, PT ;  /* 0x000000028ae57217 */ /* 0x000fc80003800200 */
[----:B------:R-:W-:-:S13]  /*80d0*/  ISETP.GT.AND P0, PT, R229, R3, PT ;  /* 0x00000003e500720c */ /* 0x000fda0003f04270 */
[----:B------:R-:W-:Y:S05]  /*80e0*/  @!P0 BRA `(.L_x_274) ;  /* 0x0000b39000008947 */ /* 0x000fea0003800000 */
[----:B--2---:R-:W2:Y:S04]  /*80f0*/  LDL R3, [R1+0x50] ;  /* 0x0000500001037983 */ /* 0x004ea80000100800 */
[----:B-1----:R-:W3:Y:S04]  /*8100*/  LDL R4, [R1+0x54] ;  /* 0x0000540001047983 */ /* 0x002ee80000100800 */
[----:B------:R-:W4:Y:S04]  /*8110*/  LDL R6, [R1] ;  /* 0x0000000001067983 */ /* 0x000f280000100800 */
[----:B------:R-:W4:Y:S04]  /*8120*/  LDL R10, [R1+0x34] ;  /* 0x00003400010a7983 */ /* 0x000f280000100800 */
[----:B------:R-:W4:Y:S04]  /*8130*/  LDL R7, [R1+0x38] ;  /* 0x0000380001077983 */ /* 0x000f280000100800 */
[----:B------:R-:W4:Y:S04]  /*8140*/  LDL R5, [R1+0x80] ;  /* 0x0000800001057983 */ /* 0x000f280000100800 */
[----:B------:R-:W4:Y:S01]  /*8150*/  LDL R9, [R1+0x58] ;  /* 0x0000580001097983 */ /* 0x000f220000100800 */
[----:B------:R-:W-:-:S04]  /*8160*/  ISETP.NE.U32.AND P0, PT, RZ, c[0x0][0x340], PT ;  /* 0x0000d000ff007a0c */ /* 0x000fc80003f05070 */
[----:B------:R-:W-:Y:S02]  /*8170*/  ISETP.NE.AND.EX P3, PT, RZ, c[0x0][0x344], PT, P0 ;  /* 0x0000d100ff007a0c */ /* 0x000fe40003f65300 */
[----:B------:R-:W-:-:S05]  /*8180*/  SHF.R.S32.HI R0, RZ, 0x1f, R142 ;  /* 0x0000001fff007819 */ /* 0x000fca000001148e */
[----:B------:R-:W-:-:S06]  /*8190*/  IMAD R0, R0, c[0x0][0x178], RZ ;  /* 0x00005e0000007a24 */ /* 0x000fcc00078e02ff */
[----:B--2---:R-:W-:-:S04]  /*81a0*/  @P3 IADD3 R2, P0, R3, c[0x0][0x340], RZ ;  /* 0x0000d00003023a10 */ /* 0x004fc80007f1e0ff */
[----:B---3--:R-:W-:-:S05]  /*81b0*/  @P3 IADD3.X R3, R4, c[0x0][0x344], RZ, P0, !PT ;  /* 0x0000d10004033a10 */ /* 0x008fca00007fe4ff */
[----:B------:R1:W5:Y:S01]  /*81c0*/  @P3 LDG.E R8, [R2.64] ;  /* 0x0000000802083981 */ /* 0x000362000c1e1900 */
[----:B------:R-:W-:-:S05]  /*81d0*/  IMAD.MOV.U32 R4, RZ, RZ, c[0x0][0x2c4] ;  /* 0x0000b100ff047624 */ /* 0x000fca00078e00ff */
[----:B------:R-:W-:Y:S01]  /*81e0*/  ISETP.NE.AND P1, PT, R4, 0x1, PT ;  /* 0x000000010400780c */ /* 0x000fe20003f25270 */
[----:B------:R-:W-:Y:S01]  /*81f0*/  IMAD R0, R142, c[0x0][0x17c], R0 ;  /* 0x00005f008e007a24 */ /* 0x000fe200078e0200 */
[----:B------:R-:W-:Y:S02]  /*8200*/  ISETP.NE.U32.AND P0, PT, RZ, c[0x0][0x348], PT ;  /* 0x0000d200ff007a0c */ /* 0x000fe40003f05070 */
[----:B----4-:R-:W-:Y:S02]  /*8210*/  LEA R4, R10, R6, 0x7 ;  /* 0x000000060a047211 */ /* 0x010fe400078e38ff */
[----:B------:R-:W-:Y:S02]  /*8220*/  LOP3.LUT R85, R7, 0xffff, RZ, 0xc0, !PT ;  /* 0x0000ffff07557812 */ /* 0x000fe400078ec0ff */
[----:B------:R-:W-:Y:S01]  /*8230*/  ISETP.NE.AND.EX P0, PT, RZ, c[0x0][0x34c], PT, P0 ;  /* 0x0000d300ff007a0c */ /* 0x000fe20003f05300 */
[----:B------:R-:W2:Y:S03]  /*8240*/  S2R R12, SR_TID.X ;  /* 0x00000000000c7919 */ /* 0x000ea60000002100 */
[----:B------:R-:W-:Y:S01]  /*8250*/  SEL R6, R5, RZ, !P0 ;  /* 0x000000ff05067207 */ /* 0x000fe20004000000 */
[----:B-1----:R-:W-:-:S04]  /*8260*/  IMAD.WIDE.U32 R2, R142, c[0x0][0x178], RZ ;  /* 0x00005e008e027a25 */ /* 0x002fc800078e00ff */
[----:B------:R-:W-:Y:S02]  /*8270*/  IMAD.IADD R3, R3, 0x1, R0 ;  /* 0x0000000103037824 */ /* 0x000fe400078e0200 */
[----:B------:R-:W-:Y:S01]  /*8280*/  @P1 IMAD.HI.U32 R7, R4, c[0x0][0x2c8], RZ ;  /* 0x0000b20004071a27 */ /* 0x000fe200078e00ff */
[----:B------:R-:W-:-:S03]  /*8290*/  SEL R5, R9, RZ, !P0 ;  /* 0x000000ff09057207 */ /* 0x000fc60004000000 */
[----:B------:R-:W-:-:S04]  /*82a0*/  IMAD.WIDE.U32 R2, R85, c[0x0][0x1b8], R2 ;  /* 0x00006e0055027a25 */ /* 0x000fc800078e0002 */
[----:B------:R-:W-:Y:S01]  /*82b0*/  IMAD.MOV.U32 R0, RZ, RZ, R4 ;  /* 0x000000ffff007224 */ /* 0x000fe200078e0004 */
[----:B------:R-:W-:Y:S01]  /*82c0*/  @P1 SHF.R.U32.HI R0, RZ, c[0x0][0x2cc], R7 ;  /* 0x0000b300ff001a19 */ /* 0x000fe20000011607 */
[----:B------:R-:W-:Y:S02]  /*82d0*/  IMAD R3, R85, c[0x0][0x1bc], R3 ;  /* 0x00006f0055037a24 */ /* 0x000fe400078e0203 */
[----:B------:R-:W-:Y:S01]  /*82e0*/  IMAD R6, R6, c[0x0][0x1c0], RZ ;  /* 0x0000700006067a24 */ /* 0x000fe200078e02ff */
[----:B------:R-:W-:Y:S01]  /*82f0*/  SHF.R.S32.HI R7, RZ, 0x1f, R0 ;  /* 0x0000001fff077819 */ /* 0x000fe20000011400 */
[----:B------:R-:W-:-:S04]  /*8300*/  IMAD.WIDE.U32 R2, R5, c[0x0][0x1c0], R2 ;  /* 0x0000700005027a25 */ /* 0x000fc800078e0002 */
[----:B------:R-:W-:Y:S02]  /*8310*/  IMAD R6, R5, c[0x0][0x1c4], R6 ;  /* 0x0000710005067a24 */ /* 0x000fe400078e0206 */
[----:B------:R-:W-:-:S04]  /*8320*/  IMAD.MOV R5, RZ, RZ, -R0 ;  /* 0x000000ffff057224 */ /* 0x000fc800078e0a00 */
[----:B------:R-:W-:Y:S01]  /*8330*/  IMAD R4, R5, c[0x0][0x2c4], R4 ;  /* 0x0000b10005047a24 */ /* 0x000fe200078e0204 */
[----:B------:R-:W-:Y:S01]  /*8340*/  IADD3 R3, R3, R6, RZ ;  /* 0x0000000603037210 */ /* 0x000fe20007ffe0ff */
[----:B------:R-:W-:-:S04]  /*8350*/  IMAD R5, R7, c[0x0][0x1b0], RZ ;  /* 0x00006c0007057a24 */ /* 0x000fc800078e02ff */
[C---:B------:R-:W-:Y:S01]  /*8360*/  IMAD R6, R0.reuse, c[0x0][0x1b4], R5 ;  /* 0x00006d0000067a24 */ /* 0x040fe200078e0205 */
[----:B------:R-:W-:Y:S01]  /*8370*/  SHF.R.S32.HI R5, RZ, 0x1f, R4 ;  /* 0x0000001fff057819 */ /* 0x000fe20000011404 */
[----:B------:R-:W-:Y:S01]  /*8380*/  IMAD.WIDE.U32 R2, R0, c[0x0][0x1b0], R2 ;  /* 0x00006c0000027a25 */ /* 0x000fe200078e0002 */
[----:B--2---:R-:W-:-:S03]  /*8390*/  SHF.R.S32.HI R11, RZ, 0x1f, R12 ;  /* 0x0000001fff0b7819 */ /* 0x004fc6000001140c */
[----:B------:R-:W-:Y:S02]  /*83a0*/  IMAD R0, R5, c[0x0][0x1a8], RZ ;  /* 0x00006a0005007a24 */ /* 0x000fe400078e02ff */
[----:B------:R-:W-:Y:S01]  /*83b0*/  IMAD.IADD R3, R3, 0x1, R6 ;  /* 0x0000000103037824 */ /* 0x000fe200078e0206 */
[----:B------:R-:W-:Y:S01]  /*83c0*/  LEA.HI R11, R11, R12, RZ, 0x3 ;  /* 0x0000000c0b0b7211 */ /* 0x000fe200078f18ff */
[C---:B------:R-:W-:Y:S02]  /*83d0*/  IMAD R0, R4.reuse, c[0x0][0x1ac], R0 ;  /* 0x00006b0004007a24 */ /* 0x040fe400078e0200 */
[----:B------:R-:W-:Y:S01]  /*83e0*/  IMAD.WIDE.U32 R2, R4, c[0x0][0x1a8], R2 ;  /* 0x00006a0004027a25 */ /* 0x000fe200078e0002 */
[----:B------:R-:W-:-:S04]  /*83f0*/  SHF.R.S32.HI R11, RZ, 0x3, R11 ;  /* 0x00000003ff0b7819 */ /* 0x000fc8000001140b */
[----:B------:R-:W-:Y:S02]  /*8400*/  IADD3 R0, R3, R0, RZ ;  /* 0x0000000003007210 */ /* 0x000fe40007ffe0ff */
[----:B------:R-:W-:Y:S01]  /*8410*/  LEA R6, P0, R2, c[0x0][0x160], 0x1 ;  /* 0x0000580002067a11 */ /* 0x000fe200078008ff */
[----:B------:R-:W-:Y:S01]  /*8420*/  IMAD R4, R10, 0x80, R11 ;  /* 0x000000800a047824 */ /* 0x000fe200078e020b */
[----:B------:R-:W-:Y:S02]  /*8430*/  ISETP.GE.AND P2, PT, R244, c[0x0][0x198], PT ;  /* 0x00006600f4007a0c */ /* 0x000fe40003f46270 */
[----:B------:R-:W-:Y:S02]  /*8440*/  LEA.HI.X R5, R2, c[0x0][0x164], R0, 0x1, P0 ;  /* 0x0000590002057a11 */ /* 0x000fe400000f0c00 */
[----:B------:R-:W-:Y:S02]  /*8450*/  IADD3 R95, R229, -0x1, RZ ;  /* 0xffffffffe55f7810 */ /* 0x000fe40007ffe0ff */
[----:B------:R-:W-:Y:S01]  /*8460*/  @!P3 MOV R8, R9 ;  /* 0x000000090008b202 */ /* 0x000fe20000000f00 */
[----:B------:R-:W-:Y:S05]  /*8470*/  BRA.DIV ~URZ, `(.L_x_275) ;  /* 0x0000f0c27f007947 */ /* 0x000fea000b800000 */
[----:B------:R1:W2:Y:S02]  /*8480*/  SHFL.IDX PT, R7, R5, RZ, 0x181f ;  /* 0x00181fff05077589 */ /* 0x0002a400000e0000 */
.L_x_415:
[----:B------:R-:W-:Y:S05]  /*8490*/  BRA.DIV ~URZ, `(.L_x_276) ;  /* 0x0000f1127f007947 */ /* 0x000fea000b800000 */
[----:B------:R3:W4:Y:S02]  /*84a0*/  SHFL.IDX PT, R2, R6, RZ, 0x181f ;  /* 0x00181fff06027589 */ /* 0x00072400000e0000 */
.L_x_416:
[----:B------:R-:W-:Y:S01]  /*84b0*/  IMAD R0, R146, c[0x0][0x2c4], RZ ;  /* 0x0000b10092007a24 */ /* 0x000fe200078e02ff */
[----:B------:R-:W-:Y:S04]  /*84c0*/  BSSY B0, `(.L_x_277) ;  /* 0x0000009000007945 */ /* 0x000fe80003800000 */
[----:B------:R-:W-:-:S13]  /*84d0*/  ISETP.GE.AND P0, PT, R4, R0, PT ;  /* 0x000000000400720c */ /* 0x000fda0003f06270 */
[----:B------:R-:W-:Y:S05]  /*84e0*/  @P0 BRA `(.L_x_278) ;  /* 0x0000006000000947 */ /* 0x000fea0003800000 */
[----:B----4-:R-:W-:-:S04]  /*84f0*/  LEA R2, P0, R244, R2, 0x1 ;  /* 0x00000002f4027211 */ /* 0x010fc800078008ff */
[----:B--2---:R-:W-:-:S05]  /*8500*/  LEA.HI.X R3, R244, R7, R245, 0x1, P0 ;  /* 0x00000007f4037211 */ /* 0x004fca00000f0cf5 */
[----:B------:R-:W-:Y:S01]  /*8510*/  @!PT LDS RZ, [RZ] ;  /* 0x00000000fffff984 */ /* 0x000fe20000000800 */
[----:B------:R-:W-:Y:S01]  /*8520*/  @!PT LDS RZ, [RZ] ;  /* 0x00000000fffff984 */ /* 0x000fe20000000800 */
[----:B------:R-:W-:Y:S01]  /*8530*/  @!PT LDS RZ, [RZ] ;  /* 0x00000000fffff984 */ /* 0x000fe20000000800 */
[----:B------:R2:W-:Y:S04]  /*8540*/  LDGSTS.E.BYPASS.LTC128B.128 [R213+0x5100], [R2.64], !P2 ;  /* 0x0510000002d57fae */ /* 0x0005e8000d101d48 */
.L_x_278:
[----:B------:R-:W-:Y:S05]  /*8550*/  BSYNC B0 ;  /* 0x0000000000007941 */ /* 0x000fea0003800000 */
.L_x_277:
[----:B------:R-:W-:Y:S05]  /*8560*/  BRA.DIV ~URZ, `(.L_x_279) ;  /* 0x0000f0b27f007947 */ /* 0x000fea000b800000 */
[----:B--2---:R2:W1:Y:S04]  /*8570*/  SHFL.IDX PT, R7, R5, 0x1, 0x181f ;  /* 0x00381f0005077f89 */ /* 0x00446800000e0000 */
[----:B----4-:R2:W4:Y:S02]  /*8580*/  SHFL.IDX PT, R2, R6, 0x1, 0x181f ;  /* 0x00381f0006027f89 */ /* 0x01052400000e0000 */
.L_x_417:
[----:B------:R-:W-:Y:S01]  /*8590*/  IADD3 R3, R4, 0x10, RZ ;  /* 0x0000001004037810 */ /* 0x000fe20007ffe0ff */
[----:B------:R-:W-:Y:S03]  /*85a0*/  BSSY B0, `(.L_x_280) ;  /* 0x0000009000007945 */ /* 0x000fe60003800000 */
[----:B------:R-:W-:-:S13]  /*85b0*/  ISETP.GE.AND P0, PT, R3, R0, PT ;  /* 0x000000000300720c */ /* 0x000fda0003f06270 */
[----:B------:R-:W-:Y:S05]  /*85c0*/  @P0 BRA `(.L_x_281) ;  /* 0x0000006000000947 */ /* 0x000fea0003800000 */
[----:B----4-:R-:W-:-:S04]  /*85d0*/  LEA R2, P0, R244, R2, 0x1 ;  /* 0x00000002f4027211 */ /* 0x010fc800078008ff */
[----:B-1----:R-:W-:-:S05]  /*85e0*/  LEA.HI.X R3, R244, R7, R245, 0x1, P0 ;  /* 0x00000007f4037211 */ /* 0x002fca00000f0cf5 */
[----:B------:R-:W-:Y:S01]  /*85f0*/  @!PT LDS RZ, [RZ] ;  /* 0x00000000fffff984 */ /* 0x000fe20000000800 */
[----:B------:R-:W-:Y:S01]  /*8600*/  @!PT LDS RZ, [RZ] ;  /* 0x00000000fffff984 */ /* 0x000fe20000000800 */
[----:B------:R-:W-:Y:S01]  /*8610*/  @!PT LDS RZ, [RZ] ;  /* 0x00000000fffff984 */ /* 0x000fe20000000800 */
[----:B------:R1:W-:Y:S04]  /*8620*/  LDGSTS.E.BYPASS.LTC128B.128 [R213+0x5900], [R2.64], !P2 ;  /* 0x0590000002d57fae */ /* 0x0003e8000d101d48 */
.L_x_281:
[----:B------:R-:W-:Y:S05]  /*8630*/  BSYNC B0 ;  /* 0x0000000000007941 */ /* 0x000fea0003800000 */
.L_x_280:
[----:B------:R-:W-:Y:S05]  /*8640*/  BRA.DIV ~URZ, `(.L_x_282) ;  /* 0x0000f0a27f007947 */ /* 0x000fea000b800000 */
[----:B-1----:R1:W2:Y:S02]  /*8650*/  SHFL.IDX PT, R7, R5, 0x2, 0x181f ;  /* 0x00581f0005077f89 */ /* 0x0022a400000e0000 */
.L_x_418:
[----:B------:R-:W-:Y:S05]  /*8660*/  BRA.DIV ~URZ, `(.L_x_283) ;  /* 0x0000f0f27f007947 */ /* 0x000fea000b800000 */
[----:B----4-:R4:W1:Y:S02]  /*8670*/  SHFL.IDX PT, R2, R6, 0x2, 0x181f ;  /* 0x00581f0006027f89 */ /* 0x01086400000e0000 */
.L_x_419:
[----:B------:R-:W-:Y:S01]  /*8680*/  IADD3 R3, R4, 0x20, RZ ;  /* 0x0000002004037810 */ /* 0x000fe20007ffe0ff */
[----:B------:R-:W-:Y:S03]  /*8690*/  BSSY B0, `(.L_x_284) ;  /* 0x0000009000007945 */ /* 0x000fe60003800000 */
[----:B------:R-:W-:-:S13]  /*86a0*/  ISETP.GE.AND P0, PT, R3, R0, PT ;  /* 0x000000000300720c */ /* 0x000fda0003f06270 */
[----:B------:R-:W-:Y:S05]  /*86b0*/  @P0 BRA `(.L_x_285) ;  /* 0x0000006000000947 */ /* 0x000fea0003800000 */
[----:B-1----:R-:W-:-:S04]  /*86c0*/  LEA R2, P0, R244, R2, 0x1 ;  /* 0x00000002f4027211 */ /* 0x002fc800078008ff */
[----:B--2---:R-:W-:-:S05]  /*86d0*/  LEA.HI.X R3, R244, R7, R245, 0x1, P0 ;  /* 0x00000007f4037211 */ /* 0x004fca00000f0cf5 */
[----:B------:R-:W-:Y:S01]  /*86e0*/  @!PT LDS RZ, [RZ] ;  /* 0x00000000fffff984 */ /* 0x000fe20000000800 */
[----:B------:R-:W-:Y:S01]  /*86f0*/  @!PT LDS RZ, [RZ] ;  /* 0x00000000fffff984 */ /* 0x000fe20000000800 */
[----:B------:R-:W-:Y:S01]  /*8700*/  @!PT LDS RZ, [RZ] ;  /* 0x00000000fffff984 */ /* 0x000fe20000000800 */
[----:B------:R1:W-:Y:S04]  /*8710*/  LDGSTS.E.BYPASS.LTC128B.128 [R213+0x6100], [R2.64], !P2 ;  /* 0x0610000002d57fae */ /* 0x0003e8000d101d48 */
.L_x_285:
[----:B------:R-:W-:Y:S05]  /*8720*/  BSYNC B0 ;  /* 0x0000000000007941 */ /* 0x000fea0003800000 */
.L_x_284:
[----:B------:R-:W-:Y:S05]  /*8730*/  BRA.DIV ~URZ, `(.L_x_286) ;  /* 0x0000f0927f007947 */ /* 0x000fea000b800000 */
[----:B--2---:R2:W3:Y:S04]  /*8740*/  SHFL.IDX PT, R7, R5, 0x3, 0x181f ;  /* 0x00781f0005077f89 */ /* 0x0044e800000e0000 */
[----:B-1----:R2:W1:Y:S02]  /*8750*/  SHFL.IDX PT, R2, R6, 0x3, 0x181f ;  /* 0x00781f0006027f89 */ /* 0x00246400000e0000 */
.L_x_420:
[----:B------:R-:W-:Y:S01]  /*8760*/  IADD3 R3, R4, 0x30, RZ ;  /* 0x0000003004037810 */ /* 0x000fe20007ffe0ff */
[----:B------:R-:W-:Y:S03]  /*8770*/  BSSY B0, `(.L_x_287) ;  /* 0x0000009000007945 */ /* 0x000fe60003800000 */
[----:B------:R-:W-:-:S13]  /*8780*/  ISETP.GE.AND P0, PT, R3, R0, PT ;  /* 0x000000000300720c */ /* 0x000fda0003f06270 */
[----:B------:R-:W-:Y:S05]  /*8790*/  @P0 BRA `(.L_x_288) ;  /* 0x0000006000000947 */ /* 0x000fea0003800000 */
[----:B-1----:R-:W-:-:S04]  /*87a0*/  LEA R2, P0, R244, R2, 0x1 ;  /* 0x00000002f4027211 */ /* 0x002fc800078008ff */
[----:B---3--:R-:W-:-:S05]  /*87b0*/  LEA.HI.X R3, R244, R7, R245, 0x1, P0 ;  /* 0x00000007f4037211 */ /* 0x008fca00000f0cf5 */
[----:B------:R-:W-:Y:S01]  /*87c0*/  @!PT LDS RZ, [RZ] ;  /* 0x00000000fffff984 */ /* 0x000fe20000000800 */
[----:B------:R-:W-:Y:S01]  /*87d0*/  @!PT LDS RZ, [RZ] ;  /* 0x00000000fffff984 */ /* 0x000fe20000000800 */
[----:B------:R-:W-:Y:S01]  /*87e0*/  @!PT LDS RZ, [RZ] ;  /* 0x00000000fffff984 */ /* 0x000fe20000000800 */
[----:B------:R1:W-:Y:S04]  /*87f0*/  LDGSTS.E.BYPASS.LTC128B.128 [R213+0x6900], [R2.64], !P2 ;  /* 0x0690000002d57fae */ /* 0x0003e8000d101d48 */
.L_x_288:
[----:B------:R-:W-:Y:S05]  /*8800*/  BSYNC B0 ;  /* 0x0000000000007941 */ /* 0x000fea0003800000 */
.L_x_287:
[----:B------:R-:W-:Y:S05]  /*8810*/  BRA.DIV ~URZ, `(.L_x_289) ;  /* 0x0000f0827f007947 */ /* 0x000fea000b800000 */
[----:B---3--:R3:W2:Y:S02]  /*8820*/  SHFL.IDX PT, R7, R5, 0x4, 0x181f ;  /* 0x00981f0005077f89 */ /* 0x0086a400000e0000 */
.L_x_421:
[----:B------:R-:W-:Y:S05]  /*8830*/  BRA.DIV ~URZ, `(.L_x_290) ;  /* 0x0000f0d27f007947 */ /* 0x000fea000b800000 */
[----:B-1----:R1:W3:Y:S02]  /*8840*/  SHFL.IDX PT, R2, R6, 0x4, 0x181f ;  /* 0x00981f0006027f89 */ /* 0x0022e400000e0000 */
.L_x_422:
[----:B------:R-:W-:Y:S01]  /*8850*/  IADD3 R3, R4, 0x40, RZ ;  /* 0x0000004004037810 */ /* 0x000fe20007ffe0ff */
[----:B------:R-:W-:Y:S03]  /*8860*/  BSSY B0, `(.L_x_291) ;  /* 0x0000009000007945 */ /* 0x000fe60003800000 */
[----:B------:R-:W-:-:S13]  /*8870*/  ISETP.GE.AND P0, PT, R3, R0, PT ;  /* 0x000000000300720c */ /* 0x000fda0003f06270 */
[----:B------:R-:W-:Y:S05]  /*8880*/  @P0 BRA `(.L_x_292) ;  /* 0x0000006000000947 */ /* 0x000fea0003800000 */
[----:B---3--:R-:W-:-:S04]  /*8890*/  LEA R2, P0, R244, R2, 0x1 ;  /* 0x00000002f4027211 */ /* 0x008fc800078008ff */
[----:B--2---:R-:W-:-:S05]  /*88a0*/  LEA.HI.X R3, R244, R7, R245, 0x1, P0 ;  /* 0x00000007f4037211 */ /* 0x004fca00000f0cf5 */
[----:B------:R-:W-:Y:S01]  /*88b0*/  @!PT LDS RZ, [RZ] ;  /* 0x00000000fffff984 */ /* 0x000fe20000000800 */
[----:B------:R-:W-:Y:S01]  /*88c0*/  @!PT LDS RZ, [RZ] ;  /* 0x00000000fffff984 */ /* 0x000fe20000000800 */
[----:B------:R-:W-:Y:S01]  /*88d0*/  @!PT LDS RZ, [RZ] ;  /* 0x00000000fffff984 */ /* 0x000fe20000000800 */
[----:B------:R2:W-:Y:S04]  /*88e0*/  LDGSTS.E.BYPASS.LTC128B.128 [R213+0x7100], [R2.64], !P2 ;  /* 0x0710000002d57fae */ /* 0x0005e8000d101d48 */
.L_x_292:
[----:B------:R-:W-:Y:S05]  /*88f0*/  BSYNC B0 ;  /* 0x0000000000007941 */ /* 0x000fea0003800000 */
.L_x_291:
[----:B------:R-:W-:Y:S05]  /*8900*/  BRA.DIV ~URZ, `(.L_x_293) ;  /* 0x0000f0727f007947 */ /* 0x000fea000b800000 */
[----:B--2---:R2:W1:Y:S04]  /*8910*/  SHFL.IDX PT, R7, R5, 0x5, 0x181f ;  /* 0x00b81f0005077f89 */ /* 0x00446800000e0000 */
[----:B---3--:R2:W3:Y:S02]  /*8920*/  SHFL.IDX PT, R2, R6, 0x5, 0x181f ;  /* 0x00b81f0006027f89 */ /* 0x0084e400000e0000 */
.L_x_423:
[----:B------:R-:W-:Y:S01]  /*8930*/  IADD3 R3, R4, 0x50, RZ ;  /* 0x0000005004037810 */ /* 0x000fe20007ffe0ff */
[----:B------:R-:W-:Y:S03]  /*8940*/  BSSY B0, `(.L_x_294) ;  /* 0x0000009000007945 */ /* 0x000fe60003800000 */
[----:B------:R-:W-:-:S13]  /*8950*/  ISETP.GE.AND P0, PT, R3, R0, PT ;  /* 0x000000000300720c */ /* 0x000fda0003f06270 */
[----:B------:R-:W-:Y:S05]  /*8960*/  @P0 BRA `(.L_x_295) ;  /* 0x0000006000000947 */ /* 0x000fea0003800000 */
[----:B---3--:R-:W-:-:S04]  /*8970*/  LEA R2, P0, R244, R2, 0x1 ;  /* 0x00000002f4027211 */ /* 0x008fc800078008ff */
[----:B-1----:R-:W-:-:S05]  /*8980*/  LEA.HI.X R3, R244, R7, R245, 0x1, P0 ;  /* 0x00000007f4037211 */ /* 0x002fca00000f0cf5 */
[----:B------:R-:W-:Y:S01]  /*8990*/  @!PT LDS RZ, [RZ] ;  /* 0x00000000fffff984 */ /* 0x000fe20000000800 */
[----:B------:R-:W-:Y:S01]  /*89a0*/  @!PT LDS RZ, [RZ] ;  /* 0x00000000fffff984 */ /* 0x000fe20000000800 */
[----:B------:R-:W-:Y:S01]  /*89b0*/  @!PT LDS RZ, [RZ] ;  /* 0x00000000fffff984 */ /* 0x000fe20000000800 */
[----:B------:R1:W-:Y:S04]  /*89c0*/  LDGSTS.E.BYPASS.LTC128B.128 [R213+0x7900], [R2.64], !P2 ;  /* 0x0790000002d57fae */ /* 0x0003e8000d101d48 */
.L_x_295:
[----:B------:R-:W-:Y:S05]  /*89d0*/  BSYNC B0 ;  /* 0x0000000000007941 */ /* 0x000fea0003800000 */
.L_x_294:
[----:B------:R-:W-:Y:S05]  /*89e0*/  BRA.DIV ~URZ, `(.L_x_296) ;  /* 0x0000f0627f007947 */ /* 0x000fea000b800000 */
[----:B-1----:R1:W2:Y:S02]  /*89f0*/  SHFL.IDX PT, R7, R5, 0x6, 0x181f ;  /* 0x00d81f0005077f89 */ /* 0x0022a400000e0000 */
.L_x_424:
[----:B------:R-:W-:Y:S05]  /*8a00*/  BRA.DIV ~URZ, `(.L_x_297) ;  /* 0x0000f0b27f007947 */ /* 0x000fea000b800000 */
[----:B---3--:R3:W1:Y:S02]  /*8a10*/  SHFL.IDX PT, R2, R6, 0x6, 0x181f ;  /* 0x00d81f0006027f89 */ /* 0x00866400000e0000 */
.L_x_425:
        /* <DEDUP_REMOVED lines=10> */
.L_x_299:
[----:B------:R-:W-:Y:S05]  /*8ac0*/  BSYNC B0 ;  /* 0x0000000000007941 */ /* 0x000fea0003800000 */
.L_x_298:
[----:B------:R-:W-:Y:S05]  /*8ad0*/  BRA.DIV ~URZ, `(.L_x_300) ;  /* 0x0000f0527f007947 */ /* 0x000fea000b800000 */
[----:B-12---:R-:W1:Y:S04]  /*8ae0*/  SHFL.IDX PT, R5, R5, 0x7, 0x181f ;  /* 0x00f81f0005057f89 */ /* 0x006e6800000e0000 */
[----:B------:R2:W3:Y:S02]  /*8af0*/  SHFL.IDX PT, R3, R6, 0x7, 0x181f ;  /* 0x00f81f0006037f89 */ /* 0x0004e400000e0000 */
.L_x_426:
[----:B------:R-:W-:Y:S01]  /*8b00*/  IADD3 R2, R4, 0x70, RZ ;  /* 0x0000007004027810 */ /* 0x000fe20007ffe0ff */
[----:B-----5:R-:W-:-:S03]  /*8b10*/  IMAD.WIDE.U32 R184, R8, c[0x0][0x2b0], RZ ;  /* 0x0000ac0008b87a25 */ /* 0x020fc600078e00ff */
[----:B------:R-:W-:Y:S02]  /*8b20*/  ISETP.GE.AND P0, PT, R2, R0, PT ;  /* 0x000000000200720c */ /* 0x000fe40003f06270 */
[----:B------:R2:W-:Y:S11]  /*8b30*/  STL.64 [R1+0x20], R184 ;  /* 0x000020b801007387 */ /* 0x0005f60000100a00 */
[----:B---3--:R-:W-:-:S04]  /*8b40*/  @!P0 LEA R2, P1, R244, R3, 0x1 ;  /* 0x00000003f4028211 */ /* 0x008fc800078208ff */
[----:B-1----:R-:W-:-:S05]  /*8b50*/  @!P0 LEA.HI.X R3, R244, R5, R245, 0x1, P1 ;  /* 0x00000005f4038211 */ /* 0x002fca00008f0cf5 */
[----:B------:R-:W-:Y:S01]  /*8b60*/  @!PT LDS RZ, [RZ] ;  /* 0x00000000fffff984 */ /* 0x000fe20000000800 */
[----:B------:R-:W-:Y:S01]  /*8b70*/  @!PT LDS RZ, [RZ] ;  /* 0x00000000fffff984 */ /* 0x000fe20000000800 */
[----:B------:R-:W-:Y:S01]  /*8b80*/  @!PT LDS RZ, [RZ] ;  /* 0x00000000fffff984 */ /* 0x000fe20000000800 */
[----:B------:R1:W-:Y:S04]  /*8b90*/  @!P0 LDGSTS.E.BYPASS.LTC128B.128 [R213+0x8900], [R2.64], !P2 ;  /* 0x0890000002d58fae */ /* 0x0003e8000d101d48 */
[----:B------:R-:W0:Y:S01]  /*8ba0*/  LDGDEPBAR ;  /* 0x00000000000079af */ /* 0x000e220000000000 */
[----:B------:R-:W-:Y:S01]  /*8bb0*/  WARPSYNC 0xffffffff ;  /* 0xffffffff00007948 */ /* 0x000fe20003800000 */
[----:B-1----:R-:W-:-:S05]  /*8bc0*/  SHF.R.S32.HI R2, RZ, 0x1f, R8 ;  /* 0x0000001fff027819 */ /* 0x002fca0000011408 */
[----:B------:R-:W-:-:S04]  /*8bd0*/  IMAD R2, R2, c[0x0][0x2b0], RZ ;  /* 0x0000ac0002027a24 */ /* 0x000fc800078e02ff */
[----:B------:R-:W-:-:S04]  /*8be0*/  IMAD R2, R8, c[0x0][0x2b4], R2 ;  /* 0x0000ad0008027a24 */ /* 0x000fc800078e0202 */
[----:B------:R-:W-:-:S05]  /*8bf0*/  IMAD.IADD R182, R185, 0x1, R2 ;  /* 0x00000001b9b67824 */ /* 0x000fca00078e0202 */
[----:B------:R2:W-:Y:S02]  /*8c00*/  STL [R1+0x28], R182 ;  /* 0x000028b601007387 */ /* 0x0005e40000100800 */
[----:B------:R-:W3:Y:S04]  /*8c10*/  LDL R183, [R1] ;  /* 0x0000000001b77983 */ /* 0x000ee80000100800 */
[----:B------:R-:W5:Y:S01]  /*8c20*/  LDL R186, [R1+0x2c] ;  /* 0x00002c0001ba7983 */ /* 0x000f620000100800 */
[----:B------:R-:W-:Y:S02]  /*8c30*/  IMAD.MOV.U32 R90, RZ, RZ, 0x50 ;  /* 0x00000050ff5a7424 */ /* 0x000fe400078e00ff */
[----:B------:R-:W-:Y:S02]  /*8c40*/  IMAD.MOV.U32 R96, RZ, RZ, c[0x0][0x2b8] ;  /* 0x0000ae00ff607624 */ /* 0x000fe400078e00ff */
[----:B------:R-:W-:Y:S01]  /*8c50*/  IMAD R90, R229, R90, -0x50 ;  /* 0xffffffb0e55a7424 */ /* 0x000fe200078e025a */
[----:B------:R-:W-:Y:S02]  /*8c60*/  BAR.SYNC.DEFER_BLOCKING 0x0 ;  /* 0x0000000000007b1d */ /* 0x000fe40000010000 */
[----:B------:R-:W-:Y:S01]  /*8c70*/  ISETP.NE.AND P1, PT, R96, 0x1, PT ;  /* 0x000000016000780c */ /* 0x000fe20003f25270 */
[----:B------:R-:W-:-:S02]  /*8c80*/  IMAD.MOV.U32 R214, RZ, RZ, RZ ;  /* 0x000000ffffd67224 */ /* 0x000fc400078e00ff */
[----:B---3--:R-:W-:-:S05]  /*8c90*/  IMAD.IADD R3, R183, 0x1, R90 ;  /* 0x00000001b7037824 */ /* 0x008fca00078e025a */
[C---:B------:R-:W-:Y:S01]  /*8ca0*/  ISETP.GE.AND P0, PT, R3.reuse, R131, PT ;  /* 0x000000830300720c */ /* 0x040fe20003f06270 */
[----:B-----5:R-:W-:-:S03]  /*8cb0*/  IMAD.IADD R3, R3, 0x1, R186 ;  /* 0x0000000103037824 */ /* 0x020fc600078e02ba */
[----:B------:R-:W-:Y:S01]  /*8cc0*/  ISETP.GT.OR P0, PT, R183, 0x4f, P0 ;  /* 0x0000004fb700780c */ /* 0x000fe20000704670 */
[----:B------:R-:W-:-:S04]  /*8cd0*/  @P1 IMAD.HI.U32 R4, R3, c[0x0][0x2bc], RZ ;  /* 0x0000af0003041a27 */ /* 0x000fc800078e00ff */
[----:B------:R-:W-:Y:S01]  /*8ce0*/  IMAD.MOV.U32 R2, RZ, RZ, R3 ;  /* 0x000000ffff027224 */ /* 0x000fe200078e0003 */
[----:B------:R-:W-:-:S07]  /*8cf0*/  @P1 SHF.R.U32.HI R2, RZ, c[0x0][0x2c0], R4 ;  /* 0x0000b000ff021a19 */ /* 0x000fce0000011604 */
[----:B------:R-:W-:-:S04]  /*8d00*/  @!P0 IADD3 R5, P1, R2, R184, RZ ;  /* 0x000000b802058210 */ /* 0x000fc80007f3e0ff */
[----:B--2-4-:R-:W-:Y:S02]  /*8d10*/  @!P0 LEA.HI.X.SX32 R6, R2, R182, 0x1, P1 ;  /* 0x000000b602068211 */ /* 0x014fe400008f0eff */
[----:B------:R-:W-:-:S04]  /*8d20*/  @!P0 LEA R4, P1, R5, c[0x0][0x2a0], 0x2 ;  /* 0x0000a80005048a11 */ /* 0x000fc800078210ff */
[----:B------:R-:W-:-:S05]  /*8d30*/  @!P0 LEA.HI.X R5, R5, c[0x0][0x2a4], R6, 0x2, P1 ;  /* 0x0000a90005058a11 */ /* 0x000fca00008f1406 */
[----:B------:R1:W2:Y:S01]  /*8d40*/  @!P0 LDG.E R214, [R4.64] ;  /* 0x0000000804d68981 */ /* 0x0002a2000c1e1900 */
[----:B------:R-:W-:-:S04]  /*8d50*/  IMAD.MOV R2, RZ, RZ, -R2 ;  /* 0x000000ffff027224 */ /* 0x000fc800078e0a02 */
[----:B------:R-:W-:Y:S01]  /*8d60*/  IMAD R223, R2, c[0x0][0x2b8], R3 ;  /* 0x0000ae0002df7a24 */ /* 0x000fe200078e0203 */
[----:B------:R-:W3:Y:S04]  /*8d70*/  S2R R7, SR_TID.X ;  /* 0x0000000000077919 */ /* 0x000ee80000002100 */
[----:B------:R-:W-:Y:S01]  /*8d80*/  SHF.R.S32.HI R88, RZ, 0x1f, R223 ;  /* 0x0000001fff587819 */ /* 0x000fe200000114df */
[----:B------:R-:W-:-:S04]  /*8d90*/  IMAD.WIDE.U32 R2, R223, c[0x0][0x1e0], RZ ;  /* 0x00007800df027a25 */ /* 0x000fc800078e00ff */
[----:B-1----:R-:W-:-:S04]  /*8da0*/  IMAD R4, R88, c[0x0][0x1e0], RZ ;  /* 0x0000780058047a24 */ /* 0x002fc800078e02ff */
[----:B------:R-:W-:-:S04]  /*8db0*/  IMAD R4, R223, c[0x0][0x1e4], R4 ;  /* 0x00007900df047a24 */ /* 0x000fc800078e0204 */
[----:B------:R-:W-:Y:S02]  /*8dc0*/  IMAD.IADD R3, R3, 0x1, R4 ;  /* 0x0000000103037824 */ /* 0x000fe400078e0204 */
[----:B------:R-:W-:-:S04]  /*8dd0*/  IMAD.WIDE.U32 R180, R85, c[0x0][0x1e8], RZ ;  /* 0x00007a0055b47a25 */ /* 0x000fc800078e00ff */
[----:B------:R-:W-:Y:S01]  /*8de0*/  IMAD R97, R85, c[0x0][0x1ec], R181 ;  /* 0x00007b0055617a24 */ /* 0x000fe200078e02b5 */
[----:B---3--:R-:W-:-:S04]  /*8df0*/  SHF.R.S32.HI R9, RZ, 0x1f, R7 ;  /* 0x0000001fff097819 */ /* 0x008fc80000011407 */
[----:B------:R-:W-:Y:S01]  /*8e00*/  LEA.HI R9, R9, R7, RZ, 0x3 ;  /* 0x0000000709097211 */ /* 0x000fe200078f18ff */
[----:B------:R-:W-:-:S03]  /*8e10*/  IMAD R94, R95, -0x50, R131 ;  /* 0xffffffb05f5e7824 */ /* 0x000fc600078e0283 */
[----:B------:R-:W-:-:S05]  /*8e20*/  SHF.R.S32.HI R9, RZ, 0x3, R9 ;  /* 0x00000003ff097819 */ /* 0x000fca0000011409 */
[----:B------:R-:W-:-:S05]  /*8e30*/  IMAD.IADD R84, R94, 0x1, -R9 ;  /* 0x000000015e547824 */ /* 0x000fca00078e0a09 */
[C---:B------:R-:W-:Y:S02]  /*8e40*/  ISETP.GE.AND P1, PT, R84.reuse, 0x1, PT ;  /* 0x000000015400780c */ /* 0x040fe40003f26270 */
[----:B------:R-:W-:-:S11]  /*8e50*/  ISETP.GE.AND P4, PT, R84, 0x21, PT ;  /* 0x000000215400780c */ /* 0x000fd60003f86270 */
[----:B------:R-:W-:Y:S01]  /*8e60*/  @P1 ISETP.GE.AND P5, PT, R244, c[0x0][0x1d4], PT ;  /* 0x00007500f4001a0c */ /* 0x000fe20003fa6270 */
[----:B------:R-:W-:Y:S04]  /*8e70*/  STL.64 [R1+0x18], R180 ;  /* 0x000018b401007387 */ /* 0x000fe80000100a00 */
[----:B------:R-:W-:Y:S01]  /*8e80*/  STL [R1+0x14], R97 ;  /* 0x0000146101007387 */ /* 0x000fe20000100800 */
[----:B------:R-:W-:Y:S01]  /*8e90*/  BSSY B0, `(.L_x_301) ;  /* 0x000002a000007945 */ /* 0x000fe20003800000 */
[----:B--2---:R-:W-:Y:S01]  /*8ea0*/  SHF.R.S32.HI R89, RZ, 0x1f, R214 ;  /* 0x0000001fff597819 */ /* 0x004fe200000114d6 */
[----:B------:R-:W-:-:S04]  /*8eb0*/  IMAD.WIDE.U32 R2, R214, c[0x0][0x1f0], R2 ;  /* 0x00007c00d6027a25 */ /* 0x000fc800078e0002 */
[----:B------:R-:W-:Y:S01]  /*8ec0*/  IMAD R5, R89, c[0x0][0x1f0], RZ ;  /* 0x00007c0059057a24 */ /* 0x000fe200078e02ff */
[----:B------:R-:W-:-:S03]  /*8ed0*/  IADD3 R4, P0, R2, R180, RZ ;  /* 0x000000b402047210 */ /* 0x000fc60007f1e0ff */
[----:B------:R-:W-:-:S05]  /*8ee0*/  IMAD R5, R214, c[0x0][0x1f4], R5 ;  /* 0x00007d00d6057a24 */ /* 0x000fca00078e0205 */
[----:B------:R-:W-:Y:S02]  /*8ef0*/  IADD3.X R3, R97, R3, R5, P0, !PT ;  /* 0x0000000361037210 */ /* 0x000fe400007fe405 */
[----:B------:R-:W-:-:S04]  /*8f00*/  LEA R2, P0, R4, c[0x0][0x1c8], 0x1 ;  /* 0x0000720004027a11 */ /* 0x000fc800078008ff */
[----:B------:R-:W-:Y:S02]  /*8f10*/  LEA.HI.X R8, R4, c[0x0][0x1cc], R3, 0x1, P0 ;  /* 0x0000730004087a11 */ /* 0x000fe400000f0c03 */
[----:B------:R-:W1:Y:S04]  /*8f20*/  SHFL.IDX PT, R3, R2, RZ, 0x181f ;  /* 0x00181fff02037589 */ /* 0x000e6800000e0000 */
[----:B------:R-:W2:Y:S04]  /*8f30*/  SHFL.IDX PT, R4, R2, 0x1, 0x181f ;  /* 0x00381f0002047f89 */ /* 0x000ea800000e0000 */
[----:B------:R-:W3:Y:S04]  /*8f40*/  SHFL.IDX PT, R7, R8, RZ, 0x181f ;  /* 0x00181fff08077589 */ /* 0x000ee800000e0000 */
[----:B------:R-:W4:Y:S01]  /*8f50*/  SHFL.IDX PT, R5, R8, 0x1, 0x181f ;  /* 0x00381f0008057f89 */ /* 0x000f2200000e0000 */
[----:B------:R-:W-:-:S03]  /*8f60*/  ISETP.GE.AND P0, PT, R84, 0x11, PT ;  /* 0x000000115400780c */ /* 0x000fc60003f06270 */
[----:B------:R-:W5:Y:S04]  /*8f70*/  SHFL.IDX PT, R9, R2, 0x2, 0x181f ;  /* 0x00581f0002097f89 */ /* 0x000f6800000e0000 */
[----:B------:R-:W-:Y:S01]  /*8f80*/  SHFL.IDX PT, R10, R2, 0x3, 0x181f ;  /* 0x00781f00020a7f89 */ /* 0x000fe200000e0000 */
[----:B-1----:R-:W-:-:S03]  /*8f90*/  @P1 LEA R6, P2, R244, R3, 0x1 ;  /* 0x00000003f4061211 */ /* 0x002fc600078408ff */
[----:B------:R-:W1:Y:S02]  /*8fa0*/  SHFL.IDX PT, R11, R8, 0x2, 0x181f ;  /* 0x00581f00080b7f89 */ /* 0x000e6400000e0000 */
[C---:B--2---:R-:W-:Y:S02]  /*8fb0*/  @P0 LEA R4, P3, R244.reuse, R4, 0x1 ;  /* 0x00000004f4040211 */ /* 0x044fe400078608ff */
[----:B------:R-:W2:Y:S01]  /*8fc0*/  SHFL.IDX PT, R3, R8, 0x3, 0x181f ;  /* 0x00781f0008037f89 */ /* 0x000ea200000e0000 */
[C-C-:B---3--:R-:W-:Y:S02]  /*8fd0*/  @P1 LEA.HI.X R7, R244.reuse, R7, R245.reuse, 0x1, P2 ;  /* 0x00000007f4071211 */ /* 0x148fe400010f0cf5 */
[C---:B------:R-:W-:Y:S02]  /*8fe0*/  @P0 ISETP.GE.AND P2, PT, R244.reuse, c[0x0][0x1d4], PT ;  /* 0x00007500f4000a0c */ /* 0x040fe40003f46270 */
[----:B----4-:R-:W-:Y:S01]  /*8ff0*/  @P0 LEA.HI.X R5, R244, R5, R245, 0x1, P3 ;  /* 0x00000005f4050211 */ /* 0x010fe200018f0cf5 */
[----:B------:R5:W-:Y:S01]  /*9000*/  @P1 LDGSTS.E.BYPASS.LTC128B.128 [R213+0x2900], [R6.64], !P5 ;  /* 0x0290000006d51fae */ /* 0x000be2000e901d48 */
[----:B------:R-:W-:-:S02]  /*9010*/  ISETP.GE.AND P3, PT, R84, 0x31, PT ;  /* 0x000000315400780c */ /* 0x000fc40003f66270 */
[----:B------:R-:W-:-:S07]  /*9020*/  @P4 ISETP.GE.AND P5, PT, R244, c[0x0][0x1d4], PT ;  /* 0x00007500f4004a0c */ /* 0x000fce0003fa6270 */
[----:B------:R3:W-:Y:S04]  /*9030*/  @P0 LDGSTS.E.BYPASS.LTC128B.128 [R213+0x3100], [R4.64], !P2 ;  /* 0x0310000004d50fae */ /* 0x0007e8000d101d48 */
[C---:B------:R-:W-:Y:S02]  /*9040*/  @P3 ISETP.GE.AND P0, PT, R244.reuse, c[0x0][0x1d4], PT ;  /* 0x00007500f4003a0c */ /* 0x040fe40003f06270 */
[----:B-----5:R-:W-:-:S04]  /*9050*/  @P4 LEA R6, P2, R244, R9, 0x1 ;  /* 0x00000009f4064211 */ /* 0x020fc800078408ff */
[----:B-1----:R-:W-:-:S05]  /*9060*/  @P4 LEA.HI.X R7, R244, R11, R245, 0x1, P2 ;  /* 0x0000000bf4074211 */ /* 0x002fca00010f0cf5 */
[----:B------:R1:W-:Y:S01]  /*9070*/  @P4 LDGSTS.E.BYPASS.LTC128B.128 [R213+0x3900], [R6.64], !P5 ;  /* 0x0390000006d54fae */ /* 0x0003e2000e901d48 */
[----:B---3--:R-:W-:-:S04]  /*9080*/  @P3 LEA R4, P1, R244, R10, 0x1 ;  /* 0x0000000af4043211 */ /* 0x008fc800078208ff */
[----:B--2---:R-:W-:-:S05]  /*9090*/  @P3 LEA.HI.X R5, R244, R3, R245, 0x1, P1 ;  /* 0x00000003f4053211 */ /* 0x004fca00008f0cf5 */
[----:B------:R1:W-:Y:S01]  /*90a0*/  @P3 LDGSTS.E.BYPASS.LTC128B.128 [R213+0x4100], [R4.64], !P0 ;  /* 0x0410000004d53fae */ /* 0x0003e2000c101d48 */
[----:B------:R-:W-:-:S03]  /*90b0*/  ISETP.GE.AND P0, PT, R84, 0x41, PT ;  /* 0x000000415400780c */ /* 0x000fc60003f06270 */
[----:B------:R-:W2:Y:S04]  /*90c0*/  SHFL.IDX PT, R2, R2, 0x4, 0x181f ;  /* 0x00981f0002027f89 */ /* 0x000ea800000e0000 */
[----:B------:R1:W3:Y:S06]  /*90d0*/  SHFL.IDX PT, R3, R8, 0x4, 0x181f ;  /* 0x00981f0008037f89 */ /* 0x0002ec00000e0000 */
[----:B------:R-:W-:Y:S05]  /*90e0*/  @!P0 BRA `(.L_x_302) ;  /* 0x0000004000008947 */ /* 0x000fea0003800000 */
[C---:B------:R-:W-:Y:S02]  /*90f0*/  ISETP.GE.AND P0, PT, R244.reuse, c[0x0][0x1d4], PT ;  /* 0x00007500f4007a0c */ /* 0x040fe40003f06270 */
[----:B--2---:R-:W-:-:S04]  /*9100*/  LEA R2, P1, R244, R2, 0x1 ;  /* 0x00000002f4027211 */ /* 0x004fc800078208ff */
[----:B---3--:R-:W-:-:S07]  /*9110*/  LEA.HI.X R3, R244, R3, R245, 0x1, P1 ;  /* 0x00000003f4037211 */ /* 0x008fce00008f0cf5 */
[----:B------:R2:W-:Y:S02]  /*9120*/  LDGSTS.E.BYPASS.LTC128B.128 [R213+0x4900], [R2.64], !P0 ;  /* 0x0490000002d57fae */ /* 0x0005e4000c101d48 */
.L_x_302:
[----:B------:R-:W-:Y:S05]  /*9130*/  BSYNC B0 ;  /* 0x0000000000007941 */ /* 0x000fea0003800000 */
.L_x_301:
[----:B------:R-:W-:Y:S01]  /*9140*/  ISETP.LT.AND P0, PT, RZ, c[0x0][0x27c], PT ;  /* 0x00009f00ff007a0c */ /* 0x000fe20003f01270 */
[----:B------:R-:W0:-:S12]  /*9150*/  LDGDEPBAR ;  /* 0x00000000000079af */ /* 0x000e180000000000 */
[----:B------:R-:W-:Y:S05]  /*9160*/  @P0 BRA `(.L_x_303) ;  /* 0x0000002000000947 */ /* 0x000fea0003800000 */
[----:B------:R-:W-:-:S04]  /*9170*/  DEPBAR.LE SB0, 0x1 ;  /* 0x000080400000791a */ /* 0x000fc80000000000 */
[----:B------:R-:W-:Y:S05]  /*9180*/  BRA `(.L_x_304) ;  /* 0x0000352000007947 */ /* 0x000fea0003800000 */
.L_x_303:
[----:B------:R-:W4:Y:S01]  /*9190*/  LDL R25, [R1+0x34] ;  /* 0x0000340001197983 */ /* 0x000f220000100800 */
[----:B--2---:R-:W-:Y:S01]  /*91a0*/  SHF.R.S32.HI R2, RZ, 0x1f, R129 ;  /* 0x0000001fff027819 */ /* 0x004fe20000011481 */
[----:B------:R-:W-:Y:S01]  /*91b0*/  ULDC.U8 UR4, c[0x0][0x298] ;  /* 0x0000a60000047ab9 */ /* 0x000fe20000000000 */
[C---:B-1----:R-:W-:Y:S01]  /*91c0*/  IMAD.WIDE.U32 R4, R129.reuse, c[0x0][0x290], RZ ;  /* 0x0000a40081047a25 */ /* 0x042fe200078e00ff */
[----:B------:R-:W-:Y:S01]  /*91d0*/  ISETP.NE.AND P2, PT, RZ, UR4, PT ;  /* 0x00000004ff007c0c */ /* 0x000fe2000bf45270 */
[----:B------:R-:W-:Y:S02]  /*91e0*/  BSSY B2, `(.L_x_304) ;  /* 0x000034c000027945 */ /* 0x000fe40003800000 */
[C---:B------:R-:W-:Y:S02]  /*91f0*/  IMAD R7, R2.reuse, c[0x0][0x280], RZ ;  /* 0x0000a00002077a24 */ /* 0x040fe400078e02ff */
[----:B------:R-:W-:Y:S02]  /*9200*/  IMAD R6, R2, c[0x0][0x290], RZ ;  /* 0x0000a40002067a24 */ /* 0x000fe400078e02ff */
[----:B---3--:R-:W-:-:S04]  /*9210*/  IMAD.WIDE.U32 R2, R129, c[0x0][0x280], RZ ;  /* 0x0000a00081027a25 */ /* 0x008fc800078e00ff */
[C---:B------:R-:W-:Y:S01]  /*9220*/  IMAD R9, R129.reuse, c[0x0][0x284], R7 ;  /* 0x0000a10081097a24 */ /* 0x040fe200078e0207 */
[----:B------:R-:W-:Y:S01]  /*9230*/  LEA R7, P0, R4, c[0x0][0x288], 0x1 ;  /* 0x0000a20004077a11 */ /* 0x000fe200078008ff */
[----:B------:R-:W-:Y:S01]  /*9240*/  IMAD R8, R129, c[0x0][0x294], R6 ;  /* 0x0000a50081087a24 */ /* 0x000fe200078e0206 */
[----:B------:R-:W-:Y:S02]  /*9250*/  LEA R6, P1, R2, c[0x0][0x270], 0x1 ;  /* 0x00009c0002067a11 */ /* 0x000fe400078208ff */
[----:B------:R-:W-:Y:S02]  /*9260*/  IADD3 R3, R9, R3, RZ ;  /* 0x0000000309037210 */ /* 0x000fe40007ffe0ff */
[----:B------:R-:W-:Y:S02]  /*9270*/  IADD3 R5, R8, R5, RZ ;  /* 0x0000000508057210 */ /* 0x000fe40007ffe0ff */
[----:B------:R-:W-:Y:S02]  /*9280*/  LEA.HI.X R2, R2, c[0x0][0x274], R3, 0x1, P1 ;  /* 0x00009d0002027a11 */ /* 0x000fe400008f0c03 */
[----:B------:R-:W-:-:S02]  /*9290*/  LEA.HI.X R3, R4, c[0x0][0x28c], R5, 0x1, P0 ;  /* 0x0000a30004037a11 */ /* 0x000fc400000f0c05 */
[----:B----4-:R-:W-:Y:S01]  /*92a0*/  LEA R4, R25, R98, 0x7 ;  /* 0x0000006219047211 */ /* 0x010fe200078e38ff */
[----:B------:R-:W-:Y:S05]  /*92b0*/  @!P2 BRA `(.L_x_305) ;  /* 0x000019200000a947 */ /* 0x000fea0003800000 */
[----:B------:R-:W-:Y:S01]  /*92c0*/  ISETP.GE.AND P0, PT, R4, R0, PT ;  /* 0x000000000400720c */ /* 0x000fe20003f06270 */
[----:B------:R-:W1:Y:S01]  /*92d0*/  SHFL.IDX PT, R11, R2, RZ, 0x1c1f ;  /* 0x001c1fff020b7589 */ /* 0x000e6200000e0000 */
[----:B------:R-:W-:Y:S01]  /*92e0*/  BSSY B0, `(.L_x_306) ;  /* 0x0000019000007945 */ /* 0x000fe20003800000 */
[----:B------:R-:W-:Y:S01]  /*92f0*/  CS2R R4, SRZ ;  /* 0x0000000000047805 */ /* 0x000fe2000001ff00 */
[----:B------:R-:W-:Y:S01]  /*9300*/  CS2R R8, SRZ ;  /* 0x0000000000087805 */ /* 0x000fe2000001ff00 */
[----:B------:R-:W2:Y:S04]  /*9310*/  SHFL.IDX PT, R10, R6, RZ, 0x1c1f ;  /* 0x001c1fff060a7589 */ /* 0x000ea800000e0000 */
[----:B------:R3:W4:Y:S04]  /*9320*/  SHFL.IDX PT, R13, R3, RZ, 0x1c1f ;  /* 0x001c1fff030d7589 */ /* 0x00072800000e0000 */
[----:B------:R5:W1:Y:S01]  /*9330*/  SHFL.IDX PT, R12, R7, RZ, 0x1c1f ;  /* 0x001c1fff070c7589 */ /* 0x000a6200000e0000 */
[----:B---3--:R-:W-:Y:S01]  /*9340*/  CS2R R2, SRZ ;  /* 0x0000000000027805 */ /* 0x008fe2000001ff00 */
[----:B-----5:R-:W-:Y:S01]  /*9350*/  CS2R R6, SRZ ;  /* 0x0000000000067805 */ /* 0x020fe2000001ff00 */
[----:B------:R-:W-:Y:S05]  /*9360*/  @P0 BRA `(.L_x_307) ;  /* 0x0000010000000947 */ /* 0x000fea0003800000 */
[----:B-12-4-:R-:W2:Y:S04]  /*9370*/  LDL R16, [R1+0xe0] ;  /* 0x0000e00001107983 */ /* 0x016ea80000100800 */
[----:B------:R-:W3:Y:S01]  /*9380*/  LDL R18, [R1+0xdc] ;  /* 0x0000dc0001127983 */ /* 0x000ee20000100800 */
[----:B------:R-:W-:-:S02]  /*9390*/  ISETP.GE.AND P1, PT, R92, c[0x0][0x27c], PT ;  /* 0x00009f005c007a0c */ /* 0x000fc40003f26270 */
[----:B------:R-:W-:Y:S01]  /*93a0*/  ISETP.GE.AND P0, PT, R91, c[0x0][0x27c], PT ;  /* 0x00009f005b007a0c */ /* 0x000fe20003f06270 */
[----:B------:R-:W-:-:S10]  /*93b0*/  CS2R R4, SRZ ;  /* 0x0000000000047805 */ /* 0x000fd4000001ff00 */
[----:B------:R-:W-:-:S05]  /*93c0*/  @!P1 IMAD.WIDE R2, R92, 0x2, R10 ;  /* 0x000000025c029825 */ /* 0x000fca00078e020a */
[----:B------:R1:W5:Y:S02]  /*93d0*/  @!P1 LD.E.64 R8, [R2.64] ;  /* 0x0000000802089980 */ /* 0x000364000c101b00 */
[----:B-1----:R-:W-:Y:S01]  /*93e0*/  CS2R R2, SRZ ;  /* 0x0000000000027805 */ /* 0x002fe2000001ff00 */
[-C--:B--2---:R-:W-:Y:S02]  /*93f0*/  @!P0 IADD3 R14, P3, R10, R16.reuse, RZ ;  /* 0x000000100a0e8210 */ /* 0x084fe40007f7e0ff */
[----:B------:R-:W-:Y:S01]  /*9400*/  @!P0 IADD3 R10, P2, R12, R16, RZ ;  /* 0x000000100c0a8210 */ /* 0x000fe20007f5e0ff */
[----:B------:R-:W-:-:S04]  /*9410*/  @!P1 IMAD.WIDE R16, R92, 0x2, R12 ;  /* 0x000000025c109825 */ /* 0x000fc800078e020c */
[--C-:B---3--:R-:W-:Y:S01]  /*9420*/  @!P0 IMAD.X R15, R11, 0x1, R18.reuse, P3 ;  /* 0x000000010b0f8824 */ /* 0x108fe200018e0612 */
[----:B------:R1:W5:Y:S01]  /*9430*/  @!P1 LD.E.64 R6, [R16.64] ;  /* 0x0000000810069980 */ /* 0x000362000c101b00 */
[----:B------:R-:W-:-:S03]  /*9440*/  @!P0 IMAD.X R11, R13, 0x1, R18, P2 ;  /* 0x000000010d0b8824 */ /* 0x000fc600010e0612 */
[----:B------:R1:W5:Y:S04]  /*9450*/  @!P0 LD.E.64 R4, [R14.64] ;  /* 0x000000080e048980 */ /* 0x000368000c101b00 */
[----:B------:R1:W5:Y:S02]  /*9460*/  @!P0 LD.E.64 R2, [R10.64] ;  /* 0x000000080a028980 */ /* 0x000364000c101b00 */
.L_x_307:
[----:B-12-4-:R-:W-:Y:S05]  /*9470*/  BSYNC B0 ;  /* 0x0000000000007941 */ /* 0x016fea0003800000 */
.L_x_306:
[--C-:B-----5:R-:W-:Y:S01]  /*9480*/  IMAD.MOV.U32 R17, RZ, RZ, R9.reuse ;  /* 0x000000ffff117224 */ /* 0x120fe200078e0009 */
[--C-:B------:R-:W-:Y:S01]  /*9490*/  SHF.R.U32.HI R13, RZ, 0x10, R9.reuse ;  /* 0x00000010ff0d7819 */ /* 0x100fe20000011609 */
[----:B------:R-:W-:Y:S01]  /*94a0*/  IMAD R0, R25, -0x80, R0 ;  /* 0xffffff8019007824 */ /* 0x000fe200078e0200 */
[----:B------:R-:W-:Y:S01]  /*94b0*/  SHF.R.U64 R16, R8, 0x10, R9 ;  /* 0x0000001008107819 */ /* 0x000fe20000001209 */
[----:B------:R-:W-:Y:S01]  /*94c0*/  IMAD.MOV.U32 R18, RZ, RZ, R8 ;  /* 0x000000ffff127224 */ /* 0x000fe200078e0008 */
[----:B------:R-:W-:Y:S01]  /*94d0*/  PRMT R20, R13, 0x5410, R17 ;  /* 0x000054100d147816 */ /* 0x000fe20000000011 */
[--C-:B------:R-:W-:Y:S01]  /*94e0*/  IMAD.MOV.U32 R14, RZ, RZ, R5.reuse ;  /* 0x000000ffff0e7224 */ /* 0x100fe200078e0005 */
[----:B------:R-:W-:Y:S01]  /*94f0*/  IMNMX R17, R0, 0x80, PT ;  /* 0x0000008000117817 */ /* 0x000fe20003800200 */
[----:B------:R-:W-:Y:S01]  /*9500*/  IMAD.MOV.U32 R15, RZ, RZ, R4 ;  /* 0x000000ffff0f7224 */ /* 0x000fe200078e0004 */
[----:B------:R-:W-:Y:S01]  /*9510*/  SHF.R.U64 R12, R4, 0x10, R5 ;  /* 0x00000010040c7819 */ /* 0x000fe20000001205 */
[----:B------:R-:W-:Y:S01]  /*9520*/  IMAD.MOV.U32 R11, RZ, RZ, R6 ;  /* 0x000000ffff0b7224 */ /* 0x000fe200078e0006 */
[----:B------:R-:W-:Y:S01]  /*9530*/  ISETP.GE.AND P0, PT, R98, R17, PT ;  /* 0x000000116200720c */ /* 0x000fe20003f06270 */
[----:B------:R-:W-:Y:S01]  /*9540*/  IMAD.MOV.U32 R10, RZ, RZ, R7 ;  /* 0x000000ffff0a7224 */ /* 0x000fe200078e0007 */
[----:B------:R-:W-:Y:S01]  /*9550*/  SHF.R.U32.HI R9, RZ, 0x10, R5 ;  /* 0x00000010ff097819 */ /* 0x000fe20000011605 */
[----:B------:R-:W-:-:S04]  /*9560*/  DEPBAR.LE SB0, 0x1 ;  /* 0x000080400000791a */ /* 0x000fc80000000000 */
[----:B------:R-:W-:Y:S01]  /*9570*/  SHF.R.U64 R8, R6, 0x10, R7 ;  /* 0x0000001006087819 */ /* 0x000fe20000001207 */
[----:B------:R-:W-:Y:S01]  /*9580*/  IMAD.MOV.U32 R6, RZ, RZ, R3 ;  /* 0x000000ffff067224 */ /* 0x000fe200078e0003 */
[----:B------:R-:W-:Y:S01]  /*9590*/  SHF.R.U32.HI R5, RZ, 0x10, R7 ;  /* 0x00000010ff057819 */ /* 0x000fe20000011607 */
[----:B------:R-:W-:Y:S01]  /*95a0*/  IMAD.MOV.U32 R7, RZ, RZ, R2 ;  /* 0x000000ffff077224 */ /* 0x000fe200078e0002 */
[--C-:B------:R-:W-:Y:S01]  /*95b0*/  SHF.R.U64 R4, R2, 0x10, R3.reuse ;  /* 0x0000001002047819 */ /* 0x100fe20000001203 */
[----:B------:R-:W-:Y:S01]  /*95c0*/  BSSY B1, `(.L_x_308) ;  /* 0x000005d000017945 */ /* 0x000fe20003800000 */
[----:B------:R-:W-:Y:S02]  /*95d0*/  SHF.R.U32.HI R2, RZ, 0x10, R3 ;  /* 0x00000010ff027819 */ /* 0x000fe40000011603 */
[----:B------:R-:W-:Y:S02]  /*95e0*/  PRMT R19, R16, 0x5410, R18 ;  /* 0x0000541010137816 */ /* 0x000fe40000000012 */
[----:B------:R-:W-:-:S02]  /*95f0*/  PRMT R23, R12, 0x5410, R15 ;  /* 0x000054100c177816 */ /* 0x000fc4000000000f */
[----:B------:R-:W-:Y:S02]  /*9600*/  PRMT R24, R9, 0x5410, R14 ;  /* 0x0000541009187816 */ /* 0x000fe4000000000e */
[----:B------:R-:W-:Y:S02]  /*9610*/  PRMT R16, R11, 0x5410, R8 ;  /* 0x000054100b107816 */ /* 0x000fe40000000008 */
[----:B------:R-:W-:Y:S02]  /*9620*/  PRMT R18, R5, 0x5410, R10 ;  /* 0x0000541005127816 */ /* 0x000fe4000000000a */
[----:B------:R-:W-:Y:S02]  /*9630*/  PRMT R21, R7, 0x5410, R4 ;  /* 0x0000541007157816 */ /* 0x000fe40000000004 */
[----:B------:R-:W-:Y:S01]  /*9640*/  PRMT R22, R2, 0x5410, R6 ;  /* 0x0000541002167816 */ /* 0x000fe20000000006 */
[----:B------:R-:W-:Y:S06]  /*9650*/  BAR.SYNC.DEFER_BLOCKING 0x0 ;  /* 0x0000000000007b1d */ /* 0x000fec0000010000 */
[----:B------:R-:W-:Y:S05]  /*9660*/  @P0 BRA `(.L_x_309) ;  /* 0x0000052000000947 */ /* 0x000fea0003800000 */
[----:B------:R-:W-:Y:S01]  /*9670*/  ISETP.GE.AND P0, PT, R92, c[0x0][0x27c], PT ;  /* 0x00009f005c007a0c */ /* 0x000fe20003f06270 */
[----:B------:R-:W-:-:S12]  /*9680*/  BSSY B0, `(.L_x_310) ;  /* 0x0000028000007945 */ /* 0x000fd80003800000 */
[----:B------:R-:W-:Y:S05]  /*9690*/  @P0 BRA `(.L_x_311) ;  /* 0x0000026000000947 */ /* 0x000fea0003800000 */
[----:B------:R-:W1:Y:S01]  /*96a0*/  LDS.128 R4, [R247+0x5000] ;  /* 0x00500000f7047984 */ /* 0x000e620000000c00 */
[--C-:B------:R-:W-:Y:S02]  /*96b0*/  HADD2.F32 R9, -RZ, R16.reuse.H0_H0 ;  /* 0x20000010ff097230 */ /* 0x100fe40000004100 */
[----:B------:R-:W-:Y:S02]  /*96c0*/  HADD2.F32 R0, -RZ, R16.H1_H1 ;  /* 0x30000010ff007230 */ /* 0x000fe40000004100 */
[--C-:B------:R-:W-:Y:S02]  /*96d0*/  HADD2.F32 R3, -RZ, R19.reuse.H1_H1 ;  /* 0x30000013ff037230 */ /* 0x100fe40000004100 */
[----:B------:R-:W-:Y:S02]  /*96e0*/  HADD2.F32 R2, -RZ, R19.H0_H0 ;  /* 0x20000013ff027230 */ /* 0x000fe40000004100 */
[--C-:B-1----:R-:W-:Y:S02]  /*96f0*/  HADD2.F32 R10, -RZ, R4.reuse.H0_H0 ;  /* 0x20000004ff0a7230 */ /* 0x102fe40000004100 */
[----:B------:R-:W-:-:S02]  /*9700*/  HADD2.F32 R8, -RZ, R4.H1_H1 ;  /* 0x30000004ff087230 */ /* 0x000fc40000004100 */
[--C-:B------:R-:W-:Y:S01]  /*9710*/  HADD2.F32 R4, -RZ, R5.reuse.H0_H0 ;  /* 0x20000005ff047230 */ /* 0x100fe20000004100 */
[-C--:B------:R-:W-:Y:S01]  /*9720*/  FMUL.FTZ R13, R10, R9.reuse ;  /* 0x000000090a0d7220 */ /* 0x080fe20000410000 */
[----:B------:R-:W-:Y:S01]  /*9730*/  HADD2.F32 R5, -RZ, R5.H1_H1 ;  /* 0x30000005ff057230 */ /* 0x000fe20000004100 */
[----:B------:R-:W-:Y:S01]  /*9740*/  FMUL.FTZ R14, R8, R9 ;  /* 0x00000009080e7220 */ /* 0x000fe20000410000 */
[--C-:B------:R-:W-:Y:S02]  /*9750*/  HADD2.F32 R12, -RZ, R6.reuse.H0_H0 ;  /* 0x20000006ff0c7230 */ /* 0x100fe40000004100 */
[----:B------:R-:W-:Y:S01]  /*9760*/  HADD2.F32 R11, -RZ, R6.H1_H1 ;  /* 0x30000006ff0b7230 */ /* 0x000fe20000004100 */
[-C--:B------:R-:W-:Y:S01]  /*9770*/  FMUL.FTZ R9, R5, R0.reuse ;  /* 0x0000000005097220 */ /* 0x080fe20000410000 */
[--C-:B------:R-:W-:Y:S01]  /*9780*/  HADD2.F32 R6, -RZ, R7.reuse.H0_H0 ;  /* 0x20000007ff067230 */ /* 0x100fe20000004100 */
[----:B------:R-:W-:Y:S01]  /*9790*/  FMUL.FTZ R0, R4, R0 ;  /* 0x0000000004007220 */ /* 0x000fe20000410000 */
[----:B------:R-:W-:Y:S01]  /*97a0*/  HADD2.F32 R7, -RZ, R7.H1_H1 ;  /* 0x30000007ff077230 */ /* 0x000fe20000004100 */
[----:B------:R-:W-:-:S02]  /*97b0*/  FFMA.FTZ R15, R10, R3, -R14 ;  /* 0x000000030a0f7223 */ /* 0x000fc4000001080e */
[----:B------:R-:W-:Y:S01]  /*97c0*/  FFMA.FTZ R14, R8, R3, R13 ;  /* 0x00000003080e7223 */ /* 0x000fe2000001000d */
[----:B------:R-:W-:Y:S01]  /*97d0*/  HADD2.F32 R3, -RZ, R20.H1_H1 ;  /* 0x30000014ff037230 */ /* 0x000fe20000004100 */
[-C--:B------:R-:W-:Y:S01]  /*97e0*/  FFMA.FTZ R13, R4, R2.reuse, -R9 ;  /* 0x00000002040d7223 */ /* 0x080fe20000010809 */
[--C-:B------:R-:W-:Y:S01]  /*97f0*/  HADD2.F32 R4, -RZ, R18.reuse.H1_H1 ;  /* 0x30000012ff047230 */ /* 0x100fe20000004100 */
[----:B------:R-:W-:Y:S01]  /*9800*/  FFMA.FTZ R10, R5, R2, R0 ;  /* 0x00000002050a7223 */ /* 0x000fe20000010000 */
[----:B------:R-:W-:Y:S02]  /*9810*/  HADD2.F32 R0, -RZ, R18.H0_H0 ;  /* 0x20000012ff007230 */ /* 0x000fe40000004100 */
[----:B------:R-:W-:Y:S01]  /*9820*/  HADD2.F32 R2, -RZ, R20.H0_H0 ;  /* 0x20000014ff027230 */ /* 0x000fe20000004100 */
[----:B------:R-:W-:Y:S02]  /*9830*/  FMUL.FTZ R9, R11, R4 ;  /* 0x000000040b097220 */ /* 0x000fe40000410000 */
[----:B------:R-:W-:-:S02]  /*9840*/  FMUL.FTZ R8, R7, R0 ;  /* 0x0000000007087220 */ /* 0x000fc40000410000 */
[----:B------:R-:W-:Y:S02]  /*9850*/  FMUL.FTZ R4, R12, R4 ;  /* 0x000000040c047220 */ /* 0x000fe40000410000 */
[----:B------:R-:W-:Y:S02]  /*9860*/  FMUL.FTZ R5, R6, R0 ;  /* 0x0000000006057220 */ /* 0x000fe40000410000 */
[-C--:B------:R-:W-:Y:S02]  /*9870*/  FFMA.FTZ R9, R12, R3.reuse, -R9 ;  /* 0x000000030c097223 */ /* 0x080fe40000010809 */
[-C--:B------:R-:W-:Y:S02]  /*9880*/  FFMA.FTZ R0, R6, R2.reuse, -R8 ;  /* 0x0000000206007223 */ /* 0x080fe40000010808 */
[----:B------:R-:W-:Y:S01]  /*9890*/  FFMA.FTZ R3, R11, R3, R4 ;  /* 0x000000030b037223 */ /* 0x000fe20000010004 */
[----:B------:R-:W-:Y:S01]  /*98a0*/  F2FP.PACK_AB R4, R14, R15 ;  /* 0x0000000f0e04723e */ /* 0x000fe200000000ff */
[----:B------:R-:W-:Y:S01]  /*98b0*/  FFMA.FTZ R2, R7, R2, R5 ;  /* 0x0000000207027223 */ /* 0x000fe20000010005 */
[----:B------:R-:W-:-:S02]  /*98c0*/  F2FP.PACK_AB R5, R10, R13 ;  /* 0x0000000d0a05723e */ /* 0x000fc400000000ff */
[----:B------:R-:W-:Y:S02]  /*98d0*/  F2FP.PACK_AB R6, R3, R9 ;  /* 0x000000090306723e */ /* 0x000fe400000000ff */
[----:B------:R-:W-:-:S05]  /*98e0*/  F2FP.PACK_AB R7, R2, R0 ;  /* 0x000000000207723e */ /* 0x000fca00000000ff */
[----:B------:R1:W-:Y:S02]  /*98f0*/  STS.128 [R247+0x5000], R4 ;  /* 0x00500004f7007388 */ /* 0x0003e40000000c00 */
.L_x_311:
[----:B------:R-:W-:Y:S05]  /*9900*/  BSYNC B0 ;  /* 0x0000000000007941 */ /* 0x000fea0003800000 */
.L_x_310:
[----:B------:R-:W-:-:S13]  /*9910*/  ISETP.GE.AND P0, PT, R91, c[0x0][0x27c], PT ;  /* 0x00009f005b007a0c */ /* 0x000fda0003f06270 */
[----:B------:R-:W-:Y:S05]  /*9920*/  @P0 BRA `(.L_x_309) ;  /* 0x0000026000000947 */ /* 0x000fea0003800000 */
[----:B-1----:R-:W1:Y:S01]  /*9930*/  LDS.128 R4, [R248+0x5000] ;  /* 0x00500000f8047984 */ /* 0x002e620000000c00 */
        /* <DEDUP_REMOVED lines=37> */
.L_x_309:
[----:B------:R-:W-:Y:S05]  /*9b90*/  BSYNC B1 ;  /* 0x0000000000017941 */ /* 0x000fea0003800000 */
.L_x_308:
[----:B------:R-:W-:Y:S01]  /*9ba0*/  IADD3 R0, R98, 0x20, RZ ;  /* 0x0000002062007810 */ /* 0x000fe20007ffe0ff */
[----:B------:R-:W-:Y:S03]  /*9bb0*/  BSSY B1, `(.L_x_312) ;  /* 0x0000055000017945 */ /* 0x000fe60003800000 */
[----:B------:R-:W-:-:S13]  /*9bc0*/  ISETP.GE.AND P0, PT, R0, R17, PT ;  /* 0x000000110000720c */ /* 0x000fda0003f06270 */
[----:B------:R-:W-:Y:S05]  /*9bd0*/  @P0 BRA `(.L_x_313) ;  /* 0x0000052000000947 */ /* 0x000fea0003800000 */
[----:B------:R-:W-:Y:S01]  /*9be0*/  ISETP.GE.AND P0, PT, R92, c[0x0][0x27c], PT ;  /* 0x00009f005c007a0c */ /* 0x000fe20003f06270 */
[----:B------:R-:W-:-:S12]  /*9bf0*/  BSSY B0, `(.L_x_314) ;  /* 0x0000028000007945 */ /* 0x000fd80003800000 */
        /* <DEDUP_REMOVED lines=9> */
[C---:B------:R-:W-:Y:S01]  /*9c90*/  FMUL.FTZ R13, R9.reuse, R10 ;  /* 0x0000000a090d7220 */ /* 0x040fe20000410000 */
[----:B------:R-:W-:Y:S01]  /*9ca0*/  HADD2.F32 R5, -RZ, R5.H1_H1 ;  /* 0x30000005ff057230 */ /* 0x000fe20000004100 */
[----:B------:R-:W-:Y:S01]  /*9cb0*/  FMUL.FTZ R14, R9, R8 ;  /* 0x00000008090e7220 */ /* 0x000fe20000410000 */
[--C-:B------:R-:W-:Y:S02]  /*9cc0*/  HADD2.F32 R12, -RZ, R6.reuse.H0_H0 ;  /* 0x20000006ff0c7230 */ /* 0x100fe40000004100 */
[----:B------:R-:W-:Y:S01]  /*9cd0*/  HADD2.F32 R11, -RZ, R6.H1_H1 ;  /* 0x30000006ff0b7230 */ /* 0x000fe20000004100 */
[C---:B------:R-:W-:Y:S01]  /*9ce0*/  FMUL.FTZ R9, R0.reuse, R5 ;  /* 0x0000000500097220 */ /* 0x040fe20000410000 */
[--C-:B------:R-:W-:Y:S01]  /*9cf0*/  HADD2.F32 R6, -RZ, R7.reuse.H0_H0 ;  /* 0x20000007ff067230 */ /* 0x100fe20000004100 */
[----:B------:R-:W-:Y:S01]  /*9d00*/  FMUL.FTZ R0, R0, R4 ;  /* 0x0000000400007220 */ /* 0x000fe20000410000 */
[----:B------:R-:W-:Y:S01]  /*9d10*/  HADD2.F32 R7, -RZ, R7.H1_H1 ;  /* 0x30000007ff077230 */ /* 0x000fe20000004100 */
[----:B------:R-:W-:-:S02]  /*9d20*/  FFMA.FTZ R15, R3, R10, -R14 ;  /* 0x0000000a030f7223 */ /* 0x000fc4000001080e */
[----:B------:R-:W-:Y:S01]  /*9d30*/  FFMA.FTZ R14, R3, R8, R13 ;  /* 0x00000008030e7223 */ /* 0x000fe2000001000d */
[----:B------:R-:W-:Y:S01]  /*9d40*/  HADD2.F32 R3, -RZ, R20.H1_H1 ;  /* 0x30000014ff037230 */ /* 0x000fe20000004100 */
[C---:B------:R-:W-:Y:S01]  /*9d50*/  FFMA.FTZ R13, R2.reuse, R4, -R9 ;  /* 0x00000004020d7223 */ /* 0x040fe20000010809 */
        /* <DEDUP_REMOVED lines=8> */
[C---:B------:R-:W-:Y:S02]  /*9de0*/  FFMA.FTZ R9, R3.reuse, R12, -R9 ;  /* 0x0000000c03097223 */ /* 0x040fe40000010809 */
[----:B------:R-:W-:Y:S02]  /*9df0*/  FFMA.FTZ R0, R2, R6, -R8 ;  /* 0x0000000602007223 */ /* 0x000fe40000010808 */
[----:B------:R-:W-:Y:S01]  /*9e00*/  FFMA.FTZ R3, R3, R11, R4 ;  /* 0x0000000b03037223 */ /* 0x000fe20000010004 */
[----:B------:R-:W-:Y:S01]  /*9e10*/  F2FP.PACK_AB R4, R14, R15 ;  /* 0x0000000f0e04723e */ /* 0x000fe200000000ff */
[----:B------:R-:W-:Y:S01]  /*9e20*/  FFMA.FTZ R2, R2, R7, R5 ;  /* 0x0000000702027223 */ /* 0x000fe20000010005 */
[----:B------:R-:W-:-:S02]  /*9e30*/  F2FP.PACK_AB R5, R10, R13 ;  /* 0x0000000d0a05723e */ /* 0x000fc400000000ff */
[----:B------:R-:W-:Y:S02]  /*9e40*/  F2FP.PACK_AB R6, R3, R9 ;  /* 0x000000090306723e */ /* 0x000fe400000000ff */
[----:B------:R-:W-:-:S05]  /*9e50*/  F2FP.PACK_AB R7, R2, R0 ;  /* 0x000000000207723e */ /* 0x000fca00000000ff */
[----:B------:R1:W-:Y:S02]  /*9e60*/  STS.128 [R247+0x6000], R4 ;  /* 0x00600004f7007388 */ /* 0x0003e40000000c00 */
.L_x_315:
[----:B------:R-:W-:Y:S05]  /*9e70*/  BSYNC B0 ;  /* 0x0000000000007941 */ /* 0x000fea0003800000 */
.L_x_314:
        /* <DEDUP_REMOVED lines=40> */
.L_x_313:
[----:B------:R-:W-:Y:S05]  /*a100*/  BSYNC B1 ;  /* 0x0000000000017941 */ /* 0x000fea0003800000 */
.L_x_312:
        /* <DEDUP_REMOVED lines=45> */
.L_x_319:
[----:B------:R-:W-:Y:S05]  /*a3e0*/  BSYNC B0 ;  /* 0x0000000000007941 */ /* 0x000fea0003800000 */
.L_x_318:
        /* <DEDUP_REMOVED lines=40> */
.L_x_317:
[----:B------:R-:W-:Y:S05]  /*a670*/  BSYNC B1 ;  /* 0x0000000000017941 */ /* 0x000fea0003800000 */
.L_x_316:
[----:B------:R-:W-:-:S04]  /*a680*/  IADD3 R0, R98, 0x60, RZ ;  /* 0x0000006062007810 */ /* 0x000fc80007ffe0ff */
        /* <DEDUP_REMOVED lines=43> */
.L_x_322:
[----:B------:R-:W-:Y:S05]  /*a940*/  BSYNC B0 ;  /* 0x0000000000007941 */ /* 0x000fea0003800000 */
.L_x_321:
        /* <DEDUP_REMOVED lines=39> */
[----:B------:R1:W-:Y:S01]  /*abc0*/  STS.128 [R248+0x8000], R4 ;  /* 0x00800004f8007388 */ /* 0x0003e20000000c00 */
[----:B------:R-:W-:Y:S05]  /*abd0*/  BRA `(.L_x_320) ;  /* 0x00001ac000007947 */ /* 0x000fea0003800000 */
.L_x_305:
[----:B------:R-:W-:Y:S01]  /*abe0*/  ISETP.GE.AND P0, PT, R4, R0, PT ;  /* 0x000000000400720c */ /* 0x000fe20003f06270 */
[----:B------:R-:W1:Y:S01]  /*abf0*/  SHFL.IDX PT, R15, R2, RZ, 0x1c1f ;  /* 0x001c1fff020f7589 */ /* 0x000e6200000e0000 */
[----:B------:R-:W-:Y:S01]  /*ac00*/  BSSY B0, `(.L_x_323) ;  /* 0x0000014000007945 */ /* 0x000fe20003800000 */
[----:B------:R-:W-:Y:S01]  /*ac10*/  CS2R R4, SRZ ;  /* 0x0000000000047805 */ /* 0x000fe2000001ff00 */
[----:B------:R-:W-:Y:S01]  /*ac20*/  CS2R R10, SRZ ;  /* 0x00000000000a7805 */ /* 0x000fe2000001ff00 */
[----:B------:R-:W2:Y:S01]  /*ac30*/  SHFL.IDX PT, R12, R6, RZ, 0x1c1f ;  /* 0x001c1fff060c7589 */ /* 0x000ea200000e0000 */
[----:B------:R-:W-:-:S03]  /*ac40*/  CS2R R8, SRZ ;  /* 0x0000000000087805 */ /* 0x000fc6000001ff00 */
[----:B------:R-:W3:Y:S04]  /*ac50*/  SHFL.IDX PT, R14, R3, RZ, 0x1c1f ;  /* 0x001c1fff030e7589 */ /* 0x000ee800000e0000 */
[----:B------:R4:W1:Y:S02]  /*ac60*/  SHFL.IDX PT, R13, R7, RZ, 0x1c1f ;  /* 0x001c1fff070d7589 */ /* 0x00086400000e0000 */
[----:B----4-:R-:W-:Y:S01]  /*ac70*/  CS2R R6, SRZ ;  /* 0x0000000000067805 */ /* 0x010fe2000001ff00 */
[----:B------:R-:W-:Y:S05]  /*ac80*/  @P0 BRA `(.L_x_324) ;  /* 0x000000b000000947 */ /* 0x000fea0003800000 */
[C---:B-123--:R-:W-:Y:S01]  /*ac90*/  ISETP.GE.AND P0, PT, R86.reuse, c[0x0][0x27c], PT ;  /* 0x00009f0056007a0c */ /* 0x04efe20003f06270 */
[C---:B------:R-:W-:Y:S01]  /*aca0*/  IMAD.SHL.U32 R2, R86.reuse, 0x2, RZ ;  /* 0x0000000256027824 */ /* 0x040fe200078e00ff */
[----:B------:R-:W-:Y:S01]  /*acb0*/  SHF.L.U64.HI R3, R86, 0x1, R87 ;  /* 0x0000000156037819 */ /* 0x000fe20000010257 */
[----:B------:R-:W-:-:S03]  /*acc0*/  CS2R R6, SRZ ;  /* 0x0000000000067805 */ /* 0x000fc6000001ff00 */
[-C--:B------:R-:W-:Y:S02]  /*acd0*/  IADD3 R12, P2, R12, R2.reuse, RZ ;  /* 0x000000020c0c7210 */ /* 0x080fe40007f5e0ff */
[----:B------:R-:W-:-:S03]  /*ace0*/  IADD3 R2, P1, R13, R2, RZ ;  /* 0x000000020d027210 */ /* 0x000fc60007f3e0ff */
[--C-:B------:R-:W-:Y:S02]  /*acf0*/  IMAD.X R13, R15, 0x1, R3.reuse, P2 ;  /* 0x000000010f0d7824 */ /* 0x100fe400010e0603 */
[----:B------:R-:W-:Y:S01]  /*ad00*/  IMAD.X R3, R14, 0x1, R3, P1 ;  /* 0x000000010e037824 */ /* 0x000fe200008e0603 */
[----:B------:R-:W-:Y:S05]  /*ad10*/  @P0 BRA `(.L_x_324) ;  /* 0x0000002000000947 */ /* 0x000fea0003800000 */
[----:B------:R1:W5:Y:S04]  /*ad20*/  LD.E.128 R8, [R12.64] ;  /* 0x000000080c087980 */ /* 0x000368000c101d00 */
[----:B------:R1:W5:Y:S02]  /*ad30*/  LD.E.128 R4, [R2.64] ;  /* 0x0000000802047980 */ /* 0x000364000c101d00 */
.L_x_324:
[----:B-123--:R-:W-:Y:S05]  /*ad40*/  BSYNC B0 ;  /* 0x0000000000007941 */ /* 0x00efea0003800000 */
.L_x_323:
[----:B------:R-:W-:Y:S01]  /*ad50*/  IMAD R0, R25, -0x80, R0 ;  /* 0xffffff8019007824 */ /* 0x000fe200078e0200 */
[----:B------:R-:W-:Y:S01]  /*ad60*/  ISETP.GE.AND P0, PT, R86, c[0x0][0x27c], PT ;  /* 0x00009f0056007a0c */ /* 0x000fe20003f06270 */
[--C-:B-----5:R-:W-:Y:S01]  /*ad70*/  IMAD.MOV.U32 R18, RZ, RZ, R9.reuse ;  /* 0x000000ffff127224 */ /* 0x120fe200078e0009 */
[----:B------:R-:W-:Y:S01]  /*ad80*/  SHF.R.U64 R17, R8, 0x10, R9 ;  /* 0x0000001008117819 */ /* 0x000fe20000001209 */
[----:B------:R-:W-:Y:S01]  /*ad90*/  IMAD.MOV.U32 R16, RZ, RZ, R10 ;  /* 0x000000ffff107224 */ /* 0x000fe200078e000a */
[----:B------:R-:W-:Y:S01]  /*ada0*/  IMNMX R38, R0, 0x80, PT ;  /* 0x0000008000267817 */ /* 0x000fe20003800200 */
[----:B------:R-:W-:Y:S01]  /*adb0*/  IMAD.MOV.U32 R15, RZ, RZ, R11 ;  /* 0x000000ffff0f7224 */ /* 0x000fe200078e000b */
[----:B------:R-:W-:Y:S01]  /*adc0*/  SHF.R.U32.HI R13, RZ, 0x10, R9 ;  /* 0x00000010ff0d7819 */ /* 0x000fe20000011609 */
[----:B------:R-:W-:Y:S01]  /*add0*/  IMAD.MOV.U32 R12, RZ, RZ, R4 ;  /* 0x000000ffff0c7224 */ /* 0x000fe200078e0004 */
[----:B------:R-:W-:Y:S01]  /*ade0*/  ISETP.GE.OR P1, PT, R98, R38, P0 ;  /* 0x000000266200720c */ /* 0x000fe20000726670 */
[----:B------:R-:W-:Y:S01]  /*adf0*/  IMAD.MOV.U32 R19, RZ, RZ, R8 ;  /* 0x000000ffff137224 */ /* 0x000fe200078e0008 */
[--C-:B------:R-:W-:Y:S01]  /*ae00*/  SHF.R.U64 R14, R10, 0x10, R11.reuse ;  /* 0x000000100a0e7819 */ /* 0x100fe2000000120b */
[----:B------:R-:W-:Y:S01]  /*ae10*/  IMAD.MOV.U32 R8, RZ, RZ, R6 ;  /* 0x000000ffff087224 */ /* 0x000fe200078e0006 */
[----:B------:R-:W-:Y:S01]  /*ae20*/  SHF.R.U32.HI R10, RZ, 0x10, R11 ;  /* 0x00000010ff0a7819 */ /* 0x000fe2000001160b */
[--C-:B------:R-:W-:Y:S01]  /*ae30*/  IMAD.MOV.U32 R11, RZ, RZ, R5.reuse ;  /* 0x000000ffff0b7224 */ /* 0x100fe200078e0005 */
[----:B------:R-:W-:Y:S01]  /*ae40*/  SHF.R.U64 R9, R4, 0x10, R5 ;  /* 0x0000001004097819 */ /* 0x000fe20000001205 */
[----:B------:R-:W-:-:S04]  /*ae50*/  DEPBAR.LE SB0, 0x1 ;  /* 0x000080400000791a */ /* 0x000fc80000000000 */
[----:B------:R-:W-:Y:S01]  /*ae60*/  SHF.R.U32.HI R4, RZ, 0x10, R5 ;  /* 0x00000010ff047819 */ /* 0x000fe20000011605 */
[--C-:B------:R-:W-:Y:S01]  /*ae70*/  IMAD.MOV.U32 R5, RZ, RZ, R7.reuse ;  /* 0x000000ffff057224 */ /* 0x100fe200078e0007 */
[--C-:B------:R-:W-:Y:S01]  /*ae80*/  SHF.R.U64 R3, R6, 0x10, R7.reuse ;  /* 0x0000001006037819 */ /* 0x100fe20000001207 */
[----:B------:R-:W-:Y:S01]  /*ae90*/  BSSY B0, `(.L_x_325) ;  /* 0x0000065000007945 */ /* 0x000fe20003800000 */
[----:B------:R-:W-:Y:S02]  /*aea0*/  SHF.R.U32.HI R2, RZ, 0x10, R7 ;  /* 0x00000010ff027819 */ /* 0x000fe40000011607 */
[----:B------:R-:W-:Y:S02]  /*aeb0*/  PRMT R41, R19, 0x5410, R8 ;  /* 0x0000541013297816 */ /* 0x000fe40000000008 */
        /* <DEDUP_REMOVED lines=9> */
[----:B------:R-:W2:Y:S04]  /*af50*/  LDL R22, [R1+0x40] ;  /* 0x0000400001167983 */ /* 0x000ea80000100800 */
[----:B------:R-:W3:Y:S04]  /*af60*/  LDL R21, [R1+0x44] ;  /* 0x0000440001157983 */ /* 0x000ee80000100800 */
[----:B------:R-:W4:Y:S04]  /*af70*/  LDL R47, [R1+0xcc] ;  /* 0x0000cc00012f7983 */ /* 0x000f280000100800 */
[----:B------:R-:W1:Y:S01]  /*af80*/  S2R R23, SR_TID.X ;  /* 0x0000000000177919 */ /* 0x000e620000002100 */
[----:B------:R-:W-:-:S02]  /*af90*/  IADD3 R0, R86, c[0x0][0x27c], RZ ;  /* 0x00009f0056007a10 */ /* 0x000fc40007ffe0ff */
[----:B-1----:R-:W-:-:S04]  /*afa0*/  SHF.R.S32.HI R20, RZ, 0x1f, R23 ;  /* 0x0000001fff147819 */ /* 0x002fc80000011417 */
[----:B------:R-:W-:-:S04]  /*afb0*/  LEA.HI R20, R20, R23, RZ, 0x5 ;  /* 0x0000001714147211 */ /* 0x000fc800078f28ff */
[----:B------:R-:W-:-:S04]  /*afc0*/  SHF.R.S32.HI R20, RZ, 0x5, R20 ;  /* 0x00000005ff147819 */ /* 0x000fc80000011414 */
[----:B------:R-:W-:Y:S01]  /*afd0*/  SHF.L.U32 R20, R20, 0x9, RZ ;  /* 0x0000000914147819 */ /* 0x000fe200000006ff */
[----:B------:R-:W-:Y:S02]  /*afe0*/  HADD2.F32 R2, -RZ, R39.H0_H0 ;  /* 0x20000027ff027230 */ /* 0x000fe40000004100 */
[----:B------:R-:W-:Y:S01]  /*aff0*/  HADD2.F32 R13, -RZ, R41.H0_H0 ;  /* 0x20000029ff0d7230 */ /* 0x000fe20000004100 */
[----:B--2---:R-:W-:-:S04]  /*b000*/  LOP3.LUT R0, R22, 0x38, R0, 0xf8, !PT ;  /* 0x0000003816007812 */ /* 0x004fc800078ef800 */
[----:B---3--:R-:W-:-:S04]  /*b010*/  LOP3.LUT R0, R0, R21, RZ, 0x3c, !PT ;  /* 0x0000001500007212 */ /* 0x008fc800078e3cff */
[----:B------:R-:W-:Y:S01]  /*b020*/  IADD3 R0, R20, R0, RZ ;  /* 0x0000000014007210 */ /* 0x000fe20007ffe0ff */
[----:B----4-:R-:W1:Y:S03]  /*b030*/  LDS.128 R4, [R47] ;  /* 0x000000002f047984 */ /* 0x010e660000000c00 */
[----:B------:R-:W-:-:S05]  /*b040*/  SHF.L.U32 R26, R0, 0x1, RZ ;  /* 0x00000001001a7819 */ /* 0x000fca00000006ff */
[----:B------:R-:W2:Y:S01]  /*b050*/  LDS.128 R8, [R26+0x5100] ;  /* 0x005100001a087984 */ /* 0x000ea20000000c00 */
[----:B------:R-:W-:Y:S02]  /*b060*/  HADD2.F32 R0, -RZ, R39.H1_H1 ;  /* 0x30000027ff007230 */ /* 0x000fe40000004100 */
[--C-:B-1----:R-:W-:Y:S02]  /*b070*/  HADD2.F32 R19, -RZ, R4.reuse.H0_H0 ;  /* 0x20000004ff137230 */ /* 0x102fe40000004100 */
[----:B------:R-:W-:Y:S02]  /*b080*/  HADD2.F32 R16, -RZ, R4.H1_H1 ;  /* 0x30000004ff107230 */ /* 0x000fe40000004100 */
[--C-:B------:R-:W-:Y:S02]  /*b090*/  HADD2.F32 R23, -RZ, R7.reuse.H0_H0 ;  /* 0x20000007ff177230 */ /* 0x100fe40000004100 */
[----:B--2---:R-:W-:Y:S02]  /*b0a0*/  HADD2.F32 R4, -RZ, R8.H0_H0 ;  /* 0x20000008ff047230 */ /* 0x004fe40000004100 */
[----:B------:R-:W-:Y:S01]  /*b0b0*/  HADD2.F32 R22, -RZ, R7.H1_H1 ;  /* 0x30000007ff167230 */ /* 0x000fe20000004100 */
[-C--:B------:R-:W-:Y:S01]  /*b0c0*/  FMUL.FTZ R7, R19, R2.reuse ;  /* 0x0000000213077220 */ /* 0x080fe20000410000 */
[--C-:B------:R-:W-:Y:S01]  /*b0d0*/  HADD2.F32 R15, -RZ, R11.reuse.H0_H0 ;  /* 0x2000000bff0f7230 */ /* 0x100fe20000004100 */
[----:B------:R-:W-:Y:S01]  /*b0e0*/  FMUL.FTZ R34, R4, R2 ;  /* 0x0000000204227220 */ /* 0x000fe20000410000 */
[----:B------:R-:W-:Y:S01]  /*b0f0*/  HADD2.F32 R14, -RZ, R11.H1_H1 ;  /* 0x3000000bff0e7230 */ /* 0x000fe20000004100 */
[----:B------:R-:W-:Y:S01]  /*b100*/  FMUL.FTZ R2, R16, R0 ;  /* 0x0000000010027220 */ /* 0x000fe20000410000 */
[----:B------:R-:W-:-:S02]  /*b110*/  HADD2.F32 R18, -RZ, R5.H0_H0 ;  /* 0x20000005ff127230 */ /* 0x000fc40000004100 */
[----:B------:R-:W-:Y:S02]  /*b120*/  HADD2.F32 R17, -RZ, R5.H1_H1 ;  /* 0x30000005ff117230 */ /* 0x000fe40000004100 */
[----:B------:R-:W-:Y:S02]  /*b130*/  HADD2.F32 R3, -RZ, R8.H1_H1 ;  /* 0x30000008ff037230 */ /* 0x000fe40000004100 */
[----:B------:R-:W-:Y:S02]  /*b140*/  HADD2.F32 R11, -RZ, R42.H1_H1 ;  /* 0x3000002aff0b7230 */ /* 0x000fe40000004100 */
[----:B------:R-:W-:Y:S01]  /*b150*/  HADD2.F32 R5, -RZ, R40.H0_H0 ;  /* 0x20000028ff057230 */ /* 0x000fe20000004100 */
[----:B------:R-:W-:Y:S01]  /*b160*/  FFMA.FTZ R37, R4, R13, R7 ;  /* 0x0000000d04257223 */ /* 0x000fe20000010007 */
[--C-:B------:R-:W-:Y:S01]  /*b170*/  HADD2.F32 R21, -RZ, R6.reuse.H0_H0 ;  /* 0x20000006ff157230 */ /* 0x100fe20000004100 */
[----:B------:R-:W-:Y:S01]  /*b180*/  FFMA.FTZ R36, R3, R11, R2 ;  /* 0x0000000b03247223 */ /* 0x000fe20000010002 */
[----:B------:R-:W-:-:S02]  /*b190*/  HADD2.F32 R20, -RZ, R6.H1_H1 ;  /* 0x30000006ff147230 */ /* 0x000fc40000004100 */
[--C-:B------:R-:W-:Y:S02]  /*b1a0*/  HADD2.F32 R8, -RZ, R10.reuse.H0_H0 ;  /* 0x2000000aff087230 */ /* 0x100fe40000004100 */
[----:B------:R-:W-:Y:S01]  /*b1b0*/  HADD2.F32 R12, -RZ, R10.H1_H1 ;  /* 0x3000000aff0c7230 */ /* 0x000fe20000004100 */
[-C--:B------:R-:W-:Y:S01]  /*b1c0*/  FMUL.FTZ R4, R18, R5.reuse ;  /* 0x0000000512047220 */ /* 0x080fe20000410000 */
[----:B------:R-:W-:Y:S01]  /*b1d0*/  HADD2.F32 R6, -RZ, R9.H0_H0 ;  /* 0x20000009ff067230 */ /* 0x000fe20000004100 */
[----:B------:R-:W-:Y:S01]  /*b1e0*/  FMUL.FTZ R33, R3, R0 ;  /* 0x0000000003217220 */ /* 0x000fe20000410000 */
[----:B------:R-:W-:Y:S02]  /*b1f0*/  HADD2.F32 R10, -RZ, R43.H0_H0 ;  /* 0x2000002bff0a7230 */ /* 0x000fe40000004100 */
[----:B------:R-:W-:Y:S02]  /*b200*/  HADD2.F32 R2, -RZ, R40.H1_H1 ;  /* 0x30000028ff027230 */ /* 0x000fe40000004100 */
[----:B------:R-:W-:Y:S01]  /*b210*/  HADD2.F32 R0, -RZ, R41.H1_H1 ;  /* 0x30000029ff007230 */ /* 0x000fe20000004100 */
[C---:B------:R-:W-:Y:S01]  /*b220*/  FMUL.FTZ R31, R6.reuse, R5 ;  /* 0x00000005061f7220 */ /* 0x040fe20000410000 */
[----:B------:R-:W-:Y:S01]  /*b230*/  HADD2.F32 R9, -RZ, R9.H1_H1 ;  /* 0x30000009ff097230 */ /* 0x000fe20000004100 */
[----:B------:R-:W-:Y:S01]  /*b240*/  FFMA.FTZ R35, R6, R10, R4 ;  /* 0x0000000a06237223 */ /* 0x000fe20000010004 */
[--C-:B------:R-:W-:Y:S01]  /*b250*/  HADD2.F32 R7, -RZ, R45.reuse.H0_H0 ;  /* 0x2000002dff077230 */ /* 0x100fe20000004100 */
[----:B------:R-:W-:Y:S01]  /*b260*/  FMUL.FTZ R5, R17, R2 ;  /* 0x0000000211057220 */ /* 0x000fe20000410000 */
[----:B------:R-:W-:Y:S01]  /*b270*/  HADD2.F32 R6, -RZ, R44.H0_H0 ;  /* 0x2000002cff067230 */ /* 0x000fe20000004100 */
[----:B------:R-:W-:Y:S01]  /*b280*/  FMUL.FTZ R4, R21, R0 ;  /* 0x0000000015047220 */ /* 0x000fe20000410000 */
[----:B------:R-:W-:Y:S01]  /*b290*/  HADD2.F32 R3, -RZ, R42.H0_H0 ;  /* 0x2000002aff037230 */ /* 0x000fe20000004100 */
[----:B------:R-:W-:Y:S01]  /*b2a0*/  FFMA.FTZ R32, R9, R7, R5 ;  /* 0x0000000709207223 */ /* 0x000fe20000010005 */
[----:B------:R-:W-:Y:S01]  /*b2b0*/  HADD2.F32 R5, -RZ, R45.H1_H1 ;  /* 0x3000002dff057230 */ /* 0x000fe20000004100 */
[----:B------:R-:W-:-:S02]  /*b2c0*/  FFMA.FTZ R30, R8, R6, R4 ;  /* 0x00000006081e7223 */ /* 0x000fc40000010004 */
[----:B------:R-:W-:Y:S01]  /*b2d0*/  FMUL.FTZ R29, R9, R2 ;  /* 0x00000002091d7220 */ /* 0x000fe20000410000 */
[----:B------:R-:W-:Y:S01]  /*b2e0*/  HADD2.F32 R2, -RZ, R44.H1_H1 ;  /* 0x3000002cff027230 */ /* 0x000fe20000004100 */
[----:B------:R-:W-:Y:S02]  /*b2f0*/  FMUL.FTZ R4, R20, R3 ;  /* 0x0000000314047220 */ /* 0x000fe40000410000 */
[----:B------:R-:W-:Y:S01]  /*b300*/  FMUL.FTZ R27, R8, R0 ;  /* 0x00000000081b7220 */ /* 0x000fe20000410000 */
[----:B------:R-:W-:Y:S01]  /*b310*/  HADD2.F32 R0, -RZ, R43.H1_H1 ;  /* 0x3000002bff007230 */ /* 0x000fe20000004100 */
[C---:B------:R-:W-:Y:S01]  /*b320*/  FFMA.FTZ R28, R12.reuse, R5, R4 ;  /* 0x000000050c1c7223 */ /* 0x040fe20000010004 */
[--C-:B------:R-:W-:Y:S01]  /*b330*/  HADD2.F32 R4, -RZ, R46.reuse.H1_H1 ;  /* 0x3000002eff047230 */ /* 0x100fe20000004100 */
[----:B------:R-:W-:Y:S01]  /*b340*/  FMUL.FTZ R25, R12, R3 ;  /* 0x000000030c197220 */ /* 0x000fe20000410000 */
[----:B------:R-:W-:Y:S01]  /*b350*/  HADD2.F32 R3, -RZ, R46.H0_H0 ;  /* 0x2000002eff037230 */ /* 0x000fe20000004100 */
[----:B------:R-:W-:-:S02]  /*b360*/  FMUL.FTZ R9, R23, R2 ;  /* 0x0000000217097220 */ /* 0x000fc40000410000 */
[----:B------:R-:W-:Y:S02]  /*b370*/  FMUL.FTZ R8, R22, R0 ;  /* 0x0000000016087220 */ /* 0x000fe40000410000 */
[C---:B------:R-:W-:Y:S02]  /*b380*/  FMUL.FTZ R24, R15.reuse, R2 ;  /* 0x000000020f187220 */ /* 0x040fe40000410000 */
[C---:B------:R-:W-:Y:S02]  /*b390*/  FMUL.FTZ R12, R14.reuse, R0 ;  /* 0x000000000e0c7220 */ /* 0x040fe40000410000 */
[----:B------:R-:W-:Y:S02]  /*b3a0*/  FFMA.FTZ R15, R15, R4, R9 ;  /* 0x000000040f0f7223 */ /* 0x000fe40000010009 */
[----:B------:R-:W-:Y:S02]  /*b3b0*/  FFMA.FTZ R14, R14, R3, R8 ;  /* 0x000000030e0e7223 */ /* 0x000fe40000010008 */
[----:B------:R-:W-:-:S02]  /*b3c0*/  FFMA.FTZ R10, R18, R10, -R31 ;  /* 0x0000000a120a7223 */ /* 0x000fc4000001081f */
[----:B------:R-:W-:Y:S02]  /*b3d0*/  FFMA.FTZ R9, R17, R7, -R29 ;  /* 0x0000000711097223 */ /* 0x000fe4000001081d */
[----:B------:R-:W-:Y:S02]  /*b3e0*/  FFMA.FTZ R13, R19, R13, -R34 ;  /* 0x0000000d130d7223 */ /* 0x000fe40000010822 */
[----:B------:R-:W-:Y:S02]  /*b3f0*/  FFMA.FTZ R8, R16, R11, -R33 ;  /* 0x0000000b10087223 */ /* 0x000fe40000010821 */
[----:B------:R-:W-:Y:S02]  /*b400*/  FFMA.FTZ R7, R21, R6, -R27 ;  /* 0x0000000615077223 */ /* 0x000fe4000001081b */
[----:B------:R-:W-:Y:S02]  /*b410*/  FFMA.FTZ R2, R20, R5, -R25 ;  /* 0x0000000514027223 */ /* 0x000fe40000010819 */
[----:B------:R-:W-:-:S02]  /*b420*/  FFMA.FTZ R0, R23, R4, -R24 ;  /* 0x0000000417007223 */ /* 0x000fc40000010818 */
[----:B------:R-:W-:Y:S01]  /*b430*/  FFMA.FTZ R3, R22, R3, -R12 ;  /* 0x0000000316037223 */ /* 0x000fe2000001080c */
[----:B------:R-:W-:Y:S02]  /*b440*/  F2FP.PACK_AB R9, R9, R10 ;  /* 0x0000000a0909723e */ /* 0x000fe400000000ff */
[----:B------:R-:W-:Y:S02]  /*b450*/  F2FP.PACK_AB R8, R8, R13 ;  /* 0x0000000d0808723e */ /* 0x000fe400000000ff */
[----:B------:R-:W-:Y:S02]  /*b460*/  F2FP.PACK_AB R10, R2, R7 ;  /* 0x00000007020a723e */ /* 0x000fe400000000ff */
[----:B------:R-:W-:Y:S02]  /*b470*/  F2FP.PACK_AB R11, R3, R0 ;  /* 0x00000000030b723e */ /* 0x000fe400000000ff */
[----:B------:R-:W-:Y:S02]  /*b480*/  F2FP.PACK_AB R4, R36, R37 ;  /* 0x000000252404723e */ /* 0x000fe400000000ff */
[----:B------:R-:W-:-:S02]  /*b490*/  F2FP.PACK_AB R5, R32, R35 ;  /* 0x000000232005723e */ /* 0x000fc400000000ff */
[----:B------:R-:W-:Y:S02]  /*b4a0*/  F2FP.PACK_AB R6, R28, R30 ;  /* 0x0000001e1c06723e */ /* 0x000fe400000000ff */
[----:B------:R-:W-:Y:S01]  /*b4b0*/  F2FP.PACK_AB R7, R14, R15 ;  /* 0x0000000f0e07723e */ /* 0x000fe200000000ff */
[----:B------:R1:W-:Y:S04]  /*b4c0*/  STS.128 [R47], R8 ;  /* 0x000000082f007388 */ /* 0x0003e80000000c00 */
[----:B------:R1:W-:Y:S02]  /*b4d0*/  STS.128 [R26+0x5100], R4 ;  /* 0x005100041a007388 */ /* 0x0003e40000000c00 */
.L_x_326:
[----:B------:R-:W-:Y:S05]  /*b4e0*/  BSYNC B0 ;  /* 0x0000000000007941 */ /* 0x000fea0003800000 */
.L_x_325:
[----:B------:R-:W-:Y:S01]  /*b4f0*/  IADD3 R0, R98, 0x20, RZ ;  /* 0x0000002062007810 */ /* 0x000fe20007ffe0ff */
[----:B------:R-:W-:Y:S03]  /*b500*/  BSSY B0, `(.L_x_327) ;  /* 0x000005d000007945 */ /* 0x000fe60003800000 */
[----:B------:R-:W-:-:S13]  /*b510*/  ISETP.GE.OR P1, PT, R0, R38, P0 ;  /* 0x000000260000720c */ /* 0x000fda0000726670 */
[----:B------:R-:W-:Y:S05]  /*b520*/  @P1 BRA `(.L_x_328) ;  /* 0x000005a000001947 */ /* 0x000fea0003800000 */
[----:B------:R-:W2:Y:S01]  /*b530*/  LDL R2, [R1+0x4c] ;  /* 0x00004c0001027983 */ /* 0x000ea20000100800 */
[C---:B------:R-:W-:Y:S02]  /*b540*/  IADD3 R3, R98.reuse, 0x20, RZ ;  /* 0x0000002062037810 */ /* 0x040fe40007ffe0ff */
[----:B-1----:R-:W-:Y:S01]  /*b550*/  IADD3 R4, R98, 0x20, RZ ;  /* 0x0000002062047810 */ /* 0x002fe20007ffe0ff */
[----:B------:R-:W3:Y:S01]  /*b560*/  LDL R47, [R1+0xd8] ;  /* 0x0000d800012f7983 */ /* 0x000ee20000100800 */
[----:B------:R-:W-:Y:S02]  /*b570*/  SHF.L.U32 R3, R3, 0x6, RZ ;  /* 0x0000000603037819 */ /* 0x000fe400000006ff */
[----:B------:R-:W-:Y:S02]  /*b580*/  SHF.L.U32 R4, R4, 0x6, RZ ;  /* 0x0000000604047819 */ /* 0x000fe400000006ff */
[----:B------:R-:W-:Y:S02]  /*b590*/  LOP3.LUT R3, R3, 0x1c0, RZ, 0xc0, !PT ;  /* 0x000001c003037812 */ /* 0x000fe400078ec0ff */
[----:B------:R-:W-:-:S02]  /*b5a0*/  LOP3.LUT R4, R4, 0x1c0, RZ, 0xc0, !PT ;  /* 0x000001c004047812 */ /* 0x000fc400078ec0ff */
[----:B------:R-:W-:Y:S02]  /*b5b0*/  IADD3 R0, R86, c[0x0][0x27c], RZ ;  /* 0x00009f0056007a10 */ /* 0x000fe40007ffe0ff */
[----:B------:R-:W-:Y:S02]  /*b5c0*/  SHF.R.U32.HI R3, RZ, 0x3, R3 ;  /* 0x00000003ff037819 */ /* 0x000fe40000011603 */
[----:B------:R-:W-:-:S04]  /*b5d0*/  LOP3.LUT R0, R4, 0x38, R0, 0xf8, !PT ;  /* 0x0000003804007812 */ /* 0x000fc800078ef800 */
[----:B------:R-:W-:Y:S01]  /*b5e0*/  LOP3.LUT R0, R0, R3, RZ, 0x3c, !PT ;  /* 0x0000000300007212 */ /* 0x000fe200078e3cff */
[----:B------:R-:W-:-:S03]  /*b5f0*/  HADD2.F32 R13, -RZ, R41.H0_H0 ;  /* 0x20000029ff0d7230 */ /* 0x000fc60000004100 */
[----:B--2---:R-:W-:-:S04]  /*b600*/  IADD3 R0, R2, R0, RZ ;  /* 0x0000000002007210 */ /* 0x004fc80007ffe0ff */
[----:B------:R-:W-:Y:S01]  /*b610*/  SHF.L.U32 R26, R0, 0x1, RZ ;  /* 0x00000001001a7819 */ /* 0x000fe200000006ff */
[----:B---3--:R-:W1:Y:S04]  /*b620*/  LDS.128 R4, [R47] ;  /* 0x000000002f047984 */ /* 0x008e680000000c00 */
[----:B------:R-:W2:Y:S01]  /*b630*/  LDS.128 R8, [R26+0x5100] ;  /* 0x005100001a087984 */ /* 0x000ea20000000c00 */
[--C-:B------:R-:W-:Y:S02]  /*b640*/  HADD2.F32 R2, -RZ, R39.reuse.H0_H0 ;  /* 0x20000027ff027230 */ /* 0x100fe40000004100 */
[----:B------:R-:W-:Y:S02]  /*b650*/  HADD2.F32 R0, -RZ, R39.H1_H1 ;  /* 0x30000027ff007230 */ /* 0x000fe40000004100 */
[----:B-1----:R-:W-:-:S02]  /*b660*/  HADD2.F32 R19, -RZ, R4.H0_H0 ;  /* 0x20000004ff137230 */ /* 0x002fc40000004100 */
[----:B------:R-:W-:Y:S02]  /*b670*/  HADD2.F32 R16, -RZ, R4.H1_H1 ;  /* 0x30000004ff107230 */ /* 0x000fe40000004100 */
[----:B--2---:R-:W-:Y:S02]  /*b680*/  HADD2.F32 R4, -RZ, R8.H0_H0 ;  /* 0x20000008ff047230 */ /* 0x004fe40000004100 */
[--C-:B------:R-:W-:Y:S02]  /*b690*/  HADD2.F32 R23, -RZ, R7.reuse.H0_H0 ;  /* 0x20000007ff177230 */ /* 0x100fe40000004100 */
[----:B------:R-:W-:Y:S01]  /*b6a0*/  HADD2.F32 R22, -RZ, R7.H1_H1 ;  /* 0x30000007ff167230 */ /* 0x000fe20000004100 */
[C---:B------:R-:W-:Y:S01]  /*b6b0*/  FMUL.FTZ R7, R2.reuse, R19 ;  /* 0x0000001302077220 */ /* 0x040fe20000410000 */
        /* <DEDUP_REMOVED lines=15> */
[C---:B------:R-:W-:Y:S01]  /*b7b0*/  FMUL.FTZ R4, R5.reuse, R18 ;  /* 0x0000001205047220 */ /* 0x040fe20000410000 */
[----:B------:R-:W-:Y:S01]  /*b7c0*/  HADD2.F32 R6, -RZ, R9.H0_H0 ;  /* 0x20000009ff067230 */ /* 0x000fe20000004100 */
[----:B------:R-:W-:Y:S01]  /*b7d0*/  FMUL.FTZ R33, R0, R3 ;  /* 0x0000000300217220 */ /* 0x000fe20000410000 */
[----:B------:R-:W-:Y:S02]  /*b7e0*/  HADD2.F32 R10, -RZ, R43.H0_H0 ;  /* 0x2000002bff0a7230 */ /* 0x000fe40000004100 */
[----:B------:R-:W-:Y:S02]  /*b7f0*/  HADD2.F32 R2, -RZ, R40.H1_H1 ;  /* 0x30000028ff027230 */ /* 0x000fe40000004100 */
[----:B------:R-:W-:Y:S01]  /*b800*/  HADD2.F32 R0, -RZ, R41.H1_H1 ;  /* 0x30000029ff007230 */ /* 0x000fe20000004100 */
[-C--:B------:R-:W-:Y:S01]  /*b810*/  FMUL.FTZ R31, R5, R6.reuse ;  /* 0x00000006051f7220 */ /* 0x080fe20000410000 */
        /* <DEDUP_REMOVED lines=15> */
[-C--:B------:R-:W-:Y:S01]  /*b910*/  FFMA.FTZ R28, R5, R12.reuse, R4 ;  /* 0x0000000c051c7223 */ /* 0x080fe20000010004 */
[--C-:B------:R-:W-:Y:S01]  /*b920*/  HADD2.F32 R4, -RZ, R46.reuse.H1_H1 ;  /* 0x3000002eff047230 */ /* 0x100fe20000004100 */
[----:B------:R-:W-:Y:S01]  /*b930*/  FMUL.FTZ R25, R3, R12 ;  /* 0x0000000c03197220 */ /* 0x000fe20000410000 */
[----:B------:R-:W-:Y:S01]  /*b940*/  HADD2.F32 R3, -RZ, R46.H0_H0 ;  /* 0x2000002eff037230 */ /* 0x000fe20000004100 */
[----:B------:R-:W-:-:S02]  /*b950*/  FMUL.FTZ R9, R2, R23 ;  /* 0x0000001702097220 */ /* 0x000fc40000410000 */
[----:B------:R-:W-:Y:S02]  /*b960*/  FMUL.FTZ R8, R0, R22 ;  /* 0x0000001600087220 */ /* 0x000fe40000410000 */
[-C--:B------:R-:W-:Y:S02]  /*b970*/  FMUL.FTZ R24, R2, R15.reuse ;  /* 0x0000000f02187220 */ /* 0x080fe40000410000 */
[-C--:B------:R-:W-:Y:S02]  /*b980*/  FMUL.FTZ R12, R0, R14.reuse ;  /* 0x0000000e000c7220 */ /* 0x080fe40000410000 */
        /* <DEDUP_REMOVED lines=20> */
.L_x_328:
[----:B------:R-:W-:Y:S05]  /*bad0*/  BSYNC B0 ;  /* 0x0000000000007941 */ /* 0x000fea0003800000 */
.L_x_327:
        /* <DEDUP_REMOVED lines=94> */
.L_x_330:
[----:B------:R-:W-:Y:S05]  /*c0c0*/  BSYNC B0 ;  /* 0x0000000000007941 */ /* 0x000fea0003800000 */
.L_x_329:
[----:B------:R-:W-:-:S04]  /*c0d0*/  IADD3 R0, R98, 0x60, RZ ;  /* 0x0000006062007810 */ /* 0x000fc80007ffe0ff */
        /* <DEDUP_REMOVED lines=92> */
.L_x_320:
[----:B------:R-:W-:Y:S05]  /*c6a0*/  BSYNC B2 ;  /* 0x0000000000027941 */ /* 0x000fea0003800000 */
.L_x_304:
[----:B------:R-:W-:Y:S01]  /*c6b0*/  IMAD.WIDE.U32 R146, R85, c[0x0][0x210], RZ ;  /* 0x0000840055927a25 */ /* 0x000fe200078e00ff */
[----:B------:R-:W-:-:S04]  /*c6c0*/  DEPBAR.LE SB0, 0x0 ;  /* 0x000080000000791a */ /* 0x000fc80000000000 */
[----:B------:R-:W-:Y:S01]  /*c6d0*/  IMAD R144, R85, c[0x0][0x214], R147 ;  /* 0x0000850055907a24 */ /* 0x000fe200078e0293 */
[----:B------:R-:W-:Y:S01]  /*c6e0*/  STL.64 [R1+0x8], R146 ;  /* 0x0000089201007387 */ /* 0x000fe20000100a00 */
[----:B------:R-:W-:Y:S02]  /*c6f0*/  IMAD R0, R88, c[0x0][0x208], RZ ;  /* 0x0000820058007a24 */ /* 0x000fe400078e02ff */
[C---:B--23--:R-:W-:Y:S01]  /*c700*/  IMAD.WIDE.U32 R2, R223.reuse, c[0x0][0x208], RZ ;  /* 0x00008200df027a25 */ /* 0x04cfe200078e00ff */
[----:B------:R-:W-:Y:S03]  /*c710*/  STL [R1+0x10], R144 ;  /* 0x0000109001007387 */ /* 0x000fe60000100800 */
[----:B------:R-:W-:Y:S01]  /*c720*/  IMAD R0, R223, c[0x0][0x20c], R0 ;  /* 0x00008300df007a24 */ /* 0x000fe200078e0200 */
[----:B------:R-:W2:Y:S03]  /*c730*/  LDL R85, [R1+0x4] ;  /* 0x0000040001557983 */ /* 0x000ea60000100800 */
[----:B------:R-:W-:Y:S01]  /*c740*/  IMAD.IADD R3, R3, 0x1, R0 ;  /* 0x0000000103037824 */ /* 0x000fe200078e0200 */
[----:B------:R-:W-:Y:S01]  /*c750*/  BAR.SYNC.DEFER_BLOCKING 0x0 ;  /* 0x0000000000007b1d */ /* 0x000fe20000010000 */
[----:B------:R-:W-:-:S02]  /*c760*/  IMAD R0, R89, c[0x0][0x218], RZ ;  /* 0x0000860059007a24 */ /* 0x000fc400078e02ff */
[----:B------:R-:W-:-:S04]  /*c770*/  IMAD.WIDE.U32 R2, R214, c[0x0][0x218], R2 ;  /* 0x00008600d6027a25 */ /* 0x000fc800078e0002 */
[----:B------:R-:W-:Y:S01]  /*c780*/  IMAD R0, R214, c[0x0][0x21c], R0 ;  /* 0x00008700d6007a24 */ /* 0x000fe200078e0200 */
[----:B------:R-:W-:-:S04]  /*c790*/  IADD3 R2, P0, R2, R146, RZ ;  /* 0x0000009202027210 */ /* 0x000fc80007f1e0ff */
[----:B------:R-:W-:Y:S01]  /*c7a0*/  IADD3.X R3, R144, R3, R0, P0, !PT ;  /* 0x0000000390037210 */ /* 0x000fe200007fe400 */
[----:B-1----:R-:W-:Y:S04]  /*c7b0*/  LDSM.16.M88.4 R4, [R203+0x2000] ;  /* 0x00200000cb04783b */ /* 0x002fe80000000200 */
[----:B------:R-:W1:Y:S04]  /*c7c0*/  LDSM.16.M88.4 R32, [R196] ;  /* 0x00000000c420783b */ /* 0x000e680000000200 */
[----:B------:R-:W3:Y:S04]  /*c7d0*/  LDSM.16.M88.4 R28, [R196+0x800] ;  /* 0x00080000c41c783b */ /* 0x000ee80000000200 */
[----:B------:R-:W4:Y:S04]  /*c7e0*/  LDSM.16.M88.4 R24, [R196+0x1000] ;  /* 0x00100000c418783b */ /* 0x000f280000000200 */
[----:B------:R-:W5:Y:S04]  /*c7f0*/  LDSM.16.M88.4 R20, [R196+0x1800] ;  /* 0x00180000c414783b */ /* 0x000f680000000200 */
[----:B------:R-:W4:Y:S04]  /*c800*/  LDSM.16.M88.4 R16, [R196+0x2000] ;  /* 0x00200000c410783b */ /* 0x000f280000000200 */
[----:B------:R-:W5:Y:S04]  /*c810*/  LDSM.16.M88.4 R8, [R203] ;  /* 0x00000000cb08783b */ /* 0x000f680000000200 */
[----:B------:R-:W-:Y:S04]  /*c820*/  LDSM.16.M88.4 R12, [R206+0x2000] ;  /* 0x00200000ce0c783b */ /* 0x000fe80000000200 */
[----:B------:R-:W5:Y:S04]  /*c830*/  LDSM.16.M88.4 R104, [R208] ;  /* 0x00000000d068783b */ /* 0x000f680000000200 */
[----:B------:R-:W5:Y:S04]  /*c840*/  LDSM.16.M88.4 R68, [R209] ;  /* 0x00000000d144783b */ /* 0x000f680000000200 */
[----:B------:R-:W5:Y:S04]  /*c850*/  LDSM.16.M88.4 R56, [R207] ;  /* 0x00000000cf38783b */ /* 0x000f680000000200 */
[----:B------:R-:W5:Y:S01]  /*c860*/  LDSM.16.M88.4 R60, [R211] ;  /* 0x00000000d33c783b */ /* 0x000f620000000200 */
[C---:B-1----:R-:W-:Y:S03]  /*c870*/  HMMA.16816.F32 R48, R4.reuse, R32, RZ ;  /* 0x000000200430723c */ /* 0x042fe600000018ff */
[----:B------:R-:W1:Y:S05]  /*c880*/  LDSM.16.M88.4 R64, [R210] ;  /* 0x00000000d240783b */ /* 0x000e6a0000000200 */
[C---:B---3--:R-:W-:Y:S08]  /*c890*/  HMMA.16816.F32 R44, R4.reuse, R28, RZ ;  /* 0x0000001c042c723c */ /* 0x048ff000000018ff */
[C---:B----4-:R-:W-:Y:S08]  /*c8a0*/  HMMA.16816.F32 R40, R4.reuse, R24, RZ ;  /* 0x000000180428723c */ /* 0x050ff000000018ff */
[C---:B-----5:R-:W-:Y:S08]  /*c8b0*/  HMMA.16816.F32 R36, R4.reuse, R20, RZ ;  /* 0x000000140424723c */ /* 0x060ff000000018ff */
[C---:B------:R-:W-:Y:S08]  /*c8c0*/  HMMA.16816.F32 R52, R4.reuse, R16, RZ ;  /* 0x000000100434723c */ /* 0x040ff000000018ff */
[C---:B------:R-:W-:Y:S08]  /*c8d0*/  HMMA.16816.F32 R72, R4.reuse, R34, RZ ;  /* 0x000000220448723c */ /* 0x040ff000000018ff */
[C---:B------:R-:W-:Y:S08]  /*c8e0*/  HMMA.16816.F32 R76, R4.reuse, R30, RZ ;  /* 0x0000001e044c723c */ /* 0x040ff000000018ff */
[C---:B------:R-:W-:Y:S08]  /*c8f0*/  HMMA.16816.F32 R80, R4.reuse, R26, RZ ;  /* 0x0000001a0450723c */ /* 0x040ff000000018ff */
[C---:B------:R-:W-:Y:S08]  /*c900*/  HMMA.16816.F32 R100, R4.reuse, R22, RZ ;  /* 0x000000160464723c */ /* 0x040ff000000018ff */
[----:B------:R-:W-:Y:S01]  /*c910*/  HMMA.16816.F32 R4, R4, R18, RZ ;  /* 0x000000120404723c */ /* 0x000fe200000018ff */
[----:B------:R-:W-:-:S04]  /*c920*/  LEA R0, P0, R2, c[0x0][0x1f8], 0x1 ;  /* 0x00007e0002007a11 */ /* 0x000fc800078008ff */
[----:B------:R-:W-:Y:S02]  /*c930*/  LEA.HI.X R2, R2, c[0x0][0x1fc], R3, 0x1, P0 ;  /* 0x00007f0002027a11 */ /* 0x000fe400000f0c03 */
[----:B------:R-:W3:Y:S01]  /*c940*/  SHFL.IDX PT, R3, R0, RZ, 0x181f ;  /* 0x00181fff00037589 */ /* 0x000ee200000e0000 */
[C---:B------:R-:W-:Y:S08]  /*c950*/  HMMA.16816.F32 R108, R8.reuse, R32, RZ ;  /* 0x00000020086c723c */ /* 0x040ff000000018ff */
[----:B------:R-:W-:Y:S08]  /*c960*/  HMMA.16816.F32 R168, R8, R34, RZ ;  /* 0x0000002208a8723c */ /* 0x000ff000000018ff */
[C---:B------:R-:W-:Y:S01]  /*c970*/  HMMA.16816.F32 R32, R12.reuse, R106, R4 ;  /* 0x0000006a0c20723c */ /* 0x040fe20000001804 */
[----:B------:R-:W4:Y:S04]  /*c980*/  SHFL.IDX PT, R4, R0, 0x1, 0x181f ;  /* 0x00381f0000047f89 */ /* 0x000f2800000e0000 */
[----:B------:R-:W5:Y:S03]  /*c990*/  SHFL.IDX PT, R6, R0, 0x2, 0x181f ;  /* 0x00581f0000067f89 */ /* 0x000f6600000e0000 */
[C---:B------:R-:W-:Y:S01]  /*c9a0*/  HMMA.16816.F32 R136, R12.reuse, R68, R36 ;  /* 0x000000440c88723c */ /* 0x040fe20000001824 */
[----:B------:R-:W-:Y:S07]  /*c9b0*/  SHFL.IDX PT, R7, R2, 0x1, 0x181f ;  /* 0x00381f0002077f89 */ /* 0x000fee00000e0000 */
[C---:B------:R-:W-:Y:S01]  /*c9c0*/  HMMA.16816.F32 R140, R12.reuse, R56, R48 ;  /* 0x000000380c8c723c */ /* 0x040fe20000001830 */
[----:B------:R-:W-:Y:S07]  /*c9d0*/  SHFL.IDX PT, R5, R0, 0x3, 0x181f ;  /* 0x00781f0000057f89 */ /* 0x000fee00000e0000 */
[C---:B------:R-:W-:Y:S08]  /*c9e0*/  HMMA.16816.F32 R132, R12.reuse, R60, R44 ;  /* 0x0000003c0c84723c */ /* 0x040ff0000000182c */
[C---:B-1----:R-:W-:Y:S08]  /*c9f0*/  HMMA.16816.F32 R124, R12.reuse, R64, R40 ;  /* 0x000000400c7c723c */ /* 0x042ff00000001828 */
[C---:B------:R-:W-:Y:S08]  /*ca00*/  HMMA.16816.F32 R128, R12.reuse, R104, R52 ;  /* 0x000000680c80723c */ /* 0x040ff00000001834 */
[C---:B------:R-:W-:Y:S08]  /*ca10*/  HMMA.16816.F32 R72, R12.reuse, R58, R72 ;  /* 0x0000003a0c48723c */ /* 0x040ff00000001848 */
[C---:B------:R-:W-:Y:S08]  /*ca20*/  HMMA.16816.F32 R76, R12.reuse, R62, R76 ;  /* 0x0000003e0c4c723c */ /* 0x040ff0000000184c */
[C---:B------:R-:W-:Y:S08]  /*ca30*/  HMMA.16816.F32 R80, R12.reuse, R66, R80 ;  /* 0x000000420c50723c */ /* 0x040ff00000001850 */
[----:B------:R-:W-:Y:S01]  /*ca40*/  HMMA.16816.F32 R36, R12, R70, R100 ;  /* 0x000000460c24723c */ /* 0x000fe20000001864 */
[----:B------:R-:W1:Y:S07]  /*ca50*/  SHFL.IDX PT, R13, R2, RZ, 0x181f ;  /* 0x00181fff020d7589 */ /* 0x000e6e00000e0000 */
[C---:B------:R-:W-:Y:S08]  /*ca60*/  HMMA.16816.F32 R112, R8.reuse, R24, RZ ;  /* 0x000000180870723c */ /* 0x040ff000000018ff */
[C---:B------:R-:W-:Y:S08]  /*ca70*/  HMMA.16816.F32 R160, R8.reuse, R26, RZ ;  /* 0x0000001a08a0723c */ /* 0x040ff000000018ff */
[C---:B------:R-:W-:Y:S01]  /*ca80*/  HMMA.16816.F32 R24, R8.reuse, R20, RZ ;  /* 0x000000140818723c */ /* 0x040fe200000018ff */
[----:B------:R-:W1:Y:S07]  /*ca90*/  SHFL.IDX PT, R20, R2, 0x2, 0x181f ;  /* 0x00581f0002147f89 */ /* 0x000e6e00000e0000 */
[C---:B------:R-:W-:Y:S01]  /*caa0*/  HMMA.16816.F32 R120, R8.reuse, R16, RZ ;  /* 0x000000100878723c */ /* 0x040fe200000018ff */
[----:B------:R1:W1:Y:S07]  /*cab0*/  SHFL.IDX PT, R17, R0, 0x4, 0x181f ;  /* 0x00981f0000117f89 */ /* 0x00026e00000e0000 */
[----:B------:R-:W-:Y:S01]  /*cac0*/  HMMA.16816.F32 R152, R8, R18, RZ ;  /* 0x000000120898723c */ /* 0x000fe200000018ff */
[----:B------:R-:W2:Y:S01]  /*cad0*/  SHFL.IDX PT, R19, R2, 0x3, 0x181f ;  /* 0x00781f0002137f89 */ /* 0x000ea200000e0000 */
[----:B------:R-:W-:-:S03]  /*cae0*/  IMAD.SHL.U32 R16, R244, 0x2, RZ ;  /* 0x00000002f4107824 */ /* 0x000fc600078e00ff */
[----:B------:R2:W2:Y:S01]  /*caf0*/  SHFL.IDX PT, R18, R2, 0x4, 0x181f ;  /* 0x00981f0002127f89 */ /* 0x0004a200000e0000 */
[----:B------:R-:W-:Y:S02]  /*cb00*/  ISETP.GE.AND P0, PT, R244, c[0x0][0x1d4], PT ;  /* 0x00007500f4007a0c */ /* 0x000fe40003f06270 */
[----:B------:R-:W-:Y:S01]  /*cb10*/  HMMA.16816.F32 R116, R8, R28, RZ ;  /* 0x0000001c0874723c */ /* 0x000fe200000018ff */
[-C--:B---3--:R-:W-:Y:S02]  /*cb20*/  IADD3 R14, P2, R3, R16.reuse, RZ ;  /* 0x00000010030e7210 */ /* 0x088fe40007f5e0ff */
[-C--:B----4-:R-:W-:Y:S02]  /*cb30*/  IADD3 R12, P1, R4, R16.reuse, RZ ;  /* 0x00000010040c7210 */ /* 0x090fe40007f3e0ff */
[----:B-----5:R-:W-:-:S03]  /*cb40*/  IADD3 R6, P3, R6, R16, RZ ;  /* 0x0000001006067210 */ /* 0x020fc60007f7e0ff */
[----:B------:R-:W-:Y:S01]  /*cb50*/  HMMA.16816.F32 R164, R8, R30, RZ ;  /* 0x0000001e08a4723c */ /* 0x000fe200000018ff */
[----:B-1----:R-:W-:-:S07]  /*cb60*/  SHF.L.U64.HI R0, R244, 0x1, R245 ;  /* 0x00000001f4007819 */ /* 0x002fce00000102f5 */
[----:B------:R-:W-:Y:S01]  /*cb70*/  HMMA.16816.F32 R156, R8, R22, RZ ;  /* 0x00000016089c723c */ /* 0x000fe200000018ff */
[----:B------:R-:W1:Y:S01]  /*cb80*/  LDSM.16.M88.4 R8, [R206] ;  /* 0x00000000ce08783b */ /* 0x000e620000000200 */
[C---:B------:R-:W-:Y:S01]  /*cb90*/  ISETP.LT.OR P6, PT, R84.reuse, 0x1, P0 ;  /* 0x000000015400780c */ /* 0x040fe200007c1670 */
[--C-:B------:R-:W-:Y:S01]  /*cba0*/  IMAD.X R15, R13, 0x1, R0.reuse, P2 ;  /* 0x000000010d0f7824 */ /* 0x100fe200010e0600 */
[C---:B------:R-:W-:Y:S01]  /*cbb0*/  ISETP.LT.OR P5, PT, R84.reuse, 0x11, P0 ;  /* 0x000000115400780c */ /* 0x040fe200007a1670 */
[--C-:B------:R-:W-:Y:S01]  /*cbc0*/  IMAD.X R13, R7, 0x1, R0.reuse, P1 ;  /* 0x00000001070d7824 */ /* 0x100fe200008e0600 */
[----:B------:R-:W-:Y:S01]  /*cbd0*/  ISETP.LT.OR P4, PT, R84, 0x21, P0 ;  /* 0x000000215400780c */ /* 0x000fe20000781670 */
[----:B------:R-:W-:Y:S01]  /*cbe0*/  IMAD.X R7, R20, 0x1, R0, P3 ;  /* 0x0000000114077824 */ /* 0x000fe200018e0600 */
[C---:B------:R-:W-:Y:S02]  /*cbf0*/  ISETP.LT.OR P3, PT, R84.reuse, 0x31, P0 ;  /* 0x000000315400780c */ /* 0x040fe40000761670 */
[----:B------:R-:W-:-:S02]  /*cc00*/  ISETP.LT.OR P2, PT, R84, 0x41, P0 ;  /* 0x000000415400780c */ /* 0x000fc40000741670 */
[-C--:B------:R-:W-:Y:S02]  /*cc10*/  IADD3 R4, P1, R5, R16.reuse, RZ ;  /* 0x0000001005047210 */ /* 0x080fe40007f3e0ff */
[----:B--2---:R-:W-:Y:S01]  /*cc20*/  IADD3 R2, P0, R17, R16, RZ ;  /* 0x0000001011027210 */ /* 0x004fe20007f1e0ff */
[----:B------:R-:W-:Y:S01]  /*cc30*/  @!PT LDS RZ, [RZ] ;  /* 0x00000000fffff984 */ /* 0x000fe20000000800 */
[----:B------:R-:W-:Y:S01]  /*cc40*/  @!PT LDS RZ, [RZ] ;  /* 0x00000000fffff984 */ /* 0x000fe20000000800 */
[----:B------:R-:W-:Y:S01]  /*cc50*/  @!PT LDS RZ, [RZ] ;  /* 0x00000000fffff984 */ /* 0x000fe20000000800 */
[----:B------:R2:W-:Y:S02]  /*cc60*/  LDGSTS.E.BYPASS.LTC128B.128 [R213+0x100], [R14.64], !P6 ;  /* 0x001000000ed57fae */ /* 0x0005e4000f101d48 */
[--C-:B------:R-:W-:Y:S02]  /*cc70*/  IMAD.X R5, R19, 0x1, R0.reuse, P1 ;  /* 0x0000000113057824 */ /* 0x100fe400008e0600 */
[----:B------:R-:W-:Y:S01]  /*cc80*/  IMAD.X R3, R18, 0x1, R0, P0 ;  /* 0x0000000112037824 */ /* 0x000fe200000e0600 */
[----:B------:R2:W-:Y:S04]  /*cc90*/  LDGSTS.E.BYPASS.LTC128B.128 [R213+0x900], [R12.64], !P5 ;  /* 0x009000000cd57fae */ /* 0x0005e8000e901d48 */
[----:B------:R3:W-:Y:S04]  /*cca0*/  LDGSTS.E.BYPASS.LTC128B.128 [R213+0x1100], [R6.64], !P4 ;  /* 0x0110000006d57fae */ /* 0x0007e8000e101d48 */
[----:B------:R3:W-:Y:S04]  /*ccb0*/  LDGSTS.E.BYPASS.LTC128B.128 [R213+0x1900], [R4.64], !P3 ;  /* 0x0190000004d57fae */ /* 0x0007e8000d901d48 */
[----:B------:R4:W-:Y:S04]  /*ccc0*/  LDGSTS.E.BYPASS.LTC128B.128 [R213+0x2100], [R2.64], !P2 ;  /* 0x0210000002d57fae */ /* 0x0009e8000d101d48 */
[----:B------:R-:W-:Y:S04]  /*ccd0*/  LDSM.16.M88.4 R48, [R202+0x1800] ;  /* 0x00180000ca30783b */ /* 0x000fe80000000200 */
[----:B------:R-:W-:Y:S04]  /*cce0*/  LDSM.16.M88.4 R44, [R202+0x2000] ;  /* 0x00200000ca2c783b */ /* 0x000fe80000000200 */
[----:B------:R-:W-:Y:S04]  /*ccf0*/  LDSM.16.M88.4 R20, [R202] ;  /* 0x00000000ca14783b */ /* 0x000fe80000000200 */
[----:B------:R-:W-:Y:S04]  /*cd00*/  LDSM.16.M88.4 R40, [R202+0x800] ;  /* 0x00080000ca28783b */ /* 0x000fe80000000200 */
[----:B------:R-:W-:Y:S04]  /*cd10*/  LDSM.16.M88.4 R52, [R202+0x1000] ;  /* 0x00100000ca34783b */ /* 0x000fe80000000200 */
[----:B---3--:R-:W3:Y:S04]  /*cd20*/  LDSM.16.M88.4 R4, [R204+0x2000] ;  /* 0x00200000cc04783b */ /* 0x008ee80000000200 */
[----:B--2---:R-:W2:Y:S01]  /*cd30*/  LDSM.16.M88.4 R12, [R204] ;  /* 0x00000000cc0c783b */ /* 0x004ea20000000200 */
        /* <DEDUP_REMOVED lines=11> */
[----:B------:R-:W-:Y:S07]  /*cdf0*/  LDSM.16.M88.4 R8, [R205] ;  /* 0x00000000cd08783b */ /* 0x000fee0000000200 */
[C---:B---3--:R-:W-:Y:S08]  /*ce00*/  HMMA.16816.F32 R116, R4.reuse, R48, R136 ;  /* 0x000000300474723c */ /* 0x048ff00000001888 */
        /* <DEDUP_REMOVED lines=9> */
[----:B------:R-:W-:Y:S01]  /*cea0*/  HMMA.16816.F32 R80, R4, R46, R32 ;  /* 0x0000002e0450723c */ /* 0x000fe20000001820 */
[----:B------:R-:W-:Y:S04]  /*ceb0*/  LDSM.16.M88.4 R4, [R205+0x2000] ;  /* 0x00200000cd04783b */ /* 0x000fe80000000200 */
[----:B------:R-:W-:Y:S03]  /*cec0*/  LDSM.16.M88.4 R32, [R199+0x800] ;  /* 0x00080000c720783b */ /* 0x000fe60000000200 */
[C---:B--2---:R-:W-:Y:S01]  /*ced0*/  HMMA.16816.F32 R76, R12.reuse, R20, R28 ;  /* 0x000000140c4c723c */ /* 0x044fe2000000181c */
[----:B------:R-:W-:Y:S07]  /*cee0*/  LDSM.16.M88.4 R28, [R199+0x1000] ;  /* 0x00100000c71c783b */ /* 0x000fee0000000200 */
[----:B------:R-:W-:Y:S01]  /*cef0*/  HMMA.16816.F32 R72, R12, R22, R24 ;  /* 0x000000160c48723c */ /* 0x000fe20000001818 */
[----:B------:R-:W1:Y:S04]  /*cf00*/  LDSM.16.M88.4 R20, [R199+0x2000] ;  /* 0x00200000c714783b */ /* 0x000e680000000200 */
[----:B------:R-:W2:Y:S01]  /*cf10*/  LDSM.16.M88.4 R24, [R199+0x1800] ;  /* 0x00180000c718783b */ /* 0x000ea20000000200 */
[----:B------:R-:W-:Y:S01]  /*cf20*/  ISETP.GT.AND P0, PT, R95, R85, PT ;  /* 0x000000555f00720c */ /* 0x000fe20003f04270 */
[----:B------:R-:W-:-:S04]  /*cf30*/  DEPBAR.LE SB0, 0x0 ;  /* 0x000080000000791a */ /* 0x000fc80000000000 */
        /* <DEDUP_REMOVED lines=8> */
[----:B------:R-:W-:Y:S07]  /*cfc0*/  BSSY B0, `(.L_x_331) ;  /* 0x0000057000007945 */ /* 0x000fee0003800000 */
[C---:B-1----:R-:W-:Y:S08]  /*cfd0*/  HMMA.16816.F32 R148, R4.reuse, R22, R80 ;  /* 0x000000160494723c */ /* 0x042ff00000001850 */
[----:B------:R-:W-:Y:S08]  /*cfe0*/  HMMA.16816.F32 R152, R4, R20, R108 ;  /* 0x000000140498723c */ /* 0x000ff0000000186c */
        /* <DEDUP_REMOVED lines=8> */
[C---:B--2---:R-:W-:Y:S08]  /*d070*/  HMMA.16816.F32 R100, R4.reuse, R24, R116 ;  /* 0x000000180464723c */ /* 0x044ff00000001874 */
        /* <DEDUP_REMOVED lines=12> */
[----:B----4-:R-:W-:Y:S01]  /*d140*/  ISETP.NE.AND P1, PT, R96, 0x1, PT ;  /* 0x000000016000780c */ /* 0x010fe20003f25270 */
[----:B------:R-:W-:Y:S01]  /*d150*/  IMAD.MOV.U32 R214, RZ, RZ, RZ ;  /* 0x000000ffffd67224 */ /* 0x000fe200078e00ff */
[----:B------:R-:W-:-:S02]  /*d160*/  IADD3 R3, R183, R90, R186 ;  /* 0x0000005ab7037210 */ /* 0x000fc40007ffe0ba */
[----:B------:R-:W-:Y:S02]  /*d170*/  ISETP.GT.AND P0, PT, R183, 0x4f, PT ;  /* 0x0000004fb700780c */ /* 0x000fe40003f04270 */
[----:B------:R-:W-:-:S05]  /*d180*/  IADD3 R3, R3, -0x50, RZ ;  /* 0xffffffb003037810 */ /* 0x000fca0007ffe0ff */
[----:B------:R-:W-:Y:S02]  /*d190*/  IMAD.MOV.U32 R2, RZ, RZ, R3 ;  /* 0x000000ffff027224 */ /* 0x000fe400078e0003 */
[----:B------:R-:W-:-:S05]  /*d1a0*/  @P1 IMAD.HI.U32 R4, R3, c[0x0][0x2bc], RZ ;  /* 0x0000af0003041a27 */ /* 0x000fca00078e00ff */
[----:B------:R-:W-:-:S04]  /*d1b0*/  @P1 SHF.R.U32.HI R2, RZ, c[0x0][0x2c0], R4 ;  /* 0x0000b000ff021a19 */ /* 0x000fc80000011604 */
[----:B------:R-:W-:-:S04]  /*d1c0*/  @!P0 IADD3 R5, P1, R2, R184, RZ ;  /* 0x000000b802058210 */ /* 0x000fc80007f3e0ff */
[----:B------:R-:W-:Y:S02]  /*d1d0*/  @!P0 LEA.HI.X.SX32 R6, R2, R182, 0x1, P1 ;  /* 0x000000b602068211 */ /* 0x000fe400008f0eff */
[----:B------:R-:W-:-:S04]  /*d1e0*/  @!P0 LEA R4, P1, R5, c[0x0][0x2a0], 0x2 ;  /* 0x0000a80005048a11 */ /* 0x000fc800078210ff */
[----:B------:R-:W-:-:S05]  /*d1f0*/  @!P0 LEA.HI.X R5, R5, c[0x0][0x2a4], R6, 0x2, P1 ;  /* 0x0000a90005058a11 */ /* 0x000fca00008f1406 */
[----:B------:R1:W2:Y:S01]  /*d200*/  @!P0 LDG.E R214, [R4.64] ;  /* 0x0000000804d68981 */ /* 0x0002a2000c1e1900 */
[----:B------:R-:W-:-:S04]  /*d210*/  IMAD.MOV R2, RZ, RZ, -R2 ;  /* 0x000000ffff027224 */ /* 0x000fc800078e0a02 */
[----:B------:R-:W-:-:S05]  /*d220*/  IMAD R223, R2, c[0x0][0x2b8], R3 ;  /* 0x0000ae0002df7a24 */ /* 0x000fca00078e0203 */
[----:B------:R-:W-:-:S05]  /*d230*/  SHF.R.S32.HI R2, RZ, 0x1f, R223 ;  /* 0x0000001fff027819 */ /* 0x000fca00000114df */
[----:B-1----:R-:W-:Y:S02]  /*d240*/  IMAD R4, R2, c[0x0][0x1e0], RZ ;  /* 0x0000780002047a24 */ /* 0x002fe400078e02ff */
[----:B------:R-:W-:-:S04]  /*d250*/  IMAD.WIDE.U32 R2, R223, c[0x0][0x1e0], RZ ;  /* 0x00007800df027a25 */ /* 0x000fc800078e00ff */
        /* <DEDUP_REMOVED lines=12> */
.L_x_427:
        /* <DEDUP_REMOVED lines=17> */
[--C-:B------:R-:W-:Y:S02]  /*d430*/  IMAD.X R9, R9, 0x1, R0.reuse, P3 ;  /* 0x0000000109097824 */ /* 0x100fe400018e0600 */
[----:B------:R-:W-:-:S03]  /*d440*/  IMAD.X R7, R13, 0x1, R0, P2 ;  /* 0x000000010d077824 */ /* 0x000fc600010e0600 */
[----:B------:R2:W-:Y:S01]  /*d450*/  LDGSTS.E.BYPASS.LTC128B.128 [R213+0x3100], [R8.64], !P0 ;  /* 0x0310000008d57fae */ /* 0x0005e2000c101d48 */
[----:B------:R-:W-:-:S03]  /*d460*/  IMAD.X R3, R12, 0x1, R0, P1 ;  /* 0x000000010c037824 */ /* 0x000fc600008e0600 */
[----:B------:R4:W-:Y:S04]  /*d470*/  LDGSTS.E.BYPASS.LTC128B.128 [R213+0x3900], [R6.64], !P0 ;  /* 0x0390000006d57fae */ /* 0x0009e8000c101d48 */
[----:B------:R2:W-:Y:S01]  /*d480*/  LDGSTS.E.BYPASS.LTC128B.128 [R213+0x4100], [R2.64], !P0 ;  /* 0x0410000002d57fae */ /* 0x0005e2000c101d48 */
[----:B----4-:R-:W-:-:S04]  /*d490*/  SEL R6, RZ, 0x10, P0 ;  /* 0x00000010ff067807 */ /* 0x010fc80000000000 */
.L_x_428:
[C---:B-123--:R-:W-:Y:S02]  /*d4a0*/  IADD3 R2, -R6.reuse, 0x10, RZ ;  /* 0x0000001006027810 */ /* 0x04efe40007ffe1ff */
[----:B------:R-:W-:Y:S02]  /*d4b0*/  ISETP.NE.U32.AND P2, PT, R6, RZ, PT ;  /* 0x000000ff0600720c */ /* 0x000fe40003f45070 */
[----:B------:R-:W-:-:S04]  /*d4c0*/  LOP3.LUT R2, R2, 0xf, RZ, 0xc0, !PT ;  /* 0x0000000f02027812 */ /* 0x000fc800078ec0ff */
[----:B------:R-:W-:-:S04]  /*d4d0*/  IADD3 R2, P1, P0, R2, R4, R16 ;  /* 0x0000000402027210 */ /* 0x000fc8000783e010 */
[----:B------:R-:W-:-:S05]  /*d4e0*/  IADD3.X R3, RZ, R5, R0, P1, P0 ;  /* 0x00000005ff037210 */ /* 0x000fca0000fe0400 */
[----:B------:R-:W-:Y:S01]  /*d4f0*/  @!PT LDS RZ, [RZ] ;  /* 0x00000000fffff984 */ /* 0x000fe20000000800 */
[----:B------:R-:W-:Y:S01]  /*d500*/  @!PT LDS RZ, [RZ] ;  /* 0x00000000fffff984 */ /* 0x000fe20000000800 */
[----:B------:R-:W-:Y:S01]  /*d510*/  @!PT LDS RZ, [RZ] ;  /* 0x00000000fffff984 */ /* 0x000fe20000000800 */
[----:B------:R1:W-:Y:S04]  /*d520*/  LDGSTS.E.BYPASS.LTC128B.128.ZFILL [R213+0x4900], [R2.64], P2 ;  /* 0x0490000002d57fae */ /* 0x0003e80009141d48 */
.L_x_332:
[----:B----4-:R-:W-:Y:S05]  /*d530*/  BSYNC B0 ;  /* 0x0000000000007941 */ /* 0x010fea0003800000 */
.L_x_331:
[----:B------:R-:W2:Y:S04]  /*d540*/  LDL R0, [R1+0x7c] ;  /* 0x00007c0001007983 */ /* 0x000ea80000100800 */
[----:B------:R-:W0:Y:S01]  /*d550*/  LDGDEPBAR ;  /* 0x00000000000079af */ /* 0x000e220000000000 */
[----:B--2---:R-:W-:-:S05]  /*d560*/  IMAD.IADD R0, R94, 0x1, -R0 ;  /* 0x000000015e007824 */ /* 0x004fca00078e0a00 */
[C---:B------:R-:W-:Y:S02]  /*d570*/  ISETP.GT.AND P0, PT, R0.reuse, 0x1, PT ;  /* 0x000000010000780c */ /* 0x040fe40003f04270 */
[----:B------:R-:W-:Y:S02]  /*d580*/  ISETP.GT.AND P1, PT, R0, RZ, PT ;  /* 0x000000ff0000720c */ /* 0x000fe40003f24270 */
[----:B------:R-:W-:Y:S02]  /*d590*/  FSEL R38, R143, -INF , P0 ;  /* 0xff8000008f267808 */ /* 0x000fe40000000000 */
[----:B------:R-:W-:Y:S02]  /*d5a0*/  FSEL R29, R141, -INF , P0 ;  /* 0xff8000008d1d7808 */ /* 0x000fe40000000000 */
[----:B------:R-:W-:Y:S02]  /*d5b0*/  FSEL R17, R79, -INF , P0 ;  /* 0xff8000004f117808 */ /* 0x000fe40000000000 */
[----:B------:R-:W-:-:S02]  /*d5c0*/  FSEL R10, R77, -INF , P0 ;  /* 0xff8000004d0a7808 */ /* 0x000fc40000000000 */
[----:B------:R-:W-:Y:S02]  /*d5d0*/  ISETP.GT.AND P0, PT, R0, 0x11, PT ;  /* 0x000000110000780c */ /* 0x000fe40003f04270 */
[----:B------:R-:W-:Y:S02]  /*d5e0*/  FSEL R37, R142, -INF , P1 ;  /* 0xff8000008e257808 */ /* 0x000fe40000800000 */
[----:B------:R-:W-:Y:S02]  /*d5f0*/  FSEL R27, R140, -INF , P1 ;  /* 0xff8000008c1b7808 */ /* 0x000fe40000800000 */
[----:B------:R-:W-:Y:S02]  /*d600*/  ISETP.GT.AND P3, PT, R0, 0x8, PT ;  /* 0x000000080000780c */ /* 0x000fe40003f64270 */
        /* <DEDUP_REMOVED lines=8> */
[----:B------:R-:W-:Y:S02]  /*d690*/  ISETP.GT.AND P0, PT, R0, 0x29, PT ;  /* 0x000000290000780c */ /* 0x000fe40003f04270 */
        /* <DEDUP_REMOVED lines=10> */
[----:B------:R-:W-:-:S02]  /*d740*/  ISETP.GT.AND P5, PT, R0, 0x18, PT ;  /* 0x000000180000780c */ /* 0x000fc40003fa4270 */
[----:B------:R-:W-:Y:S02]  /*d750*/  FSEL R25, R70, -INF , P1 ;  /* 0xff80000046197808 */ /* 0x000fe40000800000 */
[----:B------:R-:W-:Y:S02]  /*d760*/  FSEL R13, R68, -INF , P1 ;  /* 0xff800000440d7808 */ /* 0x000fe40000800000 */
[----:B------:R-:W-:Y:S02]  /*d770*/  FSEL R117, R123, -INF , P0 ;  /* 0xff8000007b757808 */ /* 0x000fe40000000000 */
[----:B------:R-:W-:Y:S02]  /*d780*/  FSEL R109, R121, -INF , P0 ;  /* 0xff800000796d7808 */ /* 0x000fe40000000000 */
[----:B------:R-:W-:Y:S02]  /*d790*/  FSEL R74, R59, -INF , P0 ;  /* 0xff8000003b4a7808 */ /* 0x000fe40000000000 */
[----:B------:R-:W-:-:S02]  /*d7a0*/  FSEL R71, R57, -INF , P0 ;  /* 0xff80000039477808 */ /* 0x000fc40000000000 */
[C---:B------:R-:W-:Y:S02]  /*d7b0*/  ISETP.GT.AND P4, PT, R0.reuse, 0x19, PT ;  /* 0x000000190000780c */ /* 0x040fe40003f84270 */
[C---:B------:R-:W-:Y:S02]  /*d7c0*/  ISETP.GT.AND P3, PT, R0.reuse, 0x20, PT ;  /* 0x000000200000780c */ /* 0x040fe40003f64270 */
[C---:B------:R-:W-:Y:S02]  /*d7d0*/  ISETP.GT.AND P2, PT, R0.reuse, 0x21, PT ;  /* 0x000000210000780c */ /* 0x040fe40003f44270 */
[C---:B------:R-:W-:Y:S02]  /*d7e0*/  ISETP.GT.AND P1, PT, R0.reuse, 0x28, PT ;  /* 0x000000280000780c */ /* 0x040fe40003f24270 */
[----:B------:R-:W-:Y:S02]  /*d7f0*/  ISETP.GT.AND P0, PT, R0, 0x30, PT ;  /* 0x000000300000780c */ /* 0x000fe40003f04270 */
        /* <DEDUP_REMOVED lines=25> */
[C---:B------:R-:W-:Y:S02]  /*d990*/  ISETP.GT.AND P5, PT, R0.reuse, 0x38, PT ;  /* 0x000000380000780c */ /* 0x040fe40003fa4270 */
[C---:B------:R-:W-:Y:S02]  /*d9a0*/  ISETP.GT.AND P4, PT, R0.reuse, 0x39, PT ;  /* 0x000000390000780c */ /* 0x040fe40003f84270 */
[C---:B------:R-:W-:Y:S02]  /*d9b0*/  ISETP.GT.AND P3, PT, R0.reuse, 0x40, PT ;  /* 0x000000400000780c */ /* 0x040fe40003f64270 */
[C---:B------:R-:W-:Y:S02]  /*d9c0*/  ISETP.GT.AND P2, PT, R0.reuse, 0x41, PT ;  /* 0x000000410000780c */ /* 0x040fe40003f44270 */
[C---:B------:R-:W-:Y:S02]  /*d9d0*/  ISETP.GT.AND P1, PT, R0.reuse, 0x48, PT ;  /* 0x000000480000780c */ /* 0x040fe40003f24270 */
[----:B------:R-:W-:-:S02]  /*d9e0*/  ISETP.GT.AND P0, PT, R0, 0x49, PT ;  /* 0x000000490000780c */ /* 0x000fc40003f04270 */
[----:B------:R-:W-:Y:S02]  /*d9f0*/  FMNMX.FTZ R0, R9, R10, !PT ;  /* 0x0000000a09007209 */ /* 0x000fe40007810000 */
[----:B-1----:R-:W-:Y:S02]  /*da00*/  FMNMX.FTZ R2, R15, R17, !PT ;  /* 0x000000110f027209 */ /* 0x002fe40007810000 */
        /* <DEDUP_REMOVED lines=103> */
[----:B------:R-:W1:Y:S04]  /*e080*/  SHFL.BFLY PT, R0, R4, 0x2, 0x1f ;  /* 0x0c401f0004007f89 */ /* 0x000e6800000e0000 */
        /* <DEDUP_REMOVED lines=9> */
[----:B------:R-:W3:Y:S04]  /*e120*/  SHFL.BFLY PT, R6, R3, 0x1, 0x1f ;  /* 0x0c201f0003067f89 */ /* 0x000ee800000e0000 */
[----:B------:R4:W4:Y:S01]  /*e130*/  SHFL.BFLY PT, R8, R7, 0x1, 0x1f ;  /* 0x0c201f0007087f89 */ /* 0x00092200000e0000 */
[----:B-1----:R-:W-:Y:S02]  /*e140*/  FMNMX.FTZ R90, R0, R4, !PT ;  /* 0x00000004005a7209 */ /* 0x002fe40007810000 */
[----:B--2---:R-:W-:Y:S02]  /*e150*/  FMNMX.FTZ R89, R2, R5, !PT ;  /* 0x0000000502597209 */ /* 0x004fe40007810000 */
[----:B---3--:R-:W-:Y:S02]  /*e160*/  FMNMX.FTZ R88, R3, R6, !PT ;  /* 0x0000000603587209 */ /* 0x008fe40007810000 */
.L_x_429:
[C---:B------:R-:W-:Y:S01]  /*e170*/  FMUL.FTZ R0, R90.reuse, c[0x0][0x2d0] ;  /* 0x0000b4005a007a20 */ /* 0x040fe20000410000 */
[----:B------:R-:W-:Y:S01]  /*e180*/  FSETP.NEU.FTZ.AND P0, PT, R90, -INF , PT ;  /* 0xff8000005a00780b */ /* 0x000fe20003f1d000 */
[----:B------:R-:W2:Y:S01]  /*e190*/  LDL R230, [R1+0x4] ;  /* 0x0000040001e67983 */ /* 0x000ea20000100800 */
[C---:B------:R-:W-:Y:S01]  /*e1a0*/  FMUL.FTZ R3, R89.reuse, c[0x0][0x2d0] ;  /* 0x0000b40059037a20 */ /* 0x040fe20000410000 */
[----:B----4-:R-:W-:Y:S01]  /*e1b0*/  FMNMX.FTZ R85, R8, R7, !PT ;  /* 0x0000000708557209 */ /* 0x010fe20007810000 */
[----:B------:R-:W-:Y:S01]  /*e1c0*/  WARPSYNC 0xffffffff ;  /* 0xffffffff00007948 */ /* 0x000fe20003800000 */
[----:B------:R-:W-:Y:S01]  /*e1d0*/  FSEL R4, R0, RZ, P0 ;  /* 0x000000ff00047208 */ /* 0x000fe20000000000 */
[----:B------:R-:W1:Y:S01]  /*e1e0*/  LDSM.16.MT88.4 R48, [R197] ;  /* 0x00000000c530783b */ /* 0x000e620000004200 */
[----:B------:R-:W-:-:S03]  /*e1f0*/  FSETP.NEU.FTZ.AND P0, PT, R89, -INF , PT ;  /* 0xff8000005900780b */ /* 0x000fc60003f1d000 */
[--C-:B------:R-:W-:Y:S01]  /*e200*/  FFMA.FTZ R0, R9, c[0x0][0x2d0], -R4.reuse ;  /* 0x0000b40009007a23 */ /* 0x100fe20000010804 */
[----:B------:R-:W-:Y:S01]  /*e210*/  FSEL R3, R3, RZ, P0 ;  /* 0x000000ff03037208 */ /* 0x000fe20000000000 */
[--C-:B------:R-:W-:Y:S01]  /*e220*/  FFMA.FTZ R2, R16, c[0x0][0x2d0], -R4.reuse ;  /* 0x0000b40010027a23 */ /* 0x100fe20000010804 */
[----:B------:R-:W-:Y:S01]  /*e230*/  FSETP.NEU.FTZ.AND P0, PT, R88, -INF , PT ;  /* 0xff8000005800780b */ /* 0x000fe20003f1d000 */
[----:B------:R3:W-:Y:S01]  /*e240*/  MUFU.EX2 R166, R0 ;  /* 0x0000000000a67308 */ /* 0x0007e20000000800 */
[----:B------:R-:W4:Y:S01]  /*e250*/  LDSM.16.MT88.4 R40, [R197+0x800] ;  /* 0x00080000c528783b */ /* 0x000f220000004200 */
[----:B------:R-:W-:Y:S02]  /*e260*/  FFMA.FTZ R5, R28, c[0x0][0x2d0], -R3 ;  /* 0x0000b4001c057a23 */ /* 0x000fe40000010803 */
[--C-:B------:R-:W-:Y:S01]  /*e270*/  FFMA.FTZ R101, R76, c[0x0][0x2d0], -R4.reuse ;  /* 0x0000b4004c657a23 */ /* 0x100fe20000010804 */
[----:B------:R-:W5:Y:S01]  /*e280*/  LDSM.16.MT88.4 R44, [R201] ;  /* 0x00000000c92c783b */ /* 0x000f620000004200 */
[----:B------:R-:W-:-:S02]  /*e290*/  FFMA.FTZ R96, R75, c[0x0][0x2d0], -R4 ;  /* 0x0000b4004b607a23 */ /* 0x000fc40000010804 */
[----:B------:R1:W-:Y:S01]  /*e2a0*/  MUFU.EX2 R225, R2 ;  /* 0x0000000200e17308 */ /* 0x0003e20000000800 */
[--C-:B------:R-:W-:Y:S02]  /*e2b0*/  FFMA.FTZ R84, R72, c[0x0][0x2d0], -R4.reuse ;  /* 0x0000b40048547a23 */ /* 0x100fe40000010804 */
[--C-:B------:R-:W-:Y:S02]  /*e2c0*/  FFMA.FTZ R83, R71, c[0x0][0x2d0], -R4.reuse ;  /* 0x0000b40047537a23 */ /* 0x100fe40000010804 */
[--C-:B------:R-:W-:Y:S02]  /*e2d0*/  FFMA.FTZ R150, R69, c[0x0][0x2d0], -R4.reuse ;  /* 0x0000b40045967a23 */ /* 0x100fe40000010804 */
[--C-:B------:R-:W-:Y:S01]  /*e2e0*/  FFMA.FTZ R149, R67, c[0x0][0x2d0], -R4.reuse ;  /* 0x0000b40043957a23 */ /* 0x100fe20000010804 */
[----:B------:R1:W-:Y:S01]  /*e2f0*/  MUFU.EX2 R221, R5 ;  /* 0x0000000500dd7308 */ /* 0x0003e20000000800 */
[--C-:B---3--:R-:W-:Y:S02]  /*e300*/  FFMA.FTZ R0, R10, c[0x0][0x2d0], -R4.reuse ;  /* 0x0000b4000a007a23 */ /* 0x108fe40000010804 */
[----:B------:R-:W-:-:S02]  /*e310*/  FFMA.FTZ R148, R65, c[0x0][0x2d0], -R4 ;  /* 0x0000b40041947a23 */ /* 0x000fc40000010804 */
[--C-:B------:R-:W-:Y:S02]  /*e320*/  FFMA.FTZ R147, R63, c[0x0][0x2d0], -R4.reuse ;  /* 0x0000b4003f937a23 */ /* 0x100fe40000010804 */
[--C-:B------:R-:W-:Y:S01]  /*e330*/  FFMA.FTZ R171, R61, c[0x0][0x2d0], -R4.reuse ;  /* 0x0000b4003dab7a23 */ /* 0x100fe20000010804 */
[----:B------:R-:W3:Y:S01]  /*e340*/  MUFU.EX2 R165, R0 ;  /* 0x0000000000a57308 */ /* 0x000ee20000000800 */
[----:B-1----:R-:W-:Y:S02]  /*e350*/  FMUL.FTZ R2, R88, c[0x0][0x2d0] ;  /* 0x0000b40058027a20 */ /* 0x002fe40000410000 */
[--C-:B------:R-:W-:Y:S02]  /*e360*/  FFMA.FTZ R175, R58, c[0x0][0x2d0], -R4.reuse ;  /* 0x0000b4003aaf7a23 */ /* 0x100fe40000010804 */
[--C-:B------:R-:W-:Y:S01]  /*e370*/  FFMA.FTZ R174, R57, c[0x0][0x2d0], -R4.reuse ;  /* 0x0000b40039ae7a23 */ /* 0x100fe20000010804 */
[----:B------:R-:W-:Y:S01]  /*e380*/  FSEL R2, R2, RZ, P0 ;  /* 0x000000ff02027208 */ /* 0x000fe20000000000 */
[----:B------:R-:W-:Y:S01]  /*e390*/  FFMA.FTZ R173, R56, c[0x0][0x2d0], -R4 ;  /* 0x0000b40038ad7a23 */ /* 0x000fe20000010804 */
[----:B------:R-:W-:Y:S01]  /*e3a0*/  FSETP.NEU.FTZ.AND P0, PT, R85, -INF , PT ;  /* 0xff8000005500780b */ /* 0x000fe20003f1d000 */
[----:B------:R-:W-:Y:S01]  /*e3b0*/  FFMA.FTZ R169, R64, c[0x0][0x2d0], -R3 ;  /* 0x0000b40040a97a23 */ /* 0x000fe20000010803 */
[----:B------:R-:W-:Y:S01]  /*e3c0*/  MUFU.EX2 R194, R83 ;  /* 0x0000005300c27308 */ /* 0x000fe20000000800 */
[----:B------:R-:W-:-:S02]  /*e3d0*/  FFMA.FTZ R5, R35, c[0x0][0x2d0], -R2 ;  /* 0x0000b40023057a23 */ /* 0x000fc40000010802 */
[--C-:B------:R-:W-:Y:S02]  /*e3e0*/  FFMA.FTZ R156, R97, c[0x0][0x2d0], -R2.reuse ;  /* 0x0000b400619c7a23 */ /* 0x100fe40000010802 */
[----:B------:R-:W-:Y:S01]  /*e3f0*/  FFMA.FTZ R185, R95, c[0x0][0x2d0], -R2 ;  /* 0x0000b4005fb97a23 */ /* 0x000fe20000010802 */
[----:B---3--:R-:W-:Y:S01]  /*e400*/  F2FP.PACK_AB R20, R165, R166 ;  /* 0x000000a6a514723e */ /* 0x008fe200000000ff */
[----:B------:R-:W-:Y:S01]  /*e410*/  FFMA.FTZ R0, R11, c[0x0][0x2d0], -R4 ;  /* 0x0000b4000b007a23 */ /* 0x000fe20000010804 */
[----:B------:R1:W-:Y:S01]  /*e420*/  MUFU.EX2 R219, R5 ;  /* 0x0000000500db7308 */ /* 0x0003e20000000800 */
[--C-:B------:R-:W-:Y:S02]  /*e430*/  FFMA.FTZ R184, R94, c[0x0][0x2d0], -R2.reuse ;  /* 0x0000b4005eb87a23 */ /* 0x100fe40000010802 */
[----:B------:R-:W-:Y:S02]  /*e440*/  FFMA.FTZ R177, R59, c[0x0][0x2d0], -R3 ;  /* 0x0000b4003bb17a23 */ /* 0x000fe40000010803 */
[----:B------:R-:W-:-:S02]  /*e450*/  FFMA.FTZ R65, R110, c[0x0][0x2d0], -R2 ;  /* 0x0000b4006e417a23 */ /* 0x000fc40000010802 */
[--C-:B------:R-:W-:Y:S01]  /*e460*/  FFMA.FTZ R64, R111, c[0x0][0x2d0], -R2.reuse ;  /* 0x0000b4006f407a23 */ /* 0x100fe20000010802 */
[----:B------:R3:W-:Y:S01]  /*e470*/  MUFU.EX2 R168, R0 ;  /* 0x0000000000a87308 */ /* 0x0007e20000000800 */
[--C-:B------:R-:W-:Y:S02]  /*e480*/  FFMA.FTZ R172, R62, c[0x0][0x2d0], -R3.reuse ;  /* 0x0000b4003eac7a23 */ /* 0x100fe40000010803 */
[--C-:B------:R-:W-:Y:S02]  /*e490*/  FFMA.FTZ R76, R77, c[0x0][0x2d0], -R3.reuse ;  /* 0x0000b4004d4c7a23 */ /* 0x100fe40000010803 */
[--C-:B------:R-:W-:Y:S02]  /*e4a0*/  FFMA.FTZ R79, R79, c[0x0][0x2d0], -R3.reuse ;  /* 0x0000b4004f4f7a23 */ /* 0x100fe40000010803 */
[----:B------:R-:W-:Y:S02]  /*e4b0*/  FFMA.FTZ R78, R78, c[0x0][0x2d0], -R3 ;  /* 0x0000b4004e4e7a23 */ /* 0x000fe40000010803 */
[----:B-1----:R-:W-:-:S02]  /*e4c0*/  FFMA.FTZ R5, R36, c[0x0][0x2d0], -R2 ;  /* 0x0000b40024057a23 */ /* 0x002fc40000010802 */
[--C-:B------:R-:W-:Y:S02]  /*e4d0*/  FFMA.FTZ R77, R74, c[0x0][0x2d0], -R3.reuse ;  /* 0x0000b4004a4d7a23 */ /* 0x100fe40000010803 */
[----:B------:R-:W-:Y:S01]  /*e4e0*/  MUFU.EX2 R228, R5 ;  /* 0x0000000500e47308 */ /* 0x000fe20000000800 */
[--C-:B------:R-:W-:Y:S02]  /*e4f0*/  FFMA.FTZ R144, R82, c[0x0][0x2d0], -R3.reuse ;  /* 0x0000b40052907a23 */ /* 0x100fe40000010803 */
[----:B---3--:R-:W-:Y:S02]  /*e500*/  FFMA.FTZ R0, R12, c[0x0][0x2d0], -R4 ;  /* 0x0000b4000c007a23 */ /* 0x008fe40000010804 */
[--C-:B------:R-:W-:Y:S02]  /*e510*/  FFMA.FTZ R145, R73, c[0x0][0x2d0], -R3.reuse ;  /* 0x0000b40049917a23 */ /* 0x100fe40000010803 */
[--C-:B------:R-:W-:Y:S01]  /*e520*/  FFMA.FTZ R146, R70, c[0x0][0x2d0], -R3.reuse ;  /* 0x0000b40046927a23 */ /* 0x100fe20000010803 */
[----:B------:R1:W3:Y:S01]  /*e530*/  MUFU.EX2 R176, R0 ;  /* 0x0000000000b07308 */ /* 0x0002e20000000800 */
[----:B------:R-:W-:-:S02]  /*e540*/  FFMA.FTZ R152, R68, c[0x0][0x2d0], -R3 ;  /* 0x0000b40044987a23 */ /* 0x000fc40000010803 */
[----:B------:R-:W-:Y:S02]  /*e550*/  FFMA.FTZ R170, R66, c[0x0][0x2d0], -R3 ;  /* 0x0000b40042aa7a23 */ /* 0x000fe40000010803 */
[--C-:B------:R-:W-:Y:S02]  /*e560*/  FFMA.FTZ R159, R105, c[0x0][0x2d0], -R2.reuse ;  /* 0x0000b400699f7a23 */ /* 0x100fe40000010802 */
[--C-:B------:R-:W-:Y:S01]  /*e570*/  FFMA.FTZ R158, R102, c[0x0][0x2d0], -R2.reuse ;  /* 0x0000b400669e7a23 */ /* 0x100fe20000010802 */
[----:B------:R-:W-:Y:S01]  /*e580*/  MUFU.EX2 R193, R77 ;  /* 0x0000004d00c17308 */ /* 0x000fe20000000800 */
[--C-:B------:R-:W-:Y:S02]  /*e590*/  FFMA.FTZ R157, R100, c[0x0][0x2d0], -R2.reuse ;  /* 0x0000b400649d7a23 */ /* 0x100fe40000010802 */
[--C-:B------:R-:W-:Y:S02]  /*e5a0*/  FFMA.FTZ R183, R81, c[0x0][0x2d0], -R2.reuse ;  /* 0x0000b40051b77a23 */ /* 0x100fe40000010802 */
[----:B------:R-:W-:-:S02]  /*e5b0*/  FFMA.FTZ R182, R80, c[0x0][0x2d0], -R2 ;  /* 0x0000b40050b67a23 */ /* 0x000fc40000010802 */
[----:B-1----:R-:W-:Y:S01]  /*e5c0*/  FFMA.FTZ R0, R13, c[0x0][0x2d0], -R4 ;  /* 0x0000b4000d007a23 */ /* 0x002fe20000010804 */
[----:B---3--:R-:W-:-:S03]  /*e5d0*/  F2FP.PACK_AB R22, R176, R168 ;  /* 0x000000a8b016723e */ /* 0x008fc600000000ff */
[----:B------:R1:W-:Y:S02]  /*e5e0*/  MUFU.EX2 R189, R0 ;  /* 0x0000000000bd7308 */ /* 0x0003e40000000800 */
[----:B-1----:R-:W-:-:S06]  /*e5f0*/  FFMA.FTZ R0, R14, c[0x0][0x2d0], -R4 ;  /* 0x0000b4000e007a23 */ /* 0x002fcc0000010804 */
[----:B------:R1:W3:Y:S02]  /*e600*/  MUFU.EX2 R222, R0 ;  /* 0x0000000000de7308 */ /* 0x0002e40000000800 */
[----:B-1----:R-:W-:Y:S01]  /*e610*/  FFMA.FTZ R0, R18, c[0x0][0x2d0], -R4 ;  /* 0x0000b40012007a23 */ /* 0x002fe20000010804 */
[----:B---3--:R-:W-:-:S05]  /*e620*/  F2FP.PACK_AB R12, R222, R189 ;  /* 0x000000bdde0c723e */ /* 0x008fca00000000ff */
        /* <DEDUP_REMOVED lines=14> */
[----:B------:R-:W-:Y:S01]  /*e710*/  HMMA.16816.F32 R8, R20, R48, RZ ;  /* 0x000000301408723c */ /* 0x000fe200000018ff */
[----:B-1----:R-:W-:-:S05]  /*e720*/  FFMA.FTZ R0, R26, c[0x0][0x2d0], -R3 ;  /* 0x0000b4001a007a23 */ /* 0x002fca0000010803 */
[----:B------:R1:W3:Y:S02]  /*e730*/  MUFU.EX2 R220, R0 ;  /* 0x0000000000dc7308 */ /* 0x0002e40000000800 */
[----:B-1----:R-:W-:Y:S01]  /*e740*/  FFMA.FTZ R0, R30, c[0x0][0x2d0], -R3 ;  /* 0x0000b4001e007a23 */ /* 0x002fe20000010803 */
[----:B---3--:R-:W-:Y:S01]  /*e750*/  F2FP.PACK_AB R13, R220, R188 ;  /* 0x000000bcdc0d723e */ /* 0x008fe200000000ff */
[----:B------:R-:W-:-:S04]  /*e760*/  FADD.FTZ R3, R166, R165 ;  /* 0x000000a5a6037221 */ /* 0x000fc80000010000 */
[----:B------:R1:W3:Y:S01]  /*e770*/  MUFU.EX2 R224, R0 ;  /* 0x0000000000e07308 */ /* 0x0002e20000000800 */
[----:B------:R-:W-:-:S04]  /*e780*/  FADD.FTZ R3, R168, R3 ;  /* 0x00000003a8037221 */ /* 0x000fc80000010000 */
[----:B------:R-:W-:-:S03]  /*e790*/  FADD.FTZ R67, R176, R3 ;  /* 0x00000003b0437221 */ /* 0x000fc60000010000 */
[----:B------:R-:W-:Y:S01]  /*e7a0*/  MUFU.EX2 R168, R145 ;  /* 0x0000009100a87308 */ /* 0x000fe20000000800 */
[----:B-1----:R-:W-:Y:S01]  /*e7b0*/  FFMA.FTZ R0, R27, c[0x0][0x2d0], -R2 ;  /* 0x0000b4001b007a23 */ /* 0x002fe20000010802 */
[----:B---3--:R-:W-:-:S06]  /*e7c0*/  F2FP.PACK_AB R15, R224, R221 ;  /* 0x000000dde00f723e */ /* 0x008fcc00000000ff */
[----:B------:R-:W-:Y:S01]  /*e7d0*/  MUFU.EX2 R176, R152 ;  /* 0x0000009800b07308 */ /* 0x000fe20000000800 */
[----:B----4-:R-:W-:Y:S07]  /*e7e0*/  HMMA.16816.F32 R128, R12, R40, R8 ;  /* 0x000000280c80723c */ /* 0x010fee0000001808 */
[----:B------:R1:W-:Y:S01]  /*e7f0*/  MUFU.EX2 R155, R0 ;  /* 0x00000000009b7308 */ /* 0x0003e20000000800 */
[----:B------:R-:W-:-:S07]  /*e800*/  F2FP.PACK_AB R10, R228, R219 ;  /* 0x000000dbe40a723e */ /* 0x000fce00000000ff */
[----:B------:R-:W-:Y:S01]  /*e810*/  MUFU.EX2 R165, R157 ;  /* 0x0000009d00a57308 */ /* 0x000fe20000000800 */
[----:B-1----:R-:W-:-:S07]  /*e820*/  FFMA.FTZ R0, R29, c[0x0][0x2d0], -R2 ;  /* 0x0000b4001d007a23 */ /* 0x002fce0000010802 */
[----:B------:R-:W-:Y:S08]  /*e830*/  MUFU.EX2 R166, R156 ;  /* 0x0000009c00a67308 */ /* 0x000ff00000000800 */
[----:B------:R1:W3:Y:S02]  /*e840*/  MUFU.EX2 R154, R0 ;  /* 0x00000000009a7308 */ /* 0x0002e40000000800 */
[--C-:B-1----:R-:W-:Y:S01]  /*e850*/  FFMA.FTZ R0, R31, c[0x0][0x2d0], -R2.reuse ;  /* 0x0000b4001f007a23 */ /* 0x102fe20000010802 */
[----:B---3--:R-:W-:Y:S01]  /*e860*/  F2FP.PACK_AB R16, R154, R155 ;  /* 0x0000009b9a10723e */ /* 0x008fe200000000ff */
[----:B------:R-:W1:Y:S04]  /*e870*/  LDSM.16.MT88.4 R28, [R201+0x800] ;  /* 0x00080000c91c783b */ /* 0x000e680000004200 */
[----:B------:R3:W-:Y:S02]  /*e880*/  MUFU.EX2 R160, R0 ;  /* 0x0000000000a07308 */ /* 0x0007e40000000800 */
[----:B---3--:R-:W-:-:S06]  /*e890*/  FFMA.FTZ R0, R32, c[0x0][0x2d0], -R2 ;  /* 0x0000b40020007a23 */ /* 0x008fcc0000010802 */
[----:B------:R3:W4:Y:S02]  /*e8a0*/  MUFU.EX2 R163, R0 ;  /* 0x0000000000a37308 */ /* 0x0007240000000800 */
[----:B---3--:R-:W-:Y:S01]  /*e8b0*/  FFMA.FTZ R0, R33, c[0x0][0x2d0], -R2 ;  /* 0x0000b40021007a23 */ /* 0x008fe20000010802 */
[----:B----4-:R-:W-:-:S05]  /*e8c0*/  F2FP.PACK_AB R18, R163, R160 ;  /* 0x000000a0a312723e */ /* 0x010fca00000000ff */
[----:B------:R3:W-:Y:S02]  /*e8d0*/  MUFU.EX2 R187, R0 ;  /* 0x0000000000bb7308 */ /* 0x0007e40000000800 */
[----:B---3--:R-:W-:-:S06]  /*e8e0*/  FFMA.FTZ R0, R34, c[0x0][0x2d0], -R2 ;  /* 0x0000b40022007a23 */ /* 0x008fcc0000010802 */
[----:B------:R3:W4:Y:S02]  /*e8f0*/  MUFU.EX2 R217, R0 ;  /* 0x0000000000d97308 */ /* 0x0007240000000800 */
[----:B---3--:R-:W-:Y:S01]  /*e900*/  FMUL.FTZ R0, R85, c[0x0][0x2d0] ;  /* 0x0000b40055007a20 */ /* 0x008fe20000410000 */
[----:B----4-:R-:W-:-:S04]  /*e910*/  F2FP.PACK_AB R8, R217, R187 ;  /* 0x000000bbd908723e */ /* 0x010fc800000000ff */
[----:B------:R-:W-:-:S05]  /*e920*/  FSEL R0, R0, RZ, P0 ;  /* 0x000000ff00007208 */ /* 0x000fca0000000000 */
[--C-:B------:R-:W-:Y:S02]  /*e930*/  FFMA.FTZ R5, R37, c[0x0][0x2d0], -R0.reuse ;  /* 0x0000b40025057a23 */ /* 0x100fe40000010800 */
[--C-:B------:R-:W-:Y:S02]  /*e940*/  FFMA.FTZ R6, R53, c[0x0][0x2d0], -R0.reuse ;  /* 0x0000b40035067a23 */ /* 0x100fe40000010800 */
[----:B------:R3:W-:Y:S01]  /*e950*/  MUFU.EX2 R153, R5 ;  /* 0x0000000500997308 */ /* 0x0007e20000000800 */
[--C-:B------:R-:W-:Y:S02]  /*e960*/  FFMA.FTZ R97, R114, c[0x0][0x2d0], -R0.reuse ;  /* 0x0000b40072617a23 */ /* 0x100fe40000010800 */
[--C-:B------:R-:W-:Y:S02]  /*e970*/  FFMA.FTZ R95, R113, c[0x0][0x2d0], -R0.reuse ;  /* 0x0000b400715f7a23 */ /* 0x100fe40000010800 */
[--C-:B------:R-:W-:Y:S02]  /*e980*/  FFMA.FTZ R94, R112, c[0x0][0x2d0], -R0.reuse ;  /* 0x0000b400705e7a23 */ /* 0x100fe40000010800 */
[--C-:B------:R-:W-:Y:S01]  /*e990*/  FFMA.FTZ R181, R107, c[0x0][0x2d0], -R0.reuse ;  /* 0x0000b4006bb57a23 */ /* 0x100fe20000010800 */
[----:B------:R-:W-:Y:S01]  /*e9a0*/  MUFU.EX2 R215, R6 ;  /* 0x0000000600d77308 */ /* 0x000fe20000000800 */
[----:B------:R-:W-:-:S02]  /*e9b0*/  FFMA.FTZ R180, R106, c[0x0][0x2d0], -R0 ;  /* 0x0000b4006ab47a23 */ /* 0x000fc40000010800 */
[--C-:B------:R-:W-:Y:S02]  /*e9c0*/  FFMA.FTZ R179, R104, c[0x0][0x2d0], -R0.reuse ;  /* 0x0000b40068b37a23 */ /* 0x100fe40000010800 */
[--C-:B------:R-:W-:Y:S02]  /*e9d0*/  FFMA.FTZ R178, R103, c[0x0][0x2d0], -R0.reuse ;  /* 0x0000b40067b27a23 */ /* 0x100fe40000010800 */
[--C-:B---3--:R-:W-:Y:S01]  /*e9e0*/  FFMA.FTZ R5, R38, c[0x0][0x2d0], -R0.reuse ;  /* 0x0000b40026057a23 */ /* 0x108fe20000010800 */
[----:B------:R-:W-:Y:S08]  /*e9f0*/  MUFU.EX2 R97, R97 ;  /* 0x0000006100617308 */ /* 0x000ff00000000800 */
[----:B------:R3:W4:Y:S08]  /*ea00*/  MUFU.EX2 R151, R5 ;  /* 0x0000000500977308 */ /* 0x0007300000000800 */
[----:B------:R-:W-:Y:S01]  /*ea10*/  MUFU.EX2 R95, R95 ;  /* 0x0000005f005f7308 */ /* 0x000fe20000000800 */
[----:B---3--:R-:W-:Y:S01]  /*ea20*/  FFMA.FTZ R5, R39, c[0x0][0x2d0], -R0 ;  /* 0x0000b40027057a23 */ /* 0x008fe20000010800 */
[----:B----4-:R-:W-:Y:S01]  /*ea30*/  F2FP.PACK_AB R17, R151, R153 ;  /* 0x000000999711723e */ /* 0x010fe200000000ff */
[----:B-----5:R-:W-:Y:S01]  /*ea40*/  HMMA.16816.F32 R36, R20, R44, RZ ;  /* 0x0000002c1424723c */ /* 0x020fe200000018ff */
[----:B------:R-:W-:-:S04]  /*ea50*/  FADD.FTZ R80, R153, R151 ;  /* 0x0000009799507221 */ /* 0x000fc80000010000 */
[----:B------:R3:W-:Y:S08]  /*ea60*/  MUFU.EX2 R186, R5 ;  /* 0x0000000500ba7308 */ /* 0x0007f00000000800 */
[----:B------:R-:W-:Y:S01]  /*ea70*/  MUFU.EX2 R153, R65 ;  /* 0x0000004100997308 */ /* 0x000fe20000000800 */
[----:B---3--:R-:W-:-:S07]  /*ea80*/  FFMA.FTZ R5, R52, c[0x0][0x2d0], -R0 ;  /* 0x0000b40034057a23 */ /* 0x008fce0000010800 */
[----:B------:R-:W-:Y:S03]  /*ea90*/  MUFU.EX2 R94, R94 ;  /* 0x0000005e005e7308 */ /* 0x000fe60000000800 */
[----:B-1----:R-:W-:Y:S01]  /*eaa0*/  HMMA.16816.F32 R140, R12, R28, R36 ;  /* 0x0000001c0c8c723c */ /* 0x002fe20000001824 */
[----:B------:R-:W-:Y:S04]  /*eab0*/  LDSM.16.MT88.4 R36, [R198+0x800] ;  /* 0x00080000c624783b */ /* 0x000fe80000004200 */
[----:B------:R1:W3:Y:S02]  /*eac0*/  MUFU.EX2 R195, R5 ;  /* 0x0000000500c37308 */ /* 0x0002e40000000800 */
[----:B-1----:R-:W-:Y:S01]  /*ead0*/  FFMA.FTZ R5, R54, c[0x0][0x2d0], -R0 ;  /* 0x0000b40036057a23 */ /* 0x002fe20000010800 */
[----:B---3--:R-:W-:-:S05]  /*eae0*/  F2FP.PACK_AB R19, R195, R186 ;  /* 0x000000bac313723e */ /* 0x008fca00000000ff */
[----:B------:R1:W3:Y:S02]  /*eaf0*/  MUFU.EX2 R216, R5 ;  /* 0x0000000500d87308 */ /* 0x0002e40000000800 */
[C---:B------:R-:W-:Y:S08]  /*eb00*/  HMMA.16816.F32 R32, R16.reuse, R48, RZ ;  /* 0x000000301020723c */ /* 0x040ff000000018ff */
[----:B------:R-:W-:Y:S01]  /*eb10*/  HMMA.16816.F32 R24, R16, R44, RZ ;  /* 0x0000002c1018723c */ /* 0x000fe200000018ff */
[----:B-1----:R-:W-:Y:S01]  /*eb20*/  FFMA.FTZ R5, R55, c[0x0][0x2d0], -R0 ;  /* 0x0000b40037057a23 */ /* 0x002fe20000010800 */
[----:B---3--:R-:W-:-:S03]  /*eb30*/  F2FP.PACK_AB R9, R216, R215 ;  /* 0x000000d7d809723e */ /* 0x008fc600000000ff */
[----:B------:R1:W-:Y:S02]  /*eb40*/  MUFU.EX2 R218, R5 ;  /* 0x0000000500da7308 */ /* 0x0003e40000000800 */
[----:B-1----:R-:W-:-:S06]  /*eb50*/  FFMA.FTZ R5, R60, c[0x0][0x2d0], -R0 ;  /* 0x0000b4003c057a23 */ /* 0x002fcc0000010800 */
[----:B------:R-:W1:Y:S02]  /*eb60*/  MUFU.EX2 R226, R5 ;  /* 0x0000000500e27308 */ /* 0x000e640000000800 */
[----:B-1----:R-:W-:-:S07]  /*eb70*/  F2FP.PACK_AB R11, R226, R218 ;  /* 0x000000dae20b723e */ /* 0x002fce00000000ff */
[C---:B------:R-:W-:Y:S01]  /*eb80*/  HMMA.16816.F32 R132, R8.reuse, R40, R32 ;  /* 0x000000280884723c */ /* 0x040fe20000001820 */
[----:B------:R-:W1:Y:S06]  /*eb90*/  LDSM.16.MT88.4 R32, [R198] ;  /* 0x00000000c620783b */ /* 0x000e6c0000004200 */
[--C-:B------:R-:W-:Y:S01]  /*eba0*/  FFMA.FTZ R41, R108, c[0x0][0x2d0], -R2.reuse ;  /* 0x0000b4006c297a23 */ /* 0x100fe20000010802 */
[----:B------:R-:W-:Y:S01]  /*ebb0*/  HMMA.16816.F32 R136, R8, R28, R24 ;  /* 0x0000001c0888723c */ /* 0x000fe20000001818 */
[----:B------:R-:W-:Y:S02]  /*ebc0*/  FFMA.FTZ R40, R109, c[0x0][0x2d0], -R2 ;  /* 0x0000b4006d287a23 */ /* 0x000fe40000010802 */
[----:B------:R-:W-:Y:S01]  /*ebd0*/  FADD.FTZ R2, R162, R161 ;  /* 0x000000a1a2027221 */ /* 0x000fe20000010000 */
[----:B------:R-:W-:Y:S03]  /*ebe0*/  MUFU.EX2 R190, R41 ;  /* 0x0000002900be7308 */ /* 0x000fe60000000800 */
[----:B------:R-:W-:-:S02]  /*ebf0*/  FFMA.FTZ R29, R116, c[0x0][0x2d0], -R0 ;  /* 0x0000b400741d7a23 */ /* 0x000fc40000010800 */
[--C-:B------:R-:W-:Y:S02]  /*ec00*/  FFMA.FTZ R28, R117, c[0x0][0x2d0], -R0.reuse ;  /* 0x0000b400751c7a23 */ /* 0x100fe40000010800 */
[----:B------:R-:W-:Y:S01]  /*ec10*/  FFMA.FTZ R116, R115, c[0x0][0x2d0], -R0 ;  /* 0x0000b40073747a23 */ /* 0x000fe20000010800 */
[----:B------:R-:W-:Y:S01]  /*ec20*/  MUFU.EX2 R162, R96 ;  /* 0x0000006000a27308 */ /* 0x000fe20000000800 */
[----:B------:R-:W-:-:S04]  /*ec30*/  FADD.FTZ R2, R164, R2 ;  /* 0x00000002a4027221 */ /* 0x000fc80000010000 */
[----:B------:R-:W-:Y:S02]  /*ec40*/  FADD.FTZ R66, R167, R2 ;  /* 0x00000002a7427221 */ /* 0x000fe40000010000 */
[----:B------:R-:W-:Y:S01]  /*ec50*/  FADD.FTZ R2, R189, R67 ;  /* 0x00000043bd027221 */ /* 0x000fe20000010000 */
[----:B------:R-:W-:Y:S03]  /*ec60*/  MUFU.EX2 R161, R78 ;  /* 0x0000004e00a17308 */ /* 0x000fe60000000800 */
[----:B------:R-:W-:-:S04]  /*ec70*/  FADD.FTZ R2, R222, R2 ;  /* 0x00000002de027221 */ /* 0x000fc80000010000 */
[----:B------:R-:W-:Y:S01]  /*ec80*/  FADD.FTZ R2, R225, R2 ;  /* 0x00000002e1027221 */ /* 0x000fe20000010000 */
[----:B------:R-:W-:Y:S03]  /*ec90*/  MUFU.EX2 R192, R40 ;  /* 0x0000002800c07308 */ /* 0x000fe60000000800 */
[----:B------:R-:W-:Y:S01]  /*eca0*/  FADD.FTZ R2, R227, R2 ;  /* 0x00000002e3027221 */ /* 0x000fe20000010000 */
[-C--:B-1----:R-:W-:Y:S04]  /*ecb0*/  HMMA.16816.F32 R24, R20, R32.reuse, RZ ;  /* 0x000000201418723c */ /* 0x082fe800000018ff */
[----:B------:R-:W-:Y:S04]  /*ecc0*/  MUFU.EX2 R189, R29 ;  /* 0x0000001d00bd7308 */ /* 0x000fe80000000800 */
[----:B------:R-:W-:Y:S04]  /*ecd0*/  HMMA.16816.F32 R4, R16, R32, RZ ;  /* 0x000000201004723c */ /* 0x000fe800000018ff */
[----:B------:R-:W-:Y:S08]  /*ece0*/  MUFU.EX2 R191, R28 ;  /* 0x0000001c00bf7308 */ /* 0x000ff00000000800 */
[----:B------:R-:W-:Y:S04]  /*ecf0*/  MUFU.EX2 R167, R146 ;  /* 0x0000009200a77308 */ /* 0x000fe80000000800 */
[-C--:B------:R-:W-:Y:S01]  /*ed00*/  HMMA.16816.F32 R124, R12, R36.reuse, R24 ;  /* 0x000000240c7c723c */ /* 0x080fe20000001818 */
[----:B------:R-:W1:Y:S03]  /*ed10*/  LDSM.16.MT88.4 R24, [R200] ;  /* 0x00000000c818783b */ /* 0x000e660000004200 */
[----:B------:R-:W-:Y:S04]  /*ed20*/  MUFU.EX2 R96, R159 ;  /* 0x0000009f00607308 */ /* 0x000fe80000000800 */
[----:B------:R-:W-:Y:S04]  /*ed30*/  HMMA.16816.F32 R120, R8, R36, R4 ;  /* 0x000000240878723c */ /* 0x000fe80000001804 */
[----:B------:R-:W-:Y:S03]  /*ed40*/  MUFU.EX2 R164, R158 ;  /* 0x0000009e00a47308 */ /* 0x000fe60000000800 */
[----:B------:R-:W-:-:S02]  /*ed50*/  FADD.FTZ R4, R155, R154 ;  /* 0x0000009a9b047221 */ /* 0x000fc40000010000 */
[--C-:B------:R-:W-:Y:S02]  /*ed60*/  FFMA.FTZ R37, R118, c[0x0][0x2d0], -R0.reuse ;  /* 0x0000b40076257a23 */ /* 0x100fe40000010800 */
[----:B------:R-:W-:Y:S01]  /*ed70*/  FFMA.FTZ R36, R119, c[0x0][0x2d0], -R0 ;  /* 0x0000b40077247a23 */ /* 0x000fe20000010800 */
[----:B------:R-:W-:Y:S01]  /*ed80*/  MUFU.EX2 R155, R64 ;  /* 0x00000040009b7308 */ /* 0x000fe20000000800 */
[----:B------:R-:W-:Y:S02]  /*ed90*/  FADD.FTZ R0, R160, R4 ;  /* 0x00000004a0007221 */ /* 0x000fe40000010000 */
[----:B------:R-:W3:Y:S02]  /*eda0*/  LDSM.16.MT88.4 R4, [R200+0x800] ;  /* 0x00080000c804783b */ /* 0x000ee40000004200 */
        /* <DEDUP_REMOVED lines=10> */
[----:B------:R-:W1:Y:S08]  /*ee50*/  MUFU.EX2 R25, R76 ;  /* 0x0000004c00197308 */ /* 0x000e700000000800 */
[----:B------:R-:W4:Y:S04]  /*ee60*/  MUFU.EX2 R154, R36 ;  /* 0x00000024009a7308 */ /* 0x000f280000000800 */
[----:B---3--:R-:W-:Y:S04]  /*ee70*/  HMMA.16816.F32 R108, R8, R4, R52 ;  /* 0x00000004086c723c */ /* 0x008fe80000001834 */
[----:B------:R-:W-:Y:S01]  /*ee80*/  MUFU.EX2 R188, R147 ;  /* 0x0000009300bc7308 */ /* 0x000fe20000000800 */
[----:B-1----:R-:W-:-:S03]  /*ee90*/  FADD.FTZ R0, R25, R0 ;  /* 0x0000000019007221 */ /* 0x002fc60000010000 */
[----:B------:R-:W-:Y:S01]  /*eea0*/  HMMA.16816.F32 R52, R16, R50, RZ ;  /* 0x000000321034723c */ /* 0x000fe200000018ff */
[----:B------:R-:W-:-:S03]  /*eeb0*/  FADD.FTZ R0, R160, R0 ;  /* 0x00000000a0007221 */ /* 0x000fc60000010000 */
[----:B------:R1:W-:Y:S01]  /*eec0*/  MUFU.EX2 R84, R116 ;  /* 0x0000007400547308 */ /* 0x0003e20000000800 */
[----:B------:R-:W-:-:S03]  /*eed0*/  FADD.FTZ R0, R161, R0 ;  /* 0x00000000a1007221 */ /* 0x000fc60000010000 */
[----:B------:R-:W-:Y:S01]  /*eee0*/  HMMA.16816.F32 R112, R12, R4, R56 ;  /* 0x000000040c70723c */ /* 0x000fe20000001838 */
[----:B------:R-:W-:-:S06]  /*eef0*/  FADD.FTZ R0, R193, R0 ;  /* 0x00000000c1007221 */ /* 0x000fcc0000010000 */
[----:B------:R-:W-:Y:S01]  /*ef00*/  F2FP.PACK_AB R4, R155, R153 ;  /* 0x000000999b04723e */ /* 0x000fe200000000ff */
[----:B------:R-:W-:Y:S01]  /*ef10*/  HMMA.16816.F32 R48, R20, R50, RZ ;  /* 0x000000321430723c */ /* 0x000fe200000018ff */
[----:B----4-:R-:W-:Y:S01]  /*ef20*/  F2FP.PACK_AB R5, R154, R151 ;  /* 0x000000979a05723e */ /* 0x010fe200000000ff */
[----:B-1----:R-:W-:Y:S06]  /*ef30*/  LDSM.16.MT88.4 R116, [R201+0x2000] ;  /* 0x00200000c974783b */ /* 0x002fec0000004200 */
[----:B------:R-:W-:Y:S08]  /*ef40*/  HMMA.16816.F32 R56, R8, R42, R52 ;  /* 0x0000002a0838723c */ /* 0x000ff00000001834 */
[-C--:B------:R-:W-:Y:S08]  /*ef50*/  HMMA.16816.F32 R52, R16, R46.reuse, RZ ;  /* 0x0000002e1034723c */ /* 0x080ff000000018ff */
[----:B------:R-:W-:Y:S08]  /*ef60*/  HMMA.16816.F32 R44, R20, R46, RZ ;  /* 0x0000002e142c723c */ /* 0x000ff000000018ff */
[----:B------:R-:W-:Y:S08]  /*ef70*/  HMMA.16816.F32 R48, R12, R42, R48 ;  /* 0x0000002a0c30723c */ /* 0x000ff00000001830 */
[----:B------:R-:W-:Y:S08]  /*ef80*/  HMMA.16816.F32 R60, R8, R30, R52 ;  /* 0x0000001e083c723c */ /* 0x000ff00000001834 */
[-C--:B------:R-:W-:Y:S08]  /*ef90*/  HMMA.16816.F32 R52, R16, R34.reuse, RZ ;  /* 0x000000221034723c */ /* 0x080ff000000018ff */
[C---:B------:R-:W-:Y:S08]  /*efa0*/  HMMA.16816.F32 R32, R20.reuse, R34, RZ ;  /* 0x000000221420723c */ /* 0x040ff000000018ff */
[----:B------:R-:W-:Y:S08]  /*efb0*/  HMMA.16816.F32 R20, R20, R26, RZ ;  /* 0x0000001a1414723c */ /* 0x000ff000000018ff */
[C---:B------:R-:W-:Y:S08]  /*efc0*/  HMMA.16816.F32 R44, R12.reuse, R30, R44 ;  /* 0x0000001e0c2c723c */ /* 0x040ff0000000182c */
[C---:B------:R-:W-:Y:S08]  /*efd0*/  HMMA.16816.F32 R32, R12.reuse, R38, R32 ;  /* 0x000000260c20723c */ /* 0x040ff00000001820 */
[----:B------:R-:W-:Y:S01]  /*efe0*/  HMMA.16816.F32 R20, R12, R6, R20 ;  /* 0x000000060c14723c */ /* 0x000fe20000001814 */
[----:B------:R-:W1:Y:S07]  /*eff0*/  LDSM.16.MT88.4 R12, [R197+0x1000] ;  /* 0x00100000c50c783b */ /* 0x000e6e0000004200 */
[----:B------:R-:W-:Y:S01]  /*f000*/  HMMA.16816.F32 R16, R16, R26, RZ ;  /* 0x0000001a1010723c */ /* 0x000fe200000018ff */
[----:B------:R-:W3:Y:S07]  /*f010*/  MUFU.EX2 R26, R101 ;  /* 0x00000065001a7308 */ /* 0x000eee0000000800 */
[----:B------:R-:W-:Y:S01]  /*f020*/  HMMA.16816.F32 R68, R8, R38, R52 ;  /* 0x000000260844723c */ /* 0x000fe20000001834 */
[----:B------:R-:W-:Y:S01]  /*f030*/  MUFU.EX2 R27, R177 ;  /* 0x000000b1001b7308 */ /* 0x000fe20000000800 */
[----:B---3--:R-:W-:-:S04]  /*f040*/  FADD.FTZ R2, R26, R2 ;  /* 0x000000021a027221 */ /* 0x008fc80000010000 */
[----:B------:R-:W-:-:S10]  /*f050*/  FADD.FTZ R2, R162, R2 ;  /* 0x00000002a2027221 */ /* 0x000fd40000010000 */
[----:B------:R-:W-:Y:S01]  /*f060*/  HMMA.16816.F32 R72, R8, R6, R16 ;  /* 0x000000060848723c */ /* 0x000fe20000001810 */
[----:B------:R-:W-:-:S04]  /*f070*/  FADD.FTZ R2, R163, R2 ;  /* 0x00000002a3027221 */ /* 0x000fc80000010000 */
[----:B------:R-:W-:Y:S02]  /*f080*/  FADD.FTZ R2, R194, R2 ;  /* 0x00000002c2027221 */ /* 0x000fe40000010000 */
[----:B------:R-:W-:Y:S01]  /*f090*/  F2FP.PACK_AB R8, R162, R26 ;  /* 0x0000001aa208723e */ /* 0x000fe200000000ff */
[----:B------:R-:W-:Y:S01]  /*f0a0*/  FADD.FTZ R17, R186, R80 ;  /* 0x00000050ba117221 */ /* 0x000fe20000010000 */
[----:B------:R-:W-:Y:S01]  /*f0b0*/  F2FP.PACK_AB R9, R160, R25 ;  /* 0x00000019a009723e */ /* 0x000fe200000000ff */
[----:B------:R-:W-:Y:S01]  /*f0c0*/  FADD.FTZ R16, R187, R3 ;  /* 0x00000003bb107221 */ /* 0x000fe20000010000 */
[----:B------:R-:W-:Y:S01]  /*f0d0*/  F2FP.PACK_AB R10, R194, R163 ;  /* 0x000000a3c20a723e */ /* 0x000fe200000000ff */
[----:B------:R-:W-:Y:S01]  /*f0e0*/  FADD.FTZ R3, R195, R17 ;  /* 0x00000011c3037221 */ /* 0x000fe20000010000 */
[----:B------:R-:W-:Y:S01]  /*f0f0*/  F2FP.PACK_AB R11, R193, R161 ;  /* 0x000000a1c10b723e */ /* 0x000fe200000000ff */
[----:B------:R-:W-:Y:S01]  /*f100*/  MUFU.EX2 R186, R149 ;  /* 0x0000009500ba7308 */ /* 0x000fe20000000800 */
[----:B------:R-:W-:Y:S01]  /*f110*/  F2FP.PACK_AB R6, R192, R190 ;  /* 0x000000bec006723e */ /* 0x000fe200000000ff */
[----:B------:R-:W-:Y:S01]  /*f120*/  FADD.FTZ R3, R215, R3 ;  /* 0x00000003d7037221 */ /* 0x000fe20000010000 */
[----:B------:R-:W-:-:S03]  /*f130*/  F2FP.PACK_AB R7, R191, R189 ;  /* 0x000000bdbf07723e */ /* 0x000fc600000000ff */
[----:B-1----:R-:W-:Y:S01]  /*f140*/  HMMA.16816.F32 R64, R8, R12, R128 ;  /* 0x0000000c0840723c */ /* 0x002fe20000001880 */
[----:B------:R-:W-:Y:S01]  /*f150*/  FADD.FTZ R3, R216, R3 ;  /* 0x00000003d8037221 */ /* 0x000fe20000010000 */
[----:B------:R-:W1:Y:S03]  /*f160*/  MUFU.EX2 R187, R148 ;  /* 0x0000009400bb7308 */ /* 0x000e660000000800 */
[----:B------:R-:W-:-:S03]  /*f170*/  FADD.FTZ R3, R218, R3 ;  /* 0x00000003da037221 */ /* 0x000fc60000010000 */
[----:B------:R-:W-:Y:S01]  /*f180*/  HMMA.16816.F32 R104, R4, R14, R56 ;  /* 0x0000000e0468723c */ /* 0x000fe20000001838 */
[----:B------:R-:W-:Y:S01]  /*f190*/  FADD.FTZ R3, R226, R3 ;  /* 0x00000003e2037221 */ /* 0x000fe20000010000 */
[----:B------:R-:W-:Y:S03]  /*f1a0*/  MUFU.EX2 R25, R170 ;  /* 0x000000aa00197308 */ /* 0x000fe60000000800 */
[----:B------:R-:W-:-:S03]  /*f1b0*/  FADD.FTZ R3, R151, R3 ;  /* 0x0000000397037221 */ /* 0x000fc60000010000 */
[----:B------:R-:W-:Y:S01]  /*f1c0*/  HMMA.16816.F32 R128, R4, R12, R132 ;  /* 0x0000000c0480723c */ /* 0x000fe20000001884 */
[----:B------:R-:W-:Y:S01]  /*f1d0*/  FADD.FTZ R3, R154, R3 ;  /* 0x000000039a037221 */ /* 0x000fe20000010000 */
[----:B------:R-:W-:Y:S03]  /*f1e0*/  MUFU.EX2 R26, R175 ;  /* 0x000000af001a7308 */ /* 0x000fe60000000800 */
[----:B------:R-:W-:-:S03]  /*f1f0*/  FADD.FTZ R3, R189, R3 ;  /* 0x00000003bd037221 */ /* 0x000fc60000010000 */
[C---:B------:R-:W-:Y:S01]  /*f200*/  HMMA.16816.F32 R56, R8.reuse, R14, R48 ;  /* 0x0000000e0838723c */ /* 0x040fe20000001830 */
[----:B------:R-:W3:Y:S07]  /*f210*/  LDSM.16.MT88.4 R12, [R201+0x1000] ;  /* 0x00100000c90c783b */ /* 0x000eee0000004200 */
[-C--:B---3--:R-:W-:Y:S08]  /*f220*/  HMMA.16816.F32 R52, R8, R12.reuse, R140 ;  /* 0x0000000c0834723c */ /* 0x088ff0000000188c */
[C---:B------:R-:W-:Y:S08]  /*f230*/  HMMA.16816.F32 R100, R4.reuse, R12, R136 ;  /* 0x0000000c0464723c */ /* 0x040ff00000001888 */
[-C--:B------:R-:W-:Y:S08]  /*f240*/  HMMA.16816.F32 R80, R4, R14.reuse, R60 ;  /* 0x0000000e0450723c */ /* 0x080ff0000000183c */
[C---:B------:R-:W-:Y:S01]  /*f250*/  HMMA.16816.F32 R48, R8.reuse, R14, R44 ;  /* 0x0000000e0830723c */ /* 0x040fe2000000182c */
[----:B------:R-:W3:Y:S07]  /*f260*/  LDSM.16.MT88.4 R12, [R198+0x1000] ;  /* 0x00100000c60c783b */ /* 0x000eee0000004200 */
[-C--:B---3--:R-:W-:Y:S01]  /*f270*/  HMMA.16816.F32 R44, R8, R12.reuse, R124 ;  /* 0x0000000c082c723c */ /* 0x088fe2000000187c */
[----:B------:R-:W-:Y:S07]  /*f280*/  LDSM.16.MT88.4 R124, [R197+0x2000] ;  /* 0x00200000c57c783b */ /* 0x000fee0000004200 */
[C---:B------:R-:W-:Y:S08]  /*f290*/  HMMA.16816.F32 R76, R4.reuse, R12, R120 ;  /* 0x0000000c044c723c */ /* 0x040ff00000001878 */
[-C--:B------:R-:W-:Y:S08]  /*f2a0*/  HMMA.16816.F32 R68, R4, R14.reuse, R68 ;  /* 0x0000000e0444723c */ /* 0x080ff00000001844 */
[----:B------:R-:W-:Y:S01]  /*f2b0*/  HMMA.16816.F32 R32, R8, R14, R32 ;  /* 0x0000000e0820723c */ /* 0x000fe20000001820 */
[----:B------:R-:W3:Y:S07]  /*f2c0*/  LDSM.16.MT88.4 R12, [R200+0x1000] ;  /* 0x00100000c80c783b */ /* 0x000eee0000004200 */
[C---:B---3--:R-:W-:Y:S01]  /*f2d0*/  HMMA.16816.F32 R60, R4.reuse, R12, R108 ;  /* 0x0000000c043c723c */ /* 0x048fe2000000186c */
[----:B------:R-:W-:Y:S07]  /*f2e0*/  LDSM.16.MT88.4 R108, [R198+0x2000] ;  /* 0x00200000c66c783b */ /* 0x000fee0000004200 */
[----:B------:R-:W-:Y:S01]  /*f2f0*/  HMMA.16816.F32 R40, R4, R14, R72 ;  /* 0x0000000e0428723c */ /* 0x000fe20000001848 */
[----:B------:R-:W3:Y:S06]  /*f300*/  MUFU.EX2 R72, R169 ;  /* 0x000000a900487308 */ /* 0x000eec0000000800 */
[----:B------:R-:W-:Y:S01]  /*f310*/  FADD.FTZ R4, R217, R16 ;  /* 0x00000010d9047221 */ /* 0x000fe20000010000 */
[----:B------:R-:W-:Y:S01]  /*f320*/  HMMA.16816.F32 R36, R8, R12, R112 ;  /* 0x0000000c0824723c */ /* 0x000fe20000001870 */
[----:B------:R-:W4:Y:S01]  /*f330*/  LDSM.16.MT88.4 R16, [R201+0x1800] ;  /* 0x00180000c910783b */ /* 0x000f220000004200 */
[----:B------:R-:W5:Y:S01]  /*f340*/  MUFU.EX2 R113, R150 ;  /* 0x0000009600717308 */ /* 0x000f620000000800 */
[----:B------:R-:W-:Y:S01]  /*f350*/  FADD.FTZ R24, R219, R4 ;  /* 0x00000004db187221 */ /* 0x000fe20000010000 */
[----:B-1----:R-:W-:-:S02]  /*f360*/  F2FP.PACK_AB R6, R188, R187 ;  /* 0x000000bbbc06723e */ /* 0x002fc400000000ff */
[----:B------:R-:W-:Y:S01]  /*f370*/  F2FP.PACK_AB R7, R176, R167 ;  /* 0x000000a7b007723e */ /* 0x000fe200000000ff */
[----:B------:R-:W-:Y:S01]  /*f380*/  FADD.FTZ R24, R228, R24 ;  /* 0x00000018e4187221 */ /* 0x000fe20000010000 */
[----:B------:R-:W-:Y:S01]  /*f390*/  HMMA.16816.F32 R28, R8, R14, R20 ;  /* 0x0000000e081c723c */ /* 0x000fe20000001814 */
[----:B------:R-:W1:Y:S01]  /*f3a0*/  LDSM.16.MT88.4 R20, [R197+0x1800] ;  /* 0x00180000c514783b */ /* 0x000e620000004200 */
[----:B------:R-:W2:Y:S01]  /*f3b0*/  MUFU.EX2 R112, R144 ;  /* 0x0000009000707308 */ /* 0x000ea20000000800 */
[----:B---3--:R-:W-:Y:S02]  /*f3c0*/  F2FP.PACK_AB R161, R72, R25 ;  /* 0x0000001948a1723e */ /* 0x008fe400000000ff */
[----:B------:R-:W3:Y:S04]  /*f3d0*/  LDSM.16.MT88.4 R12, [R198+0x1800] ;  /* 0x00180000c60c783b */ /* 0x000ee80000004200 */
[----:B------:R-:W3:Y:S01]  /*f3e0*/  LDSM.16.MT88.4 R8, [R200+0x1800] ;  /* 0x00180000c808783b */ /* 0x000ee20000004200 */
[----:B-----5:R-:W-:Y:S01]  /*f3f0*/  F2FP.PACK_AB R4, R186, R113 ;  /* 0x00000071ba04723e */ /* 0x020fe200000000ff */
[----:B------:R-:W5:Y:S01]  /*f400*/  MUFU.EX2 R73, R171 ;  /* 0x000000ab00497308 */ /* 0x000f620000000800 */
[----:B--2---:R-:W-:-:S07]  /*f410*/  F2FP.PACK_AB R5, R168, R112 ;  /* 0x00000070a805723e */ /* 0x004fce00000000ff */
[----:B------:R-:W-:Y:S08]  /*f420*/  MUFU.EX2 R74, R174 ;  /* 0x000000ae004a7308 */ /* 0x000ff00000000800 */
[----:B------:R-:W2:Y:S01]  /*f430*/  MUFU.EX2 R75, R173 ;  /* 0x000000ad004b7308 */ /* 0x000ea20000000800 */
[----:B-----5:R-:W-:Y:S01]  /*f440*/  F2FP.PACK_AB R160, R26, R73 ;  /* 0x000000491aa0723e */ /* 0x020fe200000000ff */
[C---:B----4-:R-:W-:Y:S08]  /*f450*/  HMMA.16816.F32 R52, R4.reuse, R16, R52 ;  /* 0x000000100434723c */ /* 0x050ff00000001834 */
[----:B-1----:R-:W-:Y:S01]  /*f460*/  HMMA.16816.F32 R64, R4, R20, R64 ;  /* 0x000000140440723c */ /* 0x002fe20000001840 */
[----:B--2---:R-:W-:-:S07]  /*f470*/  F2FP.PACK_AB R162, R75, R74 ;  /* 0x0000004a4ba2723e */ /* 0x004fce00000000ff */
[C---:B------:R-:W-:Y:S08]  /*f480*/  HMMA.16816.F32 R56, R4.reuse, R22, R56 ;  /* 0x000000160438723c */ /* 0x040ff00000001838 */
[C---:B------:R-:W-:Y:S08]  /*f490*/  HMMA.16816.F32 R48, R4.reuse, R18, R48 ;  /* 0x000000120430723c */ /* 0x040ff00000001830 */
[C---:B---3--:R-:W-:Y:S08]  /*f4a0*/  HMMA.16816.F32 R44, R4.reuse, R12, R44 ;  /* 0x0000000c042c723c */ /* 0x048ff0000000182c */
[C---:B------:R-:W-:Y:S08]  /*f4b0*/  HMMA.16816.F32 R32, R4.reuse, R14, R32 ;  /* 0x0000000e0420723c */ /* 0x040ff00000001820 */
[C---:B------:R-:W-:Y:S08]  /*f4c0*/  HMMA.16816.F32 R36, R4.reuse, R8, R36 ;  /* 0x000000080424723c */ /* 0x040ff00000001824 */
[----:B------:R-:W-:Y:S07]  /*f4d0*/  HMMA.16816.F32 R28, R4, R10, R28 ;  /* 0x0000000a041c723c */ /* 0x000fee000000181c */
[----:B------:R-:W-:-:S02]  /*f4e0*/  F2FP.PACK_AB R4, R164, R96 ;  /* 0x00000060a404723e */ /* 0x000fc400000000ff */
[----:B------:R-:W-:Y:S02]  /*f4f0*/  F2FP.PACK_AB R6, R166, R165 ;  /* 0x000000a5a606723e */ /* 0x000fe400000000ff */
[----:B------:R-:W-:Y:S02]  /*f500*/  F2FP.PACK_AB R5, R97, R84 ;  /* 0x000000546105723e */ /* 0x000fe400000000ff */
[----:B------:R-:W-:-:S07]  /*f510*/  F2FP.PACK_AB R7, R94, R95 ;  /* 0x0000005f5e07723e */ /* 0x000fce00000000ff */
[C---:B------:R-:W-:Y:S08]  /*f520*/  HMMA.16816.F32 R128, R4.reuse, R20, R128 ;  /* 0x000000140480723c */ /* 0x040ff00000001880 */
[C---:B------:R-:W-:Y:S08]  /*f530*/  HMMA.16816.F32 R20, R4.reuse, R22, R104 ;  /* 0x000000160414723c */ /* 0x040ff00000001868 */
[C---:B------:R-:W-:Y:S01]  /*f540*/  HMMA.16816.F32 R120, R4.reuse, R16, R100 ;  /* 0x000000100478723c */ /* 0x040fe20000001864 */
[----:B------:R-:W-:Y:S07]  /*f550*/  MUFU.EX2 R17, R182 ;  /* 0x000000b600117308 */ /* 0x000fee0000000800 */
[C---:B------:R-:W-:Y:S01]  /*f560*/  HMMA.16816.F32 R80, R4.reuse, R18, R80 ;  /* 0x000000120450723c */ /* 0x040fe20000001850 */
[----:B------:R-:W1:Y:S07]  /*f570*/  MUFU.EX2 R19, R172 ;  /* 0x000000ac00137308 */ /* 0x000e6e0000000800 */
[C---:B------:R-:W-:Y:S01]  /*f580*/  HMMA.16816.F32 R76, R4.reuse, R12, R76 ;  /* 0x0000000c044c723c */ /* 0x040fe2000000184c */
[----:B------:R-:W-:Y:S07]  /*f590*/  MUFU.EX2 R13, R184 ;  /* 0x000000b8000d7308 */ /* 0x000fee0000000800 */
[----:B------:R-:W-:Y:S01]  /*f5a0*/  HMMA.16816.F32 R68, R4, R14, R68 ;  /* 0x0000000e0444723c */ /* 0x000fe20000001844 */
[----:B------:R-:W2:Y:S01]  /*f5b0*/  MUFU.EX2 R15, R183 ;  /* 0x000000b7000f7308 */ /* 0x000ea20000000800 */
[----:B-1----:R-:W-:-:S06]  /*f5c0*/  F2FP.PACK_AB R163, R27, R19 ;  /* 0x000000131ba3723e */ /* 0x002fcc00000000ff */
[C---:B------:R-:W-:Y:S01]  /*f5d0*/  HMMA.16816.F32 R60, R4.reuse, R8, R60 ;  /* 0x00000008043c723c */ /* 0x040fe2000000183c */
[----:B------:R-:W-:Y:S07]  /*f5e0*/  MUFU.EX2 R12, R181 ;  /* 0x000000b5000c7308 */ /* 0x000fee0000000800 */
[----:B------:R-:W-:Y:S01]  /*f5f0*/  HMMA.16816.F32 R40, R4, R10, R40 ;  /* 0x0000000a0428723c */ /* 0x000fe20000001828 */
[----:B------:R-:W1:Y:S01]  /*f600*/  LDSM.16.MT88.4 R8, [R200+0x2000] ;  /* 0x00200000c808783b */ /* 0x000e620000004200 */
[----:B------:R-:W3:Y:S01]  /*f610*/  MUFU.EX2 R7, R185 ;  /* 0x000000b900077308 */ /* 0x000ee20000000800 */
[----:B--2---:R-:W-:-:S04]  /*f620*/  F2FP.PACK_AB R102, R17, R15 ;  /* 0x0000000f1166723e */ /* 0x004fc800000000ff */
[----:B------:R-:W-:Y:S01]  /*f630*/  FADD.FTZ R4, R153, R24 ;  /* 0x0000001899047221 */ /* 0x000fe20000010000 */
[C---:B------:R-:W-:Y:S01]  /*f640*/  HMMA.16816.F32 R132, R160.reuse, R124, R64 ;  /* 0x0000007ca084723c */ /* 0x040fe20000001840 */
[----:B------:R-:W-:Y:S01]  /*f650*/  FADD.FTZ R5, R191, R3 ;  /* 0x00000003bf057221 */ /* 0x000fe20000010000 */
[----:B------:R-:W2:Y:S01]  /*f660*/  MUFU.EX2 R14, R180 ;  /* 0x000000b4000e7308 */ /* 0x000ea20000000800 */
[----:B------:R-:W-:Y:S02]  /*f670*/  FADD.FTZ R4, R155, R4 ;  /* 0x000000049b047221 */ /* 0x000fe40000010000 */
[----:B------:R-:W-:Y:S02]  /*f680*/  FADD.FTZ R5, R84, R5 ;  /* 0x0000000554057221 */ /* 0x000fe40000010000 */
[----:B------:R-:W-:Y:S01]  /*f690*/  FADD.FTZ R4, R190, R4 ;  /* 0x00000004be047221 */ /* 0x000fe20000010000 */
[----:B------:R-:W-:Y:S01]  /*f6a0*/  HMMA.16816.F32 R136, R160, R126, R56 ;  /* 0x0000007ea088723c */ /* 0x000fe20000001838 */
[----:B------:R-:W-:Y:S01]  /*f6b0*/  FADD.FTZ R5, R97, R5 ;  /* 0x0000000561057221 */ /* 0x000fe20000010000 */
[----:B------:R-:W-:Y:S01]  /*f6c0*/  MUFU.EX2 R16, R179 ;  /* 0x000000b300107308 */ /* 0x000fe20000000800 */
[----:B------:R-:W-:Y:S01]  /*f6d0*/  FADD.FTZ R6, R192, R4 ;  /* 0x00000004c0067221 */ /* 0x000fe20000010000 */
[----:B---3--:R-:W-:Y:S01]  /*f6e0*/  F2FP.PACK_AB R100, R13, R7 ;  /* 0x000000070d64723e */ /* 0x008fe200000000ff */
[----:B------:R-:W-:-:S02]  /*f6f0*/  FADD.FTZ R4, R113, R2 ;  /* 0x0000000271047221 */ /* 0x000fc40000010000 */
[----:B------:R-:W-:Y:S01]  /*f700*/  FADD.FTZ R2, R112, R0 ;  /* 0x0000000070027221 */ /* 0x000fe20000010000 */
[C---:B------:R-:W-:Y:S01]  /*f710*/  HMMA.16816.F32 R140, R160.reuse, R116, R52 ;  /* 0x00000074a08c723c */ /* 0x040fe20000001834 */
[----:B------:R-:W-:Y:S01]  /*f720*/  FADD.FTZ R0, R96, R6 ;  /* 0x0000000660007221 */ /* 0x000fe20000010000 */
[----:B------:R-:W3:Y:S01]  /*f730*/  MUFU.EX2 R18, R178 ;  /* 0x000000b200127308 */ /* 0x000ee20000000800 */
[----:B------:R-:W-:Y:S01]  /*f740*/  FADD.FTZ R3, R186, R4 ;  /* 0x00000004ba037221 */ /* 0x000fe20000010000 */
[----:B--2---:R-:W-:Y:S01]  /*f750*/  F2FP.PACK_AB R101, R14, R12 ;  /* 0x0000000c0e65723e */ /* 0x004fe200000000ff */
        /* <DEDUP_REMOVED lines=8> */
[----:B------:R-:W-:Y:S01]  /*f7e0*/  FADD.FTZ R0, R176, R4 ;  /* 0x00000004b0007221 */ /* 0x000fe20000010000 */
[----:B---3--:R-:W-:Y:S01]  /*f7f0*/  F2FP.PACK_AB R103, R18, R16 ;  /* 0x000000101267723e */ /* 0x008fe200000000ff */
[----:B------:R-:W-:Y:S02]  /*f800*/  FADD.FTZ R5, R95, R5 ;  /* 0x000000055f057221 */ /* 0x000fe40000010000 */
[----:B------:R-:W-:-:S02]  /*f810*/  FADD.FTZ R0, R25, R0 ;  /* 0x0000000019007221 */ /* 0x000fc40000010000 */
[----:B------:R-:W-:Y:S01]  /*f820*/  FADD.FTZ R4, R73, R2 ;  /* 0x0000000249047221 */ /* 0x000fe20000010000 */
[----:B------:R-:W-:Y:S01]  /*f830*/  HMMA.16816.F32 R152, R160, R110, R32 ;  /* 0x0000006ea098723c */ /* 0x000fe20000001820 */
[----:B------:R-:W-:Y:S01]  /*f840*/  FADD.FTZ R6, R72, R0 ;  /* 0x0000000048067221 */ /* 0x000fe20000010000 */
[----:B------:R-:W-:Y:S01]  /*f850*/  IADD3 R0, R229, -0x2, RZ ;  /* 0xfffffffee5007810 */ /* 0x000fe20007ffe0ff */
[----:B------:R-:W-:Y:S02]  /*f860*/  FADD.FTZ R3, R166, R3 ;  /* 0x00000003a6037221 */ /* 0x000fe40000010000 */
[----:B------:R-:W-:Y:S01]  /*f870*/  FADD.FTZ R2, R94, R5 ;  /* 0x000000055e027221 */ /* 0x000fe20000010000 */
[----:B------:R-:W-:Y:S01]  /*f880*/  ISETP.GE.AND P0, PT, R0, R230, PT ;  /* 0x000000e60000720c */ /* 0x000fe20003f06270 */
        /* <DEDUP_REMOVED lines=16> */
[----:B-1----:R-:W-:Y:S08]  /*f990*/  HMMA.16816.F32 R156, R160, R8, R36 ;  /* 0x00000008a09c723c */ /* 0x002ff00000001824 */
[C---:B------:R-:W-:Y:S08]  /*f9a0*/  HMMA.16816.F32 R124, R100.reuse, R126, R20 ;  /* 0x0000007e647c723c */ /* 0x040ff00000001814 */
[C---:B------:R-:W-:Y:S08]  /*f9b0*/  HMMA.16816.F32 R116, R100.reuse, R118, R80 ;  /* 0x000000766474723c */ /* 0x040ff00000001850 */
[C---:B------:R-:W-:Y:S08]  /*f9c0*/  HMMA.16816.F32 R108, R100.reuse, R110, R68 ;  /* 0x0000006e646c723c */ /* 0x040ff00000001844 */
[----:B------:R-:W-:Y:S08]  /*f9d0*/  HMMA.16816.F32 R104, R100, R8, R60 ;  /* 0x000000086468723c */ /* 0x000ff0000000183c */
[-C--:B------:R-:W-:Y:S08]  /*f9e0*/  HMMA.16816.F32 R160, R160, R10.reuse, R28 ;  /* 0x0000000aa0a0723c */ /* 0x080ff0000000181c */
[----:B------:R-:W-:Y:S01]  /*f9f0*/  HMMA.16816.F32 R100, R100, R10, R40 ;  /* 0x0000000a6464723c */ /* 0x000fe20000001828 */
[----:B------:R-:W-:Y:S07]  /*fa00*/  @!UPT UIADD3 URZ, URZ, URZ, URZ ;  /* 0x0000003f3f3ff290 */ /* 0x000fee000fffe03f */
[----:B------:R-:W-:Y:S11]  /*fa10*/  @!P0 BRA `(.L_x_336) ;  /* 0x000032f000008947 */ /* 0x000ff60003800000 */
[----:B------:R-:W-:Y:S01]  /*fa20*/  MOV R226, R0 ;  /* 0x0000000000e27202 */ /* 0x000fe20000000f00 */
[----:B------:R-:W-:Y:S01]  /*fa30*/  IMAD.MOV.U32 R94, RZ, RZ, R90 ;  /* 0x000000ffff5e7224 */ /* 0x000fe200078e005a */
[----:B------:R-:W-:Y:S01]  /*fa40*/  MOV R95, R89 ;  /* 0x00000059005f7202 */ /* 0x000fe20000000f00 */
[----:B------:R-:W-:Y:S01]  /*fa50*/  IMAD.MOV.U32 R96, RZ, RZ, R88 ;  /* 0x000000ffff607224 */ /* 0x000fe200078e0058 */
[----:B------:R-:W-:-:S02]  /*fa60*/  MOV R97, R85 ;  /* 0x0000005500617202 */ /* 0x000fc40000000f00 */
.L_x_343:
[----:B------:R-:W2:Y:S01]  /*fa70*/  LDL.64 R6, [R1+0x8] ;  /* 0x0000080001067983 */ /* 0x000ea20000100a00 */
[----:B------:R-:W-:Y:S04]  /*fa80*/  DEPBAR.LE SB0, 0x0 ;  /* 0x000080000000791a */ /* 0x000fe80000000000 */
[----:B------:R-:W3:Y:S01]  /*fa90*/  LDL R4, [R1+0x10] ;  /* 0x0000100001047983 */ /* 0x000ee20000100800 */
[----:B------:R-:W-:Y:S01]  /*faa0*/  WARPSYNC 0xffffffff ;  /* 0xffffffff00007948 */ /* 0x000fe20003800000 */
[----:B------:R-:W-:Y:S01]  /*fab0*/  SHF.R.S32.HI R0, RZ, 0x1f, R223 ;  /* 0x0000001fff007819 */ /* 0x000fe200000114df */
[C---:B------:R-:W-:Y:S01]  /*fac0*/  IMAD.WIDE.U32 R2, R223.reuse, c[0x0][0x208], RZ ;  /* 0x00008200df027a25 */ /* 0x040fe200078e00ff */
[----:B------:R-:W-:Y:S01]  /*fad0*/  BAR.SYNC.DEFER_BLOCKING 0x0 ;  /* 0x0000000000007b1d */ /* 0x000fe20000010000 */
[----:B------:R-:W-:Y:S02]  /*fae0*/  SHF.L.U64.HI R68, R244, 0x1, R245 ;  /* 0x00000001f4447819 */ /* 0x000fe400000102f5 */
[----:B------:R-:W-:Y:S01]  /*faf0*/  IMAD R0, R0, c[0x0][0x208], RZ ;  /* 0x0000820000007a24 */ /* 0x000fe200078e02ff */
[----:B------:R-:W-:Y:S03]  /*fb00*/  SHF.L.U32 R52, R244, 0x1, RZ ;  /* 0x00000001f4347819 */ /* 0x000fe600000006ff */
[----:B------:R-:W-:Y:S04]  /*fb10*/  IMAD R0, R223, c[0x0][0x20c], R0 ;  /* 0x00008300df007a24 */ /* 0x000fe800078e0200 */
[----:B------:R-:W-:Y:S01]  /*fb20*/  IMAD.IADD R3, R3, 0x1, R0 ;  /* 0x0000000103037824 */ /* 0x000fe200078e0200 */
[----:B------:R-:W-:Y:S03]  /*fb30*/  SHF.R.S32.HI R0, RZ, 0x1f, R214 ;  /* 0x0000001fff007819 */ /* 0x000fe600000114d6 */
[----:B------:R-:W-:Y:S04]  /*fb40*/  IMAD.WIDE.U32 R2, R214, c[0x0][0x218], R2 ;  /* 0x00008600d6027a25 */ /* 0x000fe800078e0002 */
[----:B------:R-:W-:Y:S04]  /*fb50*/  IMAD R0, R0, c[0x0][0x218], RZ ;  /* 0x0000860000007a24 */ /* 0x000fe800078e02ff */
[----:B------:R-:W-:Y:S01]  /*fb60*/  IMAD R0, R214, c[0x0][0x21c], R0 ;  /* 0x00008700d6007a24 */ /* 0x000fe200078e0200 */
[----:B------:R1:W4:Y:S04]  /*fb70*/  LDSM.16.M88.4 R80, [R203] ;  /* 0x00000000cb50783b */ /* 0x0003280000000200 */
[----:B------:R1:W1:Y:S04]  /*fb80*/  LDSM.16.M88.4 R76, [R203+0x2000] ;  /* 0x00200000cb4c783b */ /* 0x0002680000000200 */
[----:B------:R1:W1:Y:S04]  /*fb90*/  LDSM.16.M88.4 R16, [R196] ;  /* 0x00000000c410783b */ /* 0x0002680000000200 */
[----:B------:R1:W1:Y:S04]  /*fba0*/  LDSM.16.M88.4 R32, [R196+0x800] ;  /* 0x00080000c420783b */ /* 0x0002680000000200 */
[----:B------:R1:W1:Y:S04]  /*fbb0*/  LDSM.16.M88.4 R48, [R196+0x1000] ;  /* 0x00100000c430783b */ /* 0x0002680000000200 */
[----:B------:R1:W1:Y:S04]  /*fbc0*/  LDSM.16.M88.4 R64, [R196+0x1800] ;  /* 0x00180000c440783b */ /* 0x0002680000000200 */
[----:B------:R1:W1:Y:S04]  /*fbd0*/  LDSM.16.M88.4 R164, [R196+0x2000] ;  /* 0x00200000c4a4783b */ /* 0x0002680000000200 */
[----:B------:R1:W1:Y:S04]  /*fbe0*/  LDSM.16.M88.4 R168, [R206] ;  /* 0x00000000cea8783b */ /* 0x0002680000000200 */
[----:B------:R1:W1:Y:S04]  /*fbf0*/  LDSM.16.M88.4 R176, [R206+0x2000] ;  /* 0x00200000ceb0783b */ /* 0x0002680000000200 */
[----:B------:R1:W1:Y:S04]  /*fc00*/  LDSM.16.M88.4 R172, [R207] ;  /* 0x00000000cfac783b */ /* 0x0002680000000200 */
[----:B------:R1:W1:Y:S04]  /*fc10*/  LDSM.16.M88.4 R180, [R211] ;  /* 0x00000000d3b4783b */ /* 0x0002680000000200 */
[----:B------:R1:W1:Y:S04]  /*fc20*/  LDSM.16.M88.4 R184, [R210] ;  /* 0x00000000d2b8783b */ /* 0x0002680000000200 */
[----:B------:R1:W1:Y:S04]  /*fc30*/  LDSM.16.M88.4 R188, [R209] ;  /* 0x00000000d1bc783b */ /* 0x0002680000000200 */
[----:B------:R1:W1:Y:S01]  /*fc40*/  LDSM.16.M88.4 R192, [R208] ;  /* 0x00000000d0c0783b */ /* 0x0002620000000200 */
[----:B--2---:R-:W-:Y:S04]  /*fc50*/  IADD3 R2, P0, R6, R2, RZ ;  /* 0x0000000206027210 */ /* 0x004fe80007f1e0ff */
[----:B---3--:R-:W-:Y:S02]  /*fc60*/  IADD3.X R3, R4, R3, R0, P0, !PT ;  /* 0x0000000304037210 */ /* 0x008fe400007fe400 */
[C---:B------:R-:W-:Y:S04]  /*fc70*/  LEA R0, P0, R2.reuse, c[0x0][0x1f8], 0x1 ;  /* 0x00007e0002007a11 */ /* 0x040fe800078008ff */
[----:B------:R-:W-:Y:S01]  /*fc80*/  LEA.HI.X R56, R2, c[0x0][0x1fc], R3, 0x1, P0 ;  /* 0x00007f0002387a11 */ /* 0x000fe200000f0c03 */
[----:B------:R-:W-:-:S06]  /*fc90*/  BRA.DIV ~URZ, `(.L_x_337) ;  /* 0x000087c27f007947 */ /* 0x000fcc000b800000 */
[----:B-1--4-:R1:W2:Y:S02]  /*fca0*/  SHFL.IDX PT, R58, R56, RZ, 0x181f ;  /* 0x00181fff383a7589 */ /* 0x0122a400000e0000 */
.L_x_430:
[-C--:B------:R-:W-:Y:S01]  /*fcb0*/  HMMA.16816.F32 R4, R80, R16.reuse, RZ ;  /* 0x000000105004723c */ /* 0x080fe200000018ff */
[----:B------:R-:W3:Y:S01]  /*fcc0*/  LDL R84, [R1+0x4] ;  /* 0x0000040001547983 */ /* 0x000ee20000100800 */
[----:B------:R-:W-:Y:S01]  /*fcd0*/  BSSY B0, `(.L_x_338) ;  /* 0x00000ca000007945 */ /* 0x000fe20003800000 */
[----:B------:R-:W-:Y:S02]  /*fce0*/  ISETP.GE.AND P0, PT, R244, c[0x0][0x1d4], PT ;  /* 0x00007500f4007a0c */ /* 0x000fe40003f06270 */
[----:B------:R-:W4:Y:S02]  /*fcf0*/  SHFL.IDX PT, R2, R0, RZ, 0x181f ;  /* 0x00181fff00027589 */ /* 0x000f2400000e0000 */
[----:B------:R-:W-:Y:S01]  /*fd00*/  SEL R89, RZ, 0x10, P0 ;  /* 0x00000010ff597807 */ /* 0x000fe20000000000 */
[C---:B------:R-:W-:Y:S05]  /*fd10*/  HMMA.16816.F32 R8, R76.reuse, R16, RZ ;  /* 0x000000104c08723c */ /* 0x040fea00000018ff */
[----:B------:R-:W5:Y:S03]  /*fd20*/  SHFL.IDX PT, R3, R0, 0x1, 0x181f ;  /* 0x00381f0000037f89 */ /* 0x000f6600000e0000 */
[-C--:B------:R-:W-:Y:S05]  /*fd30*/  HMMA.16816.F32 R12, R76, R18.reuse, RZ ;  /* 0x000000124c0c723c */ /* 0x080fea00000018ff */
[----:B------:R-:W1:Y:S03]  /*fd40*/  SHFL.IDX PT, R53, R0, 0x2, 0x181f ;  /* 0x00581f0000357f89 */ /* 0x000e6600000e0000 */
[C---:B------:R-:W-:Y:S05]  /*fd50*/  HMMA.16816.F32 R16, R80.reuse, R18, RZ ;  /* 0x000000125010723c */ /* 0x040fea00000018ff */
[----:B------:R-:W-:Y:S03]  /*fd60*/  SHFL.IDX PT, R54, R0, 0x3, 0x181f ;  /* 0x00781f0000367f89 */ /* 0x000fe600000e0000 */
[-C--:B------:R-:W-:Y:S05]  /*fd70*/  HMMA.16816.F32 R20, R80, R32.reuse, RZ ;  /* 0x000000205014723c */ /* 0x080fea00000018ff */
[----:B------:R2:W-:Y:S03]  /*fd80*/  SHFL.IDX PT, R55, R0, 0x4, 0x181f ;  /* 0x00981f0000377f89 */ /* 0x0005e600000e0000 */
[C---:B------:R-:W-:Y:S05]  /*fd90*/  HMMA.16816.F32 R24, R76.reuse, R32, RZ ;  /* 0x000000204c18723c */ /* 0x040fea00000018ff */
[----:B------:R-:W1:Y:S03]  /*fda0*/  SHFL.IDX PT, R57, R56, 0x1, 0x181f ;  /* 0x00381f0038397f89 */ /* 0x000e6600000e0000 */
[-C--:B------:R-:W-:Y:S05]  /*fdb0*/  HMMA.16816.F32 R28, R76, R34.reuse, RZ ;  /* 0x000000224c1c723c */ /* 0x080fea00000018ff */
[----:B------:R-:W1:Y:S03]  /*fdc0*/  SHFL.IDX PT, R61, R56, 0x2, 0x181f ;  /* 0x00581f00383d7f89 */ /* 0x000e6600000e0000 */
[C---:B------:R-:W-:Y:S04]  /*fdd0*/  HMMA.16816.F32 R32, R80.reuse, R34, RZ ;  /* 0x000000225020723c */ /* 0x040fe800000018ff */
[----:B--2---:R-:W-:Y:S01]  /*fde0*/  IADD3 R0, -R89, 0x10, RZ ;  /* 0x0000001059007810 */ /* 0x004fe20007ffe1ff */
[----:B------:R-:W2:Y:S03]  /*fdf0*/  SHFL.IDX PT, R69, R56, 0x3, 0x181f ;  /* 0x00781f0038457f89 */ /* 0x000ea600000e0000 */
[-C--:B------:R-:W-:Y:S01]  /*fe00*/  HMMA.16816.F32 R36, R80, R48.reuse, RZ ;  /* 0x000000305024723c */ /* 0x080fe200000018ff */
[----:B------:R-:W-:Y:S07]  /*fe10*/  LOP3.LUT R0, R0, 0xf, RZ, 0xc0, !PT ;  /* 0x0000000f00007812 */ /* 0x000fee00078ec0ff */
[C---:B------:R-:W-:Y:S08]  /*fe20*/  HMMA.16816.F32 R40, R76.reuse, R48, RZ ;  /* 0x000000304c28723c */ /* 0x040ff000000018ff */
[-C--:B------:R-:W-:Y:S08]  /*fe30*/  HMMA.16816.F32 R44, R76, R50.reuse, RZ ;  /* 0x000000324c2c723c */ /* 0x080ff000000018ff */
[C---:B------:R-:W-:Y:S04]  /*fe40*/  HMMA.16816.F32 R48, R80.reuse, R50, RZ ;  /* 0x000000325030723c */ /* 0x040fe800000018ff */
[-C--:B----4-:R-:W-:Y:S02]  /*fe50*/  IADD3 R2, P4, R2, R52.reuse, RZ ;  /* 0x0000003402027210 */ /* 0x090fe40007f9e0ff */
[-C--:B-----5:R-:W-:Y:S02]  /*fe60*/  IADD3 R62, P3, R3, R52.reuse, RZ ;  /* 0x00000034033e7210 */ /* 0x0a0fe40007f7e0ff */
[-C--:B-1----:R-:W-:Y:S01]  /*fe70*/  IADD3 R60, P2, R53, R52.reuse, RZ ;  /* 0x00000034353c7210 */ /* 0x082fe20007f5e0ff */
[--C-:B------:R-:W-:Y:S03]  /*fe80*/  IMAD.X R3, R58, 0x1, R68.reuse, P4 ;  /* 0x000000013a037824 */ /* 0x100fe600020e0644 */
[----:B------:R-:W-:Y:S01]  /*fe90*/  IMAD.X R63, R57, 0x1, R68, P3 ;  /* 0x00000001393f7824 */ /* 0x000fe200018e0644 */
[----:B------:R-:W-:Y:S01]  /*fea0*/  IADD3 R72, P6, P5, R0, R55, R52 ;  /* 0x0000003700487210 */ /* 0x000fe20007dde034 */
[----:B------:R1:W-:Y:S01]  /*feb0*/  LDGSTS.E.BYPASS.LTC128B.128 [R213+0x100], [R2.64], !P0 ;  /* 0x0010000002d57fae */ /* 0x0003e2000c101d48 */
[--C-:B------:R-:W-:Y:S01]  /*fec0*/  IMAD.X R61, R61, 0x1, R68.reuse, P2 ;  /* 0x000000013d3d7824 */ /* 0x100fe200010e0644 */
[----:B------:R-:W-:Y:S02]  /*fed0*/  IADD3 R70, P1, R54, R52, RZ ;  /* 0x0000003436467210 */ /* 0x000fe40007f3e0ff */
[-C--:B------:R-:W-:Y:S03]  /*fee0*/  HMMA.16816.F32 R52, R80, R64.reuse, RZ ;  /* 0x000000405034723c */ /* 0x080fe600000018ff */
[--C-:B--2---:R-:W-:Y:S01]  /*fef0*/  IMAD.X R71, R69, 0x1, R68.reuse, P1 ;  /* 0x0000000145477824 */ /* 0x104fe200008e0644 */
[----:B------:R2:W-:Y:S01]  /*ff00*/  LDGSTS.E.BYPASS.LTC128B.128 [R213+0x900], [R62.64], !P0 ;  /* 0x009000003ed57fae */ /* 0x0005e2000c101d48 */
[----:B------:R-:W-:Y:S07]  /*ff10*/  ISETP.NE.U32.AND P1, PT, R89, RZ, PT ;  /* 0x000000ff5900720c */ /* 0x000fee0003f25070 */
[----:B------:R4:W5:Y:S08]  /*ff20*/  SHFL.IDX PT, R0, R56, 0x4, 0x181f ;  /* 0x00981f0038007f89 */ /* 0x00097000000e0000 */
[----:B------:R2:W-:Y:S08]  /*ff30*/  LDGSTS.E.BYPASS.LTC128B.128 [R213+0x1100], [R60.64], !P0 ;  /* 0x011000003cd57fae */ /* 0x0005f0000c101d48 */
[----:B------:R1:W-:Y:S01]  /*ff40*/  LDGSTS.E.BYPASS.LTC128B.128 [R213+0x1900], [R70.64], !P0 ;  /* 0x0190000046d57fae */ /* 0x0003e2000c101d48 */
[C---:B----4-:R-:W-:Y:S02]  /*ff50*/  HMMA.16816.F32 R56, R76.reuse, R64, RZ ;  /* 0x000000404c38723c */ /* 0x050fe400000018ff */
[----:B-----5:R-:W-:Y:S05]  /*ff60*/  IADD3.X R73, RZ, R0, R68, P6, P5 ;  /* 0x00000000ff497210 */ /* 0x020fea00037ea444 */
[----:B------:R4:W-:Y:S01]  /*ff70*/  LDGSTS.E.BYPASS.LTC128B.128.ZFILL [R213+0x2100], [R72.64], P1 ;  /* 0x0210000048d57fae */ /* 0x0009e20008941d48 */
[-C--:B--2---:R-:W-:Y:S07]  /*ff80*/  HMMA.16816.F32 R60, R76, R66.reuse, RZ ;  /* 0x000000424c3c723c */ /* 0x084fee00000018ff */
[----:B------:R-:W0:Y:S01]  /*ff90*/  LDGDEPBAR ;  /* 0x00000000000079af */ /* 0x000e220000000000 */
[C---:B------:R-:W-:Y:S08]  /*ffa0*/  HMMA.16816.F32 R64, R80.reuse, R66, RZ ;  /* 0x000000425040723c */ /* 0x040ff000000018ff */
[-C--:B-1----:R-:W-:Y:S08]  /*ffb0*/  HMMA.16816.F32 R68, R80, R164.reuse, RZ ;  /* 0x000000a45044723c */ /* 0x082ff000000018ff */
        /* <DEDUP_REMOVED lines=8> */
[----:B------:R-:W1:Y:S07]  /*10040*/  LDSM.16.M88.4 R172, [R202] ;  /* 0x00000000caac783b */ /* 0x000e6e0000000200 */
[-C--:B------:R-:W-:Y:S08]  /*10050*/  HMMA.16816.F32 R20, R168, R180.reuse, R20 ;  /* 0x000000b4a814723c */ /* 0x080ff00000001814 */
        /* <DEDUP_REMOVED lines=8> */
[----:B------:R-:W4:Y:S07]  /*100e0*/  LDSM.16.M88.4 R184, [R202+0x800] ;  /* 0x00080000cab8783b */ /* 0x000f2e0000000200 */
[-C--:B------:R-:W-:Y:S03]  /*100f0*/  HMMA.16816.F32 R52, R168, R188.reuse, R52 ;  /* 0x000000bca834723c */ /* 0x080fe60000001834 */
[----:B---3--:R-:W-:Y:S05]  /*10100*/  ISETP.GT.AND P0, PT, R226, R84, PT ;  /* 0x00000054e200720c */ /* 0x008fea0003f04270 */
[C---:B------:R-:W-:Y:S08]  /*10110*/  HMMA.16816.F32 R56, R176.reuse, R188, R56 ;  /* 0x000000bcb038723c */ /* 0x040ff00000001838 */
[-C--:B------:R-:W-:Y:S08]  /*10120*/  HMMA.16816.F32 R60, R176, R190.reuse, R60 ;  /* 0x000000beb03c723c */ /* 0x080ff0000000183c */
[C---:B------:R-:W-:Y:S01]  /*10130*/  HMMA.16816.F32 R64, R168.reuse, R190, R64 ;  /* 0x000000bea840723c */ /* 0x040fe20000001840 */
[----:B------:R-:W-:Y:S07]  /*10140*/  LDSM.16.M88.4 R188, [R205+0x2000] ;  /* 0x00200000cdbc783b */ /* 0x000fee0000000200 */
[-C--:B------:R-:W-:Y:S08]  /*10150*/  HMMA.16816.F32 R68, R168, R192.reuse, R68 ;  /* 0x000000c0a844723c */ /* 0x080ff00000001844 */
[C---:B------:R-:W-:Y:S08]  /*10160*/  HMMA.16816.F32 R72, R176.reuse, R192, R72 ;  /* 0x000000c0b048723c */ /* 0x040ff00000001848 */
[-C--:B------:R-:W-:Y:S01]  /*10170*/  HMMA.16816.F32 R76, R176, R194.reuse, R76 ;  /* 0x000000c2b04c723c */ /* 0x080fe2000000184c */
[----:B------:R-:W3:Y:S07]  /*10180*/  LDSM.16.M88.4 R176, [R202+0x1000] ;  /* 0x00100000cab0783b */ /* 0x000eee0000000200 */
[----:B------:R-:W-:Y:S01]  /*10190*/  HMMA.16816.F32 R80, R168, R194, R80 ;  /* 0x000000c2a850723c */ /* 0x000fe20000001850 */
[----:B------:R-:W5:Y:S07]  /*101a0*/  LDSM.16.M88.4 R168, [R202+0x1800] ;  /* 0x00180000caa8783b */ /* 0x000f6e0000000200 */
[-C--:B-1----:R-:W-:Y:S08]  /*101b0*/  HMMA.16816.F32 R4, R164, R172.reuse, R4 ;  /* 0x000000aca404723c */ /* 0x082ff00000001804 */
[C---:B--2---:R-:W-:Y:S08]  /*101c0*/  HMMA.16816.F32 R8, R180.reuse, R172, R8 ;  /* 0x000000acb408723c */ /* 0x044ff00000001808 */
[-C--:B------:R-:W-:Y:S08]  /*101d0*/  HMMA.16816.F32 R12, R180, R174.reuse, R12 ;  /* 0x000000aeb40c723c */ /* 0x080ff0000000180c */
[C---:B------:R-:W-:Y:S01]  /*101e0*/  HMMA.16816.F32 R16, R164.reuse, R174, R16 ;  /* 0x000000aea410723c */ /* 0x040fe20000001810 */
[----:B------:R-:W1:Y:S07]  /*101f0*/  LDSM.16.M88.4 R172, [R202+0x2000] ;  /* 0x00200000caac783b */ /* 0x000e6e0000000200 */
[-C--:B----4-:R-:W-:Y:S08]  /*10200*/  HMMA.16816.F32 R20, R164, R184.reuse, R20 ;  /* 0x000000b8a414723c */ /* 0x090ff00000001814 */
[C---:B------:R-:W-:Y:S08]  /*10210*/  HMMA.16816.F32 R24, R180.reuse, R184, R24 ;  /* 0x000000b8b418723c */ /* 0x040ff00000001818 */
[-C--:B------:R-:W-:Y:S08]  /*10220*/  HMMA.16816.F32 R28, R180, R186.reuse, R28 ;  /* 0x000000bab41c723c */ /* 0x080ff0000000181c */
[C---:B------:R-:W-:Y:S01]  /*10230*/  HMMA.16816.F32 R32, R164.reuse, R186, R32 ;  /* 0x000000baa420723c */ /* 0x040fe20000001820 */
[----:B------:R-:W-:Y:S07]  /*10240*/  LDSM.16.M88.4 R184, [R199] ;  /* 0x00000000c7b8783b */ /* 0x000fee0000000200 */
[-C--:B---3--:R-:W-:Y:S08]  /*10250*/  HMMA.16816.F32 R36, R164, R176.reuse, R36 ;  /* 0x000000b0a424723c */ /* 0x088ff00000001824 */
        /* <DEDUP_REMOVED lines=11> */
[-C--:B------:R-:W-:Y:S01]  /*10310*/  HMMA.16816.F32 R76, R180, R174.reuse, R76 ;  /* 0x000000aeb44c723c */ /* 0x080fe2000000184c */
[----:B------:R-:W-:Y:S07]  /*10320*/  LDSM.16.M88.4 R180, [R199+0x2000] ;  /* 0x00200000c7b4783b */ /* 0x000fee0000000200 */
[----:B------:R-:W-:Y:S01]  /*10330*/  HMMA.16816.F32 R80, R164, R174, R80 ;  /* 0x000000aea450723c */ /* 0x000fe20000001850 */
[----:B------:R-:W1:Y:S07]  /*10340*/  LDSM.16.M88.4 R164, [R199+0x1000] ;  /* 0x00100000c7a4783b */ /* 0x000e6e0000000200 */
[-C--:B--2---:R-:W-:Y:S01]  /*10350*/  HMMA.16816.F32 R4, R176, R184.reuse, R4 ;  /* 0x000000b8b004723c */ /* 0x084fe20000001804 */
[----:B------:R-:W2:Y:S01]  /*10360*/  LDSM.16.M88.4 R172, [R199+0x1800] ;  /* 0x00180000c7ac783b */ /* 0x000ea20000000200 */
[----:B------:R-:W-:Y:S06]  /*10370*/  DEPBAR.LE SB0, 0x0 ;  /* 0x000080000000791a */ /* 0x000fec0000000000 */
[C---:B------:R-:W-:Y:S01]  /*10380*/  HMMA.16816.F32 R8, R188.reuse, R184, R8 ;  /* 0x000000b8bc08723c */ /* 0x040fe20000001808 */
[----:B------:R-:W-:Y:S07]  /*10390*/  BAR.SYNC.DEFER_BLOCKING 0x0 ;  /* 0x0000000000007b1d */ /* 0x000fee0000010000 */
[-C--:B------:R-:W-:Y:S08]  /*103a0*/  HMMA.16816.F32 R12, R188, R186.reuse, R12 ;  /* 0x000000babc0c723c */ /* 0x080ff0000000180c */
[C---:B------:R-:W-:Y:S08]  /*103b0*/  HMMA.16816.F32 R16, R176.reuse, R186, R16 ;  /* 0x000000bab010723c */ /* 0x040ff00000001810 */
[-C--:B---3--:R-:W-:Y:S08]  /*103c0*/  HMMA.16816.F32 R20, R176, R168.reuse, R20 ;  /* 0x000000a8b014723c */ /* 0x088ff00000001814 */
[C---:B------:R-:W-:Y:S08]  /*103d0*/  HMMA.16816.F32 R24, R188.reuse, R168, R24 ;  /* 0x000000a8bc18723c */ /* 0x040ff00000001818 */
[-C--:B------:R-:W-:Y:S08]  /*103e0*/  HMMA.16816.F32 R28, R188, R170.reuse, R28 ;  /* 0x000000aabc1c723c */ /* 0x080ff0000000181c */
[C---:B------:R-:W-:Y:S08]  /*103f0*/  HMMA.16816.F32 R32, R176.reuse, R170, R32 ;  /* 0x000000aab020723c */ /* 0x040ff00000001820 */
[-C--:B-1----:R-:W-:Y:S08]  /*10400*/  HMMA.16816.F32 R36, R176, R164.reuse, R36 ;  /* 0x000000a4b024723c */ /* 0x082ff00000001824 */
[C---:B------:R-:W-:Y:S08]  /*10410*/  HMMA.16816.F32 R40, R188.reuse, R164, R40 ;  /* 0x000000a4bc28723c */ /* 0x040ff00000001828 */
[-C--:B------:R-:W-:Y:S08]  /*10420*/  HMMA.16816.F32 R44, R188, R166.reuse, R44 ;  /* 0x000000a6bc2c723c */ /* 0x080ff0000000182c */
[C---:B------:R-:W-:Y:S08]  /*10430*/  HMMA.16816.F32 R48, R176.reuse, R166, R48 ;  /* 0x000000a6b030723c */ /* 0x040ff00000001830 */
[-C--:B--2---:R-:W-:Y:S08]  /*10440*/  HMMA.16816.F32 R52, R176, R172.reuse, R52 ;  /* 0x000000acb034723c */ /* 0x084ff00000001834 */
[C---:B------:R-:W-:Y:S08]  /*10450*/  HMMA.16816.F32 R56, R188.reuse, R172, R56 ;  /* 0x000000acbc38723c */ /* 0x040ff00000001838 */
[-C--:B------:R-:W-:Y:S08]  /*10460*/  HMMA.16816.F32 R60, R188, R174.reuse, R60 ;  /* 0x000000aebc3c723c */ /* 0x080ff0000000183c */
[C---:B------:R-:W-:Y:S08]  /*10470*/  HMMA.16816.F32 R64, R176.reuse, R174, R64 ;  /* 0x000000aeb040723c */ /* 0x040ff00000001840 */
[-C--:B------:R-:W-:Y:S08]  /*10480*/  HMMA.16816.F32 R68, R176, R180.reuse, R68 ;  /* 0x000000b4b044723c */ /* 0x080ff00000001844 */
[C---:B------:R-:W-:Y:S08]  /*10490*/  HMMA.16816.F32 R72, R188.reuse, R180, R72 ;  /* 0x000000b4bc48723c */ /* 0x040ff00000001848 */
[-C--:B------:R-:W-:Y:S08]  /*104a0*/  HMMA.16816.F32 R76, R188, R182.reuse, R76 ;  /* 0x000000b6bc4c723c */ /* 0x080ff0000000184c */
[----:B------:R-:W-:Y:S01]  /*104b0*/  HMMA.16816.F32 R80, R176, R182, R80 ;  /* 0x000000b6b050723c */ /* 0x000fe20000001850 */
[----:B------:R-:W-:Y:S07]  /*104c0*/  @!UPT UIADD3 URZ, URZ, URZ, URZ ;  /* 0x0000003f3f3ff290 */ /* 0x000fee000fffe03f */
[----:B------:R-:W-:-:S11]  /*104d0*/  @!P0 BRA `(.L_x_339) ;  /* 0x0000049000008947 */ /* 0x000fd60003800000 */
[----:B------:R-:W-:Y:S01]  /*104e0*/  IMAD.MOV.U32 R0, RZ, RZ, 0x1 ;  /* 0x00000001ff007424 */ /* 0x000fe200078e00ff */
[----:B------:R-:W2:Y:S01]  /*104f0*/  LDL R90, [R1+0x2c] ;  /* 0x00002c00015a7983 */ /* 0x000ea20000100800 */
[----:B------:R-:W-:Y:S03]  /*10500*/  IMAD.MOV.U32 R214, RZ, RZ, RZ ;  /* 0x000000ffffd67224 */ /* 0x000fe600078e00ff */
[----:B------:R-:W3:Y:S01]  /*10510*/  LDL R84, [R1] ;  /* 0x0000000001547983 */ /* 0x000ee20000100800 */
[----:B------:R-:W-:Y:S03]  /*10520*/  ISETP.NE.AND P1, PT, R0, c[0x0][0x2b8], PT ;  /* 0x0000ae0000007a0c */ /* 0x000fe60003f25270 */
[----:B------:R-:W4:Y:S04]  /*10530*/  LDL.64 R218, [R1+0x20] ;  /* 0x0000200001da7983 */ /* 0x000f280000100a00 */
[----:B------:R-:W5:Y:S04]  /*10540*/  LDL R88, [R1+0x28] ;  /* 0x0000280001587983 */ /* 0x000f680000100800 */
[----:B------:R-:W4:Y:S04]  /*10550*/  LDL.64 R216, [R1+0x18] ;  /* 0x0000180001d87983 */ /* 0x000f280000100a00 */
[----:B------:R-:W4:Y:S01]  /*10560*/  LDL R85, [R1+0x14] ;  /* 0x0000140001557983 */ /* 0x000f220000100800 */
[----:B--2---:R-:W-:Y:S01]  /*10570*/  IMAD R2, R226, 0x50, R90 ;  /* 0x00000050e2027824 */ /* 0x004fe200078e025a */
[----:B---3--:R-:W-:Y:S04]  /*10580*/  ISETP.GT.AND P0, PT, R84, 0x4f, PT ;  /* 0x0000004f5400780c */ /* 0x008fe80003f04270 */
[----:B------:R-:W-:Y:S05]  /*10590*/  IADD3 R2, R2, -0x50, R84 ;  /* 0xffffffb002027810 */ /* 0x000fea0007ffe054 */
[----:B------:R-:W-:Y:S04]  /*105a0*/  @P1 IMAD.HI.U32 R3, R2, c[0x0][0x2bc], RZ ;  /* 0x0000af0002031a27 */ /* 0x000fe800078e00ff */
[----:B------:R-:W-:Y:S01]  /*105b0*/  IMAD.MOV.U32 R0, RZ, RZ, R2 ;  /* 0x000000ffff007224 */ /* 0x000fe200078e0002 */
[----:B------:R-:W-:Y:S04]  /*105c0*/  @P1 SHF.R.U32.HI R0, RZ, c[0x0][0x2c0], R3 ;  /* 0x0000b000ff001a19 */ /* 0x000fe80000011603 */
[C---:B----4-:R-:W-:Y:S01]  /*105d0*/  @!P0 IADD3 R3, P1, R0.reuse, R218, RZ ;  /* 0x000000da00038210 */ /* 0x050fe20007f3e0ff */
[----:B------:R-:W-:Y:S03]  /*105e0*/  IMAD.MOV R84, RZ, RZ, -R0 ;  /* 0x000000ffff547224 */ /* 0x000fe600078e0a00 */
[----:B-----5:R-:W-:Y:S01]  /*105f0*/  @!P0 LEA.HI.X.SX32 R0, R0, R88, 0x1, P1 ;  /* 0x0000005800008211 */ /* 0x020fe200008f0eff */
[----:B------:R-:W-:Y:S01]  /*10600*/  IMAD R223, R84, c[0x0][0x2b8], R2 ;  /* 0x0000ae0054df7a24 */ /* 0x000fe200078e0202 */
[C---:B------:R-:W-:Y:S02]  /*10610*/  @!P0 LEA R2, P1, R3.reuse, c[0x0][0x2a0], 0x2 ;  /* 0x0000a80003028a11 */ /* 0x040fe400078210ff */
[----:B------:R-:W-:Y:S02]  /*10620*/  SHF.L.U64.HI R88, R244, 0x1, R245 ;  /* 0x00000001f4587819 */ /* 0x000fe400000102f5 */
[----:B------:R-:W-:Y:S02]  /*10630*/  @!P0 LEA.HI.X R3, R3, c[0x0][0x2a4], R0, 0x2, P1 ;  /* 0x0000a90003038a11 */ /* 0x000fe400008f1400 */
[----:B------:R-:W-:Y:S03]  /*10640*/  SHF.R.S32.HI R0, RZ, 0x1f, R223 ;  /* 0x0000001fff007819 */ /* 0x000fe600000114df */
[----:B------:R1:W2:Y:S02]  /*10650*/  @!P0 LDG.E R214, [R2.64] ;  /* 0x0000000802d68981 */ /* 0x0002a4000c1e1900 */
[----:B------:R-:W-:Y:S04]  /*10660*/  IMAD R0, R0, c[0x0][0x1e0], RZ ;  /* 0x0000780000007a24 */ /* 0x000fe800078e02ff */
[C---:B------:R-:W-:Y:S02]  /*10670*/  IMAD R0, R223.reuse, c[0x0][0x1e4], R0 ;  /* 0x00007900df007a24 */ /* 0x040fe400078e0200 */
[----:B-1----:R-:W-:Y:S04]  /*10680*/  IMAD.WIDE.U32 R2, R223, c[0x0][0x1e0], RZ ;  /* 0x00007800df027a25 */ /* 0x002fe800078e00ff */
[----:B------:R-:W-:Y:S01]  /*10690*/  IMAD.IADD R3, R3, 0x1, R0 ;  /* 0x0000000103037824 */ /* 0x000fe200078e0200 */
[----:B--2---:R-:W-:Y:S03]  /*106a0*/  SHF.R.S32.HI R0, RZ, 0x1f, R214 ;  /* 0x0000001fff007819 */ /* 0x004fe600000114d6 */
[----:B------:R-:W-:Y:S04]  /*106b0*/  IMAD.WIDE.U32 R2, R214, c[0x0][0x1f0], R2 ;  /* 0x00007c00d6027a25 */ /* 0x000fe800078e0002 */
[----:B------:R-:W-:Y:S01]  /*106c0*/  IMAD R0, R0, c[0x0][0x1f0], RZ ;  /* 0x00007c0000007a24 */ /* 0x000fe200078e02ff */
[----:B------:R-:W-:Y:S03]  /*106d0*/  IADD3 R2, P0, R216, R2, RZ ;  /* 0x00000002d8027210 */ /* 0x000fe60007f1e0ff */
[----:B------:R-:W-:Y:S05]  /*106e0*/  IMAD R0, R214, c[0x0][0x1f4], R0 ;  /* 0x00007d00d6007a24 */ /* 0x000fea00078e0200 */
[----:B------:R-:W-:Y:S01]  /*106f0*/  IADD3.X R3, R85, R3, R0, P0, !PT ;  /* 0x0000000355037210 */ /* 0x000fe200007fe400 */
[----:B------:R-:W-:Y:S01]  /*10700*/  IMAD.SHL.U32 R85, R244, 0x2, RZ ;  /* 0x00000002f4557824 */ /* 0x000fe200078e00ff */
[C---:B------:R-:W-:Y:S04]  /*10710*/  LEA R0, P0, R2.reuse, c[0x0][0x1c8], 0x1 ;  /* 0x0000720002007a11 */ /* 0x040fe800078008ff */
[----:B------:R-:W-:Y:S01]  /*10720*/  LEA.HI.X R84, R2, c[0x0][0x1cc], R3, 0x1, P0 ;  /* 0x0000730002547a11 */ /* 0x000fe200000f0c03 */
[----:B------:R-:W-:-:S06]  /*10730*/  BRA.DIV ~URZ, `(.L_x_340) ;  /* 0x00007d927f007947 */ /* 0x000fcc000b800000 */
[----:B------:R1:W2:Y:S02]  /*10740*/  SHFL.IDX PT, R90, R84, RZ, 0x181f ;  /* 0x00181fff545a7589 */ /* 0x0002a400000e0000 */
.L_x_431:
[----:B------:R-:W-:-:S05]  /*10750*/  BRA.DIV ~URZ, `(.L_x_341) ;  /* 0x00007de27f007947 */ /* 0x000fca000b800000 */
[----:B------:R-:W3:Y:S01]  /*10760*/  SHFL.IDX PT, R3, R0, RZ, 0x181f ;  /* 0x00181fff00037589 */ /* 0x000ee200000e0000 */
[C---:B------:R-:W-:Y:S02]  /*10770*/  IADD3 R2, -R89.reuse, 0x10, RZ ;  /* 0x0000001059027810 */ /* 0x040fe40007ffe1ff */
[----:B------:R-:W-:Y:S02]  /*10780*/  ISETP.NE.U32.AND P2, PT, R89, RZ, PT ;  /* 0x000000ff5900720c */ /* 0x000fe40003f45070 */
[----:B------:R-:W-:Y:S04]  /*10790*/  LOP3.LUT R2, R2, 0xf, RZ, 0xc0, !PT ;  /* 0x0000000f02027812 */ /* 0x000fe800078ec0ff */
[C-C-:B---3--:R-:W-:Y:S02]  /*107a0*/  IADD3 R164, P1, P0, R2.reuse, R3, R85.reuse ;  /* 0x0000000302a47210 */ /* 0x148fe4000783e055 */
[----:B------:R-:W3:Y:S02]  /*107b0*/  SHFL.IDX PT, R3, R0, 0x1, 0x181f ;  /* 0x00381f0000037f89 */ /* 0x000ee400000e0000 */
[--C-:B--2---:R-:W-:Y:S02]  /*107c0*/  IADD3.X R165, RZ, R90, R88.reuse, P1, P0 ;  /* 0x0000005affa57210 */ /* 0x104fe40000fe0458 */
[----:B------:R-:W2:Y:S04]  /*107d0*/  SHFL.IDX PT, R90, R84, 0x1, 0x181f ;  /* 0x00381f00545a7f89 */ /* 0x000ea800000e0000 */
[----:B------:R3:W-:Y:S02]  /*107e0*/  LDGSTS.E.BYPASS.LTC128B.128.ZFILL [R213+0x2900], [R164.64], P2 ;  /* 0x02900000a4d57fae */ /* 0x0007e40009141d48 */
        /* <DEDUP_REMOVED lines=9> */
[----:B------:R4:W-:Y:S04]  /*10880*/  LDGSTS.E.BYPASS.LTC128B.128.ZFILL [R213+0x3900], [R164.64], P2 ;  /* 0x03900000a4d57fae */ /* 0x0009e80009141d48 */
[----:B-1----:R-:W1:Y:S01]  /*10890*/  SHFL.IDX PT, R84, R84, 0x4, 0x181f ;  /* 0x00981f0054547f89 */ /* 0x002e6200000e0000 */
[----:B---3--:R-:W-:Y:S04]  /*108a0*/  IADD3 R2, P1, P0, R2, R3, R85 ;  /* 0x0000000302027210 */ /* 0x008fe8000783e055 */
[----:B--2---:R-:W-:Y:S05]  /*108b0*/  IADD3.X R3, RZ, R90, R88, P1, P0 ;  /* 0x0000005aff037210 */ /* 0x004fea0000fe0458 */
[----:B------:R2:W-:Y:S04]  /*108c0*/  LDGSTS.E.BYPASS.LTC128B.128.ZFILL [R213+0x4100], [R2.64], P2 ;  /* 0x0410000002d57fae */ /* 0x0005e80009141d48 */
[----:B--2---:R4:W2:Y:S02]  /*108d0*/  SHFL.IDX PT, R2, R0, 0x4, 0x181f ;  /* 0x00981f0000027f89 */ /* 0x0048a400000e0000 */
.L_x_432:
[C---:B-1--4-:R-:W-:Y:S02]  /*108e0*/  IADD3 R0, -R89.reuse, 0x10, RZ ;  /* 0x0000001059007810 */ /* 0x052fe40007ffe1ff */
[----:B------:R-:W-:Y:S02]  /*108f0*/  ISETP.NE.U32.AND P0, PT, R89, RZ, PT ;  /* 0x000000ff5900720c */ /* 0x000fe40003f05070 */
[----:B------:R-:W-:Y:S04]  /*10900*/  LOP3.LUT R0, R0, 0xf, RZ, 0xc0, !PT ;  /* 0x0000000f00007812 */ /* 0x000fe800078ec0ff */
[----:B--2---:R-:W-:Y:S04]  /*10910*/  IADD3 R2, P2, P1, R0, R2, R85 ;  /* 0x0000000200027210 */ /* 0x004fe8000795e055 */
[----:B------:R-:W-:Y:S05]  /*10920*/  IADD3.X R3, RZ, R84, R88, P2, P1 ;  /* 0x00000054ff037210 */ /* 0x000fea00017e2458 */
[----:B------:R-:W-:Y:S01]  /*10930*/  @!PT LDS RZ, [RZ] ;  /* 0x00000000fffff984 */ /* 0x000fe20000000800 */
[----:B------:R-:W-:Y:S01]  /*10940*/  @!PT LDS RZ, [RZ] ;  /* 0x00000000fffff984 */ /* 0x000fe20000000800 */
[----:B------:R-:W-:Y:S01]  /*10950*/  @!PT LDS RZ, [RZ] ;  /* 0x00000000fffff984 */ /* 0x000fe20000000800 */
[----:B------:R1:W-:Y:S04]  /*10960*/  LDGSTS.E.BYPASS.LTC128B.128.ZFILL [R213+0x4900], [R2.64], P0 ;  /* 0x0490000002d57fae */ /* 0x0003e80008141d48 */
.L_x_339:
[----:B------:R-:W-:Y:S05]  /*10970*/  BSYNC B0 ;  /* 0x0000000000007941 */ /* 0x000fea0003800000 */
.L_x_338:
        /* <DEDUP_REMOVED lines=82> */
[----:B------:R-:W1:Y:S02]  /*10ea0*/  SHFL.BFLY PT, R0, R84, 0x2, 0x1f ;  /* 0x0c401f0054007f89 */ /* 0x000e6400000e0000 */
[----:B-1----:R-:W-:Y:S05]  /*10eb0*/  FMNMX.FTZ R0, R84, R0, !PT ;  /* 0x0000000054007209 */ /* 0x002fea0007810000 */
[----:B------:R-:W1:Y:S02]  /*10ec0*/  SHFL.BFLY PT, R2, R0, 0x1, 0x1f ;  /* 0x0c201f0000027f89 */ /* 0x000e6400000e0000 */
[----:B-1----:R-:W-:Y:S02]  /*10ed0*/  FMNMX.FTZ R90, R0, R2, !PT ;  /* 0x00000002005a7209 */ /* 0x002fe40007810000 */
        /* <DEDUP_REMOVED lines=10> */
[----:B------:R1:W2:Y:S02]  /*10f80*/  SHFL.BFLY PT, R0, R84, 0x1, 0x1f ;  /* 0x0c201f0054007f89 */ /* 0x0002a400000e0000 */
.L_x_433:
[----:B------:R-:W-:Y:S01]  /*10f90*/  FMUL.FTZ R2, R90, c[0x0][0x2d0] ;  /* 0x0000b4005a027a20 */ /* 0x000fe20000410000 */
[----:B--2---:R-:W-:Y:S01]  /*10fa0*/  FMNMX.FTZ R85, R0, R84, !PT ;  /* 0x0000005400557209 */ /* 0x004fe20007810000 */
[----:B------:R-:W-:Y:S01]  /*10fb0*/  FADD.FTZ R0, -R90, R94 ;  /* 0x0000005e5a007221 */ /* 0x000fe20000010100 */
[----:B------:R-:W-:Y:S01]  /*10fc0*/  WARPSYNC 0xffffffff ;  /* 0xffffffff00007948 */ /* 0x000fe20003800000 */
[--C-:B------:R-:W-:Y:S02]  /*10fd0*/  FFMA.FTZ R4, R4, c[0x0][0x2d0], -R2.reuse ;  /* 0x0000b40004047a23 */ /* 0x100fe40000010802 */
[----:B------:R-:W-:Y:S02]  /*10fe0*/  FMUL.FTZ R0, R0, c[0x0][0x2d0] ;  /* 0x0000b40000007a20 */ /* 0x000fe40000410000 */
[--C-:B------:R-:W-:Y:S02]  /*10ff0*/  FFMA.FTZ R3, R5, c[0x0][0x2d0], -R2.reuse ;  /* 0x0000b40005037a23 */ /* 0x100fe40000010802 */
[----:B-1----:R-:W-:Y:S01]  /*11000*/  MUFU.EX2 R84, R0 ;  /* 0x0000000000547308 */ /* 0x002fe20000000800 */
        /* <DEDUP_REMOVED lines=16> */
[--C-:B------:R-:W-:Y:S02]  /*11110*/  FFMA.FTZ R182, R32, c[0x0][0x2d0], -R2.reuse ;  /* 0x0000b40020b67a23 */ /* 0x100fe40000010802 */
[--C-:B------:R-:W-:Y:S02]  /*11120*/  FFMA.FTZ R181, R33, c[0x0][0x2d0], -R2.reuse ;  /* 0x0000b40021b57a23 */ /* 0x100fe40000010802 */
[--C-:B------:R-:W-:Y:S02]  /*11130*/  FFMA.FTZ R217, R68, c[0x0][0x2d0], -R2.reuse ;  /* 0x0000b40044d97a23 */ /* 0x100fe40000010802 */
[----:B------:R-:W-:Y:S02]  /*11140*/  FFMA.FTZ R222, R69, c[0x0][0x2d0], -R2 ;  /* 0x0000b40045de7a23 */ /* 0x000fe40000010802 */
[----:B------:R-:W1:Y:S02]  /*11150*/  MUFU.EX2 R2, R4 ;  /* 0x0000000400027308 */ /* 0x000e640000000800 */
[----:B-1----:R-:W-:Y:S01]  /*11160*/  FFMA.FTZ R0, R84, R225, R2 ;  /* 0x000000e154007223 */ /* 0x002fe20000010002 */
[----:B------:R-:W-:Y:S01]  /*11170*/  F2FP.PACK_AB R68, R3, R2 ;  /* 0x000000020344723e */ /* 0x000fe200000000ff */
[----:B------:R-:W-:Y:S02]  /*11180*/  FMUL.FTZ R2, R89, c[0x0][0x2d0] ;  /* 0x0000b40059027a20 */ /* 0x000fe40000410000 */
[----:B------:R-:W-:Y:S02]  /*11190*/  FADD.FTZ R33, R3, R0 ;  /* 0x0000000003217221 */ /* 0x000fe40000010000 */
[----:B------:R-:W-:Y:S02]  /*111a0*/  FADD.FTZ R0, -R89, R95 ;  /* 0x0000005f59007221 */ /* 0x000fe40000010100 */
[--C-:B------:R-:W-:Y:S02]  /*111b0*/  FFMA.FTZ R6, R6, c[0x0][0x2d0], -R2.reuse ;  /* 0x0000b40006067a23 */ /* 0x100fe40000010802 */
[----:B------:R-:W-:Y:S02]  /*111c0*/  FMUL.FTZ R0, R0, c[0x0][0x2d0] ;  /* 0x0000b40000007a20 */ /* 0x000fe40000410000 */
[--C-:B------:R-:W-:Y:S02]  /*111d0*/  FFMA.FTZ R20, R18, c[0x0][0x2d0], -R2.reuse ;  /* 0x0000b40012147a23 */ /* 0x100fe40000010802 */
[----:B------:R-:W1:Y:S01]  /*111e0*/  MUFU.EX2 R3, R0 ;  /* 0x0000000000037308 */ /* 0x000e620000000800 */
[--C-:B------:R-:W-:Y:S02]  /*111f0*/  FFMA.FTZ R167, R38, c[0x0][0x2d0], -R2.reuse ;  /* 0x0000b40026a77a23 */ /* 0x100fe40000010802 */
[--C-:B------:R-:W-:Y:S02]  /*11200*/  FFMA.FTZ R172, R39, c[0x0][0x2d0], -R2.reuse ;  /* 0x0000b40027ac7a23 */ /* 0x100fe40000010802 */
[----:B------:R-:W-:Y:S01]  /*11210*/  LDSM.16.MT88.4 R36, [R201] ;  /* 0x00000000c924783b */ /* 0x000fe20000004200 */
[--C-:B------:R-:W-:Y:S02]  /*11220*/  FFMA.FTZ R216, R54, c[0x0][0x2d0], -R2.reuse ;  /* 0x0000b40036d87a23 */ /* 0x100fe40000010802 */
[--C-:B------:R-:W-:Y:S02]  /*11230*/  FFMA.FTZ R215, R55, c[0x0][0x2d0], -R2.reuse ;  /* 0x0000b40037d77a23 */ /* 0x100fe40000010802 */
[----:B------:R-:W2:Y:S01]  /*11240*/  MUFU.EX2 R6, R6 ;  /* 0x0000000600067308 */ /* 0x000ea20000000800 */
[--C-:B------:R-:W-:Y:S02]  /*11250*/  FFMA.FTZ R7, R7, c[0x0][0x2d0], -R2.reuse ;  /* 0x0000b40007077a23 */ /* 0x100fe40000010802 */
[--C-:B------:R-:W-:Y:S01]  /*11260*/  FFMA.FTZ R32, R19, c[0x0][0x2d0], -R2.reuse ;  /* 0x0000b40013207a23 */ /* 0x100fe20000010802 */
[----:B------:R-:W-:Y:S01]  /*11270*/  LDSM.16.MT88.4 R52, [R198] ;  /* 0x00000000c634783b */ /* 0x000fe20000004200 */
        /* <DEDUP_REMOVED lines=13> */
[----:B------:R-:W-:Y:S02]  /*11350*/  FFMA.FTZ R169, R34, c[0x0][0x2d0], -R2 ;  /* 0x0000b40022a97a23 */ /* 0x000fe40000010802 */
[C---:B-1----:R-:W-:Y:S01]  /*11360*/  FMUL.FTZ R35, R3.reuse, R147 ;  /* 0x0000009303237220 */ /* 0x042fe20000410000 */
[----:B------:R-:W1:Y:S01]  /*11370*/  MUFU.EX2 R2, R7 ;  /* 0x0000000700027308 */ /* 0x000e620000000800 */
[----:B--2---:R-:W-:Y:S02]  /*11380*/  FFMA.FTZ R0, R3, R224, R6 ;  /* 0x000000e003007223 */ /* 0x004fe40000010006 */
[----:B------:R-:W-:Y:S02]  /*11390*/  FMUL.FTZ R4, R88, c[0x0][0x2d0] ;  /* 0x0000b40058047a20 */ /* 0x000fe40000410000 */
[----:B------:R-:W-:Y:S02]  /*113a0*/  FMUL.FTZ R48, R84, R152 ;  /* 0x0000009854307220 */ /* 0x000fe40000410000 */
[--C-:B------:R-:W-:Y:S02]  /*113b0*/  FFMA.FTZ R5, R8, c[0x0][0x2d0], -R4.reuse ;  /* 0x0000b40008057a23 */ /* 0x100fe40000010804 */
[--C-:B------:R-:W-:Y:S01]  /*113c0*/  FFMA.FTZ R83, R24, c[0x0][0x2d0], -R4.reuse ;  /* 0x0000b40018537a23 */ /* 0x100fe20000010804 */
[----:B------:R-:W2:Y:S01]  /*113d0*/  MUFU.EX2 R8, R17 ;  /* 0x0000001100087308 */ /* 0x000ea20000000800 */
[--C-:B------:R-:W-:Y:S02]  /*113e0*/  FFMA.FTZ R82, R25, c[0x0][0x2d0], -R4.reuse ;  /* 0x0000b40019527a23 */ /* 0x100fe40000010804 */
[--C-:B------:R-:W-:Y:S02]  /*113f0*/  FFMA.FTZ R81, R28, c[0x0][0x2d0], -R4.reuse ;  /* 0x0000b4001c517a23 */ /* 0x100fe40000010804 */
[--C-:B------:R-:W-:Y:S02]  /*11400*/  FFMA.FTZ R80, R29, c[0x0][0x2d0], -R4.reuse ;  /* 0x0000b4001d507a23 */ /* 0x100fe40000010804 */
[--C-:B------:R-:W-:Y:S02]  /*11410*/  FFMA.FTZ R187, R45, c[0x0][0x2d0], -R4.reuse ;  /* 0x0000b4002dbb7a23 */ /* 0x100fe40000010804 */
[--C-:B------:R-:W-:Y:S01]  /*11420*/  FFMA.FTZ R234, R72, c[0x0][0x2d0], -R4.reuse ;  /* 0x0000b40048ea7a23 */ /* 0x100fe20000010804 */
[----:B------:R-:W-:Y:S01]  /*11430*/  MUFU.EX2 R23, R5 ;  /* 0x0000000500177308 */ /* 0x000fe20000000800 */
[--C-:B------:R-:W-:Y:S02]  /*11440*/  FFMA.FTZ R236, R73, c[0x0][0x2d0], -R4.reuse ;  /* 0x0000b40049ec7a23 */ /* 0x100fe40000010804 */
[----:B------:R-:W-:Y:S01]  /*11450*/  FFMA.FTZ R19, R12, c[0x0][0x2d0], -R4 ;  /* 0x0000b4000c137a23 */ /* 0x000fe20000010804 */
[C---:B-1----:R-:W-:Y:S01]  /*11460*/  F2FP.PACK_AB R69, R2.reuse, R6 ;  /* 0x000000060245723e */ /* 0x042fe200000000ff */
[----:B------:R-:W-:Y:S02]  /*11470*/  FADD.FTZ R34, R2, R0 ;  /* 0x0000000002227221 */ /* 0x000fe40000010000 */
[----:B------:R-:W-:Y:S02]  /*11480*/  FADD.FTZ R0, -R88, R96 ;  /* 0x0000006058007221 */ /* 0x000fe40000010100 */
[--C-:B------:R-:W-:Y:S01]  /*11490*/  FFMA.FTZ R6, R9, c[0x0][0x2d0], -R4.reuse ;  /* 0x0000b40009067a23 */ /* 0x100fe20000010804 */
[----:B------:R-:W-:Y:S01]  /*114a0*/  MUFU.EX2 R251, R80 ;  /* 0x0000005000fb7308 */ /* 0x000fe20000000800 */
[----:B------:R-:W-:Y:S02]  /*114b0*/  FMUL.FTZ R0, R0, c[0x0][0x2d0] ;  /* 0x0000b40000007a20 */ /* 0x000fe40000410000 */
[----:B------:R-:W-:Y:S01]  /*114c0*/  FMUL.FTZ R49, R84, R153 ;  /* 0x0000009954317220 */ /* 0x000fe20000410000 */
[----:B--2---:R-:W-:Y:S01]  /*114d0*/  F2FP.PACK_AB R70, R8, R21 ;  /* 0x000000150846723e */ /* 0x004fe200000000ff */
[C---:B------:R-:W-:Y:S02]  /*114e0*/  FMUL.FTZ R50, R3.reuse, R154 ;  /* 0x0000009a03327220 */ /* 0x040fe40000410000 */
[----:B------:R-:W-:Y:S02]  /*114f0*/  FMUL.FTZ R51, R3, R155 ;  /* 0x0000009b03337220 */ /* 0x000fe40000410000 */
[----:B------:R-:W-:Y:S01]  /*11500*/  LDSM.16.MT88.4 R152, [R198+0x2000] ;  /* 0x00200000c698783b */ /* 0x000fe20000004200 */
[----:B------:R1:W-:Y:S01]  /*11510*/  MUFU.EX2 R2, R0 ;  /* 0x0000000000027308 */ /* 0x0003e20000000800 */
[--C-:B------:R-:W-:Y:S02]  /*11520*/  FFMA.FTZ R18, R13, c[0x0][0x2d0], -R4.reuse ;  /* 0x0000b4000d127a23 */ /* 0x100fe40000010804 */
[--C-:B------:R-:W-:Y:S02]  /*11530*/  FFMA.FTZ R177, R44, c[0x0][0x2d0], -R4.reuse ;  /* 0x0000b4002cb17a23 */ /* 0x100fe40000010804 */
[--C-:B------:R-:W-:Y:S02]  /*11540*/  FFMA.FTZ R189, R57, c[0x0][0x2d0], -R4.reuse ;  /* 0x0000b40039bd7a23 */ /* 0x100fe40000010804 */
[--C-:B------:R-:W-:Y:S02]  /*11550*/  FFMA.FTZ R166, R40, c[0x0][0x2d0], -R4.reuse ;  /* 0x0000b40028a67a23 */ /* 0x100fe40000010804 */
[--C-:B------:R-:W-:Y:S01]  /*11560*/  FFMA.FTZ R173, R41, c[0x0][0x2d0], -R4.reuse ;  /* 0x0000b40029ad7a23 */ /* 0x100fe20000010804 */
[----:B------:R-:W2:Y:S01]  /*11570*/  MUFU.EX2 R22, R6 ;  /* 0x0000000600167308 */ /* 0x000ea20000000800 */
[--C-:B------:R-:W-:Y:S02]  /*11580*/  FFMA.FTZ R190, R56, c[0x0][0x2d0], -R4.reuse ;  /* 0x0000b40038be7a23 */ /* 0x100fe40000010804 */
[--C-:B------:R-:W-:Y:S02]  /*11590*/  FFMA.FTZ R186, R60, c[0x0][0x2d0], -R4.reuse ;  /* 0x0000b4003cba7a23 */ /* 0x100fe40000010804 */
[--C-:B------:R-:W-:Y:S02]  /*115a0*/  FFMA.FTZ R185, R61, c[0x0][0x2d0], -R4.reuse ;  /* 0x0000b4003db97a23 */ /* 0x100fe40000010804 */
[--C-:B------:R-:W-:Y:S02]  /*115b0*/  FFMA.FTZ R238, R76, c[0x0][0x2d0], -R4.reuse ;  /* 0x0000b4004cee7a23 */ /* 0x100fe40000010804 */
[----:B------:R-:W-:Y:S01]  /*115c0*/  FFMA.FTZ R240, R77, c[0x0][0x2d0], -R4 ;  /* 0x0000b4004df07a23 */ /* 0x000fe20000010804 */
[----:B------:R-:W-:Y:S01]  /*115d0*/  MUFU.EX2 R76, R184 ;  /* 0x000000b8004c7308 */ /* 0x000fe20000000800 */
[C---:B------:R-:W-:Y:S02]  /*115e0*/  FMUL.FTZ R4, R85.reuse, c[0x0][0x2d0] ;  /* 0x0000b40055047a20 */ /* 0x040fe40000410000 */
[----:B-1----:R-:W-:Y:S02]  /*115f0*/  FADD.FTZ R0, -R85, R97 ;  /* 0x0000006155007221 */ /* 0x002fe40000010100 */
[--C-:B------:R-:W-:Y:S02]  /*11600*/  FFMA.FTZ R5, R10, c[0x0][0x2d0], -R4.reuse ;  /* 0x0000b4000a057a23 */ /* 0x100fe40000010804 */
[----:B------:R-:W-:Y:S03]  /*11610*/  FMUL.FTZ R0, R0, c[0x0][0x2d0] ;  /* 0x0000b40000007a20 */ /* 0x000fe60000410000 */
[----:B------:R-:W-:Y:S01]  /*11620*/  MUFU.EX2 R77, R182 ;  /* 0x000000b6004d7308 */ /* 0x000fe20000000800 */
[--C-:B------:R-:W-:Y:S02]  /*11630*/  FFMA.FTZ R237, R74, c[0x0][0x2d0], -R4.reuse ;  /* 0x0000b4004aed7a23 */ /* 0x100fe40000010804 */
[--C-:B------:R-:W-:Y:S01]  /*11640*/  FFMA.FTZ R239, R75, c[0x0][0x2d0], -R4.reuse ;  /* 0x0000b4004bef7a23 */ /* 0x100fe20000010804 */
[----:B--2---:R-:W-:Y:S01]  /*11650*/  F2FP.PACK_AB R64, R22, R23 ;  /* 0x000000171640723e */ /* 0x004fe200000000ff */
[----:B------:R-:W-:Y:S01]  /*11660*/  FADD.FTZ R6, R21, R33 ;  /* 0x0000002115067221 */ /* 0x000fe20000010000 */
[----:B------:R-:W-:Y:S01]  /*11670*/  LDSM.16.MT88.4 R72, [R200] ;  /* 0x00000000c848783b */ /* 0x000fe20000004200 */
[----:B------:R-:W-:Y:S02]  /*11680*/  FMUL.FTZ R57, R2, R105 ;  /* 0x0000006902397220 */ /* 0x000fe40000410000 */
[--C-:B------:R-:W-:Y:S01]  /*11690*/  FFMA.FTZ R17, R11, c[0x0][0x2d0], -R4.reuse ;  /* 0x0000b4000b117a23 */ /* 0x100fe20000010804 */
[----:B------:R-:W1:Y:S01]  /*116a0*/  MUFU.EX2 R0, R0 ;  /* 0x0000000000007308 */ /* 0x000e620000000800 */
        /* <DEDUP_REMOVED lines=14> */
[C---:B-1----:R-:W-:Y:S02]  /*11790*/  FMUL.FTZ R58, R0.reuse, R106 ;  /* 0x0000006a003a7220 */ /* 0x042fe40000410000 */
[----:B------:R-:W-:Y:S02]  /*117a0*/  FMUL.FTZ R59, R0, R107 ;  /* 0x0000006b003b7220 */ /* 0x000fe40000410000 */
[--C-:B------:R-:W-:Y:S01]  /*117b0*/  FFMA.FTZ R227, R62, c[0x0][0x2d0], -R4.reuse ;  /* 0x0000b4003ee37a23 */ /* 0x100fe20000010804 */
[----:B------:R-:W-:Y:S01]  /*117c0*/  MUFU.EX2 R182, R173 ;  /* 0x000000ad00b67308 */ /* 0x000fe20000000800 */
[--C-:B------:R-:W-:Y:S02]  /*117d0*/  FFMA.FTZ R230, R63, c[0x0][0x2d0], -R4.reuse ;  /* 0x0000b4003fe67a23 */ /* 0x100fe40000010804 */
[--C-:B------:R-:W-:Y:S02]  /*117e0*/  FFMA.FTZ R242, R79, c[0x0][0x2d0], -R4.reuse ;  /* 0x0000b4004ff27a23 */ /* 0x100fe40000010804 */
[C---:B------:R-:W-:Y:S02]  /*117f0*/  FMUL.FTZ R10, R0.reuse, R130 ;  /* 0x00000082000a7220 */ /* 0x040fe40000410000 */
[C---:B------:R-:W-:Y:S02]  /*11800*/  FMUL.FTZ R11, R0.reuse, R131 ;  /* 0x00000083000b7220 */ /* 0x040fe40000410000 */
[C---:B------:R-:W-:Y:S01]  /*11810*/  FMUL.FTZ R14, R0.reuse, R126 ;  /* 0x0000007e000e7220 */ /* 0x040fe20000410000 */
[----:B------:R-:W-:Y:S01]  /*11820*/  MUFU.EX2 R174, R216 ;  /* 0x000000d800ae7308 */ /* 0x000fe20000000800 */
[C---:B------:R-:W-:Y:S02]  /*11830*/  FMUL.FTZ R15, R0.reuse, R127 ;  /* 0x0000007f000f7220 */ /* 0x040fe40000410000 */
[C---:B------:R-:W-:Y:S02]  /*11840*/  FMUL.FTZ R26, R0.reuse, R122 ;  /* 0x0000007a001a7220 */ /* 0x040fe40000410000 */
        /* <DEDUP_REMOVED lines=9> */
[----:B------:R1:W-:Y:S01]  /*118e0*/  MUFU.EX2 R119, R7 ;  /* 0x0000000700777308 */ /* 0x0003e20000000800 */
[C---:B------:R-:W-:Y:S02]  /*118f0*/  FMUL.FTZ R63, R0.reuse, R103 ;  /* 0x00000067003f7220 */ /* 0x040fe40000410000 */
[----:B--2---:R-:W-:Y:S02]  /*11900*/  FFMA.FTZ R79, R0, R246, R33 ;  /* 0x000000f6004f7223 */ /* 0x004fe40000010021 */
[----:B------:R-:W-:Y:S02]  /*11910*/  FFMA.FTZ R241, R78, c[0x0][0x2d0], -R4 ;  /* 0x0000b4004ef17a23 */ /* 0x000fe40000010804 */
[C---:B------:R-:W-:Y:S02]  /*11920*/  FFMA.FTZ R4, R2.reuse, R243, R23 ;  /* 0x000000f302047223 */ /* 0x040fe40000010017 */
[----:B------:R-:W-:Y:S01]  /*11930*/  FMUL.FTZ R60, R2, R100 ;  /* 0x00000064023c7220 */ /* 0x000fe20000410000 */
[----:B------:R2:W3:Y:S01]  /*11940*/  MUFU.EX2 R0, R20 ;  /* 0x0000001400007308 */ /* 0x0004e20000000800 */
[----:B------:R-:W-:Y:S02]  /*11950*/  FADD.FTZ R100, R22, R4 ;  /* 0x0000000416647221 */ /* 0x000fe40000010000 */
[C---:B------:R-:W-:Y:S02]  /*11960*/  FMUL.FTZ R56, R2.reuse, R104 ;  /* 0x0000006802387220 */ /* 0x040fe40000410000 */
[C---:B------:R-:W-:Y:S02]  /*11970*/  FMUL.FTZ R61, R2.reuse, R101 ;  /* 0x00000065023d7220 */ /* 0x040fe40000410000 */
[----:B------:R-:W-:Y:S02]  /*11980*/  FMUL.FTZ R24, R2, R120 ;  /* 0x0000007802187220 */ /* 0x000fe40000410000 */
[C---:B------:R-:W-:Y:S01]  /*11990*/  FMUL.FTZ R4, R84.reuse, R132 ;  /* 0x0000008454047220 */ /* 0x040fe20000410000 */
[----:B------:R-:W4:Y:S01]  /*119a0*/  MUFU.EX2 R104, R32 ;  /* 0x0000002000687308 */ /* 0x000f220000000800 */
[----:B------:R-:W-:Y:S02]  /*119b0*/  FMUL.FTZ R5, R84, R133 ;  /* 0x0000008554057220 */ /* 0x000fe40000410000 */
[----:B------:R-:W-:Y:S02]  /*119c0*/  FADD.FTZ R97, R8, R6 ;  /* 0x0000000608617221 */ /* 0x000fe40000010000 */
[C---:B------:R-:W-:Y:S02]  /*119d0*/  FMUL.FTZ R6, R3.reuse, R134 ;  /* 0x0000008603067220 */ /* 0x040fe40000410000 */
[C---:B-1----:R-:W-:Y:S02]  /*119e0*/  FMUL.FTZ R7, R3.reuse, R135 ;  /* 0x0000008703077220 */ /* 0x042fe40000410000 */
[C---:B------:R-:W-:Y:S01]  /*119f0*/  FMUL.FTZ R8, R2.reuse, R128 ;  /* 0x0000008002087220 */ /* 0x040fe20000410000 */
[----:B------:R1:W5:Y:S01]  /*11a00*/  MUFU.EX2 R103, R19 ;  /* 0x0000001300677308 */ /* 0x0003620000000800 */
[C---:B------:R-:W-:Y:S02]  /*11a10*/  FMUL.FTZ R9, R2.reuse, R129 ;  /* 0x0000008102097220 */ /* 0x040fe40000410000 */
[C---:B------:R-:W-:Y:S01]  /*11a20*/  FMUL.FTZ R12, R2.reuse, R124 ;  /* 0x0000007c020c7220 */ /* 0x040fe20000410000 */
[----:B--2---:R-:W2:Y:S01]  /*11a30*/  LDSM.16.MT88.4 R20, [R197] ;  /* 0x00000000c514783b */ /* 0x004ea20000004200 */
[----:B------:R-:W-:Y:S02]  /*11a40*/  FMUL.FTZ R13, R2, R125 ;  /* 0x0000007d020d7220 */ /* 0x000fe40000410000 */
[----:B---3--:R-:W-:Y:S02]  /*11a50*/  FADD.FTZ R95, R0, R34 ;  /* 0x00000022005f7221 */ /* 0x008fe40000010000 */
[C---:B------:R-:W-:Y:S01]  /*11a60*/  FMUL.FTZ R34, R3.reuse, R146 ;  /* 0x0000009203227220 */ /* 0x040fe20000410000 */
[----:B------:R-:W3:Y:S01]  /*11a70*/  MUFU.EX2 R101, R17 ;  /* 0x0000001100657308 */ /* 0x000ee20000000800 */
[C---:B------:R-:W-:Y:S02]  /*11a80*/  FMUL.FTZ R41, R2.reuse, R113 ;  /* 0x0000007102297220 */ /* 0x040fe40000410000 */
[----:B------:R-:W-:Y:S01]  /*11a90*/  FMUL.FTZ R44, R2, R108 ;  /* 0x0000006c022c7220 */ /* 0x000fe20000410000 */
[----:B----4-:R-:W-:Y:S01]  /*11aa0*/  F2FP.PACK_AB R71, R104, R0 ;  /* 0x000000006847723e */ /* 0x010fe200000000ff */
[----:B------:R-:W-:Y:S02]  /*11ab0*/  FMUL.FTZ R32, R84, R144 ;  /* 0x0000009054207220 */ /* 0x000fe40000410000 */
[C---:B------:R-:W-:Y:S02]  /*11ac0*/  FMUL.FTZ R45, R2.reuse, R109 ;  /* 0x0000006d022d7220 */ /* 0x040fe40000410000 */
[C---:B------:R-:W-:Y:S01]  /*11ad0*/  FMUL.FTZ R25, R2.reuse, R121 ;  /* 0x0000007902197220 */ /* 0x040fe20000410000 */
[----:B------:R-:W4:Y:S01]  /*11ae0*/  MUFU.EX2 R102, R16 ;  /* 0x0000001000667308 */ /* 0x000f220000000800 */
[C---:B------:R-:W-:Y:S02]  /*11af0*/  FMUL.FTZ R28, R2.reuse, R116 ;  /* 0x00000074021c7220 */ /* 0x040fe40000410000 */
[C---:B------:R-:W-:Y:S02]  /*11b00*/  FMUL.FTZ R29, R2.reuse, R117 ;  /* 0x00000075021d7220 */ /* 0x040fe40000410000 */
[----:B-1----:R-:W-:Y:S02]  /*11b10*/  FMUL.FTZ R19, R3, R139 ;  /* 0x0000008b03137220 */ /* 0x002fe40000410000 */
[----:B-----5:R-:W-:Y:S02]  /*11b20*/  FADD.FTZ R94, R103, R100 ;  /* 0x00000064675e7221 */ /* 0x020fe40000010000 */
[----:B------:R-:W-:Y:S01]  /*11b30*/  FMUL.FTZ R40, R2, R112 ;  /* 0x0000007002287220 */ /* 0x000fe20000410000 */
[----:B------:R-:W1:Y:S01]  /*11b40*/  MUFU.EX2 R120, R18 ;  /* 0x0000001200787308 */ /* 0x000e620000000800 */
[----:B------:R-:W-:Y:S01]  /*11b50*/  FADD.FTZ R0, R76, R97 ;  /* 0x000000614c007221 */ /* 0x000fe20000010000 */
[----:B---3--:R-:W-:Y:S01]  /*11b60*/  F2FP.PACK_AB R65, R101, R33 ;  /* 0x000000216541723e */ /* 0x008fe200000000ff */
[C---:B------:R-:W-:Y:S02]  /*11b70*/  FMUL.FTZ R17, R84.reuse, R137 ;  /* 0x0000008954117220 */ /* 0x040fe40000410000 */
[C---:B------:R-:W-:Y:S02]  /*11b80*/  FMUL.FTZ R33, R84.reuse, R145 ;  /* 0x0000009154217220 */ /* 0x040fe40000410000 */
[----:B------:R-:W-:Y:S03]  /*11b90*/  LDSM.16.MT88.4 R144, [R201+0x2000] ;  /* 0x00200000c990783b */ /* 0x000fe60000004200 */
[----:B------:R-:W-:Y:S01]  /*11ba0*/  MUFU.EX2 R113, R83 ;  /* 0x0000005300717308 */ /* 0x000fe20000000800 */
[-C--:B--2---:R-:W-:Y:S05]  /*11bb0*/  HMMA.16816.F32 R4, R68, R20.reuse, R4 ;  /* 0x000000144404723c */ /* 0x084fea0000001804 */
[----:B----4-:R-:W-:Y:S01]  /*11bc0*/  F2FP.PACK_AB R67, R119, R102 ;  /* 0x000000667743723e */ /* 0x010fe200000000ff */
[----:B------:R-:W-:Y:S03]  /*11bd0*/  FMUL.FTZ R16, R84, R136 ;  /* 0x0000008854107220 */ /* 0x000fe60000410000 */
[----:B------:R2:W-:Y:S03]  /*11be0*/  MUFU.EX2 R126, R81 ;  /* 0x00000051007e7308 */ /* 0x0005e60000000800 */
[----:B-1----:R-:W-:Y:S01]  /*11bf0*/  F2FP.PACK_AB R66, R120, R103 ;  /* 0x000000677842723e */ /* 0x002fe200000000ff */
[C---:B------:R-:W-:Y:S02]  /*11c00*/  FMUL.FTZ R18, R3.reuse, R138 ;  /* 0x0000008a03127220 */ /* 0x040fe40000410000 */
[----:B------:R-:W-:Y:S04]  /*11c10*/  LDSM.16.MT88.4 R136, [R197+0x2000] ;  /* 0x00200000c588783b */ /* 0x000fe80000004200 */
[----:B------:R-:W-:Y:S01]  /*11c20*/  MUFU.EX2 R111, R180 ;  /* 0x000000b4006f7308 */ /* 0x000fe20000000800 */
[C---:B------:R-:W-:Y:S07]  /*11c30*/  HMMA.16816.F32 R8, R64.reuse, R20, R8 ;  /* 0x000000144008723c */ /* 0x040fee0000001808 */
[C---:B------:R-:W-:Y:S01]  /*11c40*/  FMUL.FTZ R20, R84.reuse, R140 ;  /* 0x0000008c54147220 */ /* 0x040fe20000410000 */
[-C--:B------:R-:W-:Y:S01]  /*11c50*/  HMMA.16816.F32 R12, R64, R22.reuse, R12 ;  /* 0x00000016400c723c */ /* 0x080fe2000000180c */
[----:B------:R-:W-:Y:S01]  /*11c60*/  MUFU.EX2 R109, R179 ;  /* 0x000000b3006d7308 */ /* 0x000fe20000000800 */
[----:B--2---:R-:W1:Y:S02]  /*11c70*/  LDSM.16.MT88.4 R80, [R197+0x800] ;  /* 0x00080000c550783b */ /* 0x004e640000004200 */
[C---:B------:R-:W-:Y:S04]  /*11c80*/  FMUL.FTZ R21, R84.reuse, R141 ;  /* 0x0000008d54157220 */ /* 0x040fe80000410000 */
[C---:B------:R-:W-:Y:S03]  /*11c90*/  HMMA.16816.F32 R16, R68.reuse, R22, R16 ;  /* 0x000000164410723c */ /* 0x040fe60000001810 */
[----:B------:R-:W-:Y:S04]  /*11ca0*/  MUFU.EX2 R110, R178 ;  /* 0x000000b2006e7308 */ /* 0x000fe80000000800 */
[C---:B------:R-:W-:Y:S02]  /*11cb0*/  FMUL.FTZ R22, R3.reuse, R142 ;  /* 0x0000008e03167220 */ /* 0x040fe40000410000 */
[C---:B------:R-:W-:Y:S04]  /*11cc0*/  FMUL.FTZ R23, R3.reuse, R143 ;  /* 0x0000008f03177220 */ /* 0x040fe80000410000 */
[----:B------:R-:W-:Y:S03]  /*11cd0*/  MUFU.EX2 R108, R176 ;  /* 0x000000b0006c7308 */ /* 0x000fe60000000800 */
[-C--:B------:R-:W-:Y:S07]  /*11ce0*/  HMMA.16816.F32 R20, R68, R36.reuse, R20 ;  /* 0x000000244414723c */ /* 0x080fee0000001814 */
[----:B------:R-:W2:Y:S01]  /*11cf0*/  MUFU.EX2 R2, R183 ;  /* 0x000000b700027308 */ /* 0x000ea20000000800 */
[C---:B------:R-:W-:Y:S07]  /*11d00*/  HMMA.16816.F32 R24, R64.reuse, R36, R24 ;  /* 0x000000244018723c */ /* 0x040fee0000001818 */
[C---:B------:R-:W-:Y:S01]  /*11d10*/  FMUL.FTZ R36, R84.reuse, R148 ;  /* 0x0000009454247220 */ /* 0x040fe20000410000 */
[-C--:B------:R-:W-:Y:S01]  /*11d20*/  HMMA.16816.F32 R28, R64, R38.reuse, R28 ;  /* 0x00000026401c723c */ /* 0x080fe2000000181c */
[----:B------:R-:W-:Y:S03]  /*11d30*/  MUFU.EX2 R183, R166 ;  /* 0x000000a600b77308 */ /* 0x000fe60000000800 */
[----:B------:R-:W-:Y:S04]  /*11d40*/  FMUL.FTZ R37, R84, R149 ;  /* 0x0000009554257220 */ /* 0x000fe80000410000 */
[C---:B------:R-:W-:Y:S03]  /*11d50*/  HMMA.16816.F32 R32, R68.reuse, R38, R32 ;  /* 0x000000264420723c */ /* 0x040fe60000001820 */
[----:B------:R-:W-:Y:S04]  /*11d60*/  MUFU.EX2 R173, R190 ;  /* 0x000000be00ad7308 */ /* 0x000fe80000000800 */
[C---:B------:R-:W-:Y:S01]  /*11d70*/  FMUL.FTZ R38, R3.reuse, R150 ;  /* 0x0000009603267220 */ /* 0x040fe20000410000 */
[C---:B--2---:R-:W-:Y:S01]  /*11d80*/  F2FP.PACK_AB R76, R2.reuse, R76 ;  /* 0x0000004c024c723e */ /* 0x044fe200000000ff */
[----:B------:R-:W-:Y:S03]  /*11d90*/  FMUL.FTZ R39, R3, R151 ;  /* 0x0000009703277220 */ /* 0x000fe60000410000 */
[----:B------:R-:W-:Y:S01]  /*11da0*/  FADD.FTZ R0, R2, R0 ;  /* 0x0000000002007221 */ /* 0x000fe20000010000 */
[----:B------:R-:W-:Y:S01]  /*11db0*/  MUFU.EX2 R176, R189 ;  /* 0x000000bd00b07308 */ /* 0x000fe20000000800 */
[----:B------:R-:W-:Y:S02]  /*11dc0*/  FADD.FTZ R2, R101, R79 ;  /* 0x0000004f65027221 */ /* 0x000fe40000010000 */
[-C--:B------:R-:W-:Y:S03]  /*11dd0*/  HMMA.16816.F32 R36, R68, R52.reuse, R36 ;  /* 0x000000344424723c */ /* 0x080fe60000001824 */
[----:B------:R-:W-:Y:S04]  /*11de0*/  FADD.FTZ R0, R77, R0 ;  /* 0x000000004d007221 */ /* 0x000fe80000010000 */
[----:B------:R-:W-:Y:S01]  /*11df0*/  MUFU.EX2 R178, R186 ;  /* 0x000000ba00b27308 */ /* 0x000fe20000000800 */
[C---:B------:R-:W-:Y:S07]  /*11e00*/  HMMA.16816.F32 R40, R64.reuse, R52, R40 ;  /* 0x000000344028723c */ /* 0x040fee0000001828 */
[C---:B------:R-:W-:Y:S01]  /*11e10*/  FMUL.FTZ R52, R84.reuse, R156 ;  /* 0x0000009c54347220 */ /* 0x040fe20000410000 */
[-C--:B------:R-:W-:Y:S01]  /*11e20*/  HMMA.16816.F32 R44, R64, R54.reuse, R44 ;  /* 0x00000036402c723c */ /* 0x080fe2000000182c */
[----:B------:R-:W-:Y:S03]  /*11e30*/  MUFU.EX2 R156, R192 ;  /* 0x000000c0009c7308 */ /* 0x000fe60000000800 */
[----:B------:R-:W-:Y:S04]  /*11e40*/  FMUL.FTZ R53, R84, R157 ;  /* 0x0000009d54357220 */ /* 0x000fe80000410000 */
[C---:B------:R-:W-:Y:S03]  /*11e50*/  HMMA.16816.F32 R48, R68.reuse, R54, R48 ;  /* 0x000000364430723c */ /* 0x040fe60000001830 */
[----:B------:R-:W2:Y:S04]  /*11e60*/  MUFU.EX2 R78, R181 ;  /* 0x000000b5004e7308 */ /* 0x000ea80000000800 */
[C---:B------:R-:W-:Y:S02]  /*11e70*/  FMUL.FTZ R54, R3.reuse, R158 ;  /* 0x0000009e03367220 */ /* 0x040fe40000410000 */
[----:B------:R-:W-:Y:S04]  /*11e80*/  FMUL.FTZ R55, R3, R159 ;  /* 0x0000009f03377220 */ /* 0x000fe80000410000 */
[----:B------:R-:W-:Y:S03]  /*11e90*/  MUFU.EX2 R159, R177 ;  /* 0x000000b1009f7308 */ /* 0x000fe60000000800 */
[-C--:B------:R-:W-:Y:S07]  /*11ea0*/  HMMA.16816.F32 R52, R68, R72.reuse, R52 ;  /* 0x000000484434723c */ /* 0x080fee0000001834 */
[----:B------:R-:W-:Y:S01]  /*11eb0*/  MUFU.EX2 R114, R171 ;  /* 0x000000ab00727308 */ /* 0x000fe20000000800 */
[C---:B------:R-:W-:Y:S04]  /*11ec0*/  HMMA.16816.F32 R56, R64.reuse, R72, R56 ;  /* 0x000000484038723c */ /* 0x040fe80000001838 */
[C---:B--2---:R-:W-:Y:S01]  /*11ed0*/  FADD.FTZ R0, R78.reuse, R0 ;  /* 0x000000004e007221 */ /* 0x044fe20000010000 */
[----:B------:R-:W-:Y:S03]  /*11ee0*/  F2FP.PACK_AB R78, R78, R77 ;  /* 0x0000004d4e4e723e */ /* 0x000fe600000000ff */
[-C--:B------:R-:W-:Y:S01]  /*11ef0*/  HMMA.16816.F32 R60, R64, R74.reuse, R60 ;  /* 0x0000004a403c723c */ /* 0x080fe2000000183c */
[----:B------:R-:W2:Y:S03]  /*11f00*/  MUFU.EX2 R122, R170 ;  /* 0x000000aa007a7308 */ /* 0x000ea60000000800 */
[----:B------:R-:W-:Y:S03]  /*11f10*/  FADD.FTZ R0, R111, R0 ;  /* 0x000000006f007221 */ /* 0x000fe60000010000 */
[C---:B------:R-:W-:Y:S02]  /*11f20*/  FMUL.FTZ R64, R84.reuse, R160 ;  /* 0x000000a054407220 */ /* 0x040fe40000410000 */
[----:B------:R-:W-:Y:S02]  /*11f30*/  FMUL.FTZ R65, R84, R161 ;  /* 0x000000a154417220 */ /* 0x000fe40000410000 */
[----:B------:R-:W-:Y:S01]  /*11f40*/  MUFU.EX2 R125, R169 ;  /* 0x000000a9007d7308 */ /* 0x000fe20000000800 */
[C---:B------:R-:W-:Y:S02]  /*11f50*/  FMUL.FTZ R66, R3.reuse, R162 ;  /* 0x000000a203427220 */ /* 0x040fe40000410000 */
[----:B------:R-:W-:Y:S02]  /*11f60*/  FMUL.FTZ R67, R3, R163 ;  /* 0x000000a303437220 */ /* 0x000fe40000410000 */
[----:B------:R-:W-:Y:S02]  /*11f70*/  FADD.FTZ R84, R102, R2 ;  /* 0x0000000266547221 */ /* 0x000fe40000010000 */
[----:B------:R-:W-:Y:S01]  /*11f80*/  LDSM.16.MT88.4 R100, [R198+0x800] ;  /* 0x00080000c664783b */ /* 0x000fe20000004200 */
[----:B------:R-:W-:Y:S02]  /*11f90*/  FADD.FTZ R3, R104, R95 ;  /* 0x0000005f68037221 */ /* 0x000fe40000010000 */
[----:B------:R-:W-:Y:S01]  /*11fa0*/  HMMA.16816.F32 R64, R68, R74, R64 ;  /* 0x0000004a4440723c */ /* 0x000fe20000001840 */
[----:B------:R-:W3:Y:S03]  /*11fb0*/  MUFU.EX2 R127, R168 ;  /* 0x000000a8007f7308 */ /* 0x000ee60000000800 */
[----:B--2---:R-:W-:Y:S01]  /*11fc0*/  F2FP.PACK_AB R77, R122, R114 ;  /* 0x000000727a4d723e */ /* 0x004fe200000000ff */
[----:B------:R-:W2:Y:S01]  /*11fd0*/  LDSM.16.MT88.4 R72, [R201+0x800] ;  /* 0x00080000c948783b */ /* 0x000ea20000004200 */
[----:B------:R-:W-:Y:S01]  /*11fe0*/  FADD.FTZ R0, R109, R0 ;  /* 0x000000006d007221 */ /* 0x000fe20000010000 */
[----:B------:R-:W-:Y:S01]  /*11ff0*/  F2FP.PACK_AB R68, R123, R113 ;  /* 0x000000717b44723e */ /* 0x000fe200000000ff */
[----:B------:R-:W-:Y:S01]  /*12000*/  FADD.FTZ R3, R114, R3 ;  /* 0x0000000372037221 */ /* 0x000fe20000010000 */
[----:B------:R-:W-:Y:S02]  /*12010*/  F2FP.PACK_AB R70, R251, R126 ;  /* 0x0000007efb46723e */ /* 0x000fe400000000ff */
[----:B------:R-:W-:Y:S01]  /*12020*/  MUFU.EX2 R116, R165 ;  /* 0x000000a500747308 */ /* 0x000fe20000000800 */
[----:B------:R-:W-:Y:S01]  /*12030*/  FADD.FTZ R0, R110, R0 ;  /* 0x000000006e007221 */ /* 0x000fe20000010000 */
[----:B------:R-:W-:Y:S01]  /*12040*/  LDSM.16.MT88.4 R104, [R198+0x1000] ;  /* 0x00100000c668783b */ /* 0x000fe20000004200 */
[----:B------:R-:W-:Y:S02]  /*12050*/  FADD.FTZ R3, R122, R3 ;  /* 0x000000037a037221 */ /* 0x000fe40000010000 */
[----:B------:R-:W-:Y:S02]  /*12060*/  FADD.FTZ R2, R108, R0 ;  /* 0x000000006c027221 */ /* 0x000fe40000010000 */
[----:B------:R-:W-:Y:S02]  /*12070*/  FADD.FTZ R0, R120, R94 ;  /* 0x0000005e78007221 */ /* 0x000fe40000010000 */
[----:B------:R-:W-:Y:S01]  /*12080*/  FADD.FTZ R94, R119, R84 ;  /* 0x00000054775e7221 */ /* 0x000fe20000010000 */
[----:B------:R-:W4:Y:S01]  /*12090*/  MUFU.EX2 R117, R164 ;  /* 0x000000a400757308 */ /* 0x000f220000000800 */
[----:B------:R-:W-:Y:S01]  /*120a0*/  FADD.FTZ R84, R113, R0 ;  /* 0x0000000071547221 */ /* 0x000fe20000010000 */
[----:B---3--:R-:W-:Y:S08]  /*120b0*/  F2FP.PACK_AB R79, R127, R125 ;  /* 0x0000007d7f4f723e */ /* 0x008ff000000000ff */
[----:B------:R-:W3:Y:S01]  /*120c0*/  MUFU.EX2 R124, R96 ;  /* 0x00000060007c7308 */ /* 0x000ee20000000800 */
[-C--:B-1----:R-:W-:Y:S09]  /*120d0*/  HMMA.16816.F32 R4, R76, R80.reuse, R4 ;  /* 0x000000504c04723c */ /* 0x082ff20000001804 */
[----:B------:R1:W-:Y:S03]  /*120e0*/  MUFU.EX2 R177, R187 ;  /* 0x000000bb00b17308 */ /* 0x0003e60000000800 */
[----:B----4-:R-:W-:Y:S07]  /*120f0*/  F2FP.PACK_AB R69, R117, R116 ;  /* 0x000000747545723e */ /* 0x010fee00000000ff */
[----:B------:R-:W-:Y:S01]  /*12100*/  MUFU.EX2 R158, R188 ;  /* 0x000000bc009e7308 */ /* 0x000fe20000000800 */
[----:B---3--:R-:W-:Y:S09]  /*12110*/  F2FP.PACK_AB R71, R184, R124 ;  /* 0x0000007cb847723e */ /* 0x008ff200000000ff */
[----:B------:R-:W-:Y:S01]  /*12120*/  MUFU.EX2 R157, R191 ;  /* 0x000000bf009d7308 */ /* 0x000fe20000000800 */
[C---:B------:R-:W-:Y:S01]  /*12130*/  HMMA.16816.F32 R8, R68.reuse, R80, R8 ;  /* 0x000000504408723c */ /* 0x040fe20000001808 */
[----:B-1----:R-:W3:Y:S07]  /*12140*/  LDL R187, [R1+0x4] ;  /* 0x0000040001bb7983 */ /* 0x002eee0000100800 */
[-C--:B------:R-:W-:Y:S01]  /*12150*/  HMMA.16816.F32 R12, R68, R82.reuse, R12 ;  /* 0x00000052440c723c */ /* 0x080fe2000000180c */
[----:B------:R-:W-:Y:S07]  /*12160*/  MUFU.EX2 R181, R185 ;  /* 0x000000b900b57308 */ /* 0x000fee0000000800 */
[C---:B------:R-:W-:Y:S01]  /*12170*/  HMMA.16816.F32 R16, R76.reuse, R82, R16 ;  /* 0x000000524c10723c */ /* 0x040fe20000001810 */
[----:B------:R-:W1:Y:S02]  /*12180*/  LDSM.16.MT88.4 R80, [R200+0x800] ;  /* 0x00080000c850783b */ /* 0x000e640000004200 */
[----:B------:R-:W-:Y:S05]  /*12190*/  MUFU.EX2 R168, R224 ;  /* 0x000000e000a87308 */ /* 0x000fea0000000800 */
[-C--:B--2---:R-:W-:Y:S05]  /*121a0*/  HMMA.16816.F32 R20, R76, R72.reuse, R20 ;  /* 0x000000484c14723c */ /* 0x084fea0000001814 */
[----:B------:R-:W-:Y:S03]  /*121b0*/  MUFU.EX2 R167, R225 ;  /* 0x000000e100a77308 */ /* 0x000fe60000000800 */
[C---:B------:R-:W-:Y:S07]  /*121c0*/  HMMA.16816.F32 R24, R68.reuse, R72, R24 ;  /* 0x000000484418723c */ /* 0x040fee0000001818 */
[----:B------:R-:W-:Y:S01]  /*121d0*/  MUFU.EX2 R166, R227 ;  /* 0x000000e300a67308 */ /* 0x000fe20000000800 */
[-C--:B------:R-:W-:Y:S08]  /*121e0*/  HMMA.16816.F32 R28, R68, R74.reuse, R28 ;  /* 0x0000004a441c723c */ /* 0x080ff0000000181c */
[C---:B------:R-:W-:Y:S01]  /*121f0*/  HMMA.16816.F32 R32, R76.reuse, R74, R32 ;  /* 0x0000004a4c20723c */ /* 0x040fe20000001820 */
[----:B------:R-:W2:Y:S01]  /*12200*/  LDSM.16.MT88.4 R72, [R197+0x1000] ;  /* 0x00100000c548783b */ /* 0x000ea20000004200 */
[----:B------:R-:W-:Y:S06]  /*12210*/  MUFU.EX2 R164, R230 ;  /* 0x000000e600a47308 */ /* 0x000fec0000000800 */
[-C--:B------:R-:W-:Y:S04]  /*12220*/  HMMA.16816.F32 R36, R76, R100.reuse, R36 ;  /* 0x000000644c24723c */ /* 0x080fe80000001824 */
[----:B------:R-:W-:Y:S04]  /*12230*/  MUFU.EX2 R243, R172 ;  /* 0x000000ac00f37308 */ /* 0x000fe80000000800 */
[C---:B------:R-:W-:Y:S06]  /*12240*/  HMMA.16816.F32 R40, R68.reuse, R100, R40 ;  /* 0x000000644428723c */ /* 0x040fec0000001828 */
[----:B------:R-:W-:Y:S02]  /*12250*/  MUFU.EX2 R172, R193 ;  /* 0x000000c100ac7308 */ /* 0x000fe40000000800 */
[-C--:B------:R-:W-:Y:S08]  /*12260*/  HMMA.16816.F32 R44, R68, R102.reuse, R44 ;  /* 0x00000066442c723c */ /* 0x080ff0000000182c */
[C---:B------:R-:W-:Y:S01]  /*12270*/  HMMA.16816.F32 R48, R76.reuse, R102, R48 ;  /* 0x000000664c30723c */ /* 0x040fe20000001830 */
[----:B------:R-:W4:Y:S01]  /*12280*/  LDSM.16.MT88.4 R100, [R201+0x1000] ;  /* 0x00100000c964783b */ /* 0x000f220000004200 */
[----:B------:R-:W-:Y:S06]  /*12290*/  MUFU.EX2 R246, R175 ;  /* 0x000000af00f67308 */ /* 0x000fec0000000800 */
[-C--:B-1----:R-:W-:Y:S04]  /*122a0*/  HMMA.16816.F32 R52, R76, R80.reuse, R52 ;  /* 0x000000504c34723c */ /* 0x082fe80000001834 */
[----:B------:R-:W1:Y:S04]  /*122b0*/  MUFU.EX2 R96, R221 ;  /* 0x000000dd00607308 */ /* 0x000e680000000800 */
[C---:B------:R-:W-:Y:S06]  /*122c0*/  HMMA.16816.F32 R56, R68.reuse, R80, R56 ;  /* 0x000000504438723c */ /* 0x040fec0000001838 */
[----:B------:R-:W5:Y:S02]  /*122d0*/  MUFU.EX2 R95, R220 ;  /* 0x000000dc005f7308 */ /* 0x000f640000000800 */
[-C--:B------:R-:W-:Y:S07]  /*122e0*/  HMMA.16816.F32 R60, R68, R82.reuse, R60 ;  /* 0x00000052443c723c */ /* 0x080fee000000183c */
[----:B------:R-:W-:Y:S01]  /*122f0*/  F2FP.PACK_AB R68, R109, R111 ;  /* 0x0000006f6d44723e */ /* 0x000fe200000000ff */
[----:B------:R-:W-:Y:S01]  /*12300*/  HMMA.16816.F32 R64, R76, R82, R64 ;  /* 0x000000524c40723c */ /* 0x000fe20000001840 */
[----:B------:R-:W4:Y:S01]  /*12310*/  LDSM.16.MT88.4 R80, [R200+0x1000] ;  /* 0x00100000c850783b */ /* 0x000f220000004200 */
[----:B------:R-:W5:Y:S02]  /*12320*/  MUFU.EX2 R112, R219 ;  /* 0x000000db00707308 */ /* 0x000f640000000800 */
[----:B------:R-:W-:Y:S01]  /*12330*/  F2FP.PACK_AB R70, R108, R110 ;  /* 0x0000006e6c46723e */ /* 0x000fe200000000ff */
[----:B-1----:R-:W-:Y:S01]  /*12340*/  FADD.FTZ R0, R96, R2 ;  /* 0x0000000260007221 */ /* 0x002fe20000010000 */
[----:B------:R-:W-:Y:S02]  /*12350*/  F2FP.PACK_AB R69, R243, R250 ;  /* 0x000000faf345723e */ /* 0x000fe400000000ff */
[----:B------:R-:W-:Y:S01]  /*12360*/  F2FP.PACK_AB R71, R249, R246 ;  /* 0x000000f6f947723e */ /* 0x000fe200000000ff */
[----:B------:R-:W-:Y:S03]  /*12370*/  LDSM.16.MT88.4 R108, [R198+0x1800] ;  /* 0x00180000c66c783b */ /* 0x000fe60000004200 */
[----:B------:R-:W-:Y:S01]  /*12380*/  F2FP.PACK_AB R76, R182, R183 ;  /* 0x000000b7b64c723e */ /* 0x000fe200000000ff */
[----:B------:R-:W1:Y:S01]  /*12390*/  MUFU.EX2 R97, R218 ;  /* 0x000000da00617308 */ /* 0x000e620000000800 */
[----:B------:R-:W-:Y:S01]  /*123a0*/  F2FP.PACK_AB R78, R177, R159 ;  /* 0x0000009fb14e723e */ /* 0x000fe200000000ff */
[-C--:B--2---:R-:W-:Y:S05]  /*123b0*/  HMMA.16816.F32 R4, R68, R72.reuse, R4 ;  /* 0x000000484404723c */ /* 0x084fea0000001804 */
[----:B------:R-:W-:Y:S01]  /*123c0*/  F2FP.PACK_AB R77, R157, R158 ;  /* 0x0000009e9d4d723e */ /* 0x000fe200000000ff */
[C---:B-----5:R-:W-:Y:S01]  /*123d0*/  FADD.FTZ R0, R95.reuse, R0 ;  /* 0x000000005f007221 */ /* 0x060fe20000010000 */
[----:B------:R-:W-:Y:S01]  /*123e0*/  F2FP.PACK_AB R79, R172, R156 ;  /* 0x0000009cac4f723e */ /* 0x000fe200000000ff */
[----:B------:R-:W2:Y:S04]  /*123f0*/  MUFU.EX2 R175, R215 ;  /* 0x000000d700af7308 */ /* 0x000ea80000000800 */
[----:B------:R-:W-:Y:S02]  /*12400*/  FADD.FTZ R0, R112, R0 ;  /* 0x0000000070007221 */ /* 0x000fe40000010000 */
[C---:B------:R-:W-:Y:S04]  /*12410*/  HMMA.16816.F32 R8, R76.reuse, R72, R8 ;  /* 0x000000484c08723c */ /* 0x040fe80000001808 */
[----:B------:R-:W-:Y:S03]  /*12420*/  MUFU.EX2 R179, R195 ;  /* 0x000000c300b37308 */ /* 0x000fe60000000800 */
[----:B------:R-:W-:Y:S01]  /*12430*/  F2FP.PACK_AB R72, R95, R96 ;  /* 0x000000605f48723e */ /* 0x000fe200000000ff */
[-C--:B------:R-:W-:Y:S04]  /*12440*/  HMMA.16816.F32 R12, R76, R74.reuse, R12 ;  /* 0x0000004a4c0c723c */ /* 0x080fe8000000180c */
[----:B-1----:R-:W-:Y:S02]  /*12450*/  FADD.FTZ R2, R97, R0 ;  /* 0x0000000061027221 */ /* 0x002fe40000010000 */
[----:B------:R-:W1:Y:S01]  /*12460*/  MUFU.EX2 R180, R194 ;  /* 0x000000c200b47308 */ /* 0x000e620000000800 */
[----:B------:R-:W-:Y:S01]  /*12470*/  FADD.FTZ R0, R116, R94 ;  /* 0x0000005e74007221 */ /* 0x000fe20000010000 */
[C---:B------:R-:W-:Y:S04]  /*12480*/  HMMA.16816.F32 R16, R68.reuse, R74, R16 ;  /* 0x0000004a4410723c */ /* 0x040fe80000001810 */
[----:B--2---:R-:W-:Y:S03]  /*12490*/  F2FP.PACK_AB R73, R175, R174 ;  /* 0x000000aeaf49723e */ /* 0x004fe600000000ff */
[----:B------:R-:W-:Y:S01]  /*124a0*/  F2FP.PACK_AB R74, R97, R112 ;  /* 0x00000070614a723e */ /* 0x000fe200000000ff */
[-C--:B----4-:R-:W-:Y:S01]  /*124b0*/  HMMA.16816.F32 R20, R68, R100.reuse, R20 ;  /* 0x000000644414723c */ /* 0x090fe20000001814 */
[----:B------:R-:W-:Y:S07]  /*124c0*/  MUFU.EX2 R121, R217 ;  /* 0x000000d900797308 */ /* 0x000fee0000000800 */
[C---:B------:R-:W-:Y:S03]  /*124d0*/  HMMA.16816.F32 R24, R76.reuse, R100, R24 ;  /* 0x000000644c18723c */ /* 0x040fe60000001818 */
[----:B------:R-:W2:Y:S01]  /*124e0*/  MUFU.EX2 R118, R222 ;  /* 0x000000de00767308 */ /* 0x000ea20000000800 */
[----:B-1----:R-:W-:Y:S04]  /*124f0*/  F2FP.PACK_AB R75, R180, R179 ;  /* 0x000000b3b44b723e */ /* 0x002fe800000000ff */
[-C--:B------:R-:W-:Y:S05]  /*12500*/  HMMA.16816.F32 R28, R76, R102.reuse, R28 ;  /* 0x000000664c1c723c */ /* 0x080fea000000181c */
[----:B------:R-:W-:Y:S03]  /*12510*/  MUFU.EX2 R115, R228 ;  /* 0x000000e400737308 */ /* 0x000fe60000000800 */
[C---:B------:R-:W-:Y:S01]  /*12520*/  HMMA.16816.F32 R32, R68.reuse, R102, R32 ;  /* 0x000000664420723c */ /* 0x040fe20000001820 */
[----:B------:R-:W1:Y:S06]  /*12530*/  LDSM.16.MT88.4 R100, [R197+0x1800] ;  /* 0x00180000c564783b */ /* 0x000e6c0000004200 */
[----:B------:R-:W4:Y:S01]  /*12540*/  MUFU.EX2 R113, R232 ;  /* 0x000000e800717308 */ /* 0x000f220000000800 */
[-C--:B------:R-:W-:Y:S04]  /*12550*/  HMMA.16816.F32 R36, R68, R104.reuse, R36 ;  /* 0x000000684424723c */ /* 0x080fe80000001824 */
[----:B--2---:R-:W-:Y:S04]  /*12560*/  F2FP.PACK_AB R160, R118, R121 ;  /* 0x0000007976a0723e */ /* 0x004fe800000000ff */
[C---:B------:R-:W-:Y:S01]  /*12570*/  HMMA.16816.F32 R40, R76.reuse, R104, R40 ;  /* 0x000000684c28723c */ /* 0x040fe20000001828 */
[----:B------:R-:W-:Y:S07]  /*12580*/  MUFU.EX2 R171, R229 ;  /* 0x000000e500ab7308 */ /* 0x000fee0000000800 */
[-C--:B------:R-:W-:Y:S03]  /*12590*/  HMMA.16816.F32 R44, R76, R106.reuse, R44 ;  /* 0x0000006a4c2c723c */ /* 0x080fe6000000182c */
[----:B------:R-:W2:Y:S01]  /*125a0*/  MUFU.EX2 R170, R231 ;  /* 0x000000e700aa7308 */ /* 0x000ea20000000800 */
[----:B----4-:R-:W-:Y:S04]  /*125b0*/  F2FP.PACK_AB R162, R113, R115 ;  /* 0x0000007371a2723e */ /* 0x010fe800000000ff */
[C---:B------:R-:W-:Y:S01]  /*125c0*/  HMMA.16816.F32 R48, R68.reuse, R106, R48 ;  /* 0x0000006a4430723c */ /* 0x040fe20000001830 */
[----:B------:R-:W4:Y:S04]  /*125d0*/  LDSM.16.MT88.4 R104, [R201+0x1800] ;  /* 0x00180000c968783b */ /* 0x000f280000004200 */
[----:B------:R-:W-:Y:S03]  /*125e0*/  MUFU.EX2 R169, R233 ;  /* 0x000000e900a97308 */ /* 0x000fe60000000800 */
[-C--:B------:R-:W-:Y:S07]  /*125f0*/  HMMA.16816.F32 R52, R68, R80.reuse, R52 ;  /* 0x000000504434723c */ /* 0x080fee0000001834 */
[----:B------:R-:W5:Y:S01]  /*12600*/  MUFU.EX2 R165, R235 ;  /* 0x000000eb00a57308 */ /* 0x000f620000000800 */
[C---:B------:R-:W-:Y:S04]  /*12610*/  HMMA.16816.F32 R56, R76.reuse, R80, R56 ;  /* 0x000000504c38723c */ /* 0x040fe80000001838 */
[----:B--2---:R-:W-:Y:S03]  /*12620*/  F2FP.PACK_AB R161, R170, R171 ;  /* 0x000000abaaa1723e */ /* 0x004fe600000000ff */
[----:B------:R-:W-:Y:S01]  /*12630*/  FADD.FTZ R81, R123, R84 ;  /* 0x000000547b517221 */ /* 0x000fe20000010000 */
[-C--:B------:R-:W-:Y:S01]  /*12640*/  HMMA.16816.F32 R60, R76, R82.reuse, R60 ;  /* 0x000000524c3c723c */ /* 0x080fe2000000183c */
[----:B------:R-:W2:Y:S01]  /*12650*/  LDSM.16.MT88.4 R76, [R200+0x1800] ;  /* 0x00180000c84c783b */ /* 0x000ea20000004200 */
[----:B------:R-:W-:Y:S02]  /*12660*/  MUFU.EX2 R97, R234 ;  /* 0x000000ea00617308 */ /* 0x000fe40000000800 */
[----:B------:R-:W-:Y:S02]  /*12670*/  FADD.FTZ R80, R117, R0 ;  /* 0x0000000075507221 */ /* 0x000fe40000010000 */
[----:B------:R-:W-:Y:S02]  /*12680*/  FADD.FTZ R0, R121, R2 ;  /* 0x0000000279007221 */ /* 0x000fe40000010000 */
[----:B------:R-:W-:Y:S04]  /*12690*/  HMMA.16816.F32 R64, R68, R82, R64 ;  /* 0x000000524440723c */ /* 0x000fe80000001840 */
[----:B------:R-:W4:Y:S01]  /*126a0*/  MUFU.EX2 R96, R236 ;  /* 0x000000ec00607308 */ /* 0x000f220000000800 */
[----:B------:R-:W-:Y:S02]  /*126b0*/  FADD.FTZ R0, R118, R0 ;  /* 0x0000000076007221 */ /* 0x000fe40000010000 */
[----:B------:R-:W-:Y:S01]  /*126c0*/  F2FP.PACK_AB R68, R176, R173 ;  /* 0x000000adb044723e */ /* 0x000fe200000000ff */
[-C--:B-1----:R-:W-:Y:S05]  /*126d0*/  HMMA.16816.F32 R4, R72, R100.reuse, R4 ;  /* 0x000000644804723c */ /* 0x082fea0000001804 */
[----:B------:R-:W-:Y:S01]  /*126e0*/  F2FP.PACK_AB R70, R181, R178 ;  /* 0x000000b2b546723e */ /* 0x000fe200000000ff */
[----:B------:R-:W-:Y:S01]  /*126f0*/  MUFU.EX2 R95, R238 ;  /* 0x000000ee005f7308 */ /* 0x000fe20000000800 */
[----:B------:R-:W-:Y:S01]  /*12700*/  F2FP.PACK_AB R69, R167, R168 ;  /* 0x000000a8a745723e */ /* 0x000fe200000000ff */
[----:B------:R-:W-:Y:S01]  /*12710*/  FADD.FTZ R0, R115, R0 ;  /* 0x0000000073007221 */ /* 0x000fe20000010000 */
[----:B------:R-:W-:Y:S03]  /*12720*/  F2FP.PACK_AB R71, R164, R166 ;  /* 0x000000a6a447723e */ /* 0x000fe600000000ff */
[----:B-----5:R-:W-:Y:S01]  /*12730*/  F2FP.PACK_AB R163, R165, R169 ;  /* 0x000000a9a5a3723e */ /* 0x020fe200000000ff */
[----:B------:R-:W-:Y:S02]  /*12740*/  FADD.FTZ R225, R113, R0 ;  /* 0x0000000071e17221 */ /* 0x000fe40000010000 */
[----:B------:R-:W-:Y:S01]  /*12750*/  FADD.FTZ R0, R125, R3 ;  /* 0x000000037d007221 */ /* 0x000fe20000010000 */
[C---:B------:R-:W-:Y:S01]  /*12760*/  HMMA.16816.F32 R8, R68.reuse, R100, R8 ;  /* 0x000000644408723c */ /* 0x040fe20000001808 */
[----:B------:R-:W1:Y:S03]  /*12770*/  MUFU.EX2 R94, R240 ;  /* 0x000000f0005e7308 */ /* 0x000e660000000800 */
[----:B------:R-:W-:Y:S02]  /*12780*/  FADD.FTZ R3, R126, R81 ;  /* 0x000000517e037221 */ /* 0x000fe40000010000 */
[----:B------:R-:W-:Y:S01]  /*12790*/  FADD.FTZ R2, R124, R80 ;  /* 0x000000507c027221 */ /* 0x000fe20000010000 */
[----:B----4-:R-:W-:Y:S01]  /*127a0*/  F2FP.PACK_AB R100, R96, R97 ;  /* 0x000000616064723e */ /* 0x010fe200000000ff */
[-C--:B------:R-:W-:Y:S03]  /*127b0*/  HMMA.16816.F32 R12, R68, R102.reuse, R12 ;  /* 0x00000066440c723c */ /* 0x080fe6000000180c */
[----:B------:R-:W-:Y:S01]  /*127c0*/  MUFU.EX2 R83, R237 ;  /* 0x000000ed00537308 */ /* 0x000fe20000000800 */
[----:B------:R-:W-:Y:S02]  /*127d0*/  FADD.FTZ R0, R127, R0 ;  /* 0x000000007f007221 */ /* 0x000fe40000010000 */
[----:B------:R-:W-:Y:S02]  /*127e0*/  FADD.FTZ R3, R251, R3 ;  /* 0x00000003fb037221 */ /* 0x000fe40000010000 */
[C---:B------:R-:W-:Y:S04]  /*127f0*/  HMMA.16816.F32 R16, R72.reuse, R102, R16 ;  /* 0x000000664810723c */ /* 0x040fe80000001810 */
[----:B------:R-:W-:Y:S01]  /*12800*/  FADD.FTZ R2, R184, R2 ;  /* 0x00000002b8027221 */ /* 0x000fe20000010000 */
[----:B------:R-:W4:Y:S01]  /*12810*/  MUFU.EX2 R84, R239 ;  /* 0x000000ef00547308 */ /* 0x000f220000000800 */
[----:B------:R-:W-:Y:S02]  /*12820*/  FADD.FTZ R3, R183, R3 ;  /* 0x00000003b7037221 */ /* 0x000fe40000010000 */
[-C--:B------:R-:W-:Y:S03]  /*12830*/  HMMA.16816.F32 R20, R72, R104.reuse, R20 ;  /* 0x000000684814723c */ /* 0x080fe60000001814 */
[----:B---3--:R-:W-:Y:S01]  /*12840*/  ISETP.GT.AND P0, PT, R226, R187, PT ;  /* 0x000000bbe200720c */ /* 0x008fe20003f04270 */
[----:B------:R-:W-:Y:S01]  /*12850*/  FADD.FTZ R2, R158, R2 ;  /* 0x000000029e027221 */ /* 0x000fe20000010000 */
[----:B-1----:R-:W-:Y:S01]  /*12860*/  F2FP.PACK_AB R102, R94, R95 ;  /* 0x0000005f5e66723e */ /* 0x002fe200000000ff */
[----:B------:R-:W-:Y:S01]  /*12870*/  FADD.FTZ R3, R182, R3 ;  /* 0x00000003b6037221 */ /* 0x000fe20000010000 */
[----:B------:R-:W-:Y:S01]  /*12880*/  MUFU.EX2 R82, R241 ;  /* 0x000000f100527308 */ /* 0x000fe20000000800 */
[C---:B------:R-:W-:Y:S04]  /*12890*/  HMMA.16816.F32 R24, R68.reuse, R104, R24 ;  /* 0x000000684418723c */ /* 0x040fe80000001818 */
[----:B------:R-:W-:Y:S02]  /*128a0*/  FADD.FTZ R2, R157, R2 ;  /* 0x000000029d027221 */ /* 0x000fe40000010000 */
[----:B------:R-:W-:Y:S02]  /*128b0*/  FADD.FTZ R0, R250, R0 ;  /* 0x00000000fa007221 */ /* 0x000fe40000010000 */
[-C--:B------:R-:W-:Y:S04]  /*128c0*/  HMMA.16816.F32 R28, R68, R106.reuse, R28 ;  /* 0x0000006a441c723c */ /* 0x080fe8000000181c */
[----:B------:R-:W-:Y:S01]  /*128d0*/  FADD.FTZ R3, R159, R3 ;  /* 0x000000039f037221 */ /* 0x000fe20000010000 */
[----:B----4-:R-:W-:Y:S01]  /*128e0*/  F2FP.PACK_AB R101, R84, R83 ;  /* 0x000000535465723e */ /* 0x010fe200000000ff */
[----:B------:R-:W-:Y:S02]  /*128f0*/  FADD.FTZ R2, R156, R2 ;  /* 0x000000029c027221 */ /* 0x000fe40000010000 */
[C---:B------:R-:W-:Y:S04]  /*12900*/  HMMA.16816.F32 R32, R72.reuse, R106, R32 ;  /* 0x0000006a4820723c */ /* 0x040fe80000001820 */
[----:B------:R-:W-:Y:S02]  /*12910*/  FADD.FTZ R0, R243, R0 ;  /* 0x00000000f3007221 */ /* 0x000fe40000010000 */
[----:B------:R-:W-:Y:S02]  /*12920*/  FADD.FTZ R3, R177, R3 ;  /* 0x00000003b1037221 */ /* 0x000fe40000010000 */
[-C--:B------:R-:W-:Y:S04]  /*12930*/  HMMA.16816.F32 R36, R72, R108.reuse, R36 ;  /* 0x0000006c4824723c */ /* 0x080fe80000001824 */
[----:B------:R-:W-:Y:S02]  /*12940*/  FADD.FTZ R0, R246, R0 ;  /* 0x00000000f6007221 */ /* 0x000fe40000010000 */
        /* <DEDUP_REMOVED lines=10> */
[-C--:B--2---:R-:W-:Y:S04]  /*129f0*/  HMMA.16816.F32 R52, R72, R76.reuse, R52 ;  /* 0x0000004c4834723c */ /* 0x084fe80000001834 */
[----:B------:R-:W-:Y:S02]  /*12a00*/  FADD.FTZ R2, R167, R2 ;  /* 0x00000002a7027221 */ /* 0x000fe40000010000 */
[----:B------:R-:W-:Y:S02]  /*12a10*/  FADD.FTZ R0, R179, R0 ;  /* 0x00000000b3007221 */ /* 0x000fe40000010000 */
[C---:B------:R-:W-:Y:S01]  /*12a20*/  HMMA.16816.F32 R56, R68.reuse, R76, R56 ;  /* 0x0000004c4438723c */ /* 0x040fe20000001838 */
[----:B------:R-:W1:Y:S03]  /*12a30*/  MUFU.EX2 R76, R242 ;  /* 0x000000f2004c7308 */ /* 0x000e660000000800 */
[----:B------:R-:W-:Y:S02]  /*12a40*/  FADD.FTZ R3, R178, R3 ;  /* 0x00000003b2037221 */ /* 0x000fe40000010000 */
[----:B------:R-:W-:Y:S02]  /*12a50*/  FADD.FTZ R2, R166, R2 ;  /* 0x00000002a6027221 */ /* 0x000fe40000010000 */
[-C--:B------:R-:W-:Y:S01]  /*12a60*/  HMMA.16816.F32 R60, R68, R78.reuse, R60 ;  /* 0x0000004e443c723c */ /* 0x080fe2000000183c */
[----:B------:R-:W2:Y:S03]  /*12a70*/  LDSM.16.MT88.4 R68, [R200+0x2000] ;  /* 0x00200000c844783b */ /* 0x000ea60000004200 */
[----:B------:R-:W-:Y:S02]  /*12a80*/  FADD.FTZ R0, R180, R0 ;  /* 0x00000000b4007221 */ /* 0x000fe40000010000 */
[----:B------:R-:W-:Y:S02]  /*12a90*/  FADD.FTZ R3, R181, R3 ;  /* 0x00000003b5037221 */ /* 0x000fe40000010000 */
[----:B------:R-:W-:Y:S04]  /*12aa0*/  HMMA.16816.F32 R64, R72, R78, R64 ;  /* 0x0000004e4840723c */ /* 0x000fe80000001840 */
[----:B------:R-:W-:Y:S02]  /*12ab0*/  FADD.FTZ R2, R164, R2 ;  /* 0x00000002a4027221 */ /* 0x000fe40000010000 */
[----:B------:R-:W-:Y:S02]  /*12ac0*/  FADD.FTZ R0, R171, R0 ;  /* 0x00000000ab007221 */ /* 0x000fe40000010000 */
[-C--:B------:R-:W-:Y:S05]  /*12ad0*/  HMMA.16816.F32 R132, R160, R136.reuse, R4 ;  /* 0x00000088a084723c */ /* 0x080fea0000001804 */
[----:B-1----:R-:W-:Y:S02]  /*12ae0*/  F2FP.PACK_AB R103, R76, R82 ;  /* 0x000000524c67723e */ /* 0x002fe400000000ff */
[----:B------:R-:W-:Y:S01]  /*12af0*/  FADD.FTZ R5, R97, R3 ;  /* 0x0000000361057221 */ /* 0x000fe20000010000 */
[----:B------:R-:W-:Y:S01]  /*12b00*/  MOV R97, R85 ;  /* 0x0000005500617202 */ /* 0x000fe20000000f00 */
[----:B------:R-:W-:Y:S03]  /*12b10*/  FADD.FTZ R4, R83, R2 ;  /* 0x0000000253047221 */ /* 0x000fe60000010000 */
[C---:B------:R-:W-:Y:S04]  /*12b20*/  HMMA.16816.F32 R128, R100.reuse, R136, R8 ;  /* 0x000000886480723c */ /* 0x040fe80000001808 */
[----:B------:R-:W-:Y:S02]  /*12b30*/  FADD.FTZ R3, R170, R0 ;  /* 0x00000000aa037221 */ /* 0x000fe40000010000 */
[----:B------:R-:W-:Y:S01]  /*12b40*/  FADD.FTZ R2, R96, R5 ;  /* 0x0000000560027221 */ /* 0x000fe20000010000 */
[----:B------:R-:W-:Y:S01]  /*12b50*/  MOV R96, R88 ;  /* 0x0000005800607202 */ /* 0x000fe20000000f00 */
[-C--:B------:R-:W-:Y:S04]  /*12b60*/  HMMA.16816.F32 R124, R100, R138.reuse, R12 ;  /* 0x0000008a647c723c */ /* 0x080fe8000000180c */
[----:B------:R-:W-:Y:S02]  /*12b70*/  FADD.FTZ R0, R84, R4 ;  /* 0x0000000454007221 */ /* 0x000fe40000010000 */
[----:B------:R-:W-:Y:S02]  /*12b80*/  FADD.FTZ R4, R169, R3 ;  /* 0x00000003a9047221 */ /* 0x000fe40000010000 */
[C---:B------:R-:W-:Y:S04]  /*12b90*/  HMMA.16816.F32 R136, R160.reuse, R138, R16 ;  /* 0x0000008aa088723c */ /* 0x040fe80000001810 */
[----:B------:R-:W-:Y:S01]  /*12ba0*/  FADD.FTZ R3, R95, R2 ;  /* 0x000000025f037221 */ /* 0x000fe20000010000 */
[----:B------:R-:W-:Y:S01]  /*12bb0*/  MOV R95, R89 ;  /* 0x00000059005f7202 */ /* 0x000fe20000000f00 */
[----:B------:R-:W-:Y:S01]  /*12bc0*/  FADD.FTZ R2, R82, R0 ;  /* 0x0000000052027221 */ /* 0x000fe20000010000 */
[----:B------:R-:W-:Y:S01]  /*12bd0*/  IADD3 R0, R226, -0x1, RZ ;  /* 0xffffffffe2007810 */ /* 0x000fe20007ffe0ff */
[-C--:B------:R-:W-:Y:S04]  /*12be0*/  HMMA.16816.F32 R140, R160, R144.reuse, R20 ;  /* 0x00000090a08c723c */ /* 0x080fe80000001814 */
[----:B------:R-:W-:Y:S01]  /*12bf0*/  FADD.FTZ R224, R165, R4 ;  /* 0x00000004a5e07221 */ /* 0x000fe20000010000 */
[----:B------:R-:W-:Y:S01]  /*12c00*/  MOV R226, R0 ;  /* 0x0000000000e27202 */ /* 0x000fe20000000f00 */
[----:B------:R-:W-:Y:S01]  /*12c10*/  FADD.FTZ R243, R94, R3 ;  /* 0x000000035ef37221 */ /* 0x000fe20000010000 */
[----:B------:R-:W-:Y:S01]  /*12c20*/  MOV R94, R90 ;  /* 0x0000005a005e7202 */ /* 0x000fe20000000f00 */
[C---:B------:R-:W-:Y:S04]  /*12c30*/  HMMA.16816.F32 R120, R100.reuse, R144, R24 ;  /* 0x000000906478723c */ /* 0x040fe80000001818 */
[----:B------:R-:W-:Y:S04]  /*12c40*/  FADD.FTZ R246, R76, R2 ;  /* 0x000000024cf67221 */ /* 0x000fe80000010000 */
[-C--:B------:R-:W-:Y:S08]  /*12c50*/  HMMA.16816.F32 R116, R100, R146.reuse, R28 ;  /* 0x000000926474723c */ /* 0x080ff0000000181c */
[C---:B------:R-:W-:Y:S08]  /*12c60*/  HMMA.16816.F32 R144, R160.reuse, R146, R32 ;  /* 0x00000092a090723c */ /* 0x040ff00000001820 */
[-C--:B------:R-:W-:Y:S08]  /*12c70*/  HMMA.16816.F32 R148, R160, R152.reuse, R36 ;  /* 0x00000098a094723c */ /* 0x080ff00000001824 */
[C---:B------:R-:W-:Y:S08]  /*12c80*/  HMMA.16816.F32 R112, R100.reuse, R152, R40 ;  /* 0x000000986470723c */ /* 0x040ff00000001828 */
[-C--:B------:R-:W-:Y:S08]  /*12c90*/  HMMA.16816.F32 R108, R100, R154.reuse, R44 ;  /* 0x0000009a646c723c */ /* 0x080ff0000000182c */
[C---:B------:R-:W-:Y:S08]  /*12ca0*/  HMMA.16816.F32 R152, R160.reuse, R154, R48 ;  /* 0x0000009aa098723c */ /* 0x040ff00000001830 */
[-C--:B--2---:R-:W-:Y:S08]  /*12cb0*/  HMMA.16816.F32 R156, R160, R68.reuse, R52 ;  /* 0x00000044a09c723c */ /* 0x084ff00000001834 */
[C---:B------:R-:W-:Y:S08]  /*12cc0*/  HMMA.16816.F32 R104, R100.reuse, R68, R56 ;  /* 0x000000446468723c */ /* 0x040ff00000001838 */
[-C--:B------:R-:W-:Y:S08]  /*12cd0*/  HMMA.16816.F32 R100, R100, R70.reuse, R60 ;  /* 0x000000466464723c */ /* 0x080ff0000000183c */
[----:B------:R-:W-:Y:S01]  /*12ce0*/  HMMA.16816.F32 R160, R160, R70, R64 ;  /* 0x00000046a0a0723c */ /* 0x000fe20000001840 */
[----:B------:R-:W-:Y:S07]  /*12cf0*/  @!UPT UIADD3 URZ, URZ, URZ, URZ ;  /* 0x0000003f3f3ff290 */ /* 0x000fee000fffe03f */
[----:B------:R-:W-:-:S11]  /*12d00*/  @P0 BRA `(.L_x_343) ;  /* 0xffffcd6000000947 */ /* 0x000fd6000383ffff */
.L_x_336:
[----:B------:R-:W-:Y:S05]  /*12d10*/  BRA.DIV ~URZ, `(.L_x_344) ;  /* 0x00005fc27f007947 */ /* 0x000fea000b800000 */
[----:B------:R1:W2:Y:S02]  /*12d20*/  SHFL.BFLY PT, R0, R225, 0x2, 0x1f ;  /* 0x0c401f00e1007f89 */ /* 0x0002a400000e0000 */
.L_x_434:
[----:B--2---:R-:W-:Y:S01]  /*12d30*/  FADD.FTZ R4, R0, R225 ;  /* 0x000000e100047221 */ /* 0x004fe20000010000 */
[----:B------:R-:W-:Y:S05]  /*12d40*/  BRA.DIV ~URZ, `(.L_x_345) ;  /* 0x00005fe27f007947 */ /* 0x000fea000b800000 */
[----:B------:R-:W2:Y:S04]  /*12d50*/  SHFL.BFLY PT, R2, R224, 0x2, 0x1f ;  /* 0x0c401f00e0027f89 */ /* 0x000ea800000e0000 */
[----:B------:R-:W3:Y:S04]  /*12d60*/  SHFL.BFLY PT, R0, R243, 0x2, 0x1f ;  /* 0x0c401f00f3007f89 */ /* 0x000ee800000e0000 */
[----:B------:R-:W4:Y:S04]  /*12d70*/  SHFL.BFLY PT, R7, R246, 0x2, 0x1f ;  /* 0x0c401f00f6077f89 */ /* 0x000f2800000e0000 */
[----:B------:R-:W5:Y:S01]  /*12d80*/  SHFL.BFLY PT, R3, R4, 0x1, 0x1f ;  /* 0x0c201f0004037f89 */ /* 0x000f6200000e0000 */
[----:B--2---:R-:W-:-:S02]  /*12d90*/  FADD.FTZ R2, R2, R224 ;  /* 0x000000e002027221 */ /* 0x004fc40000010000 */
[----:B---3--:R-:W-:-:S03]  /*12da0*/  FADD.FTZ R0, R0, R243 ;  /* 0x000000f300007221 */ /* 0x008fc60000010000 */
[----:B------:R-:W2:Y:S01]  /*12db0*/  SHFL.BFLY PT, R6, R2, 0x1, 0x1f ;  /* 0x0c201f0002067f89 */ /* 0x000ea200000e0000 */
[----:B----4-:R-:W-:-:S03]  /*12dc0*/  FADD.FTZ R7, R7, R246 ;  /* 0x000000f607077221 */ /* 0x010fc60000010000 */
[----:B------:R-:W3:Y:S01]  /*12dd0*/  SHFL.BFLY PT, R5, R0, 0x1, 0x1f ;  /* 0x0c201f0000057f89 */ /* 0x000ee200000e0000 */
[----:B-----5:R-:W-:-:S03]  /*12de0*/  FADD.FTZ R4, R4, R3 ;  /* 0x0000000304047221 */ /* 0x020fc60000010000 */
[----:B------:R4:W1:Y:S01]  /*12df0*/  SHFL.BFLY PT, R8, R7, 0x1, 0x1f ;  /* 0x0c201f0007087f89 */ /* 0x00086200000e0000 */
[----:B--2---:R-:W-:Y:S02]  /*12e00*/  FADD.FTZ R6, R2, R6 ;  /* 0x0000000602067221 */ /* 0x004fe40000010000 */
[----:B---3--:R-:W-:Y:S02]  /*12e10*/  FADD.FTZ R5, R0, R5 ;  /* 0x0000000500057221 */ /* 0x008fe40000010000 */
.L_x_435:
[----:B------:R-:W-:Y:S01]  /*12e20*/  FSETP.NE.FTZ.AND P3, PT, R4, RZ, PT ;  /* 0x000000ff0400720b */ /* 0x000fe20003f75000 */
[----:B------:R-:W-:Y:S01]  /*12e30*/  CS2R R2, SRZ ;  /* 0x0000000000027805 */ /* 0x000fe2000001ff00 */
[----:B------:R-:W-:Y:S02]  /*12e40*/  MOV R0, RZ ;  /* 0x000000ff00007202 */ /* 0x000fe40000000f00 */
[----:B------:R-:W-:Y:S02]  /*12e50*/  FSETP.NE.FTZ.AND P2, PT, R6, RZ, PT ;  /* 0x000000ff0600720b */ /* 0x000fe40003f55000 */
[----:B------:R-:W-:Y:S02]  /*12e60*/  FSETP.NE.FTZ.AND P1, PT, R5, RZ, PT ;  /* 0x000000ff0500720b */ /* 0x000fe40003f35000 */
[----:B------:R-:W-:-:S02]  /*12e70*/  MOV R25, 0xff800000 ;  /* 0xff80000000197802 */ /* 0x000fc40000000f00 */
[----:B------:R-:W-:Y:S02]  /*12e80*/  MOV R23, 0xff800000 ;  /* 0xff80000000177802 */ /* 0x000fe40000000f00 */
[----:B------:R-:W-:Y:S01]  /*12e90*/  MOV R24, 0xff800000 ;  /* 0xff80000000187802 */ /* 0x000fe20000000f00 */
[----:B------:R-:W2:Y:S01]  /*12ea0*/  @P3 MUFU.RCP R0, R4 ;  /* 0x0000000400003308 */ /* 0x000ea20000001000 */
[----:B------:R-:W-:-:S05]  /*12eb0*/  MOV R22, 0xff800000 ;  /* 0xff80000000167802 */ /* 0x000fca0000000f00 */
[----:B------:R-:W-:Y:S02]  /*12ec0*/  @P1 MOV R10, 0x3f317218 ;  /* 0x3f317218000a1802 */ /* 0x000fe40000000f00 */
[----:B------:R3:W-:Y:S01]  /*12ed0*/  @P3 MUFU.LG2 R9, R4 ;  /* 0x0000000400093308 */ /* 0x0007e20000000c00 */
[----:B--2---:R-:W-:-:S07]  /*12ee0*/  FMUL.FTZ R64, R0, R132 ;  /* 0x0000008400407220 */ /* 0x004fce0000410000 */
[----:B------:R-:W-:Y:S01]  /*12ef0*/  @P2 MUFU.RCP R3, R6 ;  /* 0x0000000600032308 */ /* 0x000fe20000001000 */
[C---:B------:R-:W-:Y:S02]  /*12f00*/  FMUL.FTZ R65, R0.reuse, R133 ;  /* 0x0000008500417220 */ /* 0x040fe40000410000 */
[C---:B------:R-:W-:Y:S02]  /*12f10*/  FMUL.FTZ R66, R0.reuse, R136 ;  /* 0x0000008800427220 */ /* 0x040fe40000410000 */
[----:B------:R-:W-:Y:S02]  /*12f20*/  FMUL.FTZ R67, R0, R137 ;  /* 0x0000008900437220 */ /* 0x000fe40000410000 */
[----:B-1-3--:R-:W-:Y:S01]  /*12f30*/  FADD.FTZ R4, R8, R7 ;  /* 0x0000000708047221 */ /* 0x00afe20000010000 */
[----:B------:R-:W-:Y:S01]  /*12f40*/  @P1 MUFU.RCP R2, R5 ;  /* 0x0000000500021308 */ /* 0x000fe20000001000 */
[C---:B------:R-:W-:Y:S02]  /*12f50*/  FMUL.FTZ R68, R0.reuse, R140 ;  /* 0x0000008c00447220 */ /* 0x040fe40000410000 */
[----:B------:R-:W-:Y:S01]  /*12f60*/  FMUL.FTZ R69, R0, R141 ;  /* 0x0000008d00457220 */ /* 0x000fe20000410000 */
[----:B------:R-:W-:Y:S01]  /*12f70*/  FSETP.NE.FTZ.AND P0, PT, R4, RZ, PT ;  /* 0x000000ff0400720b */ /* 0x000fe20003f15000 */
[----:B------:R-:W-:-:S02]  /*12f80*/  FMUL.FTZ R70, R0, R144 ;  /* 0x0000009000467220 */ /* 0x000fc40000410000 */
[C---:B------:R-:W-:Y:S01]  /*12f90*/  FMUL.FTZ R71, R0.reuse, R145 ;  /* 0x0000009100477220 */ /* 0x040fe20000410000 */
[----:B----4-:R-:W1:Y:S01]  /*12fa0*/  @P2 MUFU.LG2 R7, R6 ;  /* 0x0000000600072308 */ /* 0x010e620000000c00 */
[C---:B------:R-:W-:Y:S02]  /*12fb0*/  FMUL.FTZ R60, R0.reuse, R148 ;  /* 0x00000094003c7220 */ /* 0x040fe40000410000 */
[C---:B------:R-:W-:Y:S02]  /*12fc0*/  FMUL.FTZ R61, R0.reuse, R149 ;  /* 0x00000095003d7220 */ /* 0x040fe40000410000 */
[C---:B------:R-:W-:Y:S02]  /*12fd0*/  FMUL.FTZ R74, R0.reuse, R152 ;  /* 0x00000098004a7220 */ /* 0x040fe40000410000 */
[C---:B------:R-:W-:Y:S02]  /*12fe0*/  FMUL.FTZ R75, R0.reuse, R153 ;  /* 0x00000099004b7220 */ /* 0x040fe40000410000 */
[----:B------:R-:W-:-:S02]  /*12ff0*/  FMUL.FTZ R72, R0, R156 ;  /* 0x0000009c00487220 */ /* 0x000fc40000410000 */
[C---:B------:R-:W-:Y:S02]  /*13000*/  FMUL.FTZ R73, R0.reuse, R157 ;  /* 0x0000009d00497220 */ /* 0x040fe40000410000 */
[C---:B------:R-:W-:Y:S02]  /*13010*/  FMUL.FTZ R58, R0.reuse, R160 ;  /* 0x000000a0003a7220 */ /* 0x040fe40000410000 */
[----:B------:R-:W-:Y:S02]  /*13020*/  FMUL.FTZ R59, R0, R161 ;  /* 0x000000a1003b7220 */ /* 0x000fe40000410000 */
[----:B------:R2:W3:Y:S01]  /*13030*/  @P1 MUFU.LG2 R0, R5 ;  /* 0x0000000500001308 */ /* 0x0004e20000000c00 */
[----:B-1----:R-:W-:Y:S02]  /*13040*/  @P2 FMUL.FTZ R8, R7, 0.69314718246459960938 ;  /* 0x3f31721807082820 */ /* 0x002fe40000410000 */
[C---:B------:R-:W-:Y:S02]  /*13050*/  FMUL.FTZ R78, R3.reuse, R134 ;  /* 0x00000086034e7220 */ /* 0x040fe40000410000 */
[----:B------:R-:W-:-:S02]  /*13060*/  FMUL.FTZ R79, R3, R135 ;  /* 0x00000087034f7220 */ /* 0x000fc40000410000 */
[C---:B------:R-:W-:Y:S02]  /*13070*/  FMUL.FTZ R80, R3.reuse, R138 ;  /* 0x0000008a03507220 */ /* 0x040fe40000410000 */
[C---:B------:R-:W-:Y:S02]  /*13080*/  FMUL.FTZ R81, R3.reuse, R139 ;  /* 0x0000008b03517220 */ /* 0x040fe40000410000 */
[C---:B------:R-:W-:Y:S02]  /*13090*/  FMUL.FTZ R82, R3.reuse, R142 ;  /* 0x0000008e03527220 */ /* 0x040fe40000410000 */
[C---:B------:R-:W-:Y:S02]  /*130a0*/  FMUL.FTZ R83, R3.reuse, R143 ;  /* 0x0000008f03537220 */ /* 0x040fe40000410000 */
[C---:B------:R-:W-:Y:S01]  /*130b0*/  FMUL.FTZ R94, R3.reuse, R146 ;  /* 0x00000092035e7220 */ /* 0x040fe20000410000 */
[----:B--2---:R-:W-:Y:S01]  /*130c0*/  @P2 MOV R5, 0x3f317218 ;  /* 0x3f31721800052802 */ /* 0x004fe20000000f00 */
[----:B---3--:R-:W-:Y:S01]  /*130d0*/  @P1 FMUL.FTZ R7, R0, 0.69314718246459960938 ;  /* 0x3f31721800071820 */ /* 0x008fe20000410000 */
        /* <DEDUP_REMOVED lines=58> */
.L_x_274:
[----:B-1----:R1:W5:Y:S04]  /*13480*/  LDL R6, [R1+0x30] ;  /* 0x0000300001067983 */ /* 0x0023680000100800 */
[----:B------:R-:W3:Y:S01]  /*13490*/  S2R R2, SR_TID.X ;  /* 0x0000000000027919 */ /* 0x000ee20000002100 */
[----:B------:R-:W-:Y:S01]  /*134a0*/  BSSY B0, `(.L_x_346) ;  /* 0x0000011000007945 */ /* 0x000fe20003800000 */
[----:B---3--:R-:W-:-:S13]  /*134b0*/  LOP3.LUT P0, RZ, R2, 0x7f, RZ, 0xc0, !PT ;  /* 0x0000007f02ff7812 */ /* 0x008fda000780c0ff */
[----:B------:R-:W-:Y:S05]  /*134c0*/  @P0 BRA `(.L_x_347) ;  /* 0x000000e000000947 */ /* 0x000fea0003800000 */
[----:B-1----:R-:W1:Y:S01]  /*134d0*/  S2R R4, SR_LANEID ;  /* 0x0000000000047919 */ /* 0x002e620000000000 */
[----:B------:R-:W-:Y:S01]  /*134e0*/  VOTEU.ANY UR4, UPT, PT ;  /* 0x0000000000047886 */ /* 0x000fe200038e0100 */
[----:B------:R-:W-:Y:S01]  /*134f0*/  IMAD.MOV.U32 R5, RZ, RZ, c[0x0][0x564] ;  /* 0x00015900ff057624 */ /* 0x000fe200078e00ff */
[----:B--2---:R-:W1:Y:S08]  /*13500*/  FLO.U32 R3, UR4 ;  /* 0x0000000400037d00 */ /* 0x004e7000080e0000 */
        /* <DEDUP_REMOVED lines=9> */
[----:B------:R1:W-:Y:S02]  /*135a0*/  STL [R1+0x30], R6 ;  /* 0x0000300601007387 */ /* 0x0003e40000100800 */
.L_x_347:
[----:B-1----:R-:W-:Y:S05]  /*135b0*/  BSYNC B0 ;  /* 0x0000000000007941 */ /* 0x002fea0003800000 */
.L_x_346:
[----:B------:R-:W-:Y:S01]  /*135c0*/  PRMT R0, R0, 0x9910, RZ ;  /* 0x0000991000007816 */ /* 0x000fe200000000ff */
[----:B------:R-:W-:Y:S01]  /*135d0*/  BSSY B1, `(.L_x_348) ;  /* 0x00002f4000017945 */ /* 0x000fe20003800000 */
[----:B-----5:R-:W-:Y:S02]  /*135e0*/  IMAD.MOV.U32 R84, RZ, RZ, R6 ;  /* 0x000000ffff547224 */ /* 0x020fe400078e0006 */
[----:B------:R-:W-:-:S13]  /*135f0*/  ISETP.NE.AND P0, PT, R0, RZ, PT ;  /* 0x000000ff0000720c */ /* 0x000fda0003f05270 */
[----:B------:R-:W-:Y:S05]  /*13600*/  @!P0 BRA `(.L_x_349) ;  /* 0x0000230000008947 */ /* 0x000fea0003800000 */
[----:B------:R-:W3:Y:S04]  /*13610*/  LDL R6, [R1+0x8c] ;  /* 0x00008c0001067983 */ /* 0x000ee80000100800 */
[----:B------:R-:W4:Y:S04]  /*13620*/  LDL R5, [R1+0x9c] ;  /* 0x00009c0001057983 */ /* 0x000f280000100800 */
[----:B--2---:R-:W2:Y:S04]  /*13630*/  LDL R9, [R1+0xa4] ;  /* 0x0000a40001097983 */ /* 0x004ea80000100800 */
[----:B------:R-:W2:Y:S01]  /*13640*/  LDL R8, [R1+0xa0] ;  /* 0x0000a00001087983 */ /* 0x000ea20000100800 */
[----:B------:R-:W-:Y:S01]  /*13650*/  WARPSYNC 0xffffffff ;  /* 0xffffffff00007948 */ /* 0x000fe20003800000 */
[----:B------:R-:W-:-:S02]  /*13660*/  F2FP.PACK_AB R0, R65, R64 ;  /* 0x000000404100723e */ /* 0x000fc400000000ff */
[----:B------:R-:W-:Y:S01]  /*13670*/  BAR.SYNC.DEFER_BLOCKING 0x1, 0x80 ;  /* 0x0042000000007b1d */ /* 0x000fe20000010000 */
[----:B------:R-:W-:Y:S02]  /*13680*/  F2FP.PACK_AB R3, R79, R78 ;  /* 0x0000004e4f03723e */ /* 0x000fe400000000ff */
[----:B------:R-:W-:-:S03]  /*13690*/  F2FP.PACK_AB R2, R67, R66 ;  /* 0x000000424302723e */ /* 0x000fc600000000ff */
[----:B------:R-:W2:Y:S01]  /*136a0*/  LDL R7, [R1+0x90] ;  /* 0x0000900001077983 */ /* 0x000ea20000100800 */
[----:B------:R-:W-:-:S03]  /*136b0*/  F2FP.PACK_AB R4, R45, R44 ;  /* 0x0000002c2d04723e */ /* 0x000fc600000000ff */
[----:B------:R-:W2:Y:S04]  /*136c0*/  LDL R13, [R1+0x94] ;  /* 0x00009400010d7983 */ /* 0x000ea80000100800 */
[----:B------:R-:W2:Y:S04]  /*136d0*/  LDL R12, [R1+0xc4] ;  /* 0x0000c400010c7983 */ /* 0x000ea80000100800 */
[----:B------:R-:W2:Y:S04]  /*136e0*/  LDL R10, [R1+0xc8] ;  /* 0x0000c800010a7983 */ /* 0x000ea80000100800 */
[----:B---3--:R1:W-:Y:S04]  /*136f0*/  STS [R6], R0 ;  /* 0x0000000006007388 */ /* 0x0083e80000000800 */
[----:B------:R3:W-:Y:S04]  /*13700*/  STS [R6+0x400], R3 ;  /* 0x0004000306007388 */ /* 0x0007e80000000800 */
[----:B----4-:R4:W-:Y:S01]  /*13710*/  STS [R5], R2 ;  /* 0x0000000205007388 */ /* 0x0109e20000000800 */
[----:B-1----:R-:W-:-:S02]  /*13720*/  F2FP.PACK_AB R0, R81, R80 ;  /* 0x000000505100723e */ /* 0x002fc400000000ff */
[----:B---3--:R-:W-:-:S03]  /*13730*/  F2FP.PACK_AB R3, R43, R42 ;  /* 0x0000002a2b03723e */ /* 0x008fc600000000ff */
[----:B------:R1:W-:Y:S01]  /*13740*/  STS [R5+0x400], R0 ;  /* 0x0004000005007388 */ /* 0x0003e20000000800 */
[----:B----4-:R-:W-:-:S03]  /*13750*/  F2FP.PACK_AB R2, R31, R30 ;  /* 0x0000001e1f02723e */ /* 0x010fc600000000ff */
[----:B------:R-:W-:Y:S04]  /*13760*/  STS [R6+0x2000], R3 ;  /* 0x0020000306007388 */ /* 0x000fe80000000800 */
[----:B------:R3:W-:Y:S01]  /*13770*/  STS [R6+0x2400], R2 ;  /* 0x0024000206007388 */ /* 0x0007e20000000800 */
[----:B-1----:R-:W-:-:S03]  /*13780*/  F2FP.PACK_AB R0, R33, R32 ;  /* 0x000000202100723e */ /* 0x002fc600000000ff */
[----:B---3--:R-:W3:Y:S01]  /*13790*/  LDL R6, [R1+0x98] ;  /* 0x0000980001067983 */ /* 0x008ee20000100800 */
[----:B------:R-:W-:Y:S02]  /*137a0*/  F2FP.PACK_AB R3, R69, R68 ;  /* 0x000000444503723e */ /* 0x000fe400000000ff */
[----:B------:R-:W-:Y:S01]  /*137b0*/  F2FP.PACK_AB R2, R83, R82 ;  /* 0x000000525302723e */ /* 0x000fe200000000ff */
[----:B------:R1:W-:Y:S04]  /*137c0*/  STS [R5+0x2000], R0 ;  /* 0x0020000005007388 */ /* 0x0003e80000000800 */
[----:B------:R4:W-:Y:S04]  /*137d0*/  STS [R5+0x2400], R4 ;  /* 0x0024000405007388 */ /* 0x0009e80000000800 */
[----:B--2---:R2:W-:Y:S04]  /*137e0*/  STS [R9], R3 ;  /* 0x0000000309007388 */ /* 0x0045e80000000800 */
[----:B------:R2:W-:Y:S04]  /*137f0*/  STS [R9+0x400], R2 ;  /* 0x0004000209007388 */ /* 0x0005e80000000800 */
[----:B------:R-:W3:Y:S01]  /*13800*/  LDL.LU R11, [R1+0x50] ;  /* 0x00005000010b7983 */ /* 0x000ee20000300800 */
[----:B-1----:R-:W-:-:S02]  /*13810*/  F2FP.PACK_AB R0, R71, R70 ;  /* 0x000000464700723e */ /* 0x002fc400000000ff */
[----:B----4-:R-:W-:-:S03]  /*13820*/  F2FP.PACK_AB R4, R35, R34 ;  /* 0x000000222304723e */ /* 0x010fc600000000ff */
[----:B------:R1:W-:Y:S01]  /*13830*/  STS [R8], R0 ;  /* 0x0000000008007388 */ /* 0x0003e20000000800 */
[----:B------:R-:W-:Y:S02]  /*13840*/  F2FP.PACK_AB R5, R57, R56 ;  /* 0x000000383905723e */ /* 0x000fe400000000ff */
[----:B--2---:R-:W-:Y:S02]  /*13850*/  F2FP.PACK_AB R3, R95, R94 ;  /* 0x0000005e5f03723e */ /* 0x004fe400000000ff */
[----:B------:R-:W-:-:S03]  /*13860*/  F2FP.PACK_AB R2, R47, R46 ;  /* 0x0000002e2f02723e */ /* 0x000fc600000000ff */
[----:B------:R-:W-:Y:S04]  /*13870*/  STS [R8+0x400], R3 ;  /* 0x0004000308007388 */ /* 0x000fe80000000800 */
[----:B------:R-:W-:Y:S04]  /*13880*/  STS [R9+0x2000], R4 ;  /* 0x0020000409007388 */ /* 0x000fe80000000800 */
[----:B------:R2:W-:Y:S01]  /*13890*/  STS [R9+0x2400], R2 ;  /* 0x0024000209007388 */ /* 0x0005e20000000800 */
[----:B-1----:R-:W-:-:S03]  /*138a0*/  F2FP.PACK_AB R0, R37, R36 ;  /* 0x000000242500723e */ /* 0x002fc600000000ff */
[----:B--2---:R-:W2:Y:S01]  /*138b0*/  LDL.LU R9, [R1+0x54] ;  /* 0x0000540001097983 */ /* 0x004ea20000300800 */
        /* <DEDUP_REMOVED lines=15> */
[----:B---3--:R1:W-:Y:S04]  /*139b0*/  STS [R6], R2 ;  /* 0x0000000206007388 */ /* 0x0083e80000000800 */
[----:B------:R3:W-:Y:S04]  /*139c0*/  STS [R6+0x400], R0 ;  /* 0x0004000006007388 */ /* 0x0007e80000000800 */
[----:B------:R3:W-:Y:S04]  /*139d0*/  STS [R7+0x2000], R4 ;  /* 0x0020000407007388 */ /* 0x0007e80000000800 */
[----:B------:R3:W-:Y:S01]  /*139e0*/  STS [R7+0x2400], R3 ;  /* 0x0024000307007388 */ /* 0x0007e20000000800 */
[----:B-1----:R-:W-:-:S02]  /*139f0*/  F2FP.PACK_AB R2, R49, R48 ;  /* 0x000000303102723e */ /* 0x002fc400000000ff */
[----:B---3--:R-:W-:-:S03]  /*13a00*/  F2FP.PACK_AB R0, R51, R50 ;  /* 0x000000323300723e */ /* 0x008fc600000000ff */
        /* <DEDUP_REMOVED lines=12> */
[----:B---3--:R-:W-:Y:S02]  /*13ad0*/  F2FP.PACK_AB R3, R29, R28 ;  /* 0x0000001c1d03723e */ /* 0x008fe400000000ff */
[----:B--2---:R-:W-:-:S05]  /*13ae0*/  F2FP.PACK_AB R2, R41, R40 ;  /* 0x000000282902723e */ /* 0x004fca00000000ff */
[----:B------:R-:W-:Y:S01]  /*13af0*/  STS [R13+0x2400], R2 ;  /* 0x002400020d007388 */ /* 0x000fe20000000800 */
[----:B-1----:R-:W-:-:S05]  /*13b00*/  F2FP.PACK_AB R0, R27, R26 ;  /* 0x0000001a1b00723e */ /* 0x002fca00000000ff */
[----:B------:R-:W-:Y:S04]  /*13b10*/  STS [R12+0x2000], R0 ;  /* 0x002000000c007388 */ /* 0x000fe80000000800 */
[----:B------:R1:W-:Y:S04]  /*13b20*/  STS [R10+0x2400], R3 ;  /* 0x002400030a007388 */ /* 0x0003e80000000800 */
[----:B------:R-:W-:Y:S01]  /*13b30*/  BAR.SYNC.DEFER_BLOCKING 0x1, 0x80 ;  /* 0x0042000000007b1d */ /* 0x000fe20000010000 */
[C---:B------:R-:W-:Y:S02]  /*13b40*/  @P2 IADD3 R6, P0, R11.reuse, c[0x0][0x508], RZ ;  /* 0x000142000b062a10 */ /* 0x040fe40007f1e0ff */
[----:B------:R-:W-:Y:S01]  /*13b50*/  IADD3 R4, P1, R11, c[0x0][0x500], RZ ;  /* 0x000140000b047a10 */ /* 0x000fe20007f3e0ff */
[----:B------:R-:W-:Y:S01]  /*13b60*/  IMAD.MOV.U32 R11, RZ, RZ, c[0x0][0x388] ;  /* 0x0000e200ff0b7624 */ /* 0x000fe200078e00ff */
[----:B------:R-:W-:-:S02]  /*13b70*/  @P2 IADD3.X R7, R9, c[0x0][0x50c], RZ, P0, !PT ;  /* 0x0001430009072a10 */ /* 0x000fc400007fe4ff */
[----:B------:R-:W-:Y:S01]  /*13b80*/  IADD3.X R5, R9, c[0x0][0x504], RZ, P1, !PT ;  /* 0x0001410009057a10 */ /* 0x000fe20000ffe4ff */
[----:B-1----:R-:W-:Y:S02]  /*13b90*/  IMAD.MOV.U32 R3, RZ, RZ, RZ ;  /* 0x000000ffff037224 */ /* 0x002fe400078e00ff */
[----:B------:R1:W5:Y:S04]  /*13ba0*/  @P2 LDG.E R11, [R6.64] ;  /* 0x00000008060b2981 */ /* 0x000368000c1e1900 */
[----:B------:R1:W5:Y:S01]  /*13bb0*/  @P3 LDG.E R3, [R4.64] ;  /* 0x0000000804033981 */ /* 0x000362000c1e1900 */
[----:B----4-:R-:W-:-:S04]  /*13bc0*/  ISETP.NE.AND P0, PT, R8, RZ, PT ;  /* 0x000000ff0800720c */ /* 0x010fc80003f05270 */
[----:B------:R-:W-:Y:S01]  /*13bd0*/  SEL R0, R8, c[0x0][0x3d4], P0 ;  /* 0x0000f50008007a07 */ /* 0x000fe20000000000 */
[----:B------:R-:W-:Y:S05]  /*13be0*/  @P2 BRA `(.L_x_350) ;  /* 0x0000004000002947 */ /* 0x000fea0003800000 */
[----:B------:R-:W-:Y:S05]  /*13bf0*/  @!P3 BRA `(.L_x_350) ;  /* 0x000000300000b947 */ /* 0x000fea0003800000 */
[----:B-----5:R2:W3:Y:S04]  /*13c00*/  LDG.E R11, [R4.64] ;  /* 0x00000008040b7981 */ /* 0x0204e8000c1e1900 */
[----:B-12---:R-:W3:Y:S02]  /*13c10*/  LDG.E R4, [R4.64+0x4] ;  /* 0x0000040804047981 */ /* 0x006ee4000c1e1900 */
[----:B---3--:R-:W-:Y:S02]  /*13c20*/  IADD3 R11, -R11, R4, RZ ;  /* 0x000000040b0b7210 */ /* 0x008fe40007ffe1ff */
.L_x_350:
[----:B------:R-:W2:Y:S04]  /*13c30*/  LDL.LU R2, [R1+0x58] ;  /* 0x0000580001027983 */ /* 0x000ea80000300800 */
[----:B-1----:R-:W3:Y:S04]  /*13c40*/  LDL R4, [R1+0xf0] ;  /* 0x0000f00001047983 */ /* 0x002ee80000100800 */
[----:B------:R-:W4:Y:S04]  /*13c50*/  LDL.LU R6, [R1+0x80] ;  /* 0x0000800001067983 */ /* 0x000f280000300800 */
[----:B------:R-:W3:Y:S04]  /*13c60*/  LDL.LU R5, [R1+0x38] ;  /* 0x0000380001057983 */ /* 0x000ee80000300800 */
[----:B------:R-:W3:Y:S04]  /*13c70*/  LDL R85, [R1+0x34] ;  /* 0x0000340001557983 */ /* 0x000ee80000100800 */
[----:B------:R-:W3:Y:S04]  /*13c80*/  LDL R16, [R1+0x88] ;  /* 0x0000880001107983 */ /* 0x000ee80000100800 */
[----:B------:R-:W3:Y:S04]  /*13c90*/  LDL R89, [R1+0xec] ;  /* 0x0000ec0001597983 */ /* 0x000ee80000100800 */
[----:B------:R-:W3:Y:S01]  /*13ca0*/  LDL.LU R88, [R1+0x78] ;  /* 0x0000780001587983 */ /* 0x000ee20000300800 */
[----:B------:R-:W-:Y:S01]  /*13cb0*/  IMAD.MOV.U32 R12, RZ, RZ, 0x368 ;  /* 0x00000368ff0c7424 */ /* 0x000fe200078e00ff */
[----:B------:R-:W-:-:S04]  /*13cc0*/  ISETP.GT.AND P2, PT, R0, 0x1, PT ;  /* 0x000000010000780c */ /* 0x000fc80003f44270 */
[----:B------:R-:W-:-:S04]  /*13cd0*/  SEL R12, R12, 0x328, P2 ;  /* 0x000003280c0c7807 */ /* 0x000fc80001000000 */
[----:B------:R-:W1:Y:S08]  /*13ce0*/  LDC.64 R8, c[0x0][R12+0x170] ;  /* 0x00005c000c087b82 */ /* 0x000e700000000a00 */
[----:B------:R-:W1:Y:S08]  /*13cf0*/  LDC.64 R14, c[0x0][R12+0x168] ;  /* 0x00005a000c0e7b82 */ /* 0x000e700000000a00 */
[----:B------:R1:W1:Y:S08]  /*13d00*/  LDC.64 R20, c[0x0][R12+0x178] ;  /* 0x00005e000c147b82 */ /* 0x0002700000000a00 */
[----:B------:R1:W1:Y:S01]  /*13d10*/  LDC.64 R18, c[0x0][R12+0x160] ;  /* 0x000058000c127b82 */ /* 0x0002620000000a00 */
[----:B------:R-:W-:Y:S01]  /*13d20*/  IMAD.MOV.U32 R0, RZ, RZ, c[0x0][0x4e8] ;  /* 0x00013a00ff007624 */ /* 0x000fe200078e00ff */
[----:B------:R-:W-:-:S04]  /*13d30*/  ISETP.NE.U32.AND P0, PT, RZ, c[0x0][0x500], PT ;  /* 0x00014000ff007a0c */ /* 0x000fc80003f05070 */
[----:B------:R-:W-:Y:S02]  /*13d40*/  ISETP.NE.AND P5, PT, R0, 0x1, PT ;  /* 0x000000010000780c */ /* 0x000fe40003fa5270 */
[----:B------:R-:W-:Y:S01]  /*13d50*/  ISETP.NE.AND.EX P0, PT, RZ, c[0x0][0x504], PT, P0 ;  /* 0x00014100ff007a0c */ /* 0x000fe20003f05300 */
[----:B------:R-:W1:Y:S02]  /*13d60*/  S2R R90, SR_TID.X ;  /* 0x00000000005a7919 */ /* 0x000e640000002100 */
[----:B-1----:R-:W-:-:S04]  /*13d70*/  SHF.R.S32.HI R17, RZ, 0x1f, R90 ;  /* 0x0000001fff117819 */ /* 0x002fc8000001145a */
[----:B------:R-:W-:-:S04]  /*13d80*/  LEA.HI R17, R17, R90, RZ, 0x5 ;  /* 0x0000005a11117211 */ /* 0x000fc800078f28ff */
[----:B------:R-:W-:-:S05]  /*13d90*/  LOP3.LUT R17, R17, 0xffffffe0, RZ, 0xc0, !PT ;  /* 0xffffffe011117812 */ /* 0x000fca00078ec0ff */
[----:B------:R-:W-:Y:S01]  /*13da0*/  IMAD.IADD R17, R90, 0x1, -R17 ;  /* 0x000000015a117824 */ /* 0x000fe200078e0a11 */
[----:B--2---:R-:W-:-:S05]  /*13db0*/  SEL R2, R2, RZ, !P0 ;  /* 0x000000ff02027207 */ /* 0x004fca0004000000 */
[----:B------:R-:W-:Y:S01]  /*13dc0*/  IMAD R0, R9, R2, RZ ;  /* 0x0000000209007224 */ /* 0x000fe200078e02ff */
[----:B----4-:R-:W-:Y:S02]  /*13dd0*/  SEL R6, R6, RZ, !P0 ;  /* 0x000000ff06067207 */ /* 0x010fe40004000000 */
[----:B---3--:R-:W-:Y:S01]  /*13de0*/  LOP3.LUT R5, R5, 0xffff, RZ, 0xc0, !PT ;  /* 0x0000ffff05057812 */ /* 0x008fe200078ec0ff */
        /* <DEDUP_REMOVED lines=13> */
[----:B------:R-:W-:Y:S02]  /*13ec0*/  IMAD R12, R21, R10, RZ ;  /* 0x0000000a150c7224 */ /* 0x000fe400078e02ff */
[----:B------:R-:W-:-:S02]  /*13ed0*/  IMAD.MOV R7, RZ, RZ, -R0 ;  /* 0x000000ffff077224 */ /* 0x000fc400078e0a00 */
        /* <DEDUP_REMOVED lines=13> */
[----:B------:R-:W-:Y:S02]  /*13fb0*/  IMAD.MOV.U32 R9, RZ, RZ, c[0x0][0x4ac] ;  /* 0x00012b00ff097624 */ /* 0x000fe400078e00ff */
[----:B------:R-:W-:Y:S01]  /*13fc0*/  IMAD.IADD R0, R7, 0x1, R0 ;  /* 0x0000000107007824 */ /* 0x000fe200078e0200 */
[----:B------:R-:W-:Y:S02]  /*13fd0*/  LEA R7, P0, R6, R8, 0x2 ;  /* 0x0000000806077211 */ /* 0x000fe400078010ff */
[----:B------:R-:W-:-:S04]  /*13fe0*/  SEL R9, R9, c[0x0][0x454], P2 ;  /* 0x0001150009097a07 */ /* 0x000fc80001000000 */
[----:B------:R-:W-:Y:S01]  /*13ff0*/  LEA.HI.X R6, R6, R9, R0, 0x2, P0 ;  /* 0x0000000906067211 */ /* 0x000fe200000f1400 */
[----:B------:R-:W-:Y:S01]  /*14000*/  SHFL.IDX PT, R14, R7, RZ, 0x1c1f ;  /* 0x001c1fff070e7589 */ /* 0x000fe200000e0000 */
[----:B------:R-:W-:-:S03]  /*14010*/  IMAD R0, R11, c[0x0][0x4e8], RZ ;  /* 0x00013a000b007a24 */ /* 0x000fc600078e02ff */
[----:B------:R-:W1:Y:S04]  /*14020*/  SHFL.IDX PT, R15, R6, RZ, 0x1c1f ;  /* 0x001c1fff060f7589 */ /* 0x000e6800000e0000 */
[----:B------:R-:W-:Y:S04]  /*14030*/  SHFL.IDX PT, R12, R7, 0x1, 0x1c1f ;  /* 0x003c1f00070c7f89 */ /* 0x000fe800000e0000 */
[----:B------:R-:W2:Y:S04]  /*14040*/  SHFL.IDX PT, R13, R6, 0x1, 0x1c1f ;  /* 0x003c1f00060d7f89 */ /* 0x000ea800000e0000 */
[----:B------:R-:W-:Y:S04]  /*14050*/  SHFL.IDX PT, R11, R6, 0x2, 0x1c1f ;  /* 0x005c1f00060b7f89 */ /* 0x000fe800000e0000 */
[----:B------:R3:W-:Y:S01]  /*14060*/  SHFL.IDX PT, R9, R6, 0x3, 0x1c1f ;  /* 0x007c1f0006097f89 */ /* 0x0007e200000e0000 */
[----:B------:R-:W-:-:S03]  /*14070*/  LOP3.LUT P0, RZ, R17, 0x3, RZ, 0xc0, !PT ;  /* 0x0000000311ff7812 */ /* 0x000fc6000780c0ff */
[----:B------:R-:W4:Y:S01]  /*14080*/  SHFL.IDX PT, R10, R7, 0x2, 0x1c1f ;  /* 0x005c1f00070a7f89 */ /* 0x000f2200000e0000 */
[----:B---3--:R-:W-:-:S05]  /*14090*/  IMAD R6, R85, 0x80, R89 ;  /* 0x0000008055067824 */ /* 0x008fca00078e0259 */
[C---:B------:R-:W-:Y:S02]  /*140a0*/  IADD3 R18, R6.reuse, 0x8, RZ ;  /* 0x0000000806127810 */ /* 0x040fe40007ffe0ff */
[CC--:B------:R-:W-:Y:S02]  /*140b0*/  ISETP.GE.OR P4, PT, R6.reuse, R0.reuse, P0 ;  /* 0x000000000600720c */ /* 0x0c0fe40000786670 */
[----:B------:R-:W-:Y:S02]  /*140c0*/  IADD3 R17, R6, 0x40, RZ ;  /* 0x0000004006117810 */ /* 0x000fe40007ffe0ff */
[-C--:B------:R-:W-:Y:S02]  /*140d0*/  ISETP.GE.OR P3, PT, R18, R0.reuse, P0 ;  /* 0x000000001200720c */ /* 0x080fe40000766670 */
[CC--:B------:R-:W-:Y:S01]  /*140e0*/  ISETP.GE.OR P1, PT, R17.reuse, R0.reuse, P0 ;  /* 0x000000001100720c */ /* 0x0c0fe20000726670 */
[----:B------:R3:W3:Y:S06]  /*140f0*/  SHFL.IDX PT, R8, R7, 0x3, 0x1c1f ;  /* 0x007c1f0007087f89 */ /* 0x0006ec00000e0000 */
[----:B-1----:R1:W-:Y:S04]  /*14100*/  @!P4 ST.E [R14.64], R23 ;  /* 0x000000170e00c985 */ /* 0x0023e8000c101908 */
[----:B--2---:R1:W-:Y:S01]  /*14110*/  @!P3 ST.E [R12.64], R24 ;  /* 0x000000180c00b985 */ /* 0x0043e2000c101908 */
[----:B------:R-:W-:-:S03]  /*14120*/  ISETP.GE.AND P3, PT, R17, R0, PT ;  /* 0x000000001100720c */ /* 0x000fc60003f66270 */
[----:B----4-:R1:W-:Y:S01]  /*14130*/  @!P1 ST.E [R10.64], R25 ;  /* 0x000000190a009985 */ /* 0x0103e2000c101908 */
[----:B------:R-:W-:Y:S02]  /*14140*/  LOP3.LUT R88, R88, 0xfffffffd, RZ, 0xc0, !PT ;  /* 0xfffffffd58587812 */ /* 0x000fe400078ec0ff */
[----:B---3--:R-:W-:-:S04]  /*14150*/  IADD3 R7, R6, 0x48, RZ ;  /* 0x0000004806077810 */ /* 0x008fc80007ffe0ff */
[----:B------:R-:W-:Y:S02]  /*14160*/  ISETP.GE.AND P1, PT, R7, R0, PT ;  /* 0x000000000700720c */ /* 0x000fe40003f26270 */
[----:B------:R-:W-:-:S04]  /*14170*/  LOP3.LUT R88, R88, 0xfffffffe, RZ, 0xc0, !PT ;  /* 0xfffffffe58587812 */ /* 0x000fc800078ec0ff */
[----:B------:R-:W-:-:S07]  /*14180*/  @P3 LOP3.LUT R88, R88, 0x1, RZ, 0xfc, !PT ;  /* 0x0000000158583812 */ /* 0x000fce00078efcff */
[----:B------:R-:W-:-:S05]  /*14190*/  @P1 LOP3.LUT R88, R88, 0x2, RZ, 0xfc, !PT ;  /* 0x0000000258581812 */ /* 0x000fca00078efcff */
[----:B------:R1:W-:Y:S01]  /*141a0*/  STL [R1+0x78], R88 ;  /* 0x0000785801007387 */ /* 0x0003e20000100800 */
[-C--:B------:R-:W-:Y:S02]  /*141b0*/  ISETP.GE.OR P0, PT, R7, R0.reuse, P0 ;  /* 0x000000000700720c */ /* 0x080fe40000706670 */
[----:B------:R-:W-:-:S11]  /*141c0*/  ISETP.GE.AND P6, PT, R18, R0, PT ;  /* 0x000000001200720c */ /* 0x000fd60003fc6270 */
[----:B------:R1:W-:Y:S01]  /*141d0*/  @!P0 ST.E [R8.64], R22 ;  /* 0x0000001608008985 */ /* 0x0003e2000c101908 */
[----:B------:R-:W-:Y:S01]  /*141e0*/  ISETP.GE.AND P0, PT, R6, R0, PT ;  /* 0x000000000600720c */ /* 0x000fe20003f06270 */
[----:B------:R-:W-:Y:S05]  /*141f0*/  @P2 BRA `(.L_x_351) ;  /* 0x0000072000002947 */ /* 0x000fea0003800000 */
[----:B-1----:R-:W2:Y:S01]  /*14200*/  LDL R88, [R1] ;  /* 0x0000000001587983 */ /* 0x002ea20000100800 */
[----:B------:R-:W-:Y:S01]  /*14210*/  IMAD R16, R16, c[0x0][0x3a0], RZ ;  /* 0x0000e80010107a24 */ /* 0x000fe200078e02ff */
[----:B------:R-:W-:Y:S01]  /*14220*/  SHF.R.S32.HI R4, RZ, 0x1f, R2 ;  /* 0x0000001fff047819 */ /* 0x000fe20000011402 */
[C---:B------:R-:W-:Y:S01]  /*14230*/  IMAD.WIDE.U32 R6, R3.reuse, c[0x0][0x3a0], RZ ;  /* 0x0000e80003067a25 */ /* 0x040fe200078e00ff */
[----:B------:R1:W3:Y:S01]  /*14240*/  LDS.128 R12, [R213+0x80] ;  /* 0x00008000d50c7984 */ /* 0x0002e20000000c00 */
[----:B------:R-:W-:Y:S02]  /*14250*/  ISETP.GE.AND P2, PT, R244, c[0x0][0x3c8], PT ;  /* 0x0000f200f4007a0c */ /* 0x000fe40003f46270 */
[----:B------:R-:W-:Y:S01]  /*14260*/  IMAD R3, R3, c[0x0][0x3a4], R16 ;  /* 0x0000e90003037a24 */ /* 0x000fe200078e0210 */
[----:B------:R1:W4:Y:S01]  /*14270*/  LDS.128 R20, [R213+0x1080] ;  /* 0x00108000d5147984 */ /* 0x0003220000000c00 */
[----:B------:R-:W-:-:S03]  /*14280*/  IMAD R4, R4, c[0x0][0x3f0], RZ ;  /* 0x0000fc0004047a24 */ /* 0x000fc600078e02ff */
[----:B------:R-:W-:Y:S01]  /*14290*/  IADD3 R7, R7, R3, RZ ;  /* 0x0000000307077210 */ /* 0x000fe20007ffe0ff */
[----:B------:R1:W1:Y:S04]  /*142a0*/  LDS.128 R16, [R213+0x880] ;  /* 0x00088000d5107984 */ /* 0x0002680000000c00 */
[C---:B------:R-:W-:Y:S01]  /*142b0*/  IMAD.WIDE.U32 R6, R5.reuse, c[0x0][0x3e8], R6 ;  /* 0x0000fa0005067a25 */ /* 0x040fe200078e0006 */
[----:B------:R1:W1:Y:S03]  /*142c0*/  LDS.128 R24, [R213+0x1880] ;  /* 0x00188000d5187984 */ /* 0x0002660000000c00 */
[----:B------:R-:W-:Y:S01]  /*142d0*/  IMAD R5, R5, c[0x0][0x3ec], R7 ;  /* 0x0000fb0005057a24 */ /* 0x000fe200078e0207 */
[----:B------:R1:W1:Y:S01]  /*142e0*/  LDS.128 R28, [R213+0x2080] ;  /* 0x00208000d51c7984 */ /* 0x0002620000000c00 */
[----:B------:R-:W-:Y:S01]  /*142f0*/  IMAD R7, R2, c[0x0][0x3f4], R4 ;  /* 0x0000fd0002077a24 */ /* 0x000fe200078e0204 */
[----:B------:R-:W-:-:S02]  /*14300*/  MOV R4, R6 ;  /* 0x0000000600047202 */ /* 0x000fc40000000f00 */
[----:B------:R1:W1:Y:S03]  /*14310*/  LDS.128 R32, [R213+0x2880] ;  /* 0x00288000d5207984 */ /* 0x0002660000000c00 */
[----:B------:R-:W-:Y:S01]  /*14320*/  IMAD.WIDE.U32 R4, R2, c[0x0][0x3f0], R4 ;  /* 0x0000fc0002047a25 */ /* 0x000fe200078e0004 */
[----:B------:R1:W1:Y:S04]  /*14330*/  LDS.128 R36, [R213+0x3080] ;  /* 0x00308000d5247984 */ /* 0x0002680000000c00 */
[----:B------:R1:W1:Y:S01]  /*14340*/  LDS.128 R40, [R213+0x3880] ;  /* 0x00388000d5287984 */ /* 0x0002620000000c00 */
[----:B------:R-:W-:-:S03]  /*14350*/  IADD3 R5, R5, R7, RZ ;  /* 0x0000000705057210 */ /* 0x000fc60007ffe0ff */
[----:B------:R-:W5:Y:S02]  /*14360*/  S2R R11, SR_TID.X ;  /* 0x00000000000b7919 */ /* 0x000f640000002100 */
[----:B-----5:R-:W-:-:S04]  /*14370*/  SHF.R.S32.HI R10, RZ, 0x1f, R11 ;  /* 0x0000001fff0a7819 */ /* 0x020fc8000001140b */
[----:B------:R-:W-:-:S04]  /*14380*/  LEA.HI R10, R10, R11, RZ, 0x3 ;  /* 0x0000000b0a0a7211 */ /* 0x000fc800078f18ff */
[----:B------:R-:W-:Y:S02]  /*14390*/  SHF.R.S32.HI R10, RZ, 0x3, R10 ;  /* 0x00000003ff0a7819 */ /* 0x000fe4000001140a */
[----:B--2---:R-:W-:-:S04]  /*143a0*/  LEA R8, R85, R88, 0x7 ;  /* 0x0000005855087211 */ /* 0x004fc800078e38ff */
[----:B------:R-:W-:Y:S01]  /*143b0*/  MOV R3, R8 ;  /* 0x0000000800037202 */ /* 0x000fe20000000f00 */
[----:B------:R-:W-:-:S05]  /*143c0*/  @P5 IMAD.HI.U32 R9, R8, c[0x0][0x4ec], RZ ;  /* 0x00013b0008095a27 */ /* 0x000fca00078e00ff */
[----:B------:R-:W-:-:S04]  /*143d0*/  @P5 SHF.R.U32.HI R3, RZ, c[0x0][0x4f0], R9 ;  /* 0x00013c00ff035a19 */ /* 0x000fc80000011609 */
[----:B------:R-:W-:Y:S02]  /*143e0*/  SHF.R.S32.HI R6, RZ, 0x1f, R3 ;  /* 0x0000001fff067819 */ /* 0x000fe40000011403 */
[----:B------:R-:W-:-:S03]  /*143f0*/  IADD3 R2, -R3, RZ, RZ ;  /* 0x000000ff03027210 */ /* 0x000fc60007ffe1ff */
        /* <DEDUP_REMOVED lines=10> */
[----:B------:R-:W-:Y:S02]  /*144a0*/  IADD3 R3, R3, R4, RZ ;  /* 0x0000000403037210 */ /* 0x000fe40007ffe0ff */
[----:B------:R-:W-:Y:S02]  /*144b0*/  LEA R4, R85, R10, 0x7 ;  /* 0x0000000a55047211 */ /* 0x000fe400078e38ff */
[----:B------:R-:W-:Y:S01]  /*144c0*/  LEA.HI.X R5, R2, c[0x0][0x384], R3, 0x1, P0 ;  /* 0x0000e10002057a11 */ /* 0x000fe200000f0c03 */
[----:B------:R-:W-:Y:S05]  /*144d0*/  BRA.DIV ~URZ, `(.L_x_352) ;  /* 0x00004a927f007947 */ /* 0x000fea000b800000 */
[----:B-1-34-:R1:W2:Y:S02]  /*144e0*/  SHFL.IDX PT, R7, R5, RZ, 0x181f ;  /* 0x00181fff05077589 */ /* 0x01a2a400000e0000 */
.L_x_436:
[----:B------:R-:W-:Y:S05]  /*144f0*/  BRA.DIV ~URZ, `(.L_x_353) ;  /* 0x00004ae27f007947 */ /* 0x000fea000b800000 */
[----:B------:R3:W4:Y:S02]  /*14500*/  SHFL.IDX PT, R2, R6, RZ, 0x181f ;  /* 0x00181fff06027589 */ /* 0x00072400000e0000 */
.L_x_437:
[----:B------:R-:W-:-:S13]  /*14510*/  ISETP.GE.OR P0, PT, R4, R0, P2 ;  /* 0x000000000400720c */ /* 0x000fda0001706670 */
[----:B----4-:R-:W-:-:S04]  /*14520*/  @!P0 LEA R2, P1, R244, R2, 0x1 ;  /* 0x00000002f4028211 */ /* 0x010fc800078208ff */
[----:B--2---:R-:W-:-:S05]  /*14530*/  @!P0 LEA.HI.X R3, R244, R7, R245, 0x1, P1 ;  /* 0x00000007f4038211 */ /* 0x004fca00008f0cf5 */
[----:B------:R2:W-:Y:S01]  /*14540*/  @!P0 ST.E.128 [R2.64], R12 ;  /* 0x0000000c02008985 */ /* 0x0005e2000c101d08 */
[----:B------:R-:W-:Y:S05]  /*14550*/  BRA.DIV ~URZ, `(.L_x_354) ;  /* 0x00004af27f007947 */ /* 0x000fea000b800000 */
[----:B------:R4:W1:Y:S04]  /*14560*/  SHFL.IDX PT, R7, R5, 0x1, 0x181f ;  /* 0x00381f0005077f89 */ /* 0x00086800000e0000 */
[----:B--2---:R4:W2:Y:S02]  /*14570*/  SHFL.IDX PT, R2, R6, 0x1, 0x181f ;  /* 0x00381f0006027f89 */ /* 0x0048a400000e0000 */
.L_x_438:
[----:B------:R-:W-:-:S04]  /*14580*/  IADD3 R3, R4, 0x10, RZ ;  /* 0x0000001004037810 */ /* 0x000fc80007ffe0ff */
[----:B------:R-:W-:-:S13]  /*14590*/  ISETP.GE.OR P0, PT, R3, R0, P2 ;  /* 0x000000000300720c */ /* 0x000fda0001706670 */
[----:B--2---:R-:W-:-:S04]  /*145a0*/  @!P0 LEA R2, P1, R244, R2, 0x1 ;  /* 0x00000002f4028211 */ /* 0x004fc800078208ff */
[----:B-1----:R-:W-:-:S05]  /*145b0*/  @!P0 LEA.HI.X R3, R244, R7, R245, 0x1, P1 ;  /* 0x00000007f4038211 */ /* 0x002fca00008f0cf5 */
[----:B------:R1:W-:Y:S01]  /*145c0*/  @!P0 ST.E.128 [R2.64], R16 ;  /* 0x0000001002008985 */ /* 0x0003e2000c101d08 */
[----:B------:R-:W-:Y:S05]  /*145d0*/  BRA.DIV ~URZ, `(.L_x_355) ;  /* 0x00004b427f007947 */ /* 0x000fea000b800000 */
[----:B------:R2:W1:Y:S02]  /*145e0*/  SHFL.IDX PT, R7, R5, 0x2, 0x181f ;  /* 0x00581f0005077f89 */ /* 0x00046400000e0000 */
.L_x_439:
[----:B------:R-:W-:Y:S05]  /*145f0*/  BRA.DIV ~URZ, `(.L_x_356) ;  /* 0x00004b927f007947 */ /* 0x000fea000b800000 */
[----:B-1----:R1:W2:Y:S02]  /*14600*/  SHFL.IDX PT, R2, R6, 0x2, 0x181f ;  /* 0x00581f0006027f89 */ /* 0x0022a400000e0000 */
.L_x_440:
[----:B------:R-:W-:-:S04]  /*14610*/  IADD3 R3, R4, 0x20, RZ ;  /* 0x0000002004037810 */ /* 0x000fc80007ffe0ff */
[----:B------:R-:W-:-:S13]  /*14620*/  ISETP.GE.OR P0, PT, R3, R0, P2 ;  /* 0x000000000300720c */ /* 0x000fda0001706670 */
[----:B--2---:R-:W-:-:S04]  /*14630*/  @!P0 LEA R2, P1, R244, R2, 0x1 ;  /* 0x00000002f4028211 */ /* 0x004fc800078208ff */
[----:B------:R-:W-:-:S05]  /*14640*/  @!P0 LEA.HI.X R3, R244, R7, R245, 0x1, P1 ;  /* 0x00000007f4038211 */ /* 0x000fca00008f0cf5 */
[----:B------:R2:W-:Y:S01]  /*14650*/  @!P0 ST.E.128 [R2.64], R20 ;  /* 0x0000001402008985 */ /* 0x0005e2000c101d08 */
[----:B------:R-:W-:Y:S05]  /*14660*/  BRA.DIV ~URZ, `(.L_x_357) ;  /* 0x00004b927f007947 */ /* 0x000fea000b800000 */
[----:B------:R1:W2:Y:S04]  /*14670*/  SHFL.IDX PT, R7, R5, 0x3, 0x181f ;  /* 0x00781f0005077f89 */ /* 0x0002a800000e0000 */
[----:B--2---:R1:W2:Y:S02]  /*14680*/  SHFL.IDX PT, R2, R6, 0x3, 0x181f ;  /* 0x00781f0006027f89 */ /* 0x0042a400000e0000 */
.L_x_441:
[----:B------:R-:W-:-:S04]  /*14690*/  IADD3 R3, R4, 0x30, RZ ;  /* 0x0000003004037810 */ /* 0x000fc80007ffe0ff */
[----:B------:R-:W-:-:S13]  /*146a0*/  ISETP.GE.OR P0, PT, R3, R0, P2 ;  /* 0x000000000300720c */ /* 0x000fda0001706670 */
[----:B--2---:R-:W-:-:S04]  /*146b0*/  @!P0 LEA R2, P1, R244, R2, 0x1 ;  /* 0x00000002f4028211 */ /* 0x004fc800078208ff */
[----:B------:R-:W-:-:S05]  /*146c0*/  @!P0 LEA.HI.X R3, R244, R7, R245, 0x1, P1 ;  /* 0x00000007f4038211 */ /* 0x000fca00008f0cf5 */
[----:B------:R2:W-:Y:S01]  /*146d0*/  @!P0 ST.E.128 [R2.64], R24 ;  /* 0x0000001802008985 */ /* 0x0005e2000c101d08 */
[----:B------:R-:W-:Y:S05]  /*146e0*/  BRA.DIV ~URZ, `(.L_x_358) ;  /* 0x00004be27f007947 */ /* 0x000fea000b800000 */
[----:B------:R1:W2:Y:S02]  /*146f0*/  SHFL.IDX PT, R7, R5, 0x4, 0x181f ;  /* 0x00981f0005077f89 */ /* 0x0002a400000e0000 */
.L_x_442:
[----:B------:R-:W-:Y:S05]  /*14700*/  BRA.DIV ~URZ, `(.L_x_359) ;  /* 0x00004c327f007947 */ /* 0x000fea000b800000 */
[----:B--2---:R2:W1:Y:S02]  /*14710*/  SHFL.IDX PT, R2, R6, 0x4, 0x181f ;  /* 0x00981f0006027f89 */ /* 0x00446400000e0000 */
.L_x_443:
[----:B------:R-:W-:-:S04]  /*14720*/  IADD3 R3, R4, 0x40, RZ ;  /* 0x0000004004037810 */ /* 0x000fc80007ffe0ff */
[----:B------:R-:W-:-:S13]  /*14730*/  ISETP.GE.OR P0, PT, R3, R0, P2 ;  /* 0x000000000300720c */ /* 0x000fda0001706670 */
[----:B-1----:R-:W-:-:S04]  /*14740*/  @!P0 LEA R2, P1, R244, R2, 0x1 ;  /* 0x00000002f4028211 */ /* 0x002fc800078208ff */
[----:B------:R-:W-:-:S05]  /*14750*/  @!P0 LEA.HI.X R3, R244, R7, R245, 0x1, P1 ;  /* 0x00000007f4038211 */ /* 0x000fca00008f0cf5 */
[----:B------:R1:W-:Y:S01]  /*14760*/  @!P0 ST.E.128 [R2.64], R28 ;  /* 0x0000001c02008985 */ /* 0x0003e2000c101d08 */
[----:B------:R-:W-:Y:S05]  /*14770*/  BRA.DIV ~URZ, `(.L_x_360) ;  /* 0x00004c327f007947 */ /* 0x000fea000b800000 */
[----:B------:R1:W2:Y:S04]  /*14780*/  SHFL.IDX PT, R7, R5, 0x5, 0x181f ;  /* 0x00b81f0005077f89 */ /* 0x0002a800000e0000 */
[----:B-1----:R1:W3:Y:S02]  /*14790*/  SHFL.IDX PT, R2, R6, 0x5, 0x181f ;  /* 0x00b81f0006027f89 */ /* 0x0022e400000e0000 */
.L_x_444:
[----:B------:R-:W-:-:S04]  /*147a0*/  IADD3 R3, R4, 0x50, RZ ;  /* 0x0000005004037810 */ /* 0x000fc80007ffe0ff */
[----:B------:R-:W-:-:S13]  /*147b0*/  ISETP.GE.OR P0, PT, R3, R0, P2 ;  /* 0x000000000300720c */ /* 0x000fda0001706670 */
[----:B---3--:R-:W-:-:S04]  /*147c0*/  @!P0 LEA R2, P1, R244, R2, 0x1 ;  /* 0x00000002f4028211 */ /* 0x008fc800078208ff */
[----:B--2---:R-:W-:-:S05]  /*147d0*/  @!P0 LEA.HI.X R3, R244, R7, R245, 0x1, P1 ;  /* 0x00000007f4038211 */ /* 0x004fca00008f0cf5 */
[----:B------:R2:W-:Y:S01]  /*147e0*/  @!P0 ST.E.128 [R2.64], R32 ;  /* 0x0000002002008985 */ /* 0x0005e2000c101d08 */
[----:B------:R-:W-:Y:S05]  /*147f0*/  BRA.DIV ~URZ, `(.L_x_361) ;  /* 0x00004c827f007947 */ /* 0x000fea000b800000 */
[----:B------:R3:W1:Y:S02]  /*14800*/  SHFL.IDX PT, R7, R5, 0x6, 0x181f ;  /* 0x00d81f0005077f89 */ /* 0x00066400000e0000 */
.L_x_445:
[----:B------:R-:W-:Y:S05]  /*14810*/  BRA.DIV ~URZ, `(.L_x_362) ;  /* 0x00004cd27f007947 */ /* 0x000fea000b800000 */
[----:B--2---:R2:W3:Y:S02]  /*14820*/  SHFL.IDX PT, R2, R6, 0x6, 0x181f ;  /* 0x00d81f0006027f89 */ /* 0x0044e400000e0000 */
.L_x_446:
[----:B------:R-:W-:-:S04]  /*14830*/  IADD3 R3, R4, 0x60, RZ ;  /* 0x0000006004037810 */ /* 0x000fc80007ffe0ff */
[----:B------:R-:W-:-:S13]  /*14840*/  ISETP.GE.OR P0, PT, R3, R0, P2 ;  /* 0x000000000300720c */ /* 0x000fda0001706670 */
[----:B---3--:R-:W-:-:S04]  /*14850*/  @!P0 LEA R2, P1, R244, R2, 0x1 ;  /* 0x00000002f4028211 */ /* 0x008fc800078208ff */
[----:B-1----:R-:W-:-:S05]  /*14860*/  @!P0 LEA.HI.X R3, R244, R7, R245, 0x1, P1 ;  /* 0x00000007f4038211 */ /* 0x002fca00008f0cf5 */
[----:B------:R1:W-:Y:S01]  /*14870*/  @!P0 ST.E.128 [R2.64], R36 ;  /* 0x0000002402008985 */ /* 0x0003e2000c101d08 */
[----:B------:R-:W-:Y:S05]  /*14880*/  BRA.DIV ~URZ, `(.L_x_363) ;  /* 0x00004cd27f007947 */ /* 0x000fea000b800000 */
[----:B----4-:R-:W3:Y:S04]  /*14890*/  SHFL.IDX PT, R5, R5, 0x7, 0x181f ;  /* 0x00f81f0005057f89 */ /* 0x010ee800000e0000 */
[----:B-1----:R1:W4:Y:S02]  /*148a0*/  SHFL.IDX PT, R3, R6, 0x7, 0x181f ;  /* 0x00f81f0006037f89 */ /* 0x00232400000e0000 */
.L_x_447:
[----:B------:R-:W-:-:S04]  /*148b0*/  IADD3 R2, R4, 0x70, RZ ;  /* 0x0000007004027810 */ /* 0x000fc80007ffe0ff */
[----:B------:R-:W-:-:S13]  /*148c0*/  ISETP.GE.OR P0, PT, R2, R0, P2 ;  /* 0x000000000200720c */ /* 0x000fda0001706670 */
[----:B------:R-:W-:Y:S05]  /*148d0*/  @P0 BRA `(.L_x_364) ;  /* 0x00001c3000000947 */ /* 0x000fea0003800000 */
[----:B----4-:R-:W-:-:S04]  /*148e0*/  LEA R2, P0, R244, R3, 0x1 ;  /* 0x00000003f4027211 */ /* 0x010fc800078008ff */
[----:B---3--:R-:W-:-:S05]  /*148f0*/  LEA.HI.X R3, R244, R5, R245, 0x1, P0 ;  /* 0x00000005f4037211 */ /* 0x008fca00000f0cf5 */
[----:B------:R3:W-:Y:S01]  /*14900*/  ST.E.128 [R2.64], R40 ;  /* 0x0000002802007985 */ /* 0x0007e2000c101d08 */
[----:B------:R-:W-:Y:S05]  /*14910*/  BRA `(.L_x_364) ;  /* 0x00001bf000007947 */ /* 0x000fea0003800000 */
.L_x_351:
[----:B-1----:R-:W2:Y:S01]  /*14920*/  LDL.LU R9, [R1+0x88] ;  /* 0x0000880001097983 */ /* 0x002ea20000300800 */
[----:B------:R-:W-:Y:S01]  /*14930*/  IMAD R16, R16, c[0x0][0x408], RZ ;  /* 0x0001020010107a24 */ /* 0x000fe200078e02ff */
[----:B------:R-:W-:Y:S01]  /*14940*/  SHF.R.S32.HI R0, RZ, 0x1f, R2 ;  /* 0x0000001fff007819 */ /* 0x000fe20000011402 */
[----:B------:R-:W-:-:S04]  /*14950*/  IMAD.WIDE.U32 R6, R3, c[0x0][0x408], RZ ;  /* 0x0001020003067a25 */ /* 0x000fc800078e00ff */
[----:B------:R-:W-:Y:S02]  /*14960*/  IMAD R3, R3, c[0x0][0x40c], R16 ;  /* 0x0001030003037a24 */ /* 0x000fe400078e0210 */
[----:B------:R-:W-:Y:S02]  /*14970*/  IMAD R0, R0, c[0x0][0x440], RZ ;  /* 0x0001100000007a24 */ /* 0x000fe400078e02ff */
[----:B------:R-:W-:Y:S01]  /*14980*/  @P5 IMAD.HI.U32 R8, R4, c[0x0][0x4ec], RZ ;  /* 0x00013b0004085a27 */ /* 0x000fe200078e00ff */
[----:B------:R-:W-:-:S05]  /*14990*/  IADD3 R7, R7, R3, RZ ;  /* 0x0000000307077210 */ /* 0x000fca0007ffe0ff */
        /* <DEDUP_REMOVED lines=25> */
.L_x_448:
[----:B------:R-:W-:Y:S05]  /*14b30*/  BRA.DIV ~URZ, `(.L_x_366) ;  /* 0x00004b627f007947 */ /* 0x000fea000b800000 */
[----:B------:R3:W4:Y:S02]  /*14b40*/  SHFL.IDX PT, R0, R12, RZ, 0x1c1f ;  /* 0x001c1fff0c007589 */ /* 0x00072400000e0000 */
.L_x_449:
        /* <DEDUP_REMOVED lines=21> */
[----:B------:R-:W-:Y:S01]  /*14ca0*/  @!P0 IMAD.MOV.U32 R3, RZ, RZ, R4 ;  /* 0x000000ffff038224 */ /* 0x000fe200078e0004 */
[----:B--2---:R-:W-:-:S03]  /*14cb0*/  ISETP.GE.AND P5, PT, R19, c[0x0][0x3c8], PT ;  /* 0x0000f20013007a0c */ /* 0x004fc60003fa6270 */
[----:B------:R-:W-:Y:S01]  /*14cc0*/  @!P0 IMAD.WIDE R6, R6, 0x4, R2 ;  /* 0x0000000406068825 */ /* 0x000fe200078e0202 */
[C---:B------:R-:W-:Y:S02]  /*14cd0*/  @!P1 LEA R2, P3, R8.reuse, R0, 0x2 ;  /* 0x0000000008029211 */ /* 0x040fe400078610ff */
[----:B------:R-:W-:Y:S02]  /*14ce0*/  ISETP.GE.AND P4, PT, R17, c[0x0][0x3c8], PT ;  /* 0x0000f20011007a0c */ /* 0x000fe40003f86270 */
[----:B------:R2:W-:Y:S01]  /*14cf0*/  @!P0 ST.E.64 [R6.64], R64 ;  /* 0x0000004006008985 */ /* 0x0005e2000c101b08 */
[----:B------:R-:W-:Y:S02]  /*14d00*/  @!P1 LEA.HI.X R3, R8, R4, R9, 0x2, P3 ;  /* 0x0000000408039211 */ /* 0x000fe400018f1409 */
[----:B------:R-:W-:Y:S02]  /*14d10*/  @!P2 LEA R8, P0, R21, R0, 0x2 ;  /* 0x000000001508a211 */ /* 0x000fe400078010ff */
[----:B------:R-:W-:-:S02]  /*14d20*/  ISETP.GE.AND P3, PT, R15, c[0x0][0x3c8], PT ;  /* 0x0000f2000f007a0c */ /* 0x000fc40003f66270 */
[----:B------:R-:W-:Y:S01]  /*14d30*/  @!P2 LEA.HI.X R9, R21, R4, R22, 0x2, P0 ;  /* 0x000000041509a211 */ /* 0x000fe200000f1416 */
[----:B------:R3:W-:Y:S04]  /*14d40*/  @!P1 ST.E.64 [R2.64], R66 ;  /* 0x0000004202009985 */ /* 0x0007e8000c101b08 */
[----:B------:R4:W-:Y:S01]  /*14d50*/  @!P2 ST.E.64 [R8.64], R68 ;  /* 0x000000440800a985 */ /* 0x0009e2000c101b08 */
[----:B------:R-:W-:Y:S02]  /*14d60*/  ISETP.GE.AND P2, PT, R13, c[0x0][0x3c8], PT ;  /* 0x0000f2000d007a0c */ /* 0x000fe40003f46270 */
[----:B------:R-:W-:Y:S02]  /*14d70*/  ISETP.GE.AND P1, PT, R10, c[0x0][0x3c8], PT ;  /* 0x0000f2000a007a0c */ /* 0x000fe40003f26270 */
[----:B--2---:R-:W-:-:S04]  /*14d80*/  @!P5 LEA R6, P0, R19, R0, 0x2 ;  /* 0x000000001306d211 */ /* 0x004fc800078010ff */
[----:B------:R-:W-:Y:S02]  /*14d90*/  @!P5 LEA.HI.X R7, R19, R4, R20, 0x2, P0 ;  /* 0x000000041307d211 */ /* 0x000fe400000f1414 */
[----:B---3--:R-:W-:-:S04]  /*14da0*/  @!P4 LEA R2, P0, R17, R0, 0x2 ;  /* 0x000000001102c211 */ /* 0x008fc800078010ff */
[----:B------:R-:W-:Y:S02]  /*14db0*/  @!P4 LEA.HI.X R3, R17, R4, R18, 0x2, P0 ;  /* 0x000000041103c211 */ /* 0x000fe400000f1412 */
[C---:B----4-:R-:W-:Y:S01]  /*14dc0*/  @!P3 LEA R8, P0, R15.reuse, R0, 0x2 ;  /* 0x000000000f08b211 */ /* 0x050fe200078010ff */
[----:B------:R2:W-:Y:S03]  /*14dd0*/  @!P5 ST.E.64 [R6.64], R70 ;  /* 0x000000460600d985 */ /* 0x0005e6000c101b08 */
[----:B------:R-:W-:Y:S01]  /*14de0*/  @!P3 LEA.HI.X R9, R15, R4, R16, 0x2, P0 ;  /* 0x000000040f09b211 */ /* 0x000fe200000f1410 */
[----:B------:R3:W-:Y:S04]  /*14df0*/  @!P4 ST.E.64 [R2.64], R60 ;  /* 0x0000003c0200c985 */ /* 0x0007e8000c101b08 */
[----:B------:R4:W-:Y:S01]  /*14e00*/  @!P3 ST.E.64 [R8.64], R74 ;  /* 0x0000004a0800b985 */ /* 0x0009e2000c101b08 */
[----:B--2---:R-:W-:-:S04]  /*14e10*/  @!P2 LEA R6, P0, R13, R0, 0x2 ;  /* 0x000000000d06a211 */ /* 0x004fc800078010ff */
[----:B------:R-:W-:Y:S02]  /*14e20*/  @!P2 LEA.HI.X R7, R13, R4, R14, 0x2, P0 ;  /* 0x000000040d07a211 */ /* 0x000fe400000f140e */
[----:B---3--:R-:W-:-:S04]  /*14e30*/  @!P1 LEA R2, P0, R10, R0, 0x2 ;  /* 0x000000000a029211 */ /* 0x008fc800078010ff */
[----:B------:R-:W-:Y:S01]  /*14e40*/  @!P1 LEA.HI.X R3, R10, R4, R11, 0x2, P0 ;  /* 0x000000040a039211 */ /* 0x000fe200000f140b */
[----:B------:R4:W-:Y:S04]  /*14e50*/  @!P2 ST.E.64 [R6.64], R72 ;  /* 0x000000480600a985 */ /* 0x0009e8000c101b08 */
[----:B------:R4:W-:Y:S04]  /*14e60*/  @!P1 ST.E.64 [R2.64], R58 ;  /* 0x0000003a02009985 */ /* 0x0009e8000c101b08 */
.L_x_368:
[----:B------:R-:W-:Y:S05]  /*14e70*/  BSYNC B0 ;  /* 0x0000000000007941 */ /* 0x000fea0003800000 */
.L_x_367:
[----:B------:R-:W-:Y:S05]  /*14e80*/  BRA.DIV ~URZ, `(.L_x_369) ;  /* 0x000048827f007947 */ /* 0x000fea000b800000 */
[----:B--2---:R2:W1:Y:S04]  /*14e90*/  SHFL.IDX PT, R4, R5, 0x1, 0x1c1f ;  /* 0x003c1f0005047f89 */ /* 0x00446800000e0000 */
[----:B----4-:R2:W4:Y:S02]  /*14ea0*/  SHFL.IDX PT, R0, R12, 0x1, 0x1c1f ;  /* 0x003c1f000c007f89 */ /* 0x01052400000e0000 */
.L_x_450:
        /* <DEDUP_REMOVED lines=22> */
[----:B----4-:R-:W-:-:S03]  /*15010*/  ISETP.GE.AND P4, PT, R10, c[0x0][0x3c8], PT ;  /* 0x0000f2000a007a0c */ /* 0x010fc60003f86270 */
[----:B------:R-:W-:Y:S01]  /*15020*/  @!P1 IMAD.WIDE R6, R23, 0x4, R6 ;  /* 0x0000000417069825 */ /* 0x000fe200078e0206 */
[C---:B------:R-:W-:Y:S02]  /*15030*/  @!P0 LEA R2, P3, R21.reuse, R0, 0x2 ;  /* 0x0000000015028211 */ /* 0x040fe400078610ff */
[----:B------:R-:W-:Y:S02]  /*15040*/  ISETP.GE.AND P5, PT, R8, c[0x0][0x3c8], PT ;  /* 0x0000f20008007a0c */ /* 0x000fe40003fa6270 */
[----:B------:R1:W-:Y:S01]  /*15050*/  @!P1 ST.E.64 [R6.64], R78 ;  /* 0x0000004e06009985 */ /* 0x0003e2000c101b08 */
[----:B------:R-:W-:Y:S02]  /*15060*/  @!P0 LEA.HI.X R3, R21, R4, R22, 0x2, P3 ;  /* 0x0000000415038211 */ /* 0x000fe400018f1416 */
[----:B------:R-:W-:-:S03]  /*15070*/  ISETP.GE.AND P3, PT, R17, c[0x0][0x3c8], PT ;  /* 0x0000f20011007a0c */ /* 0x000fc60003f66270 */
[----:B------:R2:W-:Y:S01]  /*15080*/  @!P0 ST.E.64 [R2.64], R80 ;  /* 0x0000005002008985 */ /* 0x0005e2000c101b08 */
[----:B-1----:R-:W-:-:S04]  /*15090*/  @!P2 LEA R6, P1, R19, R0, 0x2 ;  /* 0x000000001306a211 */ /* 0x002fc800078210ff */
[----:B------:R-:W-:Y:S02]  /*150a0*/  @!P2 LEA.HI.X R7, R19, R4, R20, 0x2, P1 ;  /* 0x000000041307a211 */ /* 0x000fe400008f1414 */
[----:B--2---:R-:W-:-:S03]  /*150b0*/  @!P4 LEA R2, P0, R10, R0, 0x2 ;  /* 0x000000000a02c211 */ /* 0x004fc600078010ff */
[----:B------:R1:W-:Y:S01]  /*150c0*/  @!P2 ST.E.64 [R6.64], R82 ;  /* 0x000000520600a985 */ /* 0x0003e2000c101b08 */
[----:B------:R-:W-:Y:S02]  /*150d0*/  ISETP.GE.AND P2, PT, R15, c[0x0][0x3c8], PT ;  /* 0x0000f2000f007a0c */ /* 0x000fe40003f46270 */
[----:B------:R-:W-:Y:S02]  /*150e0*/  @!P4 LEA.HI.X R3, R10, R4, R11, 0x2, P0 ;  /* 0x000000040a03c211 */ /* 0x000fe400000f140b */
[C---:B------:R-:W-:Y:S02]  /*150f0*/  @!P5 LEA R10, P0, R8.reuse, R0, 0x2 ;  /* 0x00000000080ad211 */ /* 0x040fe400078010ff */
[----:B------:R-:W-:Y:S02]  /*15100*/  ISETP.GE.AND P1, PT, R13, c[0x0][0x3c8], PT ;  /* 0x0000f2000d007a0c */ /* 0x000fe40003f26270 */
[----:B------:R-:W-:Y:S02]  /*15110*/  @!P5 LEA.HI.X R11, R8, R4, R9, 0x2, P0 ;  /* 0x00000004080bd211 */ /* 0x000fe400000f1409 */
[----:B------:R-:W-:-:S04]  /*15120*/  @!P3 LEA R8, P0, R17, R0, 0x2 ;  /* 0x000000001108b211 */ /* 0x000fc800078010ff */
[----:B------:R-:W-:Y:S01]  /*15130*/  @!P3 LEA.HI.X R9, R17, R4, R18, 0x2, P0 ;  /* 0x000000041109b211 */ /* 0x000fe200000f1412 */
[----:B------:R2:W-:Y:S01]  /*15140*/  @!P4 ST.E.64 [R2.64], R94 ;  /* 0x0000005e0200c985 */ /* 0x0005e2000c101b08 */
[----:B-1----:R-:W-:-:S04]  /*15150*/  @!P2 LEA R6, P0, R15, R0, 0x2 ;  /* 0x000000000f06a211 */ /* 0x002fc800078010ff */
[----:B------:R-:W-:Y:S01]  /*15160*/  @!P2 LEA.HI.X R7, R15, R4, R16, 0x2, P0 ;  /* 0x000000040f07a211 */ /* 0x000fe200000f1410 */
[----:B------:R1:W-:Y:S04]  /*15170*/  @!P5 ST.E.64 [R10.64], R132 ;  /* 0x000000840a00d985 */ /* 0x0003e8000c101b08 */
[----:B------:R1:W-:Y:S01]  /*15180*/  @!P3 ST.E.64 [R8.64], R96 ;  /* 0x000000600800b985 */ /* 0x0003e2000c101b08 */
[----:B--2---:R-:W-:-:S04]  /*15190*/  @!P1 LEA R2, P0, R13, R0, 0x2 ;  /* 0x000000000d029211 */ /* 0x004fc800078010ff */
[----:B------:R-:W-:Y:S01]  /*151a0*/  @!P1 LEA.HI.X R3, R13, R4, R14, 0x2, P0 ;  /* 0x000000040d039211 */ /* 0x000fe200000f140e */
[----:B------:R1:W-:Y:S04]  /*151b0*/  @!P2 ST.E.64 [R6.64], R76 ;  /* 0x0000004c0600a985 */ /* 0x0003e8000c101b08 */
[----:B------:R1:W-:Y:S04]  /*151c0*/  @!P1 ST.E.64 [R2.64], R62 ;  /* 0x0000003e02009985 */ /* 0x0003e8000c101b08 */
.L_x_371:
[----:B------:R-:W-:Y:S05]  /*151d0*/  BSYNC B0 ;  /* 0x0000000000007941 */ /* 0x000fea0003800000 */
.L_x_370:
[----:B------:R-:W-:Y:S05]  /*151e0*/  BRA.DIV ~URZ, `(.L_x_372) ;  /* 0x000045f27f007947 */ /* 0x000fea000b800000 */
[----:B-1----:R1:W2:Y:S02]  /*151f0*/  SHFL.IDX PT, R4, R5, 0x2, 0x1c1f ;  /* 0x005c1f0005047f89 */ /* 0x0022a400000e0000 */
.L_x_451:
[----:B------:R-:W-:Y:S05]  /*15200*/  BRA.DIV ~URZ, `(.L_x_373) ;  /* 0x000046427f007947 */ /* 0x000fea000b800000 */
[----:B----4-:R4:W1:Y:S02]  /*15210*/  SHFL.IDX PT, R0, R12, 0x2, 0x1c1f ;  /* 0x005c1f000c007f89 */ /* 0x01086400000e0000 */
.L_x_452:
[----:B------:R-:W5:Y:S01]  /*15220*/  LDL R2, [R1+0x78] ;  /* 0x0000780001027983 */ /* 0x000f620000100800 */
[----:B------:R-:W-:Y:S01]  /*15230*/  BSSY B0, `(.L_x_374) ;  /* 0x0000033000007945 */ /* 0x000fe20003800000 */
[----:B-----5:R-:W-:-:S13]  /*15240*/  LOP3.LUT P0, RZ, R2, 0x1, RZ, 0xc0, !PT ;  /* 0x0000000102ff7812 */ /* 0x020fda000780c0ff */
        /* <DEDUP_REMOVED lines=18> */
[----:B----4-:R-:W-:Y:S02]  /*15370*/  ISETP.GE.AND P4, PT, R21, c[0x0][0x3c8], PT ;  /* 0x0000f20015007a0c */ /* 0x010fe40003f86270 */
[----:B--2---:R-:W-:-:S07]  /*15380*/  ISETP.GE.AND P5, PT, R10, c[0x0][0x3c8], PT ;  /* 0x0000f2000a007a0c */ /* 0x004fce0003fa6270 */
[----:B-1----:R-:W-:Y:S02]  /*15390*/  @!P1 IMAD.MOV.U32 R6, RZ, RZ, R0 ;  /* 0x000000ffff069224 */ /* 0x002fe400078e0000 */
[----:B------:R-:W-:Y:S01]  /*153a0*/  @!P1 IMAD.MOV.U32 R7, RZ, RZ, R4 ;  /* 0x000000ffff079224 */ /* 0x000fe200078e0004 */
[----:B------:R-:W-:-:S03]  /*153b0*/  @!P0 LEA R2, P2, R23, R0, 0x2 ;  /* 0x0000000017028211 */ /* 0x000fc600078410ff */
[----:B------:R-:W-:Y:S01]  /*153c0*/  @!P1 IMAD.WIDE R8, R8, 0x4, R6 ;  /* 0x0000000408089825 */ /* 0x000fe200078e0206 */
[----:B------:R-:W-:Y:S02]  /*153d0*/  @!P0 LEA.HI.X R3, R23, R4, R24, 0x2, P2 ;  /* 0x0000000417038211 */ /* 0x000fe400010f1418 */
[----:B------:R-:W-:Y:S02]  /*153e0*/  ISETP.GE.AND P2, PT, R17, c[0x0][0x3c8], PT ;  /* 0x0000f20011007a0c */ /* 0x000fe40003f46270 */
[----:B------:R-:W-:Y:S01]  /*153f0*/  @!P1 ST.E.64 [R8.64], R42 ;  /* 0x0000002a08009985 */ /* 0x000fe2000c101b08 */
[----:B------:R-:W-:Y:S02]  /*15400*/  @!P4 LEA R6, P6, R21, R0, 0x2 ;  /* 0x000000001506c211 */ /* 0x000fe400078c10ff */
[----:B------:R-:W-:Y:S01]  /*15410*/  ISETP.GE.AND P3, PT, R19, c[0x0][0x3c8], PT ;  /* 0x0000f20013007a0c */ /* 0x000fe20003f66270 */
[----:B------:R1:W-:Y:S01]  /*15420*/  @!P0 ST.E.64 [R2.64], R32 ;  /* 0x0000002002008985 */ /* 0x0003e2000c101b08 */
[----:B------:R-:W-:-:S02]  /*15430*/  ISETP.GE.AND P1, PT, R15, c[0x0][0x3c8], PT ;  /* 0x0000f2000f007a0c */ /* 0x000fc40003f26270 */
[----:B------:R-:W-:Y:S02]  /*15440*/  ISETP.GE.AND P0, PT, R13, c[0x0][0x3c8], PT ;  /* 0x0000f2000d007a0c */ /* 0x000fe40003f06270 */
[----:B------:R-:W-:-:S05]  /*15450*/  @!P4 LEA.HI.X R7, R21, R4, R22, 0x2, P6 ;  /* 0x000000041507c211 */ /* 0x000fca00030f1416 */
[----:B------:R2:W-:Y:S01]  /*15460*/  @!P4 ST.E.64 [R6.64], R34 ;  /* 0x000000220600c985 */ /* 0x0005e2000c101b08 */
[CC--:B-1----:R-:W-:Y:S02]  /*15470*/  @!P5 LEA R2, P6, R10.reuse, R0.reuse, 0x2 ;  /* 0x000000000a02d211 */ /* 0x0c2fe400078c10ff */
[----:B------:R-:W-:Y:S02]  /*15480*/  @!P2 LEA R8, P4, R17, R0, 0x2 ;  /* 0x000000001108a211 */ /* 0x000fe400078810ff */
[----:B------:R-:W-:Y:S02]  /*15490*/  @!P5 LEA.HI.X R3, R10, R4, R11, 0x2, P6 ;  /* 0x000000040a03d211 */ /* 0x000fe400030f140b */
[----:B------:R-:W-:Y:S02]  /*154a0*/  @!P3 LEA R10, P6, R19, R0, 0x2 ;  /* 0x00000000130ab211 */ /* 0x000fe400078c10ff */
[-C--:B------:R-:W-:Y:S01]  /*154b0*/  @!P2 LEA.HI.X R9, R17, R4.reuse, R18, 0x2, P4 ;  /* 0x000000041109a211 */ /* 0x080fe200020f1412 */
[----:B------:R1:W-:Y:S01]  /*154c0*/  @!P5 ST.E.64 [R2.64], R36 ;  /* 0x000000240200d985 */ /* 0x0003e2000c101b08 */
[----:B------:R-:W-:-:S02]  /*154d0*/  @!P3 LEA.HI.X R11, R19, R4, R20, 0x2, P6 ;  /* 0x00000004130bb211 */ /* 0x000fc400030f1414 */
[----:B--2---:R-:W-:-:S04]  /*154e0*/  @!P1 LEA R6, P5, R15, R0, 0x2 ;  /* 0x000000000f069211 */ /* 0x004fc800078a10ff */
[----:B------:R-:W-:Y:S01]  /*154f0*/  @!P1 LEA.HI.X R7, R15, R4, R16, 0x2, P5 ;  /* 0x000000040f079211 */ /* 0x000fe200028f1410 */
[----:B------:R2:W-:Y:S04]  /*15500*/  @!P3 ST.E.64 [R10.64], R52 ;  /* 0x000000340a00b985 */ /* 0x0005e8000c101b08 */
[----:B------:R2:W-:Y:S04]  /*15510*/  @!P2 ST.E.64 [R8.64], R48 ;  /* 0x000000300800a985 */ /* 0x0005e8000c101b08 */
[----:B------:R2:W-:Y:S01]  /*15520*/  @!P1 ST.E.64 [R6.64], R38 ;  /* 0x0000002606009985 */ /* 0x0005e2000c101b08 */
[----:B-1----:R-:W-:-:S04]  /*15530*/  @!P0 LEA R2, P4, R13, R0, 0x2 ;  /* 0x000000000d028211 */ /* 0x002fc800078810ff */
[----:B------:R-:W-:-:S05]  /*15540*/  @!P0 LEA.HI.X R3, R13, R4, R14, 0x2, P4 ;  /* 0x000000040d038211 */ /* 0x000fca00020f140e */
[----:B------:R2:W-:Y:S04]  /*15550*/  @!P0 ST.E.64 [R2.64], R26 ;  /* 0x0000001a02008985 */ /* 0x0005e8000c101b08 */
.L_x_375:
[----:B------:R-:W-:Y:S05]  /*15560*/  BSYNC B0 ;  /* 0x0000000000007941 */ /* 0x000fea0003800000 */
.L_x_374:
[----:B------:R-:W-:Y:S05]  /*15570*/  BRA.DIV ~URZ, `(.L_x_376) ;  /* 0x000043427f007947 */ /* 0x000fea000b800000 */
[----:B--2---:R2:W3:Y:S04]  /*15580*/  SHFL.IDX PT, R4, R5, 0x3, 0x1c1f ;  /* 0x007c1f0005047f89 */ /* 0x0044e800000e0000 */
[----:B-1----:R2:W1:Y:S02]  /*15590*/  SHFL.IDX PT, R0, R12, 0x3, 0x1c1f ;  /* 0x007c1f000c007f89 */ /* 0x00246400000e0000 */
.L_x_453:
[----:B------:R-:W5:Y:S02]  /*155a0*/  LDL R2, [R1+0x78] ;  /* 0x0000780001027983 */ /* 0x000f640000100800 */
[----:B-----5:R-:W-:-:S13]  /*155b0*/  LOP3.LUT P0, RZ, R2, 0x2, RZ, 0xc0, !PT ;  /* 0x0000000202ff7812 */ /* 0x020fda000780c0ff */
[----:B------:R-:W-:Y:S05]  /*155c0*/  @P0 BRA `(.L_x_364) ;  /* 0x00000f4000000947 */ /* 0x000fea0003800000 */
[----:B------:R-:W5:Y:S04]  /*155d0*/  LDL R6, [R1+0x7c] ;  /* 0x00007c0001067983 */ /* 0x000f680000100800 */
[----:B--2---:R-:W2:Y:S04]  /*155e0*/  LDL R10, [R1+0x74] ;  /* 0x00007400010a7983 */ /* 0x004ea80000100800 */
[----:B----4-:R-:W4:Y:S04]  /*155f0*/  LDL R18, [R1+0x6c] ;  /* 0x00006c0001127983 */ /* 0x010f280000100800 */
[----:B---3--:R-:W3:Y:S04]  /*15600*/  LDL R8, [R1+0x70] ;  /* 0x0000700001087983 */ /* 0x008ee80000100800 */
[----:B------:R-:W3:Y:S04]  /*15610*/  LDL R11, [R1+0xc0] ;  /* 0x0000c000010b7983 */ /* 0x000ee80000100800 */
        /* <DEDUP_REMOVED lines=8> */
[----:B------:R-:W3:Y:S01]  /*156a0*/  LDL R5, [R1+0x5c] ;  /* 0x00005c0001057983 */ /* 0x000ee20000100800 */
[----:B-----5:R-:W-:-:S02]  /*156b0*/  ISETP.GE.AND P0, PT, R6, c[0x0][0x3c8], PT ;  /* 0x0000f20006007a0c */ /* 0x020fc40003f06270 */
[----:B--2---:R-:W-:-:S11]  /*156c0*/  ISETP.GE.AND P5, PT, R10, c[0x0][0x3c8], PT ;  /* 0x0000f2000a007a0c */ /* 0x004fd60003fa6270 */
[----:B-1----:R-:W-:Y:S02]  /*156d0*/  @!P0 IMAD.MOV.U32 R2, RZ, RZ, R0 ;  /* 0x000000ffff028224 */ /* 0x002fe400078e0000 */
[----:B------:R-:W-:Y:S01]  /*156e0*/  @!P0 IMAD.MOV.U32 R3, RZ, RZ, R4 ;  /* 0x000000ffff038224 */ /* 0x000fe200078e0004 */
[----:B----4-:R-:W-:-:S03]  /*156f0*/  ISETP.GE.AND P3, PT, R18, c[0x0][0x3c8], PT ;  /* 0x0000f20012007a0c */ /* 0x010fc60003f66270 */
[----:B------:R-:W-:Y:S01]  /*15700*/  @!P0 IMAD.WIDE R2, R6, 0x4, R2 ;  /* 0x0000000406028825 */ /* 0x000fe200078e0202 */
[----:B---3--:R-:W-:-:S04]  /*15710*/  ISETP.GE.AND P4, PT, R8, c[0x0][0x3c8], PT ;  /* 0x0000f20008007a0c */ /* 0x008fc80003f86270 */
[----:B------:R1:W-:Y:S01]  /*15720*/  @!P0 ST.E.64 [R2.64], R30 ;  /* 0x0000001e02008985 */ /* 0x0003e2000c101b08 */
[----:B------:R-:W-:-:S04]  /*15730*/  @!P5 LEA R6, P0, R10, R0, 0x2 ;  /* 0x000000000a06d211 */ /* 0x000fc800078010ff */
[----:B------:R-:W-:-:S05]  /*15740*/  @!P5 LEA.HI.X R7, R10, R4, R11, 0x2, P0 ;  /* 0x000000040a07d211 */ /* 0x000fca00000f140b */
[----:B------:R-:W-:Y:S01]  /*15750*/  @!P5 ST.E.64 [R6.64], R44 ;  /* 0x0000002c0600d985 */ /* 0x000fe2000c101b08 */
[-C--:B------:R-:W-:Y:S02]  /*15760*/  @!P3 LEA R10, P5, R18, R0.reuse, 0x2 ;  /* 0x00000000120ab211 */ /* 0x080fe400078a10ff */
[----:B------:R-:W-:Y:S02]  /*15770*/  ISETP.GE.AND P2, PT, R16, c[0x0][0x3c8], PT ;  /* 0x0000f20010007a0c */ /* 0x000fe40003f46270 */
[----:B------:R-:W-:Y:S02]  /*15780*/  ISETP.GE.AND P1, PT, R14, c[0x0][0x3c8], PT ;  /* 0x0000f2000e007a0c */ /* 0x000fe40003f26270 */
[----:B------:R-:W-:Y:S02]  /*15790*/  ISETP.GE.AND P0, PT, R12, c[0x0][0x3c8], PT ;  /* 0x0000f2000c007a0c */ /* 0x000fe40003f06270 */
[----:B-1----:R-:W-:-:S04]  /*157a0*/  @!P4 LEA R2, P6, R8, R0, 0x2 ;  /* 0x000000000802c211 */ /* 0x002fc800078c10ff */
[----:B------:R-:W-:-:S05]  /*157b0*/  @!P4 LEA.HI.X R3, R8, R4, R9, 0x2, P6 ;  /* 0x000000040803c211 */ /* 0x000fca00030f1409 */
[----:B------:R1:W-:Y:S01]  /*157c0*/  @!P4 ST.E.64 [R2.64], R46 ;  /* 0x0000002e0200c985 */ /* 0x0003e2000c101b08 */
[----:B------:R-:W-:-:S04]  /*157d0*/  @!P2 LEA R8, P6, R16, R0, 0x2 ;  /* 0x000000001008a211 */ /* 0x000fc800078c10ff */
[----:B------:R-:W-:Y:S02]  /*157e0*/  @!P2 LEA.HI.X R9, R16, R4, R17, 0x2, P6 ;  /* 0x000000041009a211 */ /* 0x000fe400030f1411 */
[----:B-1----:R-:W-:-:S04]  /*157f0*/  P2R R2, PR, RZ, 0x20 ;  /* 0x00000020ff027803 */ /* 0x002fc80000000000 */
[----:B------:R-:W-:Y:S02]  /*15800*/  ISETP.NE.AND P4, PT, R2, RZ, PT ;  /* 0x000000ff0200720c */ /* 0x000fe40003f85270 */
[----:B------:R-:W-:Y:S02]  /*15810*/  @!P1 LEA R6, P5, R14, R0, 0x2 ;  /* 0x000000000e069211 */ /* 0x000fe400078a10ff */
[----:B------:R-:W-:Y:S02]  /*15820*/  @!P3 LEA.HI.X R11, R18, R4, R19, 0x2, P4 ;  /* 0x00000004120bb211 */ /* 0x000fe400020f1413 */
[----:B------:R-:W-:Y:S02]  /*15830*/  @!P0 LEA R2, P4, R12, R0, 0x2 ;  /* 0x000000000c028211 */ /* 0x000fe400078810ff */
[-C--:B------:R-:W-:Y:S02]  /*15840*/  @!P1 LEA.HI.X R7, R14, R4.reuse, R15, 0x2, P5 ;  /* 0x000000040e079211 */ /* 0x080fe400028f140f */
[----:B------:R-:W-:Y:S01]  /*15850*/  @!P0 LEA.HI.X R3, R12, R4, R13, 0x2, P4 ;  /* 0x000000040c038211 */ /* 0x000fe200020f140d */
[----:B------:R1:W-:Y:S04]  /*15860*/  @!P3 ST.E.64 [R10.64], R56 ;  /* 0x000000380a00b985 */ /* 0x0003e8000c101b08 */
[----:B------:R1:W-:Y:S04]  /*15870*/  @!P2 ST.E.64 [R8.64], R54 ;  /* 0x000000360800a985 */ /* 0x0003e8000c101b08 */
[----:B------:R1:W-:Y:S04]  /*15880*/  @!P1 ST.E.64 [R6.64], R50 ;  /* 0x0000003206009985 */ /* 0x0003e8000c101b08 */
[----:B------:R1:W-:Y:S01]  /*15890*/  @!P0 ST.E.64 [R2.64], R40 ;  /* 0x0000002802008985 */ /* 0x0003e2000c101b08 */
[----:B------:R-:W-:-:S13]  /*158a0*/  ISETP.GE.AND P0, PT, R5, c[0x0][0x3c8], PT ;  /* 0x0000f20005007a0c */ /* 0x000fda0003f06270 */
[----:B------:R-:W-:Y:S05]  /*158b0*/  @P0 BRA `(.L_x_364) ;  /* 0x00000c5000000947 */ /* 0x000fea0003800000 */
[----:B------:R-:W2:Y:S01]  /*158c0*/  LDL R12, [R1+0xa8] ;  /* 0x0000a800010c7983 */ /* 0x000ea20000100800 */
[----:B-1----:R-:W-:-:S04]  /*158d0*/  LEA R2, P0, R5, R0, 0x2 ;  /* 0x0000000005027211 */ /* 0x002fc800078010ff */
[----:B--2---:R-:W-:-:S05]  /*158e0*/  LEA.HI.X R3, R5, R4, R12, 0x2, P0 ;  /* 0x0000000405037211 */ /* 0x004fca00000f140c */
[----:B------:R1:W-:Y:S01]  /*158f0*/  ST.E.64 [R2.64], R28 ;  /* 0x0000001c02007985 */ /* 0x0003e2000c101b08 */
[----:B------:R-:W-:Y:S05]  /*15900*/  BRA `(.L_x_364) ;  /* 0x00000c0000007947 */ /* 0x000fea0003800000 */
.L_x_349:
[----:B------:R-:W3:Y:S04]  /*15910*/  LDL.LU R0, [R1+0x50] ;  /* 0x0000500001007983 */ /* 0x000ee80000300800 */
[----:B------:R-:W4:Y:S01]  /*15920*/  LDL.LU R7, [R1+0x54] ;  /* 0x0000540001077983 */ /* 0x000f220000300800 */
[----:B------:R-:W-:Y:S02]  /*15930*/  ISETP.NE.U32.AND P0, PT, RZ, c[0x0][0x508], PT ;  /* 0x00014200ff007a0c */ /* 0x000fe40003f05070 */
[----:B------:R-:W-:Y:S01]  /*15940*/  ISETP.NE.U32.AND P3, PT, RZ, c[0x0][0x500], PT ;  /* 0x00014000ff007a0c */ /* 0x000fe20003f65070 */
[----:B--2---:R-:W2:Y:S01]  /*15950*/  LDL.LU R6, [R1+0x84] ;  /* 0x0000840001067983 */ /* 0x004ea20000300800 */
[----:B------:R-:W-:Y:S01]  /*15960*/  ISETP.NE.AND.EX P2, PT, RZ, c[0x0][0x50c], PT, P0 ;  /* 0x00014300ff007a0c */ /* 0x000fe20003f45300 */
[----:B------:R-:W-:Y:S01]  /*15970*/  IMAD.MOV.U32 R19, RZ, RZ, c[0x0][0x388] ;  /* 0x0000e200ff137624 */ /* 0x000fe200078e00ff */
[----:B------:R-:W-:-:S02]  /*15980*/  ISETP.NE.AND.EX P3, PT, RZ, c[0x0][0x504], PT, P3 ;  /* 0x00014100ff007a0c */ /* 0x000fc40003f65330 */
[----:B---3--:R-:W-:-:S09]  /*15990*/  IADD3 R2, P1, R0, c[0x0][0x500], RZ ;  /* 0x0001400000027a10 */ /* 0x008fd20007f3e0ff */
[----:B------:R-:W-:Y:S01]  /*159a0*/  @P2 IADD3 R4, P0, R0, c[0x0][0x508], RZ ;  /* 0x0001420000042a10 */ /* 0x000fe20007f1e0ff */
[----:B------:R-:W-:Y:S01]  /*159b0*/  IMAD.MOV.U32 R0, RZ, RZ, RZ ;  /* 0x000000ffff007224 */ /* 0x000fe200078e00ff */
[C---:B----4-:R-:W-:Y:S02]  /*159c0*/  IADD3.X R3, R7.reuse, c[0x0][0x504], RZ, P1, !PT ;  /* 0x0001410007037a10 */ /* 0x050fe40000ffe4ff */
[----:B------:R-:W-:-:S03]  /*159d0*/  @P2 IADD3.X R5, R7, c[0x0][0x50c], RZ, P0, !PT ;  /* 0x0001430007052a10 */ /* 0x000fc600007fe4ff */
[----:B------:R1:W5:Y:S04]  /*159e0*/  @P3 LDG.E R0, [R2.64] ;  /* 0x0000000802003981 */ /* 0x000368000c1e1900 */
[----:B------:R1:W5:Y:S01]  /*159f0*/  @P2 LDG.E R19, [R4.64] ;  /* 0x0000000804132981 */ /* 0x000362000c1e1900 */
[----:B--2---:R-:W-:-:S04]  /*15a00*/  ISETP.NE.AND P0, PT, R6, RZ, PT ;  /* 0x000000ff0600720c */ /* 0x004fc80003f05270 */
[----:B------:R-:W-:Y:S01]  /*15a10*/  SEL R18, R6, c[0x0][0x3d4], P0 ;  /* 0x0000f50006127a07 */ /* 0x000fe20000000000 */
[----:B------:R-:W-:Y:S05]  /*15a20*/  @P2 BRA `(.L_x_377) ;  /* 0x0000004000002947 */ /* 0x000fea0003800000 */
[----:B------:R-:W-:Y:S05]  /*15a30*/  @!P3 BRA `(.L_x_377) ;  /* 0x000000300000b947 */ /* 0x000fea0003800000 */
[----:B-1----:R1:W2:Y:S04]  /*15a40*/  LDG.E R4, [R2.64] ;  /* 0x0000000802047981 */ /* 0x0022a8000c1e1900 */
[----:B-1----:R-:W2:Y:S02]  /*15a50*/  LDG.E R2, [R2.64+0x4] ;  /* 0x0000040802027981 */ /* 0x002ea4000c1e1900 */
[----:B--2--5:R-:W-:Y:S02]  /*15a60*/  IADD3 R19, -R4, R2, RZ ;  /* 0x0000000204137210 */ /* 0x024fe40007ffe1ff */
.L_x_377:
        /* <DEDUP_REMOVED lines=31> */
[----:B------:R-:W-:-:S04]  /*15c60*/  IMAD.WIDE.U32 R6, R6, R8, RZ ;  /* 0x0000000806067225 */ /* 0x000fc800078e00ff */
[----:B------:R-:W-:Y:S01]  /*15c70*/  IMAD.IADD R11, R7, 0x1, R11 ;  /* 0x00000001070b7824 */ /* 0x000fe200078e020b */
[----:B------:R-:W-:Y:S01]  /*15c80*/  IADD3 R7, R5, R10, RZ ;  /* 0x0000000a05077210 */ /* 0x000fe20007ffe0ff */
[----:B------:R-:W-:-:S05]  /*15c90*/  @P0 IMAD.HI.U32 R20, R16, c[0x0][0x4ec], RZ ;  /* 0x00013b0010140a27 */ /* 0x000fca00078e00ff */
[----:B------:R-:W-:Y:S02]  /*15ca0*/  @P0 SHF.R.U32.HI R2, RZ, c[0x0][0x4f0], R20 ;  /* 0x00013c00ff020a19 */ /* 0x000fe40000011614 */
[----:B------:R-:W-:-:S03]  /*15cb0*/  IADD3 R20, P1, P0, R4, R6, R0 ;  /* 0x0000000604147210 */ /* 0x000fc6000783e000 */
[----:B------:R-:W-:Y:S01]  /*15cc0*/  IMAD.MOV R6, RZ, RZ, -R2 ;  /* 0x000000ffff067224 */ /* 0x000fe200078e0a02 */
[----:B------:R-:W-:Y:S02]  /*15cd0*/  IADD3.X R11, R7, R11, R17, P1, P0 ;  /* 0x0000000b070b7210 */ /* 0x000fe40000fe0411 */
[----:B--2---:R-:W-:-:S05]  /*15ce0*/  SEL R3, R22, RZ, P2 ;  /* 0x000000ff16037207 */ /* 0x004fca0001000000 */
[-C--:B-----5:R-:W-:Y:S02]  /*15cf0*/  IMAD R10, R15, R3.reuse, RZ ;  /* 0x000000030f0a7224 */ /* 0x0a0fe400078e02ff */
[----:B------:R-:W-:-:S04]  /*15d00*/  IMAD.WIDE.U32 R4, R14, R3, RZ ;  /* 0x000000030e047225 */ /* 0x000fc800078e00ff */
[----:B------:R-:W-:Y:S01]  /*15d10*/  IMAD R3, R6, c[0x0][0x4e8], R16 ;  /* 0x00013a0006037a24 */ /* 0x000fe200078e0210 */
[----:B------:R-:W-:Y:S02]  /*15d20*/  IADD3 R7, R5, R10, RZ ;  /* 0x0000000a05077210 */ /* 0x000fe40007ffe0ff */
[----:B------:R-:W-:Y:S02]  /*15d30*/  IADD3 R4, P1, P0, R2, R20, R4 ;  /* 0x0000001402047210 */ /* 0x000fe4000783e004 */
[----:B------:R-:W-:Y:S01]  /*15d40*/  SHF.R.S32.HI R5, RZ, 0x1f, R2 ;  /* 0x0000001fff057819 */ /* 0x000fe20000011402 */
[----:B------:R-:W-:Y:S01]  /*15d50*/  IMAD R2, R13, R3, RZ ;  /* 0x000000030d027224 */ /* 0x000fe200078e02ff */
[----:B------:R-:W-:Y:S02]  /*15d60*/  SHF.R.S32.HI R6, RZ, 0x1f, R3 ;  /* 0x0000001fff067819 */ /* 0x000fe40000011403 */
[----:B------:R-:W-:Y:S01]  /*15d70*/  IADD3.X R5, R5, R11, R7, P1, P0 ;  /* 0x0000000b05057210 */ /* 0x000fe20000fe0407 */
[----:B------:R-:W-:-:S02]  /*15d80*/  IMAD.MOV.U32 R7, RZ, RZ, c[0x0][0x4a8] ;  /* 0x00012a00ff077624 */ /* 0x000fc400078e00ff */
[C---:B------:R-:W-:Y:S02]  /*15d90*/  IMAD R6, R12.reuse, R6, R2 ;  /* 0x000000060c067224 */ /* 0x040fe400078e0202 */
        /* <DEDUP_REMOVED lines=9> */
.L_x_379:
[----:B------:R-:W-:Y:S05]  /*15e30*/  BSYNC B0 ;  /* 0x0000000000007941 */ /* 0x000fea0003800000 */
.L_x_378:
[----:B------:R-:W-:-:S13]  /*15e40*/  ISETP.GT.AND P0, PT, R18, 0x1, PT ;  /* 0x000000011200780c */ /* 0x000fda0003f04270 */
[----:B------:R-:W-:Y:S05]  /*15e50*/  @P0 BRA `(.L_x_364) ;  /* 0x000006b000000947 */ /* 0x000fea0003800000 */
[----:B-1----:R-:W2:Y:S04]  /*15e60*/  LDL.LU R2, [R1+0x34] ;  /* 0x0000340001027983 */ /* 0x002ea80000300800 */
[----:B------:R-:W3:Y:S01]  /*15e70*/  LDL R5, [R1] ;  /* 0x0000000001057983 */ /* 0x000ee20000100800 */
[----:B------:R-:W-:Y:S01]  /*15e80*/  IMAD R4, R17, c[0x0][0x3a0], RZ ;  /* 0x0000e80011047a24 */ /* 0x000fe200078e02ff */
[----:B------:R-:W-:Y:S02]  /*15e90*/  ISETP.GE.AND P2, PT, R244, c[0x0][0x3c8], PT ;  /* 0x0000f200f4007a0c */ /* 0x000fe40003f46270 */
[----:B------:R-:W1:Y:S02]  /*15ea0*/  S2R R12, SR_TID.X ;  /* 0x00000000000c7919 */ /* 0x000e640000002100 */
[----:B-1----:R-:W-:-:S04]  /*15eb0*/  SHF.R.S32.HI R11, RZ, 0x1f, R12 ;  /* 0x0000001fff0b7819 */ /* 0x002fc8000001140c */
[----:B------:R-:W-:-:S04]  /*15ec0*/  LEA.HI R11, R11, R12, RZ, 0x3 ;  /* 0x0000000c0b0b7211 */ /* 0x000fc800078f18ff */
[----:B------:R-:W-:Y:S02]  /*15ed0*/  SHF.R.S32.HI R11, RZ, 0x3, R11 ;  /* 0x00000003ff0b7819 */ /* 0x000fe4000001140b */
[----:B--2---:R-:W-:Y:S02]  /*15ee0*/  MOV R10, R2 ;  /* 0x00000002000a7202 */ /* 0x004fe40000000f00 */
[----:B------:R-:W-:-:S04]  /*15ef0*/  MOV R2, c[0x0][0x4e8] ;  /* 0x00013a0000027a02 */ /* 0x000fc80000000f00 */
[----:B------:R-:W-:Y:S01]  /*15f00*/  ISETP.NE.AND P0, PT, R2, 0x1, PT ;  /* 0x000000010200780c */ /* 0x000fe20003f05270 */
[----:B------:R-:W-:-:S04]  /*15f10*/  IMAD.WIDE.U32 R2, R0, c[0x0][0x3a0], RZ ;  /* 0x0000e80000027a25 */ /* 0x000fc800078e00ff */
[----:B------:R-:W-:Y:S01]  /*15f20*/  IMAD R0, R0, c[0x0][0x3a4], R4 ;  /* 0x0000e90000007a24 */ /* 0x000fe200078e0204 */
[----:B---3--:R-:W-:Y:S01]  /*15f30*/  LEA R4, R10, R5, 0x7 ;  /* 0x000000050a047211 */ /* 0x008fe200078e38ff */
[----:B------:R-:W-:-:S03]  /*15f40*/  IMAD R5, R21, c[0x0][0x3f0], RZ ;  /* 0x0000fc0015057a24 */ /* 0x000fc600078e02ff */
[----:B------:R-:W-:Y:S01]  /*15f50*/  IADD3 R3, R3, R0, RZ ;  /* 0x0000000003037210 */ /* 0x000fe20007ffe0ff */
[----:B------:R-:W-:Y:S02]  /*15f60*/  IMAD.MOV.U32 R0, RZ, RZ, R4 ;  /* 0x000000ffff007224 */ /* 0x000fe400078e0004 */
[----:B------:R-:W-:-:S04]  /*15f70*/  @P0 IMAD.HI.U32 R6, R4, c[0x0][0x4ec], RZ ;  /* 0x00013b0004060a27 */ /* 0x000fc800078e00ff */
[----:B------:R-:W-:Y:S01]  /*15f80*/  IMAD.WIDE.U32 R2, R8, c[0x0][0x3e8], R2 ;  /* 0x0000fa0008027a25 */ /* 0x000fe200078e0002 */
[----:B------:R-:W-:-:S03]  /*15f90*/  @P0 SHF.R.U32.HI R0, RZ, c[0x0][0x4f0], R6 ;  /* 0x00013c00ff000a19 */ /* 0x000fc60000011606 */
[----:B------:R-:W-:Y:S01]  /*15fa0*/  IMAD R3, R8, c[0x0][0x3ec], R3 ;  /* 0x0000fb0008037a24 */ /* 0x000fe200078e0203 */
[----:B------:R-:W-:Y:S01]  /*15fb0*/  SHF.R.S32.HI R6, RZ, 0x1f, R0 ;  /* 0x0000001fff067819 */ /* 0x000fe20000011400 */
[C---:B------:R-:W-:Y:S01]  /*15fc0*/  IMAD R7, R9.reuse, c[0x0][0x3f4], R5 ;  /* 0x0000fd0009077a24 */ /* 0x040fe200078e0205 */
[----:B------:R-:W-:Y:S01]  /*15fd0*/  IADD3 R5, -R0, RZ, RZ ;  /* 0x000000ff00057210 */ /* 0x000fe20007ffe1ff */
[----:B------:R-:W-:-:S04]  /*15fe0*/  IMAD.WIDE.U32 R2, R9, c[0x0][0x3f0], R2 ;  /* 0x0000fc0009027a25 */ /* 0x000fc800078e0002 */
[----:B------:R-:W-:Y:S01]  /*15ff0*/  IMAD R6, R6, c[0x0][0x3e0], RZ ;  /* 0x0000f80006067a24 */ /* 0x000fe200078e02ff */
[----:B------:R-:W-:Y:S01]  /*16000*/  IADD3 R3, R3, R7, RZ ;  /* 0x0000000703037210 */ /* 0x000fe20007ffe0ff */
[----:B------:R-:W-:Y:S02]  /*16010*/  IMAD R4, R5, c[0x0][0x4e8], R4 ;  /* 0x00013a0005047a24 */ /* 0x000fe400078e0204 */
[C---:B------:R-:W-:Y:S02]  /*16020*/  IMAD R6, R0.reuse, c[0x0][0x3e4], R6 ;  /* 0x0000f90000067a24 */ /* 0x040fe400078e0206 */
[----:B------:R-:W-:Y:S01]  /*16030*/  IMAD.WIDE.U32 R2, R0, c[0x0][0x3e0], R2 ;  /* 0x0000f80000027a25 */ /* 0x000fe200078e0002 */
[----:B------:R-:W-:-:S03]  /*16040*/  SHF.R.S32.HI R0, RZ, 0x1f, R4 ;  /* 0x0000001fff007819 */ /* 0x000fc60000011404 */
[----:B------:R-:W-:Y:S02]  /*16050*/  IMAD.IADD R3, R3, 0x1, R6 ;  /* 0x0000000103037824 */ /* 0x000fe400078e0206 */
[----:B------:R-:W-:Y:S02]  /*16060*/  IMAD R0, R0, c[0x0][0x3d8], RZ ;  /* 0x0000f60000007a24 */ /* 0x000fe400078e02ff */
[----:B------:R-:W-:-:S04]  /*16070*/  IMAD.WIDE.U32 R2, R4, c[0x0][0x3d8], R2 ;  /* 0x0000f60004027a25 */ /* 0x000fc800078e0002 */
[----:B------:R-:W-:Y:S01]  /*16080*/  IMAD R4, R4, c[0x0][0x3dc], R0 ;  /* 0x0000f70004047a24 */ /* 0x000fe200078e0200 */
[----:B------:R-:W-:Y:S02]  /*16090*/  LEA R6, P0, R2, c[0x0][0x380], 0x1 ;  /* 0x0000e00002067a11 */ /* 0x000fe400078008ff */
[----:B------:R-:W-:Y:S02]  /*160a0*/  LEA R0, R10, R11, 0x7 ;  /* 0x0000000b0a007211 */ /* 0x000fe400078e38ff */
[----:B------:R-:W-:-:S04]  /*160b0*/  IADD3 R4, R3, R4, RZ ;  /* 0x0000000403047210 */ /* 0x000fc80007ffe0ff */
[----:B------:R-:W-:Y:S01]  /*160c0*/  LEA.HI.X R5, R2, c[0x0][0x384], R4, 0x1, P0 ;  /* 0x0000e10002057a11 */ /* 0x000fe200000f0c04 */
[----:B------:R-:W-:Y:S05]  /*160d0*/  BRA.DIV ~URZ, `(.L_x_380) ;  /* 0x000038b27f007947 */ /* 0x000fea000b800000 */
[----:B------:R1:W2:Y:S02]  /*160e0*/  SHFL.IDX PT, R7, R5, RZ, 0x181f ;  /* 0x00181fff05077589 */ /* 0x0002a400000e0000 */
.L_x_454:
[----:B------:R-:W-:Y:S05]  /*160f0*/  BRA.DIV ~URZ, `(.L_x_381) ;  /* 0x000039027f007947 */ /* 0x000fea000b800000 */
[----:B------:R3:W4:Y:S02]  /*16100*/  SHFL.IDX PT, R2, R6, RZ, 0x181f ;  /* 0x00181fff06027589 */ /* 0x00072400000e0000 */
.L_x_455:
[----:B------:R-:W-:-:S05]  /*16110*/  IMAD R4, R19, c[0x0][0x4e8], RZ ;  /* 0x00013a0013047a24 */ /* 0x000fca00078e02ff */
[----:B------:R-:W-:-:S13]  /*16120*/  ISETP.GE.OR P0, PT, R0, R4, P2 ;  /* 0x000000040000720c */ /* 0x000fda0001706670 */
[----:B----4-:R-:W-:-:S04]  /*16130*/  @!P0 LEA R2, P1, R244, R2, 0x1 ;  /* 0x00000002f4028211 */ /* 0x010fc800078208ff */
[----:B--2---:R-:W-:-:S05]  /*16140*/  @!P0 LEA.HI.X R3, R244, R7, R245, 0x1, P1 ;  /* 0x00000007f4038211 */ /* 0x004fca00008f0cf5 */
[----:B------:R2:W-:Y:S01]  /*16150*/  @!P0 ST.E.128 [R2.64], RZ ;  /* 0x000000ff02008985 */ /* 0x0005e2000c101d08 */
[----:B------:R-:W-:Y:S05]  /*16160*/  BRA.DIV ~URZ, `(.L_x_382) ;  /* 0x000039027f007947 */ /* 0x000fea000b800000 */
[----:B------:R4:W1:Y:S04]  /*16170*/  SHFL.IDX PT, R7, R5, 0x1, 0x181f ;  /* 0x00381f0005077f89 */ /* 0x00086800000e0000 */
[----:B--2---:R4:W2:Y:S02]  /*16180*/  SHFL.IDX PT, R2, R6, 0x1, 0x181f ;  /* 0x00381f0006027f89 */ /* 0x0048a400000e0000 */
.L_x_456:
[----:B------:R-:W-:-:S04]  /*16190*/  IADD3 R3, R0, 0x10, RZ ;  /* 0x0000001000037810 */ /* 0x000fc80007ffe0ff */
[----:B------:R-:W-:-:S13]  /*161a0*/  ISETP.GE.OR P0, PT, R3, R4, P2 ;  /* 0x000000040300720c */ /* 0x000fda0001706670 */
[----:B--2---:R-:W-:-:S04]  /*161b0*/  @!P0 LEA R2, P1, R244, R2, 0x1 ;  /* 0x00000002f4028211 */ /* 0x004fc800078208ff */
[----:B-1----:R-:W-:-:S05]  /*161c0*/  @!P0 LEA.HI.X R3, R244, R7, R245, 0x1, P1 ;  /* 0x00000007f4038211 */ /* 0x002fca00008f0cf5 */
[----:B------:R1:W-:Y:S01]  /*161d0*/  @!P0 ST.E.128 [R2.64], RZ ;  /* 0x000000ff02008985 */ /* 0x0003e2000c101d08 */
[----:B------:R-:W-:Y:S05]  /*161e0*/  BRA.DIV ~URZ, `(.L_x_383) ;  /* 0x000039527f007947 */ /* 0x000fea000b800000 */
[----:B------:R2:W1:Y:S02]  /*161f0*/  SHFL.IDX PT, R7, R5, 0x2, 0x181f ;  /* 0x00581f0005077f89 */ /* 0x00046400000e0000 */
.L_x_457:
[----:B------:R-:W-:Y:S05]  /*16200*/  BRA.DIV ~URZ, `(.L_x_384) ;  /* 0x000039a27f007947 */ /* 0x000fea000b800000 */
[----:B-1----:R1:W2:Y:S02]  /*16210*/  SHFL.IDX PT, R2, R6, 0x2, 0x181f ;  /* 0x00581f0006027f89 */ /* 0x0022a400000e0000 */
.L_x_458:
[----:B------:R-:W-:-:S04]  /*16220*/  IADD3 R3, R0, 0x20, RZ ;  /* 0x0000002000037810 */ /* 0x000fc80007ffe0ff */
[----:B------:R-:W-:-:S13]  /*16230*/  ISETP.GE.OR P0, PT, R3, R4, P2 ;  /* 0x000000040300720c */ /* 0x000fda0001706670 */
[----:B--2---:R-:W-:-:S04]  /*16240*/  @!P0 LEA R2, P1, R244, R2, 0x1 ;  /* 0x00000002f4028211 */ /* 0x004fc800078208ff */
[----:B------:R-:W-:-:S05]  /*16250*/  @!P0 LEA.HI.X R3, R244, R7, R245, 0x1, P1 ;  /* 0x00000007f4038211 */ /* 0x000fca00008f0cf5 */
[----:B------:R2:W-:Y:S01]  /*16260*/  @!P0 ST.E.128 [R2.64], RZ ;  /* 0x000000ff02008985 */ /* 0x0005e2000c101d08 */
[----:B------:R-:W-:Y:S05]  /*16270*/  BRA.DIV ~URZ, `(.L_x_385) ;  /* 0x000039a27f007947 */ /* 0x000fea000b800000 */
[----:B------:R1:W2:Y:S04]  /*16280*/  SHFL.IDX PT, R7, R5, 0x3, 0x181f ;  /* 0x00781f0005077f89 */ /* 0x0002a800000e0000 */
[----:B--2---:R1:W2:Y:S02]  /*16290*/  SHFL.IDX PT, R2, R6, 0x3, 0x181f ;  /* 0x00781f0006027f89 */ /* 0x0042a400000e0000 */
.L_x_459:
[----:B------:R-:W-:-:S04]  /*162a0*/  IADD3 R3, R0, 0x30, RZ ;  /* 0x0000003000037810 */ /* 0x000fc80007ffe0ff */
[----:B------:R-:W-:-:S13]  /*162b0*/  ISETP.GE.OR P0, PT, R3, R4, P2 ;  /* 0x000000040300720c */ /* 0x000fda0001706670 */
[----:B--2---:R-:W-:-:S04]  /*162c0*/  @!P0 LEA R2, P1, R244, R2, 0x1 ;  /* 0x00000002f4028211 */ /* 0x004fc800078208ff */
[----:B------:R-:W-:-:S05]  /*162d0*/  @!P0 LEA.HI.X R3, R244, R7, R245, 0x1, P1 ;  /* 0x00000007f4038211 */ /* 0x000fca00008f0cf5 */
[----:B------:R2:W-:Y:S01]  /*162e0*/  @!P0 ST.E.128 [R2.64], RZ ;  /* 0x000000ff02008985 */ /* 0x0005e2000c101d08 */
[----:B------:R-:W-:Y:S05]  /*162f0*/  BRA.DIV ~URZ, `(.L_x_386) ;  /* 0x000039f27f007947 */ /* 0x000fea000b800000 */
[----:B------:R1:W2:Y:S02]  /*16300*/  SHFL.IDX PT, R7, R5, 0x4, 0x181f ;  /* 0x00981f0005077f89 */ /* 0x0002a400000e0000 */
.L_x_460:
[----:B------:R-:W-:Y:S05]  /*16310*/  BRA.DIV ~URZ, `(.L_x_387) ;  /* 0x00003a427f007947 */ /* 0x000fea000b800000 */
[----:B--2---:R2:W1:Y:S02]  /*16320*/  SHFL.IDX PT, R2, R6, 0x4, 0x181f ;  /* 0x00981f0006027f89 */ /* 0x00446400000e0000 */
.L_x_461:
[----:B------:R-:W-:-:S04]  /*16330*/  IADD3 R3, R0, 0x40, RZ ;  /* 0x0000004000037810 */ /* 0x000fc80007ffe0ff */
[----:B------:R-:W-:-:S13]  /*16340*/  ISETP.GE.OR P0, PT, R3, R4, P2 ;  /* 0x000000040300720c */ /* 0x000fda0001706670 */
[----:B-1----:R-:W-:-:S04]  /*16350*/  @!P0 LEA R2, P1, R244, R2, 0x1 ;  /* 0x00000002f4028211 */ /* 0x002fc800078208ff */
[----:B------:R-:W-:-:S05]  /*16360*/  @!P0 LEA.HI.X R3, R244, R7, R245, 0x1, P1 ;  /* 0x00000007f4038211 */ /* 0x000fca00008f0cf5 */
[----:B------:R1:W-:Y:S01]  /*16370*/  @!P0 ST.E.128 [R2.64], RZ ;  /* 0x000000ff02008985 */ /* 0x0003e2000c101d08 */
[----:B------:R-:W-:Y:S05]  /*16380*/  BRA.DIV ~URZ, `(.L_x_388) ;  /* 0x00003a427f007947 */ /* 0x000fea000b800000 */
[----:B------:R1:W2:Y:S04]  /*16390*/  SHFL.IDX PT, R7, R5, 0x5, 0x181f ;  /* 0x00b81f0005077f89 */ /* 0x0002a800000e0000 */
[----:B-1----:R1:W3:Y:S02]  /*163a0*/  SHFL.IDX PT, R2, R6, 0x5, 0x181f ;  /* 0x00b81f0006027f89 */ /* 0x0022e400000e0000 */
.L_x_462:
[----:B------:R-:W-:-:S04]  /*163b0*/  IADD3 R3, R0, 0x50, RZ ;  /* 0x0000005000037810 */ /* 0x000fc80007ffe0ff */
[----:B------:R-:W-:-:S13]  /*163c0*/  ISETP.GE.OR P0, PT, R3, R4, P2 ;  /* 0x000000040300720c */ /* 0x000fda0001706670 */
[----:B---3--:R-:W-:-:S04]  /*163d0*/  @!P0 LEA R2, P1, R244, R2, 0x1 ;  /* 0x00000002f4028211 */ /* 0x008fc800078208ff */
[----:B--2---:R-:W-:-:S05]  /*163e0*/  @!P0 LEA.HI.X R3, R244, R7, R245, 0x1, P1 ;  /* 0x00000007f4038211 */ /* 0x004fca00008f0cf5 */
[----:B------:R2:W-:Y:S01]  /*163f0*/  @!P0 ST.E.128 [R2.64], RZ ;  /* 0x000000ff02008985 */ /* 0x0005e2000c101d08 */
[----:B------:R-:W-:Y:S05]  /*16400*/  BRA.DIV ~URZ, `(.L_x_389) ;  /* 0x00003a927f007947 */ /* 0x000fea000b800000 */
[----:B------:R3:W1:Y:S02]  /*16410*/  SHFL.IDX PT, R7, R5, 0x6, 0x181f ;  /* 0x00d81f0005077f89 */ /* 0x00066400000e0000 */
.L_x_463:
[----:B------:R-:W-:Y:S05]  /*16420*/  BRA.DIV ~URZ, `(.L_x_390) ;  /* 0x00003ae27f007947 */ /* 0x000fea000b800000 */
[----:B--2---:R2:W3:Y:S02]  /*16430*/  SHFL.IDX PT, R2, R6, 0x6, 0x181f ;  /* 0x00d81f0006027f89 */ /* 0x0044e400000e0000 */
.L_x_464:
[----:B------:R-:W-:-:S04]  /*16440*/  IADD3 R3, R0, 0x60, RZ ;  /* 0x0000006000037810 */ /* 0x000fc80007ffe0ff */
[----:B------:R-:W-:-:S13]  /*16450*/  ISETP.GE.OR P0, PT, R3, R4, P2 ;  /* 0x000000040300720c */ /* 0x000fda0001706670 */
[----:B---3--:R-:W-:-:S04]  /*16460*/  @!P0 LEA R2, P1, R244, R2, 0x1 ;  /* 0x00000002f4028211 */ /* 0x008fc800078208ff */
[----:B-1----:R-:W-:-:S05]  /*16470*/  @!P0 LEA.HI.X R3, R244, R7, R245, 0x1, P1 ;  /* 0x00000007f4038211 */ /* 0x002fca00008f0cf5 */
[----:B------:R1:W-:Y:S01]  /*16480*/  @!P0 ST.E.128 [R2.64], RZ ;  /* 0x000000ff02008985 */ /* 0x0003e2000c101d08 */
[----:B------:R-:W-:Y:S05]  /*16490*/  BRA.DIV ~URZ, `(.L_x_391) ;  /* 0x00003ae27f007947 */ /* 0x000fea000b800000 */
[----:B----4-:R-:W3:Y:S04]  /*164a0*/  SHFL.IDX PT, R5, R5, 0x7, 0x181f ;  /* 0x00f81f0005057f89 */ /* 0x010ee800000e0000 */
[----:B-1----:R1:W4:Y:S02]  /*164b0*/  SHFL.IDX PT, R2, R6, 0x7, 0x181f ;  /* 0x00f81f0006027f89 */ /* 0x00232400000e0000 */
.L_x_465:
[----:B------:R-:W-:-:S04]  /*164c0*/  IADD3 R0, R0, 0x70, RZ ;  /* 0x0000007000007810 */ /* 0x000fc80007ffe0ff */
[----:B------:R-:W-:-:S13]  /*164d0*/  ISETP.GE.OR P0, PT, R0, R4, P2 ;  /* 0x000000040000720c */ /* 0x000fda0001706670 */
[----:B----4-:R-:W-:-:S04]  /*164e0*/  @!P0 LEA R2, P1, R244, R2, 0x1 ;  /* 0x00000002f4028211 */ /* 0x010fc800078208ff */
[----:B---3--:R-:W-:-:S05]  /*164f0*/  @!P0 LEA.HI.X R3, R244, R5, R245, 0x1, P1 ;  /* 0x00000005f4038211 */ /* 0x008fca00008f0cf5 */
[----:B------:R3:W-:Y:S04]  /*16500*/  @!P0 ST.E.128 [R2.64], RZ ;  /* 0x000000ff02008985 */ /* 0x0007e8000c101d08 */
.L_x_364:
[----:B------:R-:W-:Y:S05]  /*16510*/  BSYNC B1 ;  /* 0x0000000000017941 */ /* 0x000fea0003800000 */
.L_x_348:
[----:B-1----:R-:W5:Y:S02]  /*16520*/  LDL R0, [R1+0xe4] ;  /* 0x0000e40001007983 */ /* 0x002f640000100800 */
[----:B-----5:R-:W-:-:S13]  /*16530*/  ISETP.NE.AND P0, PT, R0, RZ, PT ;  /* 0x000000ff0000720c */ /* 0x020fda0003f05270 */
[----:B------:R-:W-:Y:S01]  /*16540*/  @P0 WARPSYNC 0xffffffff ;  /* 0xffffffff00000948 */ /* 0x000fe20003800000 */
[----:B------:R-:W-:Y:S06]  /*16550*/  @P0 BAR.SYNC.DEFER_BLOCKING 0x5, 0x80 ;  /* 0x0142000000000b1d */ /* 0x000fec0000010000 */
[----:B--23--:R-:W1:Y:S04]  /*16560*/  @P0 LDS.128 R4, [0x9100] ;  /* 0x00910000ff040984 */ /* 0x00ce680000000c00 */
[----:B-1----:R1:W-:Y:S04]  /*16570*/  @P0 STL.64 [R1+0x30], R4 ;  /* 0x0000300401000387 */ /* 0x0023e80000100a00 */
        /* <DEDUP_REMOVED lines=9> */
.L_x_466:
[----:B------:R-:W-:Y:S05]  /*16610*/  BRA.DIV ~URZ, `(.L_x_394) ;  /* 0x00003aa27f007947 */ /* 0x000fea000b800000 */
[----:B------:R3:W1:Y:S02]  /*16620*/  SHFL.IDX PT, R8, R84, 0x1, 0x1f ;  /* 0x00201f0054087f89 */ /* 0x00066400000e0000 */
.L_x_467:
[----:B------:R-:W5:Y:S01]  /*16630*/  LDL R0, [R1+0x3c] ;  /* 0x00003c0001007983 */ /* 0x000f620000100800 */
[----:B------:R-:W-:Y:S02]  /*16640*/  IMAD.MOV.U32 R6, RZ, RZ, RZ ;  /* 0x000000ffff067224 */ /* 0x000fe400078e00ff */
[----:B-----5:R-:W-:-:S05]  /*16650*/  IMAD.IADD R0, R0, 0x1, R13 ;  /* 0x0000000100007824 */ /* 0x020fca00078e020d */
[----:B------:R-:W-:-:S13]  /*16660*/  ISETP.GE.OR P0, PT, R0, c[0x0][0x53c], !P6 ;  /* 0x00014f0000007a0c */ /* 0x000fda0007706670 */
[----:B------:R-:W-:Y:S01]  /*16670*/  @!P0 MOV R2, 0x4 ;  /* 0x0000000400028802 */ /* 0x000fe20000000f00 */
[----:B------:R-:W-:-:S04]  /*16680*/  @!P0 IMAD.MOV.U32 R4, RZ, RZ, 0x4 ;  /* 0x00000004ff048424 */ /* 0x000fc800078e00ff */
[----:B------:R-:W-:-:S04]  /*16690*/  @!P0 IMAD.WIDE R4, R0, R4, c[0x0][0x580] ;  /* 0x0001600000048625 */ /* 0x000fc800078e0204 */
[----:B----4-:R-:W-:Y:S01]  /*166a0*/  @!P0 IMAD.WIDE R2, R0, R2, c[0x0][0x578] ;  /* 0x00015e0000028625 */ /* 0x010fe200078e0202 */
[----:B------:R-:W4:Y:S04]  /*166b0*/  @!P0 LDG.E R6, [R4.64] ;  /* 0x0000000804068981 */ /* 0x000f28000c1e1900 */
[----:B------:R-:W4:Y:S01]  /*166c0*/  @!P0 LDG.E R7, [R2.64] ;  /* 0x0000000802078981 */ /* 0x000f22000c1e1900 */
[C---:B------:R-:W-:Y:S02]  /*166d0*/  ISETP.GE.U32.AND P4, PT, R13.reuse, 0x10, PT ;  /* 0x000000100d00780c */ /* 0x040fe40003f86070 */
[C---:B------:R-:W-:Y:S02]  /*166e0*/  ISETP.GE.U32.AND P3, PT, R13.reuse, 0x8, PT ;  /* 0x000000080d00780c */ /* 0x040fe40003f66070 */
[----:B------:R-:W-:-:S02]  /*166f0*/  ISETP.GE.U32.AND P2, PT, R13, 0x4, PT ;  /* 0x000000040d00780c */ /* 0x000fc40003f46070 */
[C---:B------:R-:W-:Y:S02]  /*16700*/  ISETP.GE.U32.AND P1, PT, R13.reuse, 0x2, PT ;  /* 0x000000020d00780c */ /* 0x040fe40003f26070 */
[----:B------:R-:W-:Y:S02]  /*16710*/  ISETP.NE.AND P5, PT, R13, RZ, PT ;  /* 0x000000ff0d00720c */ /* 0x000fe40003fa5270 */
[----:B------:R-:W-:Y:S01]  /*16720*/  MOV R11, RZ ;  /* 0x000000ff000b7202 */ /* 0x000fe20000000f00 */
[----:B----4-:R-:W-:Y:S01]  /*16730*/  IMAD R0, R7, R6, RZ ;  /* 0x0000000607007224 */ /* 0x010fe200078e02ff */
[----:B------:R-:W-:Y:S07]  /*16740*/  BRA.DIV ~URZ, `(.L_x_395) ;  /* 0x000039e27f007947 */ /* 0x000fee000b800000 */
[----:B------:R4:W3:Y:S02]  /*16750*/  SHFL.UP PT, R4, R0, 0x1, RZ ;  /* 0x0420000000047989 */ /* 0x0008e400000e00ff */
.L_x_468:
[----:B---3--:R-:W-:-:S04]  /*16760*/  SEL R4, R4, RZ, P5 ;  /* 0x000000ff04047207 */ /* 0x008fc80002800000 */
[----:B----4-:R-:W-:Y:S01]  /*16770*/  IADD3 R0, R0, R4, RZ ;  /* 0x0000000400007210 */ /* 0x010fe20007ffe0ff */
[----:B------:R-:W-:Y:S05]  /*16780*/  BRA.DIV ~URZ, `(.L_x_396) ;  /* 0x000039e27f007947 */ /* 0x000fea000b800000 */
[----:B------:R-:W3:Y:S02]  /*16790*/  SHFL.UP PT, R2, R0, 0x2, RZ ;  /* 0x0440000000027989 */ /* 0x000ee400000e00ff */
[----:B---3--:R-:W-:-:S05]  /*167a0*/  SEL R2, R2, RZ, P1 ;  /* 0x000000ff02027207 */ /* 0x008fca0000800000 */
[----:B------:R-:W-:-:S05]  /*167b0*/  IMAD.IADD R4, R0, 0x1, R2 ;  /* 0x0000000100047824 */ /* 0x000fca00078e0202 */
        /* <DEDUP_REMOVED lines=9> */
[----:B------:R3:W4:Y:S02]  /*16850*/  SHFL.IDX PT, R0, R4, 0x1f, 0x1f ;  /* 0x03e01f0004007f89 */ /* 0x00072400000e0000 */
.L_x_469:
[----:B----4-:R-:W-:Y:S01]  /*16860*/  IMAD R0, R0, c[0x0][0x538], RZ ;  /* 0x00014e0000007a24 */ /* 0x010fe200078e02ff */
[----:B------:R-:W-:Y:S04]  /*16870*/  BSSY B1, `(.L_x_397) ;  /* 0x0000084000017945 */ /* 0x000fe80003800000 */
[----:B-1----:R-:W-:-:S04]  /*16880*/  IADD3 R8, R0, R8, RZ ;  /* 0x0000000800087210 */ /* 0x002fc80007ffe0ff */
[----:B--2---:R-:W-:-:S13]  /*16890*/  ISETP.GT.AND P0, PT, R8, R9, PT ;  /* 0x000000090800720c */ /* 0x004fda0003f04270 */
[----:B------:R-:W-:Y:S05]  /*168a0*/  @P0 BRA `(.L_x_398) ;  /* 0x0000025000000947 */ /* 0x000fea0003800000 */
.L_x_402:
[----:B------:R-:W2:Y:S02]  /*168b0*/  LDL.LU R0, [R1+0x3c] ;  /* 0x00003c0001007983 */ /* 0x000ea40000300800 */
[----:B--2---:R-:W-:-:S04]  /*168c0*/  IADD3 R0, R0, 0x1f, RZ ;  /* 0x0000001f00007810 */ /* 0x004fc80007ffe0ff */
[----:B------:R-:W-:-:S13]  /*168d0*/  ISETP.GE.AND P0, PT, R0, c[0x0][0x53c], PT ;  /* 0x00014f0000007a0c */ /* 0x000fda0003f06270 */
[----:B------:R-:W-:Y:S05]  /*168e0*/  @P0 BRA `(.L_x_399) ;  /* 0x0000077000000947 */ /* 0x000fea0003800000 */
[----:B------:R1:W-:Y:S01]  /*168f0*/  STL [R1+0x3c], R0 ;  /* 0x00003c0001007387 */ /* 0x0003e20000100800 */
[----:B------:R-:W-:Y:S01]  /*16900*/  CS2R R6, SRZ ;  /* 0x0000000000067805 */ /* 0x000fe2000001ff00 */
[----:B-1----:R-:W-:-:S04]  /*16910*/  IADD3 R0, R0, R13, RZ ;  /* 0x0000000d00007210 */ /* 0x002fc80007ffe0ff */
[----:B------:R-:W-:-:S13]  /*16920*/  ISETP.GE.OR P0, PT, R0, c[0x0][0x53c], !P6 ;  /* 0x00014f0000007a0c */ /* 0x000fda0007706670 */
[----:B---3--:R-:W-:Y:S02]  /*16930*/  @!P0 MOV R4, 0x4 ;  /* 0x0000000400048802 */ /* 0x008fe40000000f00 */
[----:B------:R-:W-:-:S03]  /*16940*/  @!P0 MOV R2, 0x4 ;  /* 0x0000000400028802 */ /* 0x000fc60000000f00 */
[----:B------:R-:W-:-:S04]  /*16950*/  @!P0 IMAD.WIDE R4, R0, R4, c[0x0][0x580] ;  /* 0x0001600000048625 */ /* 0x000fc800078e0204 */
[----:B------:R-:W-:Y:S01]  /*16960*/  @!P0 IMAD.WIDE R2, R0, R2, c[0x0][0x578] ;  /* 0x00015e0000028625 */ /* 0x000fe200078e0202 */
[----:B------:R-:W2:Y:S04]  /*16970*/  @!P0 LDG.E R6, [R4.64] ;  /* 0x0000000804068981 */ /* 0x000ea8000c1e1900 */
[----:B------:R-:W2:Y:S02]  /*16980*/  @!P0 LDG.E R7, [R2.64] ;  /* 0x0000000802078981 */ /* 0x000ea4000c1e1900 */
[----:B--2---:R-:W-:Y:S01]  /*16990*/  IMAD R0, R7, R6, RZ ;  /* 0x0000000607007224 */ /* 0x004fe200078e02ff */
[----:B------:R-:W-:Y:S05]  /*169a0*/  BRA.DIV ~URZ, `(.L_x_400) ;  /* 0x000039727f007947 */ /* 0x000fea000b800000 */
[----:B------:R1:W2:Y:S02]  /*169b0*/  SHFL.UP PT, R2, R0, 0x1, RZ ;  /* 0x0420000000027989 */ /* 0x0002a400000e00ff */
.L_x_470:
        /* <DEDUP_REMOVED lines=16> */
.L_x_471:
[----:B--2---:R-:W-:-:S05]  /*16ac0*/  IMAD R0, R0, c[0x0][0x538], RZ ;  /* 0x00014e0000007a24 */ /* 0x004fca00078e02ff */
[----:B------:R-:W-:-:S04]  /*16ad0*/  IADD3 R8, R0, R8, RZ ;  /* 0x0000000800087210 */ /* 0x000fc80007ffe0ff */
[----:B------:R-:W-:-:S13]  /*16ae0*/  ISETP.GT.AND P0, PT, R8, R9, PT ;  /* 0x000000090800720c */ /* 0x000fda0003f04270 */
[----:B-1----:R-:W-:Y:S05]  /*16af0*/  @!P0 BRA `(.L_x_402) ;  /* 0xfffffdb000008947 */ /* 0x002fea000383ffff */
.L_x_398:
[----:B------:R-:W-:-:S05]  /*16b00*/  IADD3 R8, -R0, R8, RZ ;  /* 0x0000000800087210 */ /* 0x000fca0007ffe1ff */
[----:B------:R-:W-:-:S05]  /*16b10*/  IMAD R0, R4, c[0x0][0x538], R8 ;  /* 0x00014e0004007a24 */ /* 0x000fca00078e0208 */
[----:B------:R-:W-:Y:S01]  /*16b20*/  ISETP.GT.AND P0, PT, R0, R9, PT ;  /* 0x000000090000720c */ /* 0x000fe20003f04270 */
[----:B------:R-:W-:-:S12]  /*16b30*/  BRA.DIV ~URZ, `(.L_x_403) ;  /* 0x000039e27f007947 */ /* 0x000fd8000b800000 */
[----:B------:R-:W-:-:S04]  /*16b40*/  VOTE.ANY R0, PT, !P0 ;  /* 0x0000000000007806 */ /* 0x000fc800040e0100 */
.L_x_472:
[----:B------:R1:W2:Y:S01]  /*16b50*/  POPC R10, R0 ;  /* 0x00000000000a7309 */ /* 0x0002a20000000000 */
[----:B------:R-:W-:Y:S05]  /*16b60*/  BRA.DIV ~URZ, `(.L_x_404) ;  /* 0x000039f27f007947 */ /* 0x000fea000b800000 */
[----:B--2---:R2:W4:Y:S04]  /*16b70*/  SHFL.IDX PT, R6, R6, R10, 0x1f ;  /* 0x00001f0a06067589 */ /* 0x00452800000e0000 */
[----:B------:R2:W1:Y:S02]  /*16b80*/  SHFL.IDX PT, R7, R7, R10, 0x1f ;  /* 0x00001f0a07077589 */ /* 0x00046400000e0000 */
.L_x_473:
[----:B------:R-:W-:Y:S01]  /*16b90*/  ISETP.NE.AND P0, PT, R0, RZ, PT ;  /* 0x000000ff0000720c */ /* 0x000fe20003f05270 */
[----:B------:R-:W-:-:S12]  /*16ba0*/  BSSY B0, `(.L_x_405) ;  /* 0x0000005000007945 */ /* 0x000fd80003800000 */
[----:B------:R-:W-:Y:S05]  /*16bb0*/  @!P0 BRA `(.L_x_406) ;  /* 0x0000003000008947 */ /* 0x000fea0003800000 */
[----:B-1----:R-:W-:Y:S01]  /*16bc0*/  IADD3 R0, R10, -0x1, RZ ;  /* 0xffffffff0a007810 */ /* 0x002fe20007ffe0ff */
[----:B------:R-:W-:Y:S05]  /*16bd0*/  BRA.DIV ~URZ, `(.L_x_407) ;  /* 0x00003a527f007947 */ /* 0x000fea000b800000 */
[----:B------:R1:W2:Y:S02]  /*16be0*/  SHFL.IDX PT, R11, R4, R0, 0x1f ;  /* 0x00001f00040b7589 */ /* 0x0002a400000e0000 */
.L_x_406:
[----:B------:R-:W-:Y:S05]  /*16bf0*/  BSYNC B0 ;  /* 0x0000000000007941 */ /* 0x000fea0003800000 */
.L_x_405:
[----:B--2---:R-:W-:Y:S01]  /*16c00*/  IMAD R8, R11, c[0x0][0x538], R8 ;  /* 0x00014e000b087a24 */ /* 0x004fe200078e0208 */
[----:B----4-:R-:W-:Y:S02]  /*16c10*/  IABS R2, R6 ;  /* 0x0000000600027213 */ /* 0x010fe40000000000 */
[----:B-1----:R-:W-:Y:S01]  /*16c20*/  IABS R3, R7 ;  /* 0x0000000700037213 */ /* 0x002fe20000000000 */
[----:B------:R-:W-:Y:S01]  /*16c30*/  IMAD.IADD R9, R9, 0x1, -R8 ;  /* 0x0000000109097824 */ /* 0x000fe200078e0a08 */
[----:B------:R1:W-:Y:S01]  /*16c40*/  STL [R1+0x30], R8 ;  /* 0x0000300801007387 */ /* 0x0003e20000100800 */
[----:B---3--:R-:W2:Y:S03]  /*16c50*/  I2F.RP R4, R2 ;  /* 0x0000000200047306 */ /* 0x008ea60000209400 */
[----:B------:R-:W3:Y:S05]  /*16c60*/  LDL.LU R14, [R1+0x3c] ;  /* 0x00003c00010e7983 */ /* 0x000eea0000300800 */
[----:B--2---:R-:W2:Y:S02]  /*16c70*/  MUFU.RCP R4, R4 ;  /* 0x0000000400047308 */ /* 0x004ea40000001000 */
[----:B--2---:R-:W-:-:S06]  /*16c80*/  IADD3 R4, R4, 0xffffffe, RZ ;  /* 0x0ffffffe04047810 */ /* 0x004fcc0007ffe0ff */
[----:B------:R-:W2:Y:S01]  /*16c90*/  F2I.FTZ.U32.TRUNC.NTZ R5, R4 ;  /* 0x0000000400057305 */ /* 0x000ea2000021f000 */
[----:B-1----:R-:W-:Y:S02]  /*16ca0*/  MOV R8, R3 ;  /* 0x0000000300087202 */ /* 0x002fe40000000f00 */
[----:B------:R-:W-:Y:S01]  /*16cb0*/  IABS R11, R9 ;  /* 0x00000009000b7213 */ /* 0x000fe20000000000 */
[----:B--2---:R-:W-:-:S04]  /*16cc0*/  IMAD.MOV R0, RZ, RZ, -R5 ;  /* 0x000000ffff007224 */ /* 0x004fc800078e0a05 */
[----:B------:R-:W-:Y:S01]  /*16cd0*/  IMAD.MOV.U32 R4, RZ, RZ, R0 ;  /* 0x000000ffff047224 */ /* 0x000fe200078e0000 */
[----:B------:R-:W-:-:S03]  /*16ce0*/  IABS R0, R6 ;  /* 0x0000000600007213 */ /* 0x000fc60000000000 */
[----:B------:R-:W-:Y:S02]  /*16cf0*/  IMAD R3, R4, R2, RZ ;  /* 0x0000000204037224 */ /* 0x000fe400078e02ff */
[----:B------:R-:W-:Y:S01]  /*16d00*/  IMAD.MOV.U32 R4, RZ, RZ, RZ ;  /* 0x000000ffff047224 */ /* 0x000fe200078e00ff */
[----:B------:R-:W1:Y:S01]  /*16d10*/  I2F.RP R12, R8 ;  /* 0x00000008000c7306 */ /* 0x000e620000209400 */
[----:B------:R-:W-:Y:S02]  /*16d20*/  IMAD.MOV R0, RZ, RZ, -R0 ;  /* 0x000000ffff007224 */ /* 0x000fe400078e0a00 */
[----:B------:R-:W-:-:S04]  /*16d30*/  IMAD.HI.U32 R5, R5, R3, R4 ;  /* 0x0000000305057227 */ /* 0x000fc800078e0004 */
[----:B------:R-:W-:Y:S01]  /*16d40*/  IMAD.MOV.U32 R3, RZ, RZ, R11 ;  /* 0x000000ffff037224 */ /* 0x000fe200078e000b */
[----:B------:R-:W-:-:S03]  /*16d50*/  MOV R4, R0 ;  /* 0x0000000000047202 */ /* 0x000fc60000000f00 */
[----:B------:R-:W-:-:S04]  /*16d60*/  IMAD.HI.U32 R0, R5, R3, RZ ;  /* 0x0000000305007227 */ /* 0x000fc800078e00ff */
[----:B------:R-:W-:Y:S02]  /*16d70*/  IMAD R3, R0, R4, R3 ;  /* 0x0000000400037224 */ /* 0x000fe400078e0203 */
[----:B-1----:R-:W1:Y:S03]  /*16d80*/  MUFU.RCP R4, R12 ;  /* 0x0000000c00047308 */ /* 0x002e660000001000 */
[----:B------:R-:W-:-:S13]  /*16d90*/  ISETP.GT.U32.AND P0, PT, R2, R3, PT ;  /* 0x000000030200720c */ /* 0x000fda0003f04070 */
[----:B------:R-:W-:Y:S01]  /*16da0*/  @!P0 IMAD.IADD R3, R3, 0x1, -R2 ;  /* 0x0000000103038824 */ /* 0x000fe200078e0a02 */
[----:B-1----:R-:W-:-:S04]  /*16db0*/  IADD3 R4, R4, 0xffffffe, RZ ;  /* 0x0ffffffe04047810 */ /* 0x002fc80007ffe0ff */
[----:B------:R-:W-:Y:S02]  /*16dc0*/  ISETP.GE.U32.AND P2, PT, R3, R2, PT ;  /* 0x000000020300720c */ /* 0x000fe40003f46070 */
[----:B------:R-:W1:Y:S01]  /*16dd0*/  F2I.FTZ.U32.TRUNC.NTZ R3, R4 ;  /* 0x0000000400037305 */ /* 0x000e62000021f000 */
[----:B------:R-:W-:Y:S02]  /*16de0*/  LOP3.LUT R2, R9, R6, RZ, 0x3c, !PT ;  /* 0x0000000609027212 */ /* 0x000fe400078e3cff */
[----:B------:R-:W-:Y:S02]  /*16df0*/  @!P0 IADD3 R0, R0, 0x1, RZ ;  /* 0x0000000100008810 */ /* 0x000fe40007ffe0ff */
[----:B------:R-:W-:Y:S02]  /*16e00*/  ISETP.GE.AND P1, PT, R2, RZ, PT ;  /* 0x000000ff0200720c */ /* 0x000fe40003f26270 */
[----:B------:R-:W-:-:S04]  /*16e10*/  ISETP.NE.AND P0, PT, R6, RZ, PT ;  /* 0x000000ff0600720c */ /* 0x000fc80003f05270 */
[----:B------:R-:W-:Y:S01]  /*16e20*/  @P2 IADD3 R0, R0, 0x1, RZ ;  /* 0x0000000100002810 */ /* 0x000fe20007ffe0ff */
[----:B-1----:R-:W-:-:S06]  /*16e30*/  IMAD.MOV R2, RZ, RZ, -R3 ;  /* 0x000000ffff027224 */ /* 0x002fcc00078e0a03 */
[----:B------:R-:W-:Y:S01]  /*16e40*/  @!P1 IMAD.MOV R0, RZ, RZ, -R0 ;  /* 0x000000ffff009224 */ /* 0x000fe200078e0a00 */
[----:B------:R-:W-:Y:S02]  /*16e50*/  MOV R4, R2 ;  /* 0x0000000200047202 */ /* 0x000fe40000000f00 */
[----:B------:R-:W-:Y:S02]  /*16e60*/  IABS R2, R7 ;  /* 0x0000000700027213 */ /* 0x000fe40000000000 */
[----:B------:R-:W-:Y:S01]  /*16e70*/  @!P0 LOP3.LUT R0, RZ, R6, RZ, 0x33, !PT ;  /* 0x00000006ff008212 */ /* 0x000fe200078e33ff */
[----:B------:R-:W-:Y:S02]  /*16e80*/  IMAD R4, R4, R8, RZ ;  /* 0x0000000804047224 */ /* 0x000fe400078e02ff */
[----:B------:R-:W-:Y:S01]  /*16e90*/  IMAD.MOV R5, RZ, RZ, -R2 ;  /* 0x000000ffff057224 */ /* 0x000fe200078e0a02 */
[----:B------:R-:W-:Y:S01]  /*16ea0*/  IABS R11, R0 ;  /* 0x00000000000b7213 */ /* 0x000fe20000000000 */
[----:B------:R-:W-:-:S04]  /*16eb0*/  IMAD.MOV.U32 R2, RZ, RZ, RZ ;  /* 0x000000ffff027224 */ /* 0x000fc800078e00ff */
        /* <DEDUP_REMOVED lines=26> */
.L_x_399:
[----:B------:R-:W-:Y:S01]  /*17060*/  MOV R0, c[0x0][0x53c] ;  /* 0x00014f0000007a02 */ /* 0x000fe20000000f00 */
[----:B------:R1:W-:Y:S04]  /*17070*/  STL [R1+0x30], R9 ;  /* 0x0000300901007387 */ /* 0x0003e80000100800 */
[----:B------:R1:W-:Y:S04]  /*17080*/  STL [R1+0x34], RZ ;  /* 0x000034ff01007387 */ /* 0x0003e80000100800 */
[----:B------:R1:W-:Y:S04]  /*17090*/  STL [R1+0x38], RZ ;  /* 0x000038ff01007387 */ /* 0x0003e80000100800 */
[----:B------:R1:W-:Y:S02]  /*170a0*/  STL [R1+0x3c], R0 ;  /* 0x00003c0001007387 */ /* 0x0003e40000100800 */
.L_x_408:
[----:B------:R-:W-:Y:S05]  /*170b0*/  BSYNC B1 ;  /* 0x0000000000017941 */ /* 0x000fea0003800000 */
.L_x_397:
[----:B---3--:R-:W2:Y:S04]  /*170c0*/  LDL R4, [R1+0x30] ;  /* 0x0000300001047983 */ /* 0x008ea80000100800 */
[----:B------:R-:W2:Y:S04]  /*170d0*/  LDL R5, [R1+0x34] ;  /* 0x0000340001057983 */ /* 0x000ea80000100800 */
[----:B------:R-:W2:Y:S04]  /*170e0*/  LDL R6, [R1+0x38] ;  /* 0x0000380001067983 */ /* 0x000ea80000100800 */
[----:B------:R-:W2:Y:S01]  /*170f0*/  LDL R7, [R1+0x3c] ;  /* 0x00003c0001077983 */ /* 0x000ea20000100800 */
[----:B------:R-:W-:Y:S03]  /*17100*/  WARPSYNC 0xffffffff ;  /* 0xffffffff00007948 */ /* 0x000fe60003800000 */
[----:B------:R-:W-:Y:S01]  /*17110*/  BAR.SYNC.DEFER_BLOCKING 0x4, 0x80 ;  /* 0x0102000000007b1d */ /* 0x000fe20000010000 */
[----:B------:R-:W-:-:S13]  /*17120*/  ISETP.NE.AND P0, PT, R13, RZ, PT ;  /* 0x000000ff0d00720c */ /* 0x000fda0003f05270 */
[----:B--2---:R2:W-:Y:S04]  /*17130*/  @!P0 STS.128 [0x9100], R4 ;  /* 0x00910004ff008388 */ /* 0x0045e80000000c00 */
[----:B------:R-:W-:Y:S06]  /*17140*/  BAR.ARV 0x5, 0x80 ;  /* 0x0142000000007b1d */ /* 0x000fec0000002000 */
.L_x_392:
[----:B-1----:R-:W3:Y:S02]  /*17150*/  LDL R0, [R1+0x3c] ;  /* 0x00003c0001007983 */ /* 0x002ee40000100800 */
[----:B---3--:R-:W-:-:S13]  /*17160*/  ISETP.GE.AND P0, PT, R0, c[0x0][0x53c], PT ;  /* 0x00014f0000007a0c */ /* 0x008fda0003f06270 */
[----:B--2-4-:R-:W-:Y:S01]  /*17170*/  @P0 CALL.REL.NOINC `(.L_x_409) ;  /* 0x0000001000000944 */ /* 0x014fe20003c00000 */
[----:B------:R-:W-:Y:S05]  /*17180*/  BRA `(.L_x_410) ;  /* 0xfffea8f000007947 */ /* 0x000fea000383ffff */
.L_x_409:
[----:B------:R-:W-:Y:S05]  /*17190*/  EXIT ;  /* 0x000000000000794d */ /* 0x000fea0003800000 */
.L_x_222:
[----:B------:R-:W-:Y:S01]  /*171a0*/  IMAD.MOV.U32 R0, RZ, RZ, R5 ;  /* 0x000000ffff007224 */ /* 0x000fe200078e0005 */
[----:B------:R-:W-:Y:S02]  /*171b0*/  MOV R2, 0x1 ;  /* 0x0000000100027802 */ /* 0x000fe40000000f00 */
[----:B------:R-:W-:Y:S02]  /*171c0*/  MOV R3, 0x171e0 ;  /* 0x000171e000037802 */ /* 0x000fe40000000f00 */
[----:B------:R-:W-:Y:S05]  /*171d0*/  CALL.REL.NOINC `($__internal_6_$__cuda_sm70_shflsync_up_p) ;  /* 0x0000357000007944 */ /* 0x000fea0003c00000 */
[----:B------:R-:W-:Y:S01]  /*171e0*/  MOV R0, R4 ;  /* 0x0000000400007202 */ /* 0x000fe20000000f00 */
[----:B------:R-:W-:Y:S05]  /*171f0*/  BRA `(.L_x_411) ;  /* 0xfffe927000007947 */ /* 0x000fea000383ffff */
.L_x_223:
[----:B------:R-:W-:Y:S01]  /*17200*/  IMAD.MOV.U32 R0, RZ, RZ, R5 ;  /* 0x000000ffff007224 */ /* 0x000fe200078e0005 */
[----:B------:R-:W-:Y:S02]  /*17210*/  MOV R2, 0x2 ;  /* 0x0000000200027802 */ /* 0x000fe40000000f00 */
[----:B------:R-:W-:Y:S02]  /*17220*/  MOV R3, 0x17240 ;  /* 0x0001724000037802 */ /* 0x000fe40000000f00 */
[----:B------:R-:W-:Y:S05]  /*17230*/  CALL.REL.NOINC `($__internal_6_$__cuda_sm70_shflsync_up_p) ;  /* 0x0000351000007944 */ /* 0x000fea0003c00000 */
[----:B------:R-:W-:Y:S01]  /*17240*/  SEL R0, R4, RZ, P4 ;  /* 0x000000ff04007207 */ /* 0x000fe20002000000 */
[----:B------:R-:W-:Y:S01]  /*17250*/  IMAD.MOV.U32 R2, RZ, RZ, 0x4 ;  /* 0x00000004ff027424 */ /* 0x000fe200078e00ff */
[----:B------:R-:W-:-:S03]  /*17260*/  MOV R3, 0x17290 ;  /* 0x0001729000037802 */ /* 0x000fc60000000f00 */
[----:B------:R-:W-:Y:S02]  /*17270*/  IMAD.IADD R0, R5, 0x1, R0 ;  /* 0x0000000105007824 */ /* 0x000fe400078e0200 */
        /* <DEDUP_REMOVED lines=13> */
[----:B------:R-:W-:Y:S02]  /*17350*/  MOV R3, 0x1f ;  /* 0x0000001f00037802 */ /* 0x000fe40000000f00 */
[----:B------:R-:W-:Y:S01]  /*17360*/  MOV R2, 0x173a0 ;  /* 0x000173a000027802 */ /* 0x000fe20000000f00 */
[----:B------:R-:W-:-:S04]  /*17370*/  IMAD.IADD R4, R0, 0x1, R4 ;  /* 0x0000000100047824 */ /* 0x000fc800078e0204 */
[----:B------:R-:W-:Y:S02]  /*17380*/  IMAD.MOV.U32 R216, RZ, RZ, R4 ;  /* 0x000000ffffd87224 */ /* 0x000fe400078e0004 */
[----:B------:R-:W-:Y:S05]  /*17390*/  CALL.REL.NOINC `($__internal_5_$__cuda_sm70_shflsync_idx_p) ;  /* 0x0000336000007944 */ /* 0x000fea0003c00000 */
[----:B------:R-:W-:Y:S01]  /*173a0*/  MOV R0, R215 ;  /* 0x000000d700007202 */ /* 0x000fe20000000f00 */
[----:B------:R-:W-:Y:S05]  /*173b0*/  BRA `(.L_x_412) ;  /* 0xfffe91b000007947 */ /* 0x000fea000383ffff */
.L_x_225:
[----:B------:R-:W-:Y:S02]  /*173c0*/  SEL R0, RZ, 0x1, P0 ;  /* 0x00000001ff007807 */ /* 0x000fe40000000000 */
[----:B------:R-:W-:Y:S02]  /*173d0*/  MOV R2, 0x173f0 ;  /* 0x000173f000027802 */ /* 0x000fe40000000f00 */
[----:B------:R-:W-:Y:S05]  /*173e0*/  CALL.REL.NOINC `($__internal_7_$__cuda_sm70_votesync_ballot) ;  /* 0x000033d000007944 */ /* 0x000fea0003c00000 */
[----:B------:R-:W-:Y:S05]  /*173f0*/  BRA `(.L_x_413) ;  /* 0xfffe920000007947 */ /* 0x000fea000383ffff */
.L_x_226:
[----:B------:R-:W-:Y:S01]  /*17400*/  IMAD.MOV.U32 R216, RZ, RZ, R8 ;  /* 0x000000ffffd87224 */ /* 0x000fe200078e0008 */
[----:B--2---:R-:W-:Y:S01]  /*17410*/  MOV R215, R13 ;  /* 0x0000000d00d77202 */ /* 0x004fe20000000f00 */
[----:B------:R-:W-:Y:S01]  /*17420*/  IMAD.MOV.U32 R3, RZ, RZ, 0x1f ;  /* 0x0000001fff037424 */ /* 0x000fe200078e00ff */
[----:B------:R-:W-:Y:S02]  /*17430*/  MOV R2, 0x17450 ;  /* 0x0001745000027802 */ /* 0x000fe40000000f00 */
[----:B-1----:R-:W-:Y:S05]  /*17440*/  CALL.REL.NOINC `($__internal_5_$__cuda_sm70_shflsync_idx_p) ;  /* 0x000032b000007944 */ /* 0x002fea0003c00000 */
[----:B------:R-:W-:Y:S01]  /*17450*/  IMAD.MOV.U32 R11, RZ, RZ, R215 ;  /* 0x000000ffff0b7224 */ /* 0x000fe200078e00d7 */
[----:B------:R-:W-:Y:S01]  /*17460*/  MOV R216, R7 ;  /* 0x0000000700d87202 */ /* 0x000fe20000000f00 */
[----:B------:R-:W-:Y:S01]  /*17470*/  IMAD.MOV.U32 R6, RZ, RZ, RZ ;  /* 0x000000ffff067224 */ /* 0x000fe200078e00ff */
[----:B------:R-:W-:Y:S01]  /*17480*/  MOV R215, R13 ;  /* 0x0000000d00d77202 */ /* 0x000fe20000000f00 */
[----:B------:R-:W-:Y:S01]  /*17490*/  IMAD.MOV.U32 R3, RZ, RZ, 0x1f ;  /* 0x0000001fff037424 */ /* 0x000fe200078e00ff */
[----:B------:R-:W-:-:S02]  /*174a0*/  MOV R2, 0x174c0 ;  /* 0x000174c000027802 */ /* 0x000fc40000000f00 */
[----:B------:R-:W-:Y:S05]  /*174b0*/  CALL.REL.NOINC `($__internal_5_$__cuda_sm70_shflsync_idx_p) ;  /* 0x0000324000007944 */ /* 0x000fea0003c00000 */
[----:B------:R-:W-:Y:S01]  /*174c0*/  MOV R10, R215 ;  /* 0x000000d7000a7202 */ /* 0x000fe20000000f00 */
[----:B------:R-:W-:Y:S05]  /*174d0*/  BRA `(.L_x_414) ;  /* 0xfffe917000007947 */ /* 0x000fea000383ffff */
.L_x_229:
[----:B------:R-:W-:Y:S01]  /*174e0*/  IMAD.MOV.U32 R216, RZ, RZ, R4 ;  /* 0x000000ffffd87224 */ /* 0x000fe200078e0004 */
[----:B------:R-:W-:-:S02]  /*174f0*/  MOV R3, 0x1f ;  /* 0x0000001f00037802 */ /* 0x000fc40000000f00 */
[----:B------:R-:W-:Y:S02]  /*17500*/  MOV R2, 0x17520 ;  /* 0x0001752000027802 */ /* 0x000fe40000000f00 */
[----:B-1234-:R-:W-:Y:S05]  /*17510*/  CALL.REL.NOINC `($__internal_5_$__cuda_sm70_shflsync_idx_p) ;  /* 0x000031e000007944 */ /* 0x01efea0003c00000 */
[----:B------:R-:W-:Y:S01]  /*17520*/  MOV R6, R215 ;  /* 0x000000d700067202 */ /* 0x000fe20000000f00 */
[----:B------:R-:W-:Y:S05]  /*17530*/  BRA `(.L_x_228) ;  /* 0xfffe917000007947 */ /* 0x000fea000383ffff */
.L_x_275:
[----:B------:R-:W-:Y:S01]  /*17540*/  IMAD.MOV.U32 R216, RZ, RZ, R5 ;  /* 0x000000ffffd87224 */ /* 0x000fe200078e0005 */
[----:B------:R-:W-:Y:S01]  /*17550*/  MOV R215, RZ ;  /* 0x000000ff00d77202 */ /* 0x000fe20000000f00 */
[----:B------:R-:W-:Y:S01]  /*17560*/  IMAD.MOV.U32 R3, RZ, RZ, 0x181f ;  /* 0x0000181fff037424 */ /* 0x000fe200078e00ff */
[----:B------:R-:W-:Y:S02]  /*17570*/  MOV R2, 0x17590 ;  /* 0x0001759000027802 */ /* 0x000fe40000000f00 */
[----:B-----5:R-:W-:Y:S05]  /*17580*/  CALL.REL.NOINC `($__internal_5_$__cuda_sm70_shflsync_idx_p) ;  /* 0x0000317000007944 */ /* 0x020fea0003c00000 */
[----:B------:R-:W-:Y:S01]  /*17590*/  MOV R7, R215 ;  /* 0x000000d700077202 */ /* 0x000fe20000000f00 */
[----:B------:R-:W-:Y:S05]  /*175a0*/  BRA `(.L_x_415) ;  /* 0xffff0ee000007947 */ /* 0x000fea000383ffff */
.L_x_276:
[----:B------:R-:W-:Y:S01]  /*175b0*/  IMAD.MOV.U32 R216, RZ, RZ, R6 ;  /* 0x000000ffffd87224 */ /* 0x000fe200078e0006 */
[----:B------:R-:W-:Y:S01]  /*175c0*/  MOV R215, RZ ;  /* 0x000000ff00d77202 */ /* 0x000fe20000000f00 */
[----:B------:R-:W-:Y:S01]  /*175d0*/  IMAD.MOV.U32 R3, RZ, RZ, 0x181f ;  /* 0x0000181fff037424 */ /* 0x000fe200078e00ff */
[----:B------:R-:W-:Y:S02]  /*175e0*/  MOV R2, 0x17600 ;  /* 0x0001760000027802 */ /* 0x000fe40000000f00 */
[----:B-12--5:R-:W-:Y:S05]  /*175f0*/  CALL.REL.NOINC `($__internal_5_$__cuda_sm70_shflsync_idx_p) ;  /* 0x0000310000007944 */ /* 0x026fea0003c00000 */
[----:B------:R-:W-:Y:S01]  /*17600*/  MOV R2, R215 ;  /* 0x000000d700027202 */ /* 0x000fe20000000f00 */
[----:B------:R-:W-:Y:S05]  /*17610*/  BRA `(.L_x_416) ;  /* 0xffff0e9000007947 */ /* 0x000fea000383ffff */
.L_x_279:
[----:B------:R-:W-:Y:S01]  /*17620*/  IMAD.MOV.U32 R216, RZ, RZ, R5 ;  /* 0x000000ffffd87224 */ /* 0x000fe200078e0005 */
[----:B------:R-:W-:Y:S01]  /*17630*/  MOV R215, 0x1 ;  /* 0x0000000100d77802 */ /* 0x000fe20000000f00 */
[----:B--2---:R-:W-:Y:S01]  /*17640*/  IMAD.MOV.U32 R3, RZ, RZ, 0x181f ;  /* 0x0000181fff037424 */ /* 0x004fe200078e00ff */
[----:B----4-:R-:W-:-:S02]  /*17650*/  MOV R2, 0x17670 ;  /* 0x0001767000027802 */ /* 0x010fc40000000f00 */
[----:B-1-3-5:R-:W-:Y:S05]  /*17660*/  CALL.REL.NOINC `($__internal_5_$__cuda_sm70_shflsync_idx_p) ;  /* 0x0000309000007944 */ /* 0x02afea0003c00000 */
[----:B------:R-:W-:Y:S01]  /*17670*/  IMAD.MOV.U32 R7, RZ, RZ, R215 ;  /* 0x000000ffff077224 */ /* 0x000fe200078e00d7 */
[----:B------:R-:W-:Y:S01]  /*17680*/  MOV R215, 0x1 ;  /* 0x0000000100d77802 */ /* 0x000fe20000000f00 */
[----:B------:R-:W-:Y:S01]  /*17690*/  IMAD.MOV.U32 R216, RZ, RZ, R6 ;  /* 0x000000ffffd87224 */ /* 0x000fe200078e0006 */
[----:B------:R-:W-:-:S02]  /*176a0*/  MOV R3, 0x181f ;  /* 0x0000181f00037802 */ /* 0x000fc40000000f00 */
[----:B------:R-:W-:Y:S02]  /*176b0*/  MOV R2, 0x176d0 ;  /* 0x000176d000027802 */ /* 0x000fe40000000f00 */
[----:B------:R-:W-:Y:S05]  /*176c0*/  CALL.REL.NOINC `($__internal_5_$__cuda_sm70_shflsync_idx_p) ;  /* 0x0000303000007944 */ /* 0x000fea0003c00000 */
[----:B------:R-:W-:Y:S01]  /*176d0*/  MOV R2, R215 ;  /* 0x000000d700027202 */ /* 0x000fe20000000f00 */
[----:B------:R-:W-:Y:S05]  /*176e0*/  BRA `(.L_x_417) ;  /* 0xffff0ea000007947 */ /* 0x000fea000383ffff */
.L_x_282:
[----:B------:R-:W-:Y:S01]  /*176f0*/  IMAD.MOV.U32 R216, RZ, RZ, R5 ;  /* 0x000000ffffd87224 */ /* 0x000fe200078e0005 */
[----:B------:R-:W-:Y:S01]  /*17700*/  MOV R215, 0x2 ;  /* 0x0000000200d77802 */ /* 0x000fe20000000f00 */
[----:B-1----:R-:W-:Y:S01]  /*17710*/  IMAD.MOV.U32 R3, RZ, RZ, 0x181f ;  /* 0x0000181fff037424 */ /* 0x002fe200078e00ff */
[----:B----4-:R-:W-:Y:S02]  /*17720*/  MOV R2, 0x17740 ;  /* 0x0001774000027802 */ /* 0x010fe40000000f00 */
[----:B--23-5:R-:W-:Y:S05]  /*17730*/  CALL.REL.NOINC `($__internal_5_$__cuda_sm70_shflsync_idx_p) ;  /* 0x00002fc000007944 */ /* 0x02cfea0003c00000 */
[----:B------:R-:W-:Y:S01]  /*17740*/  MOV R7, R215 ;  /* 0x000000d700077202 */ /* 0x000fe20000000f00 */
[----:B------:R-:W-:Y:S05]  /*17750*/  BRA `(.L_x_418) ;  /* 0xffff0f0000007947 */ /* 0x000fea000383ffff */
.L_x_283:
[----:B------:R-:W-:Y:S01]  /*17760*/  IMAD.MOV.U32 R216, RZ, RZ, R6 ;  /* 0x000000ffffd87224 */ /* 0x000fe200078e0006 */
[----:B------:R-:W-:Y:S01]  /*17770*/  MOV R215, 0x2 ;  /* 0x0000000200d77802 */ /* 0x000fe20000000f00 */
[----:B------:R-:W-:Y:S01]  /*17780*/  IMAD.MOV.U32 R3, RZ, RZ, 0x181f ;  /* 0x0000181fff037424 */ /* 0x000fe200078e00ff */
[----:B----4-:R-:W-:Y:S02]  /*17790*/  MOV R2, 0x177b0 ;  /* 0x000177b000027802 */ /* 0x010fe40000000f00 */
[----:B-123-5:R-:W-:Y:S05]  /*177a0*/  CALL.REL.NOINC `($__internal_5_$__cuda_sm70_shflsync_idx_p) ;  /* 0x00002f5000007944 */ /* 0x02efea0003c00000 */
[----:B------:R-:W-:Y:S01]  /*177b0*/  MOV R2, R215 ;  /* 0x000000d700027202 */ /* 0x000fe20000000f00 */
[----:B------:R-:W-:Y:S05]  /*177c0*/  BRA `(.L_x_419) ;  /* 0xffff0eb000007947 */ /* 0x000fea000383ffff */
.L_x_286:
[----:B------:R-:W-:Y:S01]  /*177d0*/  IMAD.MOV.U32 R216, RZ, RZ, R5 ;  /* 0x000000ffffd87224 */ /* 0x000fe200078e0005 */
[----:B------:R-:W-:Y:S01]  /*177e0*/  MOV R215, 0x3 ;  /* 0x0000000300d77802 */ /* 0x000fe20000000f00 */
[----:B-1----:R-:W-:Y:S01]  /*177f0*/  IMAD.MOV.U32 R3, RZ, RZ, 0x181f ;  /* 0x0000181fff037424 */ /* 0x002fe200078e00ff */
[----:B------:R-:W-:-:S02]  /*17800*/  MOV R2, 0x17820 ;  /* 0x0001782000027802 */ /* 0x000fc40000000f00 */
[----:B--2345:R-:W-:Y:S05]  /*17810*/  CALL.REL.NOINC `($__internal_5_$__cuda_sm70_shflsync_idx_p) ;  /* 0x00002ee000007944 */ /* 0x03cfea0003c00000 */
        /* <DEDUP_REMOVED lines=8> */
.L_x_289:
[----:B------:R-:W-:Y:S01]  /*178a0*/  IMAD.MOV.U32 R216, RZ, RZ, R5 ;  /* 0x000000ffffd87224 */ /* 0x000fe200078e0005 */
[----:B------:R-:W-:Y:S01]  /*178b0*/  MOV R215, 0x4 ;  /* 0x0000000400d77802 */ /* 0x000fe20000000f00 */
[----:B-1----:R-:W-:Y:S01]  /*178c0*/  IMAD.MOV.U32 R3, RZ, RZ, 0x181f ;  /* 0x0000181fff037424 */ /* 0x002fe200078e00ff */
[----:B------:R-:W-:Y:S02]  /*178d0*/  MOV R2, 0x178f0 ;  /* 0x000178f000027802 */ /* 0x000fe40000000f00 */
[----:B--2345:R-:W-:Y:S05]  /*178e0*/  CALL.REL.NOINC `($__internal_5_$__cuda_sm70_shflsync_idx_p) ;  /* 0x00002e1000007944 */ /* 0x03cfea0003c00000 */
[----:B------:R-:W-:Y:S01]  /*178f0*/  MOV R7, R215 ;  /* 0x000000d700077202 */ /* 0x000fe20000000f00 */
[----:B------:R-:W-:Y:S05]  /*17900*/  BRA `(.L_x_421) ;  /* 0xffff0f2000007947 */ /* 0x000fea000383ffff */
.L_x_290:
[----:B------:R-:W-:Y:S01]  /*17910*/  IMAD.MOV.U32 R216, RZ, RZ, R6 ;  /* 0x000000ffffd87224 */ /* 0x000fe200078e0006 */
[----:B------:R-:W-:Y:S01]  /*17920*/  MOV R215, 0x4 ;  /* 0x0000000400d77802 */ /* 0x000fe20000000f00 */
[----:B-1----:R-:W-:Y:S01]  /*17930*/  IMAD.MOV.U32 R3, RZ, RZ, 0x181f ;  /* 0x0000181fff037424 */ /* 0x002fe200078e00ff */
[----:B------:R-:W-:Y:S02]  /*17940*/  MOV R2, 0x17960 ;  /* 0x0001796000027802 */ /* 0x000fe40000000f00 */
[----:B--2345:R-:W-:Y:S05]  /*17950*/  CALL.REL.NOINC `($__internal_5_$__cuda_sm70_shflsync_idx_p) ;  /* 0x00002da000007944 */ /* 0x03cfea0003c00000 */
[----:B------:R-:W-:Y:S01]  /*17960*/  MOV R2, R215 ;  /* 0x000000d700027202 */ /* 0x000fe20000000f00 */
[----:B------:R-:W-:Y:S05]  /*17970*/  BRA `(.L_x_422) ;  /* 0xffff0ed000007947 */ /* 0x000fea000383ffff */
.L_x_293:
[----:B------:R-:W-:Y:S01]  /*17980*/  IMAD.MOV.U32 R216, RZ, RZ, R5 ;  /* 0x000000ffffd87224 */ /* 0x000fe200078e0005 */
[----:B------:R-:W-:Y:S01]  /*17990*/  MOV R215, 0x5 ;  /* 0x0000000500d77802 */ /* 0x000fe20000000f00 */
[----:B--2---:R-:W-:Y:S01]  /*179a0*/  IMAD.MOV.U32 R3, RZ, RZ, 0x181f ;  /* 0x0000181fff037424 */ /* 0x004fe200078e00ff */
[----:B---3--:R-:W-:-:S02]  /*179b0*/  MOV R2, 0x179d0 ;  /* 0x000179d000027802 */ /* 0x008fc40000000f00 */
[----:B-1--45:R-:W-:Y:S05]  /*179c0*/  CALL.REL.NOINC `($__internal_5_$__cuda_sm70_shflsync_idx_p) ;  /* 0x00002d3000007944 */ /* 0x032fea0003c00000 */
        /* <DEDUP_REMOVED lines=8> */
.L_x_296:
[----:B------:R-:W-:Y:S01]  /*17a50*/  IMAD.MOV.U32 R216, RZ, RZ, R5 ;  /* 0x000000ffffd87224 */ /* 0x000fe200078e0005 */
[----:B------:R-:W-:Y:S01]  /*17a60*/  MOV R215, 0x6 ;  /* 0x0000000600d77802 */ /* 0x000fe20000000f00 */
[----:B-1----:R-:W-:Y:S01]  /*17a70*/  IMAD.MOV.U32 R3, RZ, RZ, 0x181f ;  /* 0x0000181fff037424 */ /* 0x002fe200078e00ff */
[----:B---3--:R-:W-:Y:S02]  /*17a80*/  MOV R2, 0x17aa0 ;  /* 0x00017aa000027802 */ /* 0x008fe40000000f00 */
[----:B--2-45:R-:W-:Y:S05]  /*17a90*/  CALL.REL.NOINC `($__internal_5_$__cuda_sm70_shflsync_idx_p) ;  /* 0x00002c6000007944 */ /* 0x034fea0003c00000 */
[----:B------:R-:W-:Y:S01]  /*17aa0*/  MOV R7, R215 ;  /* 0x000000d700077202 */ /* 0x000fe20000000f00 */
[----:B------:R-:W-:Y:S05]  /*17ab0*/  BRA `(.L_x_424) ;  /* 0xffff0f4000007947 */ /* 0x000fea000383ffff */
.L_x_297:
[----:B------:R-:W-:Y:S01]  /*17ac0*/  IMAD.MOV.U32 R216, RZ, RZ, R6 ;  /* 0x000000ffffd87224 */ /* 0x000fe200078e0006 */
[----:B------:R-:W-:Y:S01]  /*17ad0*/  MOV R215, 0x6 ;  /* 0x0000000600d77802 */ /* 0x000fe20000000f00 */
[----:B------:R-:W-:Y:S01]  /*17ae0*/  IMAD.MOV.U32 R3, RZ, RZ, 0x181f ;  /* 0x0000181fff037424 */ /* 0x000fe200078e00ff */
[----:B---3--:R-:W-:Y:S02]  /*17af0*/  MOV R2, 0x17b10 ;  /* 0x00017b1000027802 */ /* 0x008fe40000000f00 */
[----:B-12-45:R-:W-:Y:S05]  /*17b00*/  CALL.REL.NOINC `($__internal_5_$__cuda_sm70_shflsync_idx_p) ;  /* 0x00002bf000007944 */ /* 0x036fea0003c00000 */
[----:B------:R-:W-:Y:S01]  /*17b10*/  MOV R2, R215 ;  /* 0x000000d700027202 */ /* 0x000fe20000000f00 */
[----:B------:R-:W-:Y:S05]  /*17b20*/  BRA `(.L_x_425) ;  /* 0xffff0ef000007947 */ /* 0x000fea000383ffff */
.L_x_300:
        /* <DEDUP_REMOVED lines=13> */
.L_x_333:
[----:B------:R-:W-:Y:S01]  /*17c00*/  IMAD.MOV.U32 R216, RZ, RZ, R5 ;  /* 0x000000ffffd87224 */ /* 0x000fe200078e0005 */
[----:B------:R-:W-:Y:S01]  /*17c10*/  MOV R215, RZ ;  /* 0x000000ff00d77202 */ /* 0x000fe20000000f00 */
[----:B------:R-:W-:Y:S01]  /*17c20*/  IMAD.MOV.U32 R3, RZ, RZ, 0x181f ;  /* 0x0000181fff037424 */ /* 0x000fe200078e00ff */
[----:B------:R-:W-:Y:S02]  /*17c30*/  MOV R2, 0x17c50 ;  /* 0x00017c5000027802 */ /* 0x000fe40000000f00 */
[----:B------:R-:W-:Y:S05]  /*17c40*/  CALL.REL.NOINC `($__internal_5_$__cuda_sm70_shflsync_idx_p) ;  /* 0x00002ab000007944 */ /* 0x000fea0003c00000 */
[----:B------:R-:W-:Y:S01]  /*17c50*/  MOV R11, R215 ;  /* 0x000000d7000b7202 */ /* 0x000fe20000000f00 */
[----:B------:R-:W-:Y:S05]  /*17c60*/  BRA `(.L_x_427) ;  /* 0xffff56b000007947 */ /* 0x000fea000383ffff */
.L_x_334:
[----:B------:R-:W-:Y:S01]  /*17c70*/  IMAD.MOV.U32 R216, RZ, RZ, R4 ;  /* 0x000000ffffd87224 */ /* 0x000fe200078e0004 */
[----:B------:R-:W-:Y:S01]  /*17c80*/  MOV R215, RZ ;  /* 0x000000ff00d77202 */ /* 0x000fe20000000f00 */
[----:B------:R-:W-:Y:S01]  /*17c90*/  IMAD.MOV.U32 R3, RZ, RZ, 0x181f ;  /* 0x0000181fff037424 */ /* 0x000fe200078e00ff */
[----:B------:R-:W-:Y:S02]  /*17ca0*/  MOV R2, 0x17cc0 ;  /* 0x00017cc000027802 */ /* 0x000fe40000000f00 */
[----:B-12---:R-:W-:Y:S05]  /*17cb0*/  CALL.REL.NOINC `($__internal_5_$__cuda_sm70_shflsync_idx_p) ;  /* 0x00002a4000007944 */ /* 0x006fea0003c00000 */
        /* <DEDUP_REMOVED lines=12> */
[----:B------:R-:W-:Y:S05]  /*17d80*/  CALL.REL.NOINC `($__internal_5_$__cuda_sm70_shflsync_idx_p) ;  /* 0x0000297000007944 */ /* 0x000fea0003c00000 */
[----:B------:R-:W-:Y:S01]  /*17d90*/  IMAD.MOV.U32 R7, RZ, RZ, R215 ;  /* 0x000000ffff077224 */ /* 0x000fe200078e00d7 */
[----:B------:R-:W-:Y:S01]  /*17da0*/  MOV R215, 0x1 ;  /* 0x0000000100d77802 */ /* 0x000fe20000000f00 */
[----:B------:R-:W-:Y:S01]  /*17db0*/  IMAD.MOV.U32 R216, RZ, RZ, R4 ;  /* 0x000000ffffd87224 */ /* 0x000fe200078e0004 */
[----:B------:R-:W-:Y:S02]  /*17dc0*/  MOV R3, 0x181f ;  /* 0x0000181f00037802 */ /* 0x000fe40000000f00 */
[----:B------:R-:W-:Y:S02]  /*17dd0*/  MOV R2, 0x17df0 ;  /* 0x00017df000027802 */ /* 0x000fe40000000f00 */
[----:B------:R-:W-:Y:S05]  /*17de0*/  CALL.REL.NOINC `($__internal_5_$__cuda_sm70_shflsync_idx_p) ;  /* 0x0000291000007944 */ /* 0x000fea0003c00000 */
        /* <DEDUP_REMOVED lines=60> */
[----:B------:R-:W-:Y:S01]  /*181b0*/  MOV R4, R215 ;  /* 0x000000d700047202 */ /* 0x000fe20000000f00 */
[----:B------:R-:W-:Y:S05]  /*181c0*/  BRA `(.L_x_428) ;  /* 0xffff52d000007947 */ /* 0x000fea000383ffff */
.L_x_335:
[----:B------:R-:W-:Y:S01]  /*181d0*/  IMAD.MOV.U32 R84, RZ, RZ, R4 ;  /* 0x000000ffff547224 */ /* 0x000fe200078e0004 */
[----:B------:R-:W-:-:S02]  /*181e0*/  MOV R0, 0x2 ;  /* 0x0000000200007802 */ /* 0x000fc40000000f00 */
[----:B------:R-:W-:Y:S02]  /*181f0*/  MOV R2, 0x18210 ;  /* 0x0001821000027802 */ /* 0x000fe40000000f00 */
[----:B------:R-:W-:Y:S05]  /*18200*/  CALL.REL.NOINC `($__internal_4_$__cuda_sm70_shflsync_bfly_p) ;  /* 0x0000249000007944 */ /* 0x000fea0003c00000 */
[----:B------:R-:W-:Y:S01]  /*18210*/  FMNMX.FTZ R4, R4, R0, !PT ;  /* 0x0000000004047209 */ /* 0x000fe20007810000 */
[----:B------:R-:W-:Y:S01]  /*18220*/  IMAD.MOV.U32 R0, RZ, RZ, 0x1 ;  /* 0x00000001ff007424 */ /* 0x000fe200078e00ff */
[----:B------:R-:W-:-:S03]  /*18230*/  MOV R2, 0x18260 ;  /* 0x0001826000027802 */ /* 0x000fc60000000f00 */
[----:B------:R-:W-:Y:S02]  /*18240*/  IMAD.MOV.U32 R84, RZ, RZ, R4 ;  /* 0x000000ffff547224 */ /* 0x000fe400078e0004 */
[----:B------:R-:W-:Y:S05]  /*18250*/  CALL.REL.NOINC `($__internal_4_$__cuda_sm70_shflsync_bfly_p) ;  /* 0x0000244000007944 */ /* 0x000fea0003c00000 */
[----:B------:R-:W-:Y:S01]  /*18260*/  FMNMX.FTZ R90, R4, R0, !PT ;  /* 0x00000000045a7209 */ /* 0x000fe20007810000 */
[----:B------:R-:W-:Y:S01]  /*18270*/  IMAD.MOV.U32 R84, RZ, RZ, R5 ;  /* 0x000000ffff547224 */ /* 0x000fe200078e0005 */
[----:B------:R-:W-:Y:S01]  /*18280*/  MOV R2, 0x182b0 ;  /* 0x000182b000027802 */ /* 0x000fe20000000f00 */
[----:B------:R-:W-:Y:S02]  /*18290*/  IMAD.MOV.U32 R0, RZ, RZ, 0x2 ;  /* 0x00000002ff007424 */ /* 0x000fe400078e00ff */
        /* <DEDUP_REMOVED lines=26> */
[----:B------:R-:W-:Y:S01]  /*18440*/  MOV R8, R0 ;  /* 0x0000000000087202 */ /* 0x000fe20000000f00 */
[----:B------:R-:W-:Y:S05]  /*18450*/  BRA `(.L_x_429) ;  /* 0xffff5d1000007947 */ /* 0x000fea000383ffff */
.L_x_337:
[----:B-1--4-:R-:W-:Y:S01]  /*18460*/  MOV R215, RZ ;  /* 0x000000ff00d77202 */ /* 0x012fe20000000f00 */
[----:B------:R-:W-:Y:S01]  /*18470*/  IMAD.MOV.U32 R216, RZ, RZ, R56 ;  /* 0x000000ffffd87224 */ /* 0x000fe200078e0038 */
[----:B------:R-:W-:Y:S01]  /*18480*/  MOV R2, 0x184b0 ;  /* 0x000184b000027802 */ /* 0x000fe20000000f00 */
[----:B------:R-:W-:Y:S02]  /*18490*/  IMAD.MOV.U32 R3, RZ, RZ, 0x181f ;  /* 0x0000181fff037424 */ /* 0x000fe400078e00ff */
[----:B------:R-:W-:Y:S05]  /*184a0*/  CALL.REL.NOINC `($__internal_5_$__cuda_sm70_shflsync_idx_p) ;  /* 0x0000225000007944 */ /* 0x000fea0003c00000 */
[----:B------:R-:W-:Y:S01]  /*184b0*/  MOV R58, R215 ;  /* 0x000000d7003a7202 */ /* 0x000fe20000000f00 */
[----:B------:R-:W-:-:S05]  /*184c0*/  BRA `(.L_x_430) ;  /* 0xffff77e000007947 */ /* 0x000fca000383ffff */
.L_x_340:
[----:B------:R-:W-:Y:S01]  /*184d0*/  MOV R215, RZ ;  /* 0x000000ff00d77202 */ /* 0x000fe20000000f00 */
[----:B------:R-:W-:Y:S01]  /*184e0*/  IMAD.MOV.U32 R216, RZ, RZ, R84 ;  /* 0x000000ffffd87224 */ /* 0x000fe200078e0054 */
[----:B------:R-:W-:Y:S01]  /*184f0*/  MOV R2, 0x18520 ;  /* 0x0001852000027802 */ /* 0x000fe20000000f00 */
[----:B------:R-:W-:Y:S02]  /*18500*/  IMAD.MOV.U32 R3, RZ, RZ, 0x181f ;  /* 0x0000181fff037424 */ /* 0x000fe400078e00ff */
[----:B------:R-:W-:Y:S05]  /*18510*/  CALL.REL.NOINC `($__internal_5_$__cuda_sm70_shflsync_idx_p) ;  /* 0x000021e000007944 */ /* 0x000fea0003c00000 */
[----:B------:R-:W-:Y:S01]  /*18520*/  MOV R90, R215 ;  /* 0x000000d7005a7202 */ /* 0x000fe20000000f00 */
[----:B------:R-:W-:-:S05]  /*18530*/  BRA `(.L_x_431) ;  /* 0xffff821000007947 */ /* 0x000fca000383ffff */
.L_x_341:
[----:B------:R-:W-:Y:S01]  /*18540*/  MOV R215, RZ ;  /* 0x000000ff00d77202 */ /* 0x000fe20000000f00 */
[----:B------:R-:W-:Y:S01]  /*18550*/  IMAD.MOV.U32 R216, RZ, RZ, R0 ;  /* 0x000000ffffd87224 */ /* 0x000fe200078e0000 */
[----:B------:R-:W-:Y:S01]  /*18560*/  MOV R2, 0x18590 ;  /* 0x0001859000027802 */ /* 0x000fe20000000f00 */
[----:B------:R-:W-:Y:S02]  /*18570*/  IMAD.MOV.U32 R3, RZ, RZ, 0x181f ;  /* 0x0000181fff037424 */ /* 0x000fe400078e00ff */
[----:B-12---:R-:W-:Y:S05]  /*18580*/  CALL.REL.NOINC `($__internal_5_$__cuda_sm70_shflsync_idx_p) ;  /* 0x0000217000007944 */ /* 0x006fea0003c00000 */
        /* <DEDUP_REMOVED lines=13> */
[----:B------:R-:W-:Y:S05]  /*18660*/  CALL.REL.NOINC `($__internal_5_$__cuda_sm70_shflsync_idx_p) ;  /* 0x0000209000007944 */ /* 0x000fea0003c00000 */
[----:B------:R-:W-:Y:S01]  /*18670*/  MOV R3, 0x181f ;  /* 0x0000181f00037802 */ /* 0x000fe20000000f00 */
[----:B------:R-:W-:Y:S01]  /*18680*/  IMAD.MOV.U32 R90, RZ, RZ, R215 ;  /* 0x000000ffff5a7224 */ /* 0x000fe200078e00d7 */
[----:B------:R-:W-:Y:S01]  /*18690*/  MOV R215, 0x1 ;  /* 0x0000000100d77802 */ /* 0x000fe20000000f00 */
[----:B------:R-:W-:Y:S01]  /*186a0*/  IMAD.MOV.U32 R216, RZ, RZ, R0 ;  /* 0x000000ffffd87224 */ /* 0x000fe200078e0000 */
[----:B------:R-:W-:Y:S02]  /*186b0*/  MOV R2, 0x186d0 ;  /* 0x000186d000027802 */ /* 0x000fe40000000f00 */
[----:B------:R-:W-:Y:S05]  /*186c0*/  CALL.REL.NOINC `($__internal_5_$__cuda_sm70_shflsync_idx_p) ;  /* 0x0000203000007944 */ /* 0x000fea0003c00000 */
        /* <DEDUP_REMOVED lines=60> */
[----:B------:R-:W-:Y:S01]  /*18a90*/  MOV R2, R215 ;  /* 0x000000d700027202 */ /* 0x000fe20000000f00 */
[----:B------:R-:W-:-:S05]  /*18aa0*/  BRA `(.L_x_432) ;  /* 0xffff7e3000007947 */ /* 0x000fca000383ffff */
.L_x_342:
[----:B------:R-:W-:Y:S02]  /*18ab0*/  MOV R0, 0x2 ;  /* 0x0000000200007802 */ /* 0x000fe40000000f00 */
[----:B------:R-:W-:Y:S02]  /*18ac0*/  MOV R2, 0x18ae0 ;  /* 0x00018ae000027802 */ /* 0x000fe40000000f00 */
[----:B------:R-:W-:Y:S05]  /*18ad0*/  CALL.REL.NOINC `($__internal_4_$__cuda_sm70_shflsync_bfly_p) ;  /* 0x00001bc000007944 */ /* 0x000fea0003c00000 */
[----:B------:R-:W-:Y:S01]  /*18ae0*/  FMNMX.FTZ R84, R84, R0, !PT ;  /* 0x0000000054547209 */ /* 0x000fe20007810000 */
[----:B------:R-:W-:Y:S01]  /*18af0*/  IMAD.MOV.U32 R0, RZ, RZ, 0x1 ;  /* 0x00000001ff007424 */ /* 0x000fe200078e00ff */
[----:B------:R-:W-:Y:S02]  /*18b00*/  MOV R2, 0x18b20 ;  /* 0x00018b2000027802 */ /* 0x000fe40000000f00 */
        /* <DEDUP_REMOVED lines=28> */
[----:B------:R-:W-:-:S05]  /*18cd0*/  BRA `(.L_x_433) ;  /* 0xffff82b000007947 */ /* 0x000fca000383ffff */
.L_x_344:
[----:B------:R-:W-:Y:S01]  /*18ce0*/  IMAD.MOV.U32 R84, RZ, RZ, R225 ;  /* 0x000000ffff547224 */ /* 0x000fe200078e00e1 */
[----:B------:R-:W-:-:S02]  /*18cf0*/  MOV R0, 0x2 ;  /* 0x0000000200007802 */ /* 0x000fc40000000f00 */
[----:B------:R-:W-:Y:S02]  /*18d00*/  MOV R2, 0x18d20 ;  /* 0x00018d2000027802 */ /* 0x000fe40000000f00 */
[----:B------:R-:W-:Y:S05]  /*18d10*/  CALL.REL.NOINC `($__internal_4_$__cuda_sm70_shflsync_bfly_p) ;  /* 0x0000198000007944 */ /* 0x000fea0003c00000 */
[----:B------:R-:W-:Y:S05]  /*18d20*/  BRA `(.L_x_434) ;  /* 0xffffa00000007947 */ /* 0x000fea000383ffff */
.L_x_345:
[----:B------:R-:W-:Y:S01]  /*18d30*/  IMAD.MOV.U32 R84, RZ, RZ, R4 ;  /* 0x000000ffff547224 */ /* 0x000fe200078e0004 */
[----:B------:R-:W-:Y:S02]  /*18d40*/  MOV R0, 0x1 ;  /* 0x0000000100007802 */ /* 0x000fe40000000f00 */
[----:B------:R-:W-:Y:S02]  /*18d50*/  MOV R2, 0x18d70 ;  /* 0x00018d7000027802 */ /* 0x000fe40000000f00 */
[----:B-1----:R-:W-:Y:S05]  /*18d60*/  CALL.REL.NOINC `($__internal_4_$__cuda_sm70_shflsync_bfly_p) ;  /* 0x0000193000007944 */ /* 0x002fea0003c00000 */
[----:B------:R-:W-:Y:S01]  /*18d70*/  FADD.FTZ R4, R4, R0 ;  /* 0x0000000004047221 */ /* 0x000fe20000010000 */
[----:B------:R-:W-:Y:S02]  /*18d80*/  MOV R84, R224 ;  /* 0x000000e000547202 */ /* 0x000fe40000000f00 */
[----:B------:R-:W-:Y:S02]  /*18d90*/  MOV R0, 0x2 ;  /* 0x0000000200007802 */ /* 0x000fe40000000f00 */
[----:B------:R-:W-:Y:S02]  /*18da0*/  MOV R2, 0x18dc0 ;  /* 0x00018dc000027802 */ /* 0x000fe40000000f00 */
[----:B------:R-:W-:Y:S05]  /*18db0*/  CALL.REL.NOINC `($__internal_4_$__cuda_sm70_shflsync_bfly_p) ;  /* 0x000018e000007944 */ /* 0x000fea0003c00000 */
[----:B------:R-:W-:Y:S01]  /*18dc0*/  FADD.FTZ R6, R224, R0 ;  /* 0x00000000e0067221 */ /* 0x000fe20000010000 */
[----:B------:R-:W-:Y:S02]  /*18dd0*/  MOV R0, 0x1 ;  /* 0x0000000100007802 */ /* 0x000fe40000000f00 */
[----:B------:R-:W-:-:S02]  /*18de0*/  MOV R2, 0x18e10 ;  /* 0x00018e1000027802 */ /* 0x000fc40000000f00 */
[----:B------:R-:W-:Y:S02]  /*18df0*/  MOV R84, R6 ;  /* 0x0000000600547202 */ /* 0x000fe40000000f00 */
[----:B------:R-:W-:Y:S05]  /*18e00*/  CALL.REL.NOINC `($__internal_4_$__cuda_sm70_shflsync_bfly_p) ;  /* 0x0000189000007944 */ /* 0x000fea0003c00000 */
[----:B------:R-:W-:Y:S01]  /*18e10*/  FADD.FTZ R6, R6, R0 ;  /* 0x0000000006067221 */ /* 0x000fe20000010000 */
[----:B------:R-:W-:Y:S02]  /*18e20*/  MOV R84, R243 ;  /* 0x000000f300547202 */ /* 0x000fe40000000f00 */
[----:B------:R-:W-:Y:S02]  /*18e30*/  MOV R0, 0x2 ;  /* 0x0000000200007802 */ /* 0x000fe40000000f00 */
[----:B------:R-:W-:Y:S02]  /*18e40*/  MOV R2, 0x18e60 ;  /* 0x00018e6000027802 */ /* 0x000fe40000000f00 */
[----:B------:R-:W-:Y:S05]  /*18e50*/  CALL.REL.NOINC `($__internal_4_$__cuda_sm70_shflsync_bfly_p) ;  /* 0x0000184000007944 */ /* 0x000fea0003c00000 */
[----:B------:R-:W-:Y:S01]  /*18e60*/  FADD.FTZ R5, R243, R0 ;  /* 0x00000000f3057221 */ /* 0x000fe20000010000 */
[----:B------:R-:W-:Y:S02]  /*18e70*/  MOV R0, 0x1 ;  /* 0x0000000100007802 */ /* 0x000fe40000000f00 */
[----:B------:R-:W-:Y:S02]  /*18e80*/  MOV R2, 0x18eb0 ;  /* 0x00018eb000027802 */ /* 0x000fe40000000f00 */
[----:B------:R-:W-:-:S02]  /*18e90*/  MOV R84, R5 ;  /* 0x0000000500547202 */ /* 0x000fc40000000f00 */
[----:B------:R-:W-:Y:S05]  /*18ea0*/  CALL.REL.NOINC `($__internal_4_$__cuda_sm70_shflsync_bfly_p) ;  /* 0x000017f000007944 */ /* 0x000fea0003c00000 */
[----:B------:R-:W-:Y:S01]  /*18eb0*/  FADD.FTZ R5, R5, R0 ;  /* 0x0000000005057221 */ /* 0x000fe20000010000 */
[----:B------:R-:W-:-:S02]  /*18ec0*/  MOV R84, R246 ;  /* 0x000000f600547202 */ /* 0x000fc40000000f00 */
[----:B------:R-:W-:Y:S02]  /*18ed0*/  MOV R0, 0x2 ;  /* 0x0000000200007802 */ /* 0x000fe40000000f00 */
[----:B------:R-:W-:Y:S02]  /*18ee0*/  MOV R2, 0x18f00 ;  /* 0x00018f0000027802 */ /* 0x000fe40000000f00 */
[----:B------:R-:W-:Y:S05]  /*18ef0*/  CALL.REL.NOINC `($__internal_4_$__cuda_sm70_shflsync_bfly_p) ;  /* 0x000017a000007944 */ /* 0x000fea0003c00000 */
[----:B------:R-:W-:Y:S01]  /*18f00*/  FADD.FTZ R7, R246, R0 ;  /* 0x00000000f6077221 */ /* 0x000fe20000010000 */
[----:B------:R-:W-:Y:S02]  /*18f10*/  MOV R0, 0x1 ;  /* 0x0000000100007802 */ /* 0x000fe40000000f00 */
[----:B------:R-:W-:Y:S02]  /*18f20*/  MOV R2, 0x18f50 ;  /* 0x00018f5000027802 */ /* 0x000fe40000000f00 */
[----:B------:R-:W-:Y:S02]  /*18f30*/  MOV R84, R7 ;  /* 0x0000000700547202 */ /* 0x000fe40000000f00 */
[----:B------:R-:W-:Y:S05]  /*18f40*/  CALL.REL.NOINC `($__internal_4_$__cuda_sm70_shflsync_bfly_p) ;  /* 0x0000175000007944 */ /* 0x000fea0003c00000 */
[----:B------:R-:W-:Y:S01]  /*18f50*/  MOV R8, R0 ;  /* 0x0000000000087202 */ /* 0x000fe20000000f00 */
[----:B------:R-:W-:Y:S05]  /*18f60*/  BRA `(.L_x_435) ;  /* 0xffff9eb000007947 */ /* 0x000fea000383ffff */
.L_x_352:
[----:B-1-34-:R-:W-:Y:S01]  /*18f70*/  IMAD.MOV.U32 R216, RZ, RZ, R5 ;  /* 0x000000ffffd87224 */ /* 0x01afe200078e0005 */
[----:B------:R-:W-:Y:S01]  /*18f80*/  MOV R215, RZ ;  /* 0x000000ff00d77202 */ /* 0x000fe20000000f00 */
[----:B------:R-:W-:Y:S01]  /*18f90*/  IMAD.MOV.U32 R3, RZ, RZ, 0x181f ;  /* 0x0000181fff037424 */ /* 0x000fe200078e00ff */
[----:B------:R-:W-:-:S02]  /*18fa0*/  MOV R2, 0x18fc0 ;  /* 0x00018fc000027802 */ /* 0x000fc40000000f00 */
[----:B------:R-:W-:Y:S05]  /*18fb0*/  CALL.REL.NOINC `($__internal_5_$__cuda_sm70_shflsync_idx_p) ;  /* 0x0000174000007944 */ /* 0x000fea0003c00000 */
[----:B------:R-:W-:Y:S01]  /*18fc0*/  MOV R7, R215 ;  /* 0x000000d700077202 */ /* 0x000fe20000000f00 */
[----:B------:R-:W-:Y:S05]  /*18fd0*/  BRA `(.L_x_436) ;  /* 0xffffb51000007947 */ /* 0x000fea000383ffff */
.L_x_353:
[----:B------:R-:W-:Y:S01]  /*18fe0*/  IMAD.MOV.U32 R216, RZ, RZ, R6 ;  /* 0x000000ffffd87224 */ /* 0x000fe200078e0006 */
[----:B------:R-:W-:Y:S01]  /*18ff0*/  MOV R215, RZ ;  /* 0x000000ff00d77202 */ /* 0x000fe20000000f00 */
[----:B------:R-:W-:Y:S01]  /*19000*/  IMAD.MOV.U32 R3, RZ, RZ, 0x181f ;  /* 0x0000181fff037424 */ /* 0x000fe200078e00ff */
[----:B------:R-:W-:-:S02]  /*19010*/  MOV R2, 0x19030 ;  /* 0x0001903000027802 */ /* 0x000fc40000000f00 */
[----:B-12---:R-:W-:Y:S05]  /*19020*/  CALL.REL.NOINC `($__internal_5_$__cuda_sm70_shflsync_idx_p) ;  /* 0x000016d000007944 */ /* 0x006fea0003c00000 */
[----:B------:R-:W-:Y:S01]  /*19030*/  MOV R2, R215 ;  /* 0x000000d700027202 */ /* 0x000fe20000000f00 */
[----:B------:R-:W-:Y:S05]  /*19040*/  BRA `(.L_x_437) ;  /* 0xffffb4c000007947 */ /* 0x000fea000383ffff */
.L_x_354:
[----:B------:R-:W-:Y:S01]  /*19050*/  IMAD.MOV.U32 R216, RZ, RZ, R5 ;  /* 0x000000ffffd87224 */ /* 0x000fe200078e0005 */
[----:B------:R-:W-:Y:S01]  /*19060*/  MOV R215, 0x1 ;  /* 0x0000000100d77802 */ /* 0x000fe20000000f00 */
[----:B--2---:R-:W-:Y:S01]  /*19070*/  IMAD.MOV.U32 R3, RZ, RZ, 0x181f ;  /* 0x0000181fff037424 */ /* 0x004fe200078e00ff */
[----:B------:R-:W-:-:S02]  /*19080*/  MOV R2, 0x190a0 ;  /* 0x000190a000027802 */ /* 0x000fc40000000f00 */
[----:B-1-3--:R-:W-:Y:S05]  /*19090*/  CALL.REL.NOINC `($__internal_5_$__cuda_sm70_shflsync_idx_p) ;  /* 0x0000166000007944 */ /* 0x00afea0003c00000 */
        /* <DEDUP_REMOVED lines=8> */
.L_x_355:
[----:B------:R-:W-:Y:S01]  /*19120*/  IMAD.MOV.U32 R216, RZ, RZ, R5 ;  /* 0x000000ffffd87224 */ /* 0x000fe200078e0005 */
[----:B------:R-:W-:Y:S01]  /*19130*/  MOV R215, 0x2 ;  /* 0x0000000200d77802 */ /* 0x000fe20000000f00 */
[----:B-1----:R-:W-:Y:S01]  /*19140*/  IMAD.MOV.U32 R3, RZ, RZ, 0x181f ;  /* 0x0000181fff037424 */ /* 0x002fe200078e00ff */
[----:B------:R-:W-:Y:S02]  /*19150*/  MOV R2, 0x19170 ;  /* 0x0001917000027802 */ /* 0x000fe40000000f00 */
[----:B---34-:R-:W-:Y:S05]  /*19160*/  CALL.REL.NOINC `($__internal_5_$__cuda_sm70_shflsync_idx_p) ;  /* 0x0000159000007944 */ /* 0x018fea0003c00000 */
[----:B------:R-:W-:Y:S01]  /*19170*/  MOV R7, R215 ;  /* 0x000000d700077202 */ /* 0x000fe20000000f00 */
[----:B------:R-:W-:Y:S05]  /*19180*/  BRA `(.L_x_439) ;  /* 0xffffb46000007947 */ /* 0x000fea000383ffff */
.L_x_356:
[----:B------:R-:W-:Y:S01]  /*19190*/  IMAD.MOV.U32 R216, RZ, RZ, R6 ;  /* 0x000000ffffd87224 */ /* 0x000fe200078e0006 */
[----:B------:R-:W-:Y:S01]  /*191a0*/  MOV R215, 0x2 ;  /* 0x0000000200d77802 */ /* 0x000fe20000000f00 */
[----:B-1----:R-:W-:Y:S01]  /*191b0*/  IMAD.MOV.U32 R3, RZ, RZ, 0x181f ;  /* 0x0000181fff037424 */ /* 0x002fe200078e00ff */
[----:B------:R-:W-:Y:S02]  /*191c0*/  MOV R2, 0x191e0 ;  /* 0x000191e000027802 */ /* 0x000fe40000000f00 */
[----:B--234-:R-:W-:Y:S05]  /*191d0*/  CALL.REL.NOINC `($__internal_5_$__cuda_sm70_shflsync_idx_p) ;  /* 0x0000152000007944 */ /* 0x01cfea0003c00000 */
[----:B------:R-:W-:Y:S01]  /*191e0*/  MOV R2, R215 ;  /* 0x000000d700027202 */ /* 0x000fe20000000f00 */
[----:B------:R-:W-:Y:S05]  /*191f0*/  BRA `(.L_x_440) ;  /* 0xffffb41000007947 */ /* 0x000fea000383ffff */
.L_x_357:
[----:B------:R-:W-:Y:S01]  /*19200*/  IMAD.MOV.U32 R216, RZ, RZ, R5 ;  /* 0x000000ffffd87224 */ /* 0x000fe200078e0005 */
[----:B------:R-:W-:Y:S01]  /*19210*/  MOV R215, 0x3 ;  /* 0x0000000300d77802 */ /* 0x000fe20000000f00 */
[----:B--2---:R-:W-:Y:S01]  /*19220*/  IMAD.MOV.U32 R3, RZ, RZ, 0x181f ;  /* 0x0000181fff037424 */ /* 0x004fe200078e00ff */
[----:B------:R-:W-:-:S02]  /*19230*/  MOV R2, 0x19250 ;  /* 0x0001925000027802 */ /* 0x000fc40000000f00 */
[----:B-1-34-:R-:W-:Y:S05]  /*19240*/  CALL.REL.NOINC `($__internal_5_$__cuda_sm70_shflsync_idx_p) ;  /* 0x000014b000007944 */ /* 0x01afea0003c00000 */
        /* <DEDUP_REMOVED lines=8> */
.L_x_358:
[----:B------:R-:W-:Y:S01]  /*192d0*/  IMAD.MOV.U32 R216, RZ, RZ, R5 ;  /* 0x000000ffffd87224 */ /* 0x000fe200078e0005 */
[----:B------:R-:W-:Y:S01]  /*192e0*/  MOV R215, 0x4 ;  /* 0x0000000400d77802 */ /* 0x000fe20000000f00 */
[----:B--2---:R-:W-:Y:S01]  /*192f0*/  IMAD.MOV.U32 R3, RZ, RZ, 0x181f ;  /* 0x0000181fff037424 */ /* 0x004fe200078e00ff */
[----:B------:R-:W-:Y:S02]  /*19300*/  MOV R2, 0x19320 ;  /* 0x0001932000027802 */ /* 0x000fe40000000f00 */
[----:B-1-34-:R-:W-:Y:S05]  /*19310*/  CALL.REL.NOINC `($__internal_5_$__cuda_sm70_shflsync_idx_p) ;  /* 0x000013e000007944 */ /* 0x01afea0003c00000 */
[----:B------:R-:W-:Y:S01]  /*19320*/  MOV R7, R215 ;  /* 0x000000d700077202 */ /* 0x000fe20000000f00 */
[----:B------:R-:W-:Y:S05]  /*19330*/  BRA `(.L_x_442) ;  /* 0xffffb3c000007947 */ /* 0x000fea000383ffff */
.L_x_359:
[----:B------:R-:W-:Y:S01]  /*19340*/  IMAD.MOV.U32 R216, RZ, RZ, R6 ;  /* 0x000000ffffd87224 */ /* 0x000fe200078e0006 */
[----:B------:R-:W-:Y:S01]  /*19350*/  MOV R215, 0x4 ;  /* 0x0000000400d77802 */ /* 0x000fe20000000f00 */
[----:B--2---:R-:W-:Y:S01]  /*19360*/  IMAD.MOV.U32 R3, RZ, RZ, 0x181f ;  /* 0x0000181fff037424 */ /* 0x004fe200078e00ff */
[----:B------:R-:W-:Y:S02]  /*19370*/  MOV R2, 0x19390 ;  /* 0x0001939000027802 */ /* 0x000fe40000000f00 */
[----:B-1-34-:R-:W-:Y:S05]  /*19380*/  CALL.REL.NOINC `($__internal_5_$__cuda_sm70_shflsync_idx_p) ;  /* 0x0000137000007944 */ /* 0x01afea0003c00000 */
[----:B------:R-:W-:Y:S01]  /*19390*/  MOV R2, R215 ;  /* 0x000000d700027202 */ /* 0x000fe20000000f00 */
[----:B------:R-:W-:Y:S05]  /*193a0*/  BRA `(.L_x_443) ;  /* 0xffffb37000007947 */ /* 0x000fea000383ffff */
.L_x_360:
[----:B------:R-:W-:Y:S01]  /*193b0*/  IMAD.MOV.U32 R216, RZ, RZ, R5 ;  /* 0x000000ffffd87224 */ /* 0x000fe200078e0005 */
[----:B------:R-:W-:Y:S01]  /*193c0*/  MOV R215, 0x5 ;  /* 0x0000000500d77802 */ /* 0x000fe20000000f00 */
[----:B-1----:R-:W-:Y:S01]  /*193d0*/  IMAD.MOV.U32 R3, RZ, RZ, 0x181f ;  /* 0x0000181fff037424 */ /* 0x002fe200078e00ff */
[----:B------:R-:W-:-:S02]  /*193e0*/  MOV R2, 0x19400 ;  /* 0x0001940000027802 */ /* 0x000fc40000000f00 */
[----:B--234-:R-:W-:Y:S05]  /*193f0*/  CALL.REL.NOINC `($__internal_5_$__cuda_sm70_shflsync_idx_p) ;  /* 0x0000130000007944 */ /* 0x01cfea0003c00000 */
        /* <DEDUP_REMOVED lines=8> */
.L_x_361:
[----:B------:R-:W-:Y:S01]  /*19480*/  IMAD.MOV.U32 R216, RZ, RZ, R5 ;  /* 0x000000ffffd87224 */ /* 0x000fe200078e0005 */
[----:B------:R-:W-:Y:S01]  /*19490*/  MOV R215, 0x6 ;  /* 0x0000000600d77802 */ /* 0x000fe20000000f00 */
[----:B--2---:R-:W-:Y:S01]  /*194a0*/  IMAD.MOV.U32 R3, RZ, RZ, 0x181f ;  /* 0x0000181fff037424 */ /* 0x004fe200078e00ff */
[----:B------:R-:W-:Y:S02]  /*194b0*/  MOV R2, 0x194d0 ;  /* 0x000194d000027802 */ /* 0x000fe40000000f00 */
[----:B-1--4-:R-:W-:Y:S05]  /*194c0*/  CALL.REL.NOINC `($__internal_5_$__cuda_sm70_shflsync_idx_p) ;  /* 0x0000123000007944 */ /* 0x012fea0003c00000 */
[----:B------:R-:W-:Y:S01]  /*194d0*/  MOV R7, R215 ;  /* 0x000000d700077202 */ /* 0x000fe20000000f00 */
[----:B------:R-:W-:Y:S05]  /*194e0*/  BRA `(.L_x_445) ;  /* 0xffffb32000007947 */ /* 0x000fea000383ffff */
.L_x_362:
[----:B------:R-:W-:Y:S01]  /*194f0*/  IMAD.MOV.U32 R216, RZ, RZ, R6 ;  /* 0x000000ffffd87224 */ /* 0x000fe200078e0006 */
[----:B------:R-:W-:Y:S01]  /*19500*/  MOV R215, 0x6 ;  /* 0x0000000600d77802 */ /* 0x000fe20000000f00 */
[----:B--2---:R-:W-:Y:S01]  /*19510*/  IMAD.MOV.U32 R3, RZ, RZ, 0x181f ;  /* 0x0000181fff037424 */ /* 0x004fe200078e00ff */
[----:B------:R-:W-:Y:S02]  /*19520*/  MOV R2, 0x19540 ;  /* 0x0001954000027802 */ /* 0x000fe40000000f00 */
[----:B-1-34-:R-:W-:Y:S05]  /*19530*/  CALL.REL.NOINC `($__internal_5_$__cuda_sm70_shflsync_idx_p) ;  /* 0x000011c000007944 */ /* 0x01afea0003c00000 */
[----:B------:R-:W-:Y:S01]  /*19540*/  MOV R2, R215 ;  /* 0x000000d700027202 */ /* 0x000fe20000000f00 */
[----:B------:R-:W-:Y:S05]  /*19550*/  BRA `(.L_x_446) ;  /* 0xffffb2d000007947 */ /* 0x000fea000383ffff */
.L_x_363:
[----:B------:R-:W-:Y:S01]  /*19560*/  IMAD.MOV.U32 R216, RZ, RZ, R5 ;  /* 0x000000ffffd87224 */ /* 0x000fe200078e0005 */
[----:B------:R-:W-:Y:S01]  /*19570*/  MOV R215, 0x7 ;  /* 0x0000000700d77802 */ /* 0x000fe20000000f00 */
[----:B-1----:R-:W-:Y:S01]  /*19580*/  IMAD.MOV.U32 R3, RZ, RZ, 0x181f ;  /* 0x0000181fff037424 */ /* 0x002fe200078e00ff */
[----:B------:R-:W-:-:S02]  /*19590*/  MOV R2, 0x195b0 ;  /* 0x000195b000027802 */ /* 0x000fc40000000f00 */
[----:B--2-4-:R-:W-:Y:S05]  /*195a0*/  CALL.REL.NOINC `($__internal_5_$__cuda_sm70_shflsync_idx_p) ;  /* 0x0000115000007944 */ /* 0x014fea0003c00000 */
        /* <DEDUP_REMOVED lines=8> */
.L_x_365:
[----:B------:R-:W-:Y:S01]  /*19630*/  IMAD.MOV.U32 R216, RZ, RZ, R5 ;  /* 0x000000ffffd87224 */ /* 0x000fe200078e0005 */
[----:B------:R-:W-:Y:S01]  /*19640*/  MOV R215, RZ ;  /* 0x000000ff00d77202 */ /* 0x000fe20000000f00 */
[----:B------:R-:W-:Y:S01]  /*19650*/  IMAD.MOV.U32 R3, RZ, RZ, 0x1c1f ;  /* 0x00001c1fff037424 */ /* 0x000fe200078e00ff */
[----:B------:R-:W-:Y:S02]  /*19660*/  MOV R2, 0x19680 ;  /* 0x0001968000027802 */ /* 0x000fe40000000f00 */
[----:B------:R-:W-:Y:S05]  /*19670*/  CALL.REL.NOINC `($__internal_5_$__cuda_sm70_shflsync_idx_p) ;  /* 0x0000108000007944 */ /* 0x000fea0003c00000 */
[----:B------:R-:W-:Y:S01]  /*19680*/  MOV R4, R215 ;  /* 0x000000d700047202 */ /* 0x000fe20000000f00 */
[----:B------:R-:W-:Y:S05]  /*19690*/  BRA `(.L_x_448) ;  /* 0xffffb49000007947 */ /* 0x000fea000383ffff */
.L_x_366:
[----:B------:R-:W-:Y:S01]  /*196a0*/  IMAD.MOV.U32 R216, RZ, RZ, R12 ;  /* 0x000000ffffd87224 */ /* 0x000fe200078e000c */
[----:B------:R-:W-:Y:S01]  /*196b0*/  MOV R215, RZ ;  /* 0x000000ff00d77202 */ /* 0x000fe20000000f00 */
[----:B------:R-:W-:Y:S01]  /*196c0*/  IMAD.MOV.U32 R3, RZ, RZ, 0x1c1f ;  /* 0x00001c1fff037424 */ /* 0x000fe200078e00ff */
[----:B------:R-:W-:Y:S02]  /*196d0*/  MOV R2, 0x196f0 ;  /* 0x000196f000027802 */ /* 0x000fe40000000f00 */
[----:B-12---:R-:W-:Y:S05]  /*196e0*/  CALL.REL.NOINC `($__internal_5_$__cuda_sm70_shflsync_idx_p) ;  /* 0x0000101000007944 */ /* 0x006fea0003c00000 */
[----:B------:R-:W-:Y:S01]  /*196f0*/  MOV R0, R215 ;  /* 0x000000d700007202 */ /* 0x000fe20000000f00 */
[----:B------:R-:W-:Y:S05]  /*19700*/  BRA `(.L_x_449) ;  /* 0xffffb44000007947 */ /* 0x000fea000383ffff */
.L_x_369:
[----:B------:R-:W-:Y:S01]  /*19710*/  IMAD.MOV.U32 R216, RZ, RZ, R5 ;  /* 0x000000ffffd87224 */ /* 0x000fe200078e0005 */
[----:B------:R-:W-:Y:S01]  /*19720*/  MOV R215, 0x1 ;  /* 0x0000000100d77802 */ /* 0x000fe20000000f00 */
[----:B----4-:R-:W-:Y:S01]  /*19730*/  IMAD.MOV.U32 R3, RZ, RZ, 0x1c1f ;  /* 0x00001c1fff037424 */ /* 0x010fe200078e00ff */
[----:B------:R-:W-:-:S02]  /*19740*/  MOV R2, 0x19760 ;  /* 0x0001976000027802 */ /* 0x000fc40000000f00 */
[----:B-123--:R-:W-:Y:S05]  /*19750*/  CALL.REL.NOINC `($__internal_5_$__cuda_sm70_shflsync_idx_p) ;  /* 0x00000fa000007944 */ /* 0x00efea0003c00000 */
        /* <DEDUP_REMOVED lines=8> */
.L_x_372:
[----:B------:R-:W-:Y:S01]  /*197e0*/  IMAD.MOV.U32 R216, RZ, RZ, R5 ;  /* 0x000000ffffd87224 */ /* 0x000fe200078e0005 */
[----:B------:R-:W-:Y:S01]  /*197f0*/  MOV R215, 0x2 ;  /* 0x0000000200d77802 */ /* 0x000fe20000000f00 */
[----:B-1----:R-:W-:Y:S01]  /*19800*/  IMAD.MOV.U32 R3, RZ, RZ, 0x1c1f ;  /* 0x00001c1fff037424 */ /* 0x002fe200078e00ff */
[----:B------:R-:W-:Y:S02]  /*19810*/  MOV R2, 0x19830 ;  /* 0x0001983000027802 */ /* 0x000fe40000000f00 */
[----:B--234-:R-:W-:Y:S05]  /*19820*/  CALL.REL.NOINC `($__internal_5_$__cuda_sm70_shflsync_idx_p) ;  /* 0x00000ed000007944 */ /* 0x01cfea0003c00000 */
[----:B------:R-:W-:Y:S01]  /*19830*/  MOV R4, R215 ;  /* 0x000000d700047202 */ /* 0x000fe20000000f00 */
[----:B------:R-:W-:Y:S05]  /*19840*/  BRA `(.L_x_451) ;  /* 0xffffb9b000007947 */ /* 0x000fea000383ffff */
.L_x_373:
[----:B------:R-:W-:Y:S01]  /*19850*/  IMAD.MOV.U32 R216, RZ, RZ, R12 ;  /* 0x000000ffffd87224 */ /* 0x000fe200078e000c */
[----:B------:R-:W-:Y:S01]  /*19860*/  MOV R215, 0x2 ;  /* 0x0000000200d77802 */ /* 0x000fe20000000f00 */
[----:B------:R-:W-:Y:S01]  /*19870*/  IMAD.MOV.U32 R3, RZ, RZ, 0x1c1f ;  /* 0x00001c1fff037424 */ /* 0x000fe200078e00ff */
[----:B------:R-:W-:Y:S02]  /*19880*/  MOV R2, 0x198a0 ;  /* 0x000198a000027802 */ /* 0x000fe40000000f00 */
[----:B-1234-:R-:W-:Y:S05]  /*19890*/  CALL.REL.NOINC `($__internal_5_$__cuda_sm70_shflsync_idx_p) ;  /* 0x00000e6000007944 */ /* 0x01efea0003c00000 */
[----:B------:R-:W-:Y:S01]  /*198a0*/  MOV R0, R215 ;  /* 0x000000d700007202 */ /* 0x000fe20000000f00 */
[----:B------:R-:W-:Y:S05]  /*198b0*/  BRA `(.L_x_452) ;  /* 0xffffb96000007947 */ /* 0x000fea000383ffff */
.L_x_376:
        /* <DEDUP_REMOVED lines=13> */
.L_x_380:
[----:B------:R-:W-:Y:S01]  /*19990*/  IMAD.MOV.U32 R216, RZ, RZ, R5 ;  /* 0x000000ffffd87224 */ /* 0x000fe200078e0005 */
[----:B------:R-:W-:Y:S01]  /*199a0*/  MOV R215, RZ ;  /* 0x000000ff00d77202 */ /* 0x000fe20000000f00 */
[----:B------:R-:W-:Y:S01]  /*199b0*/  IMAD.MOV.U32 R3, RZ, RZ, 0x181f ;  /* 0x0000181fff037424 */ /* 0x000fe200078e00ff */
[----:B------:R-:W-:Y:S02]  /*199c0*/  MOV R2, 0x199e0 ;  /* 0x000199e000027802 */ /* 0x000fe40000000f00 */
[----:B------:R-:W-:Y:S05]  /*199d0*/  CALL.REL.NOINC `($__internal_5_$__cuda_sm70_shflsync_idx_p) ;  /* 0x00000d2000007944 */ /* 0x000fea0003c00000 */
[----:B------:R-:W-:Y:S01]  /*199e0*/  MOV R7, R215 ;  /* 0x000000d700077202 */ /* 0x000fe20000000f00 */
[----:B------:R-:W-:Y:S05]  /*199f0*/  BRA `(.L_x_454) ;  /* 0xffffc6f000007947 */ /* 0x000fea000383ffff */
.L_x_381:
[----:B------:R-:W-:Y:S01]  /*19a00*/  IMAD.MOV.U32 R216, RZ, RZ, R6 ;  /* 0x000000ffffd87224 */ /* 0x000fe200078e0006 */
[----:B------:R-:W-:Y:S01]  /*19a10*/  MOV R215, RZ ;  /* 0x000000ff00d77202 */ /* 0x000fe20000000f00 */
[----:B------:R-:W-:Y:S01]  /*19a20*/  IMAD.MOV.U32 R3, RZ, RZ, 0x181f ;  /* 0x0000181fff037424 */ /* 0x000fe200078e00ff */
[----:B------:R-:W-:Y:S02]  /*19a30*/  MOV R2, 0x19a50 ;  /* 0x00019a5000027802 */ /* 0x000fe40000000f00 */
[----:B-12---:R-:W-:Y:S05]  /*19a40*/  CALL.REL.NOINC `($__internal_5_$__cuda_sm70_shflsync_idx_p) ;  /* 0x00000cb000007944 */ /* 0x006fea0003c00000 */
[----:B------:R-:W-:Y:S01]  /*19a50*/  MOV R2, R215 ;  /* 0x000000d700027202 */ /* 0x000fe20000000f00 */
[----:B------:R-:W-:Y:S05]  /*19a60*/  BRA `(.L_x_455) ;  /* 0xffffc6a000007947 */ /* 0x000fea000383ffff */
.L_x_382:
        /* <DEDUP_REMOVED lines=13> */
.L_x_383:
[----:B------:R-:W-:Y:S01]  /*19b40*/  IMAD.MOV.U32 R216, RZ, RZ, R5 ;  /* 0x000000ffffd87224 */ /* 0x000fe200078e0005 */
[----:B------:R-:W-:Y:S01]  /*19b50*/  MOV R215, 0x2 ;  /* 0x0000000200d77802 */ /* 0x000fe20000000f00 */
[----:B-1----:R-:W-:Y:S01]  /*19b60*/  IMAD.MOV.U32 R3, RZ, RZ, 0x181f ;  /* 0x0000181fff037424 */ /* 0x002fe200078e00ff */
[----:B------:R-:W-:Y:S02]  /*19b70*/  MOV R2, 0x19b90 ;  /* 0x00019b9000027802 */ /* 0x000fe40000000f00 */
[----:B---34-:R-:W-:Y:S05]  /*19b80*/  CALL.REL.NOINC `($__internal_5_$__cuda_sm70_shflsync_idx_p) ;  /* 0x00000b7000007944 */ /* 0x018fea0003c00000 */
[----:B------:R-:W-:Y:S01]  /*19b90*/  MOV R7, R215 ;  /* 0x000000d700077202 */ /* 0x000fe20000000f00 */
[----:B------:R-:W-:Y:S05]  /*19ba0*/  BRA `(.L_x_457) ;  /* 0xffffc65000007947 */ /* 0x000fea000383ffff */
.L_x_384:
[----:B------:R-:W-:Y:S01]  /*19bb0*/  IMAD.MOV.U32 R216, RZ, RZ, R6 ;  /* 0x000000ffffd87224 */ /* 0x000fe200078e0006 */
[----:B------:R-:W-:Y:S01]  /*19bc0*/  MOV R215, 0x2 ;  /* 0x0000000200d77802 */ /* 0x000fe20000000f00 */
[----:B-1----:R-:W-:Y:S01]  /*19bd0*/  IMAD.MOV.U32 R3, RZ, RZ, 0x181f ;  /* 0x0000181fff037424 */ /* 0x002fe200078e00ff */
[----:B------:R-:W-:Y:S02]  /*19be0*/  MOV R2, 0x19c00 ;  /* 0x00019c0000027802 */ /* 0x000fe40000000f00 */
[----:B--234-:R-:W-:Y:S05]  /*19bf0*/  CALL.REL.NOINC `($__internal_5_$__cuda_sm70_shflsync_idx_p) ;  /* 0x00000b0000007944 */ /* 0x01cfea0003c00000 */
[----:B------:R-:W-:Y:S01]  /*19c00*/  MOV R2, R215 ;  /* 0x000000d700027202 */ /* 0x000fe20000000f00 */
[----:B------:R-:W-:Y:S05]  /*19c10*/  BRA `(.L_x_458) ;  /* 0xffffc60000007947 */ /* 0x000fea000383ffff */
.L_x_385:
        /* <DEDUP_REMOVED lines=13> */
.L_x_386:
[----:B------:R-:W-:Y:S01]  /*19cf0*/  IMAD.MOV.U32 R216, RZ, RZ, R5 ;  /* 0x000000ffffd87224 */ /* 0x000fe200078e0005 */
[----:B------:R-:W-:Y:S01]  /*19d00*/  MOV R215, 0x4 ;  /* 0x0000000400d77802 */ /* 0x000fe20000000f00 */
[----:B--2---:R-:W-:Y:S01]  /*19d10*/  IMAD.MOV.U32 R3, RZ, RZ, 0x181f ;  /* 0x0000181fff037424 */ /* 0x004fe200078e00ff */
[----:B------:R-:W-:Y:S02]  /*19d20*/  MOV R2, 0x19d40 ;  /* 0x00019d4000027802 */ /* 0x000fe40000000f00 */
[----:B-1-34-:R-:W-:Y:S05]  /*19d30*/  CALL.REL.NOINC `($__internal_5_$__cuda_sm70_shflsync_idx_p) ;  /* 0x000009c000007944 */ /* 0x01afea0003c00000 */
[----:B------:R-:W-:Y:S01]  /*19d40*/  MOV R7, R215 ;  /* 0x000000d700077202 */ /* 0x000fe20000000f00 */
[----:B------:R-:W-:Y:S05]  /*19d50*/  BRA `(.L_x_460) ;  /* 0xffffc5b000007947 */ /* 0x000fea000383ffff */
.L_x_387:
[----:B------:R-:W-:Y:S01]  /*19d60*/  IMAD.MOV.U32 R216, RZ, RZ, R6 ;  /* 0x000000ffffd87224 */ /* 0x000fe200078e0006 */
[----:B------:R-:W-:Y:S01]  /*19d70*/  MOV R215, 0x4 ;  /* 0x0000000400d77802 */ /* 0x000fe20000000f00 */
[----:B--2---:R-:W-:Y:S01]  /*19d80*/  IMAD.MOV.U32 R3, RZ, RZ, 0x181f ;  /* 0x0000181fff037424 */ /* 0x004fe200078e00ff */
[----:B------:R-:W-:Y:S02]  /*19d90*/  MOV R2, 0x19db0 ;  /* 0x00019db000027802 */ /* 0x000fe40000000f00 */
[----:B-1-34-:R-:W-:Y:S05]  /*19da0*/  CALL.REL.NOINC `($__internal_5_$__cuda_sm70_shflsync_idx_p) ;  /* 0x0000095000007944 */ /* 0x01afea0003c00000 */
[----:B------:R-:W-:Y:S01]  /*19db0*/  MOV R2, R215 ;  /* 0x000000d700027202 */ /* 0x000fe20000000f00 */
[----:B------:R-:W-:Y:S05]  /*19dc0*/  BRA `(.L_x_461) ;  /* 0xffffc56000007947 */ /* 0x000fea000383ffff */
.L_x_388:
        /* <DEDUP_REMOVED lines=13> */
.L_x_389:
[----:B------:R-:W-:Y:S01]  /*19ea0*/  IMAD.MOV.U32 R216, RZ, RZ, R5 ;  /* 0x000000ffffd87224 */ /* 0x000fe200078e0005 */
[----:B------:R-:W-:Y:S01]  /*19eb0*/  MOV R215, 0x6 ;  /* 0x0000000600d77802 */ /* 0x000fe20000000f00 */
[----:B--2---:R-:W-:Y:S01]  /*19ec0*/  IMAD.MOV.U32 R3, RZ, RZ, 0x181f ;  /* 0x0000181fff037424 */ /* 0x004fe200078e00ff */
[----:B------:R-:W-:Y:S02]  /*19ed0*/  MOV R2, 0x19ef0 ;  /* 0x00019ef000027802 */ /* 0x000fe40000000f00 */
[----:B-1--4-:R-:W-:Y:S05]  /*19ee0*/  CALL.REL.NOINC `($__internal_5_$__cuda_sm70_shflsync_idx_p) ;  /* 0x0000081000007944 */ /* 0x012fea0003c00000 */
[----:B------:R-:W-:Y:S01]  /*19ef0*/  MOV R7, R215 ;  /* 0x000000d700077202 */ /* 0x000fe20000000f00 */
[----:B------:R-:W-:Y:S05]  /*19f00*/  BRA `(.L_x_463) ;  /* 0xffffc51000007947 */ /* 0x000fea000383ffff */
.L_x_390:
[----:B------:R-:W-:Y:S01]  /*19f10*/  IMAD.MOV.U32 R216, RZ, RZ, R6 ;  /* 0x000000ffffd87224 */ /* 0x000fe200078e0006 */
[----:B------:R-:W-:Y:S01]  /*19f20*/  MOV R215, 0x6 ;  /* 0x0000000600d77802 */ /* 0x000fe20000000f00 */
[----:B--2---:R-:W-:Y:S01]  /*19f30*/  IMAD.MOV.U32 R3, RZ, RZ, 0x181f ;  /* 0x0000181fff037424 */ /* 0x004fe200078e00ff */
[----:B------:R-:W-:Y:S02]  /*19f40*/  MOV R2, 0x19f60 ;  /* 0x00019f6000027802 */ /* 0x000fe40000000f00 */
[----:B-1-34-:R-:W-:Y:S05]  /*19f50*/  CALL.REL.NOINC `($__internal_5_$__cuda_sm70_shflsync_idx_p) ;  /* 0x000007a000007944 */ /* 0x01afea0003c00000 */
[----:B------:R-:W-:Y:S01]  /*19f60*/  MOV R2, R215 ;  /* 0x000000d700027202 */ /* 0x000fe20000000f00 */
[----:B------:R-:W-:Y:S05]  /*19f70*/  BRA `(.L_x_464) ;  /* 0xffffc4c000007947 */ /* 0x000fea000383ffff */
.L_x_391:
        /* <DEDUP_REMOVED lines=13> */
.L_x_393:
[----:B------:R-:W-:Y:S01]  /*1a050*/  IMAD.MOV.U32 R216, RZ, RZ, R84 ;  /* 0x000000ffffd87224 */ /* 0x000fe200078e0054 */
[----:B------:R-:W-:Y:S01]  /*1a060*/  MOV R215, RZ ;  /* 0x000000ff00d77202 */ /* 0x000fe20000000f00 */
[----:B----4-:R-:W-:Y:S01]  /*1a070*/  IMAD.MOV.U32 R3, RZ, RZ, 0x1f ;  /* 0x0000001fff037424 */ /* 0x010fe200078e00ff */
[----:B------:R-:W-:Y:S02]  /*1a080*/  MOV R2, 0x1a0a0 ;  /* 0x0001a0a000027802 */ /* 0x000fe40000000f00 */
[----:B------:R-:W-:Y:S05]  /*1a090*/  CALL.REL.NOINC `($__internal_5_$__cuda_sm70_shflsync_idx_p) ;  /* 0x0000066000007944 */ /* 0x000fea0003c00000 */
[----:B------:R-:W-:Y:S01]  /*1a0a0*/  MOV R9, R215 ;  /* 0x000000d700097202 */ /* 0x000fe20000000f00 */
[----:B------:R-:W-:Y:S05]  /*1a0b0*/  BRA `(.L_x_466) ;  /* 0xffffc55000007947 */ /* 0x000fea000383ffff */
.L_x_394:
[----:B------:R-:W-:Y:S01]  /*1a0c0*/  IMAD.MOV.U32 R216, RZ, RZ, R84 ;  /* 0x000000ffffd87224 */ /* 0x000fe200078e0054 */
[----:B------:R-:W-:Y:S01]  /*1a0d0*/  MOV R215, 0x1 ;  /* 0x0000000100d77802 */ /* 0x000fe20000000f00 */
[----:B----4-:R-:W-:Y:S01]  /*1a0e0*/  IMAD.MOV.U32 R3, RZ, RZ, 0x1f ;  /* 0x0000001fff037424 */ /* 0x010fe200078e00ff */
[----:B------:R-:W-:Y:S02]  /*1a0f0*/  MOV R2, 0x1a110 ;  /* 0x0001a11000027802 */ /* 0x000fe40000000f00 */
[----:B-12---:R-:W-:Y:S05]  /*1a100*/  CALL.REL.NOINC `($__internal_5_$__cuda_sm70_shflsync_idx_p) ;  /* 0x000005f000007944 */ /* 0x006fea0003c00000 */
[----:B------:R-:W-:Y:S01]  /*1a110*/  MOV R8, R215 ;  /* 0x000000d700087202 */ /* 0x000fe20000000f00 */
[----:B------:R-:W-:Y:S05]  /*1a120*/  BRA `(.L_x_467) ;  /* 0xffffc50000007947 */ /* 0x000fea000383ffff */
.L_x_395:
[----:B------:R-:W-:Y:S02]  /*1a130*/  MOV R2, 0x1 ;  /* 0x0000000100027802 */ /* 0x000fe40000000f00 */
[----:B------:R-:W-:-:S02]  /*1a140*/  MOV R3, 0x1a160 ;  /* 0x0001a16000037802 */ /* 0x000fc40000000f00 */
[----:B-123--:R-:W-:Y:S05]  /*1a150*/  CALL.REL.NOINC `($__internal_6_$__cuda_sm70_shflsync_up_p) ;  /* 0x000005f000007944 */ /* 0x00efea0003c00000 */
[----:B------:R-:W-:Y:S05]  /*1a160*/  BRA `(.L_x_468) ;  /* 0xffffc5f000007947 */ /* 0x000fea000383ffff */
.L_x_396:
[----:B------:R-:W-:Y:S02]  /*1a170*/  MOV R2, 0x2 ;  /* 0x0000000200027802 */ /* 0x000fe40000000f00 */
[----:B------:R-:W-:-:S02]  /*1a180*/  MOV R3, 0x1a1a0 ;  /* 0x0001a1a000037802 */ /* 0x000fc40000000f00 */
[----:B-12---:R-:W-:Y:S05]  /*1a190*/  CALL.REL.NOINC `($__internal_6_$__cuda_sm70_shflsync_up_p) ;  /* 0x000005b000007944 */ /* 0x006fea0003c00000 */
        /* <DEDUP_REMOVED lines=24> */
.L_x_400:
[----:B------:R-:W-:Y:S02]  /*1a320*/  MOV R2, 0x1 ;  /* 0x0000000100027802 */ /* 0x000fe40000000f00 */
[----:B------:R-:W-:Y:S02]  /*1a330*/  MOV R3, 0x1a350 ;  /* 0x0001a35000037802 */ /* 0x000fe40000000f00 */
[----:B------:R-:W-:Y:S05]  /*1a340*/  CALL.REL.NOINC `($__internal_6_$__cuda_sm70_shflsync_up_p) ;  /* 0x0000040000007944 */ /* 0x000fea0003c00000 */
[----:B------:R-:W-:Y:S01]  /*1a350*/  MOV R2, R4 ;  /* 0x0000000400027202 */ /* 0x000fe20000000f00 */
[----:B------:R-:W-:Y:S05]  /*1a360*/  BRA `(.L_x_470) ;  /* 0xffffc65000007947 */ /* 0x000fea000383ffff */
.L_x_401:
        /* <DEDUP_REMOVED lines=27> */
.L_x_403:
[----:B------:R-:W-:Y:S02]  /*1a520*/  SEL R0, RZ, 0x1, P0 ;  /* 0x00000001ff007807 */ /* 0x000fe40000000000 */
[----:B------:R-:W-:Y:S02]  /*1a530*/  MOV R2, 0x1a550 ;  /* 0x0001a55000027802 */ /* 0x000fe40000000f00 */
[----:B---3--:R-:W-:Y:S05]  /*1a540*/  CALL.REL.NOINC `($__internal_7_$__cuda_sm70_votesync_ballot) ;  /* 0x0000027000007944 */ /* 0x008fea0003c00000 */
[----:B------:R-:W-:Y:S05]  /*1a550*/  BRA `(.L_x_472) ;  /* 0xffffc5f000007947 */ /* 0x000fea000383ffff */
.L_x_404:
[----:B------:R-:W-:Y:S01]  /*1a560*/  IMAD.MOV.U32 R216, RZ, RZ, R6 ;  /* 0x000000ffffd87224 */ /* 0x000fe200078e0006 */
[----:B--2---:R-:W-:Y:S01]  /*1a570*/  MOV R215, R10 ;  /* 0x0000000a00d77202 */ /* 0x004fe20000000f00 */
[----:B------:R-:W-:Y:S01]  /*1a580*/  IMAD.MOV.U32 R3, RZ, RZ, 0x1f ;  /* 0x0000001fff037424 */ /* 0x000fe200078e00ff */
[----:B------:R-:W-:Y:S02]  /*1a590*/  MOV R2, 0x1a5b0 ;  /* 0x0001a5b000027802 */ /* 0x000fe40000000f00 */
[----:B-1-3--:R-:W-:Y:S05]  /*1a5a0*/  CALL.REL.NOINC `($__internal_5_$__cuda_sm70_shflsync_idx_p) ;  /* 0x0000015000007944 */ /* 0x00afea0003c00000 */
[----:B------:R-:W-:Y:S01]  /*1a5b0*/  IMAD.MOV.U32 R6, RZ, RZ, R215 ;  /* 0x000000ffff067224 */ /* 0x000fe200078e00d7 */
[----:B------:R-:W-:Y:S01]  /*1a5c0*/  MOV R215, R10 ;  /* 0x0000000a00d77202 */ /* 0x000fe20000000f00 */
[----:B------:R-:W-:Y:S01]  /*1a5d0*/  IMAD.MOV.U32 R216, RZ, RZ, R7 ;  /* 0x000000ffffd87224 */ /* 0x000fe200078e0007 */
[----:B------:R-:W-:Y:S02]  /*1a5e0*/  MOV R3, 0x1f ;  /* 0x0000001f00037802 */ /* 0x000fe40000000f00 */
[----:B------:R-:W-:-:S02]  /*1a5f0*/  MOV R2, 0x1a610 ;  /* 0x0001a61000027802 */ /* 0x000fc40000000f00 */
[----:B------:R-:W-:Y:S05]  /*1a600*/  CALL.REL.NOINC `($__internal_5_$__cuda_sm70_shflsync_idx_p) ;  /* 0x000000f000007944 */ /* 0x000fea0003c00000 */
[----:B------:R-:W-:Y:S01]  /*1a610*/  MOV R7, R215 ;  /* 0x000000d700077202 */ /* 0x000fe20000000f00 */
[----:B------:R-:W-:Y:S05]  /*1a620*/  BRA `(.L_x_473) ;  /* 0xffffc56000007947 */ /* 0x000fea000383ffff */
.L_x_407:
[----:B------:R-:W-:Y:S01]  /*1a630*/  IMAD.MOV.U32 R216, RZ, RZ, R4 ;  /* 0x000000ffffd87224 */ /* 0x000fe200078e0004 */
[----:B------:R-:W-:Y:S01]  /*1a640*/  MOV R215, R0 ;  /* 0x0000000000d77202 */ /* 0x000fe20000000f00 */
[----:B------:R-:W-:Y:S01]  /*1a650*/  IMAD.MOV.U32 R3, RZ, RZ, 0x1f ;  /* 0x0000001fff037424 */ /* 0x000fe200078e00ff */
[----:B------:R-:W-:-:S02]  /*1a660*/  MOV R2, 0x1a680 ;  /* 0x0001a68000027802 */ /* 0x000fc40000000f00 */
[----:B--234-:R-:W-:Y:S05]  /*1a670*/  CALL.REL.NOINC `($__internal_5_$__cuda_sm70_shflsync_idx_p) ;  /* 0x0000008000007944 */ /* 0x01cfea0003c00000 */
[----:B------:R-:W-:Y:S01]  /*1a680*/  MOV R11, R215 ;  /* 0x000000d7000b7202 */ /* 0x000fe20000000f00 */
[----:B------:R-:W-:Y:S05]  /*1a690*/  BRA `(.L_x_406) ;  /* 0xffffc55000007947 */ /* 0x000fea000383ffff */
        .weak           $__internal_4_$__cuda_sm70_shflsync_bfly_p
        .type           $__internal_4_$__cuda_sm70_shflsync_bfly_p,@function
        .size           $__internal_4_$__cuda_sm70_shflsync_bfly_p,($__internal_5_$__cuda_sm70_shflsync_idx_p - $__internal_4_$__cuda_sm70_shflsync_bfly_p)
$__internal_4_$__cuda_sm70_shflsync_bfly_p:
[----:B------:R-:W-:Y:S02]  /*1a6a0*/  MOV R165, 0xffffffff ;  /* 0xffffffff00a57802 */ /* 0x000fe40000000f00 */
[----:B------:R-:W-:-:S02]  /*1a6b0*/  MOV R3, 0x1f ;  /* 0x0000001f00037802 */ /* 0x000fc40000000f00 */
[----:B------:R-:W-:Y:S04]  /*1a6c0*/  WARPSYNC R165 ;  /* 0x000000a500007348 */ /* 0x000fe80003800000 */
[----:B------:R1:W2:Y:S02]  /*1a6d0*/  SHFL.BFLY PT, R0, R84, R0, R3 ;  /* 0x0c00000054007389 */ /* 0x0002a400000e0003 */
[----:B-1----:R-:W-:-:S04]  /*1a6e0*/  MOV R3, 0x0 ;  /* 0x0000000000037802 */ /* 0x002fc80000000f00 */
[----:B--2---:R-:W-:Y:S05]  /*1a6f0*/  RET.REL.NODEC R2 `(_ZN7cutlass13device_kernelIN5flash19enable_sm80_to_sm89INS1_16FlashAttnFwdSm80INS1_25CollectiveMainloopFwdSm80ILi4ELi1ELb0EN4cute5tupleIJNS5_1CILi128EEENS7_ILi80EEENS7_ILi64EEEEEELi64ENS_6half_tEfNS_4arch4Sm80ELb0ELb0ELb0ELb1ELb1ELb1ELb1ELb1EEENS1_21CollectiveEpilogueFwdINS6_IJS8_SA_S9_EEENS6_IJNS7_ILi1EEESI_SI_EEESC_SE_Li128ELb1ELb1ELb1ELb0EEENS1_36VarlenDynamicPersistentTileSchedulerILi128ELi80ELi128ELi128ELb1ELb1ELb0ELb0ELb1ELb1EEEEEEEEEvNT_6ParamsE) ;  /* 0xfffe590002007950 */ /* 0x004fea0003c3ffff */
        .weak           $__internal_5_$__cuda_sm70_shflsync_idx_p
        .type           $__internal_5_$__cuda_sm70_shflsync_idx_p,@function
        .size           $__internal_5_$__cuda_sm70_shflsync_idx_p,($__internal_6_$__cuda_sm70_shflsync_up_p - $__internal_5_$__cuda_sm70_shflsync_idx_p)
$__internal_5_$__cuda_sm70_shflsync_idx_p:
[----:B------:R-:W-:-:S04]  /*1a700*/  MOV R217, 0xffffffff ;  /* 0xffffffff00d97802 */ /* 0x000fc80000000f00 */
[----:B------:R-:W-:Y:S04]  /*1a710*/  WARPSYNC R217 ;  /* 0x000000d900007348 */ /* 0x000fe80003800000 */
[----:B------:R1:W2:Y:S02]  /*1a720*/  SHFL.IDX PT, R215, R216, R215, R3 ;  /* 0x000000d7d8d77389 */ /* 0x0002a400000e0003 */
[----:B-1----:R-:W-:-:S04]  /*1a730*/  MOV R3, 0x0 ;  /* 0x0000000000037802 */ /* 0x002fc80000000f00 */
[----:B--2---:R-:W-:Y:S05]  /*1a740*/  RET.REL.NODEC R2 `(_ZN7cutlass13device_kernelIN5flash19enable_sm80_to_sm89INS1_16FlashAttnFwdSm80INS1_25CollectiveMainloopFwdSm80ILi4ELi1ELb0EN4cute5tupleIJNS5_1CILi128EEENS7_ILi80EEENS7_ILi64EEEEEELi64ENS_6half_tEfNS_4arch4Sm80ELb0ELb0ELb0ELb1ELb1ELb1ELb1ELb1EEENS1_21CollectiveEpilogueFwdINS6_IJS8_SA_S9_EEENS6_IJNS7_ILi1EEESI_SI_EEESC_SE_Li128ELb1ELb1ELb1ELb0EEENS1_36VarlenDynamicPersistentTileSchedulerILi128ELi80ELi128ELi128ELb1ELb1ELb0ELb0ELb1ELb1EEEEEEEEEvNT_6ParamsE) ;  /* 0xfffe58b002007950 */ /* 0x004fea0003c3ffff */
        .weak           $__internal_6_$__cuda_sm70_shflsync_up_p
        .type           $__internal_6_$__cuda_sm70_shflsync_up_p,@function
        .size           $__internal_6_$__cuda_sm70_shflsync_up_p,($__internal_7_$__cuda_sm70_votesync_ballot - $__internal_6_$__cuda_sm70_shflsync_up_p)
$__internal_6_$__cuda_sm70_shflsync_up_p:
[----:B------:R-:W-:Y:S02]  /*1a750*/  IMAD.MOV.U32 R4, RZ, RZ, RZ ;  /* 0x000000ffff047224 */ /* 0x000fe400078e00ff */
[----:B------:R-:W-:-:S04]  /*1a760*/  IMAD.MOV.U32 R10, RZ, RZ, -0x1 ;  /* 0xffffffffff0a7424 */ /* 0x000fc800078e00ff */
[----:B------:R-:W-:Y:S04]  /*1a770*/  WARPSYNC R10 ;  /* 0x0000000a00007348 */ /* 0x000fe80003800000 */
[----:B------:R1:W2:Y:S02]  /*1a780*/  SHFL.UP PT, R4, R0, R2, R4 ;  /* 0x0400000200047389 */ /* 0x0002a400000e0004 */
[----:B-1----:R-:W-:Y:S02]  /*1a790*/  MOV R2, R3 ;  /* 0x0000000300027202 */ /* 0x002fe40000000f00 */
[----:B------:R-:W-:-:S04]  /*1a7a0*/  MOV R3, 0x0 ;  /* 0x0000000000037802 */ /* 0x000fc80000000f00 */
[----:B--2---:R-:W-:Y:S05]  /*1a7b0*/  RET.REL.NODEC R2 `(_ZN7cutlass13device_kernelIN5flash19enable_sm80_to_sm89INS1_16FlashAttnFwdSm80INS1_25CollectiveMainloopFwdSm80ILi4ELi1ELb0EN4cute5tupleIJNS5_1CILi128EEENS7_ILi80EEENS7_ILi64EEEEEELi64ENS_6half_tEfNS_4arch4Sm80ELb0ELb0ELb0ELb1ELb1ELb1ELb1ELb1EEENS1_21CollectiveEpilogueFwdINS6_IJS8_SA_S9_EEENS6_IJNS7_ILi1EEESI_SI_EEESC_SE_Li128ELb1ELb1ELb1ELb0EEENS1_36VarlenDynamicPersistentTileSchedulerILi128ELi80ELi128ELi128ELb1ELb1ELb0ELb0ELb1ELb1EEEEEEEEEvNT_6ParamsE) ;  /* 0xfffe584002007950 */ /* 0x004fea0003c3ffff */
        .weak           $__internal_7_$__cuda_sm70_votesync_ballot
        .type           $__internal_7_$__cuda_sm70_votesync_ballot,@function
        .size           $__internal_7_$__cuda_sm70_votesync_ballot,(.L_x_1915 - $__internal_7_$__cuda_sm70_votesync_ballot)
$__internal_7_$__cuda_sm70_votesync_ballot:
[----:B------:R-:W-:Y:S01]  /*1a7c0*/  ISETP.NE.U32.AND P0, PT, R0, 0x1, PT ;  /* 0x000000010000780c */ /* 0x000fe20003f05070 */
[----:B------:R-:W-:-:S04]  /*1a7d0*/  IMAD.MOV.U32 R3, RZ, RZ, -0x1 ;  /* 0xffffffffff037424 */ /* 0x000fc800078e00ff */
[----:B------:R-:W-:Y:S08]  /*1a7e0*/  WARPSYNC R3 ;  /* 0x0000000300007348 */ /* 0x000ff00003800000 */
[----:B------:R-:W-:-:S04]  /*1a7f0*/  VOTE.ANY R0, PT, !P0 ;  /* 0x0000000000007806 */ /* 0x000fc800040e0100 */
[----:B------:R-:W-:Y:S01]  /*1a800*/  LOP3.LUT R0, R0, R3, RZ, 0xc0, !PT ;  /* 0x0000000300007212 */ /* 0x000fe200078ec0ff */
[----:B------:R-:W-:-:S04]  /*1a810*/  IMAD.MOV.U32 R3, RZ, RZ, 0x0 ;  /* 0x00000000ff037424 */ /* 0x000fc800078e00ff */
[----:B------:R-:W-:Y:S05]  /*1a820*/  RET.REL.NODEC R2 `(_ZN7cutlass13device_kernelIN5flash19enable_sm80_to_sm89INS1_16FlashAttnFwdSm80INS1_25CollectiveMainloopFwdSm80ILi4ELi1ELb0EN4cute5tupleIJNS5_1CILi128EEENS7_ILi80EEENS7_ILi64EEEEEELi64ENS_6half_tEfNS_4arch4Sm80ELb0ELb0ELb0ELb1ELb1ELb1ELb1ELb1EEENS1_21CollectiveEpilogueFwdINS6_IJS8_SA_S9_EEENS6_IJNS7_ILi1EEESI_SI_EEESC_SE_Li128ELb1ELb1ELb1ELb0EEENS1_36VarlenDynamicPersistentTileSchedulerILi128ELi80ELi128ELi128ELb1ELb1ELb0ELb0ELb1ELb1EEEEEEEEEvNT_6ParamsE) ;  /* 0xfffe57d002007950 */ /* 0x000fea0003c3ffff */
.L_x_474:
        /* <DEDUP_REMOVED lines=13> */
.L_x_1915:


//--------------------- .text._ZN7cutlass13device_kernelIN5flash19enable_sm80_to_sm89INS1_16FlashAttnFwdSm80INS1_25CollectiveMainloopFwdSm80ILi4ELi1ELb0EN4cute5tupleIJNS5_1CILi128EEENS7_ILi96EEENS7_ILi64EEEEEELi64ENS_6half_tEfNS_4arch4Sm80ELb0ELb1ELb0ELb0ELb1ELb0ELb1ELb1EEENS1_21CollectiveEpilogueFwdINS6_IJS8_SA_S9_EEENS6_IJNS7_ILi1EEESI_SI_EEESC_SE_Li128ELb0ELb1ELb1ELb0EEENS1_19SingleTileSchedulerILb0ELb1ELb1ELi128EEEEEEEEEvNT_6ParamsE --------------------------
	.section	.text._ZN7cutlass13device_kernelIN5flash19enable_sm80_to_sm89INS1_16FlashAttnFwdSm80INS1_25CollectiveMainloopFwdSm80ILi4ELi1ELb0EN4cute5tupleIJNS5_1CILi128EEENS7_ILi96EEENS7_ILi64EEEEEELi64ENS_6half_tEfNS_4arch4Sm80ELb0ELb1ELb0ELb0ELb1ELb0ELb1ELb1EEENS1_21CollectiveEpilogueFwdINS6_IJS8_SA_S9_EEENS6_IJNS7_ILi1EEESI_SI_EEESC_SE_Li128ELb0ELb1ELb1ELb0EEENS1_19SingleTileSchedulerILb0ELb1ELb1ELi128EEEEEEEEEvNT_6ParamsE,"ax",@progbits
	.sectioninfo	@"SHI_REGISTERS=255"
	.align	128
.text._ZN7cutlass13device_kernelIN5flash19enable_sm80_to_sm89INS1_16FlashAttnFwdSm80INS1_25CollectiveMainloopFwdSm80ILi4ELi1ELb0EN4cute5tupleIJNS5_1CILi128EEENS7_ILi96EEENS7_ILi64EEEEEELi64ENS_6half_tEfNS_4arch4Sm80ELb0ELb1ELb0ELb0ELb1ELb0ELb1ELb1EEENS1_21CollectiveEpilogueFwdINS6_IJS8_SA_S9_EEENS6_IJNS7_ILi1EEESI_SI_EEESC_SE_Li128ELb0ELb1ELb1ELb0EEENS1_19SingleTileSchedulerILb0ELb1ELb1ELi128EEEEEEEEEvNT_6ParamsE:
        .type           _ZN7cutlass13device_kernelIN5flash19enable_sm80_to_sm89INS1_16FlashAttnFwdSm80INS1_25CollectiveMainloopFwdSm80ILi4ELi1ELb0EN4cute5tupleIJNS5_1CILi128EEENS7_ILi96EEENS7_ILi64EEEEEELi64ENS_6half_tEfNS_4arch4Sm80ELb0ELb1ELb0ELb0ELb1ELb0ELb1ELb1EEENS1_21CollectiveEpilogueFwdINS6_IJS8_SA_S9_EEENS6_IJNS7_ILi1EEESI_SI_EEESC_SE_Li128ELb0ELb1ELb1ELb0EEENS1_19SingleTileSchedulerILb0ELb1ELb1ELi128EEEEEEEEEvNT_6ParamsE,@function
        .size           _ZN7cutlass13device_kernelIN5flash19enable_sm80_to_sm89INS1_16FlashAttnFwdSm80INS1_25CollectiveMainloopFwdSm80ILi4ELi1ELb0EN4cute5tupleIJNS5_1CILi128EEENS7_ILi96EEENS7_ILi64EEEEEELi64ENS_6half_tEfNS_4arch4Sm80ELb0ELb1ELb0ELb0ELb1ELb0ELb1ELb1EEENS1_21CollectiveEpilogueFwdINS6_IJS8_SA_S9_EEENS6_IJNS7_ILi1EEESI_SI_EEESC_SE_Li128ELb0ELb1ELb1ELb0EEENS1_19SingleTileSchedulerILb0ELb1ELb1ELi128EEEEEEEEEvNT_6ParamsE,(.L_x_1920 - _ZN7cutlass13device_kernelIN5flash19enable_sm80_to_sm89INS1_16FlashAttnFwdSm80INS1_25CollectiveMainloopFwdSm80ILi4ELi1ELb0EN4cute5tupleIJNS5_1CILi128EEENS7_ILi96EEENS7_ILi64EEEEEELi64ENS_6half_tEfNS_4arch4Sm80ELb0ELb1ELb0ELb0ELb1ELb0ELb1ELb1EEENS1_21CollectiveEpilogueFwdINS6_IJS8_SA_S9_EEENS6_IJNS7_ILi1EEESI_SI_EEESC_SE_Li128ELb0ELb1ELb1ELb0EEENS1_19SingleTileSchedulerILb0ELb1ELb1ELi128EEEEEEEEEvNT_6ParamsE)
        .other          _ZN7cutlass13device_kernelIN5flash19enable_sm80_to_sm89INS1_16FlashAttnFwdSm80INS1_25CollectiveMainloopFwdSm80ILi4ELi1ELb0EN4cute5tupleIJNS5_1CILi128EEENS7_ILi96EEENS7_ILi64EEEEEELi64ENS_6half_tEfNS_4arch4Sm80ELb0ELb1ELb0ELb0ELb1ELb0ELb1ELb1EEENS1_21CollectiveEpilogueFwdINS6_IJS8_SA_S9_EEENS6_IJNS7_ILi1EEESI_SI_EEESC_SE_Li128ELb0ELb1ELb1ELb0EEENS1_19SingleTileSchedulerILb0ELb1ELb1ELi128EEEEEEEEEvNT_6ParamsE,@"STO_CUDA_ENTRY STV_DEFAULT"
_ZN7cutlass13device_kernelIN5flash19enable_sm80_to_sm89INS1_16FlashAttnFwdSm80INS1_25CollectiveMainloopFwdSm80ILi4ELi1ELb0EN4cute5tupleIJNS5_1CILi128EEENS7_ILi96EEENS7_ILi64EEEEEELi64ENS_6half_tEfNS_4arch4Sm80ELb0ELb1ELb0ELb0ELb1ELb0ELb1ELb1EEENS1_21CollectiveEpilogueFwdINS6_IJS8_SA_S9_EEENS6_IJNS7_ILi1EEESI_SI_EEESC_SE_Li128ELb0ELb1ELb1ELb0EEENS1_19SingleTileSchedulerILb0ELb1ELb1ELi128EEEEEEEEEvNT_6ParamsE:
        /* <DEDUP_REMOVED lines=18> */
.L_x_475:
[----:B------:R-:W-:Y:S02]  /*0120*/  ULDC.64 UR4, c[0x0][0x550] ;  /* 0x0001540000047ab9 */ /* 0x000fe40000000a00 */
[----:B------:R-:W-:Y:S02]  /*0130*/  UISETP.NE.AND UP0, UPT, UR4, 0x1, UPT ;  /* 0x000000010400788c */ /* 0x000fe4000bf05270 */
[----:B------:R-:W-:-:S02]  /*0140*/  UIMAD.WIDE.U32 UR10, UR7, UR5, URZ ;  /* 0x00000005070a72a5 */ /* 0x000fc4000f8e003f */
[----:B------:R-:W-:Y:S02]  /*0150*/  ULDC UR4, c[0x0][0x558] ;  /* 0x0001560000047ab9 */ /* 0x000fe40000000800 */
[----:B------:R-:W-:-:S05]  /*0160*/  UMOV UR9, UR7 ;  /* 0x0000000700097c82 */ /* 0x000fca0008000000 */
[----:B------:R-:W-:-:S03]  /*0170*/  @UP0 USHF.R.U32.HI UR9, URZ, UR4, UR11 ;  /* 0x000000043f090299 */ /* 0x000fc6000801160b */
.L_x_476:
[----:B------:R-:W-:Y:S01]  /*0180*/  ISETP.LE.AND P0, PT, RZ, UR6, PT ;  /* 0x00000006ff007c0c */ /* 0x000fe2000bf03270 */
[----:B------:R-:W-:Y:S02]  /*0190*/  UIADD3 UR5, -UR9, URZ, URZ ;  /* 0x0000003f09057290 */ /* 0x000fe4000fffe13f */
[----:B------:R-:W-:Y:S02]  /*01a0*/  ULDC UR4, c[0x0][0x550] ;  /* 0x0001540000047ab9 */ /* 0x000fe40000000800 */
[----:B------:R-:W-:-:S08]  /*01b0*/  UIMAD UR7, UR5, UR4, UR7 ;  /* 0x00000004050772a4 */ /* 0x000fd0000f8e0207 */
[----:B------:R-:W-:Y:S05]  /*01c0*/  @!P0 EXIT ;  /* 0x000000000000894d */ /* 0x000fea0003800000 */
[----:B------:R-:W-:Y:S01]  /*01d0*/  ULDC.64 UR4, c[0x0][0x370] ;  /* 0x0000dc0000047ab9 */ /* 0x000fe20000000a00 */
[----:B------:R-:W-:Y:S01]  /*01e0*/  IMAD.MOV.U32 R234, RZ, RZ, RZ ;  /* 0x000000ffffea7224 */ /* 0x000fe200078e00ff */
[----:B------:R-:W-:Y:S02]  /*01f0*/  UISETP.NE.U32.AND UP0, UPT, URZ, UR4, UPT ;  /* 0x000000043f00728c */ /* 0x000fe4000bf05070 */
[----:B------:R-:W-:Y:S02]  /*0200*/  ULDC.64 UR10, c[0x0][0x370] ;  /* 0x0000dc00000a7ab9 */ /* 0x000fe40000000a00 */
[----:B------:R-:W-:Y:S01]  /*0210*/  UISETP.NE.AND.EX UP0, UPT, URZ, UR5, UPT, UP0 ;  /* 0x000000053f00728c */ /* 0x000fe2000bf05300 */
[----:B------:R-:W1:Y:S01]  /*0220*/  S2UR UR19, SR_CTAID.X ;  /* 0x00000000001379c3 */ /* 0x000e620000002500 */
[----:B------:R-:W-:Y:S02]  /*0230*/  ULDC UR8, c[0x0][0x2ac] ;  /* 0x0000ab0000087ab9 */ /* 0x000fe40000000800 */
[----:B------:R-:W-:-:S02]  /*0240*/  ULDC.64 UR16, c[0x0][0x118] ;  /* 0x0000460000107ab9 */ /* 0x000fc40000000a00 */
[----:B------:R-:W-:-:S05]  /*0250*/  PLOP3.LUT P0, PT, PT, PT, UP0, 0x80, 0x0 ;  /* 0x000000000000781c */ /* 0x000fca0003f0f008 */
[----:B------:R-:W-:Y:S02]  /*0260*/  @UP0 UMOV UR4, 0x4 ;  /* 0x0000000400040882 */ /* 0x000fe40000000000 */
[----:B------:R-:W-:-:S06]  /*0270*/  @UP0 UIMAD.WIDE UR4, UR6, UR4, UR10 ;  /* 0x00000004060402a5 */ /* 0x000fcc000f8e020a */
[----:B------:R-:W-:Y:S01]  /*0280*/  MOV R2, UR4 ;  /* 0x0000000400027c02 */ /* 0x000fe20008000f00 */
[----:B------:R-:W-:Y:S01]  /*0290*/  ULDC UR4, c[0x0][0x2c4] ;  /* 0x0000b10000047ab9 */ /* 0x000fe20000000800 */
[----:B------:R-:W-:Y:S01]  /*02a0*/  IMAD.U32 R3, RZ, RZ, UR5 ;  /* 0x00000005ff037e24 */ /* 0x000fe2000f8e00ff */
[----:B------:R-:W-:Y:S02]  /*02b0*/  UISETP.NE.AND UP2, UPT, UR4, 0x1, UPT ;  /* 0x000000010400788c */ /* 0x000fe4000bf45270 */
[----:B-1----:R-:W-:Y:S02]  /*02c0*/  USHF.L.U32 UR19, UR19, 0x7, URZ ;  /* 0x0000000713137899 */ /* 0x002fe4000800063f */
[----:B------:R1:W5:Y:S01]  /*02d0*/  @P0 LDG.E R234, [R2.64] ;  /* 0x0000001002ea0981 */ /* 0x000362000c1e1900 */
[----:B------:R-:W-:Y:S02]  /*02e0*/  ULDC.64 UR4, c[0x0][0x2c8] ;  /* 0x0000b20000047ab9 */ /* 0x000fe40000000a00 */
[----:B------:R-:W-:-:S04]  /*02f0*/  UIADD3 UR10, UR19, 0x7f, URZ ;  /* 0x0000007f130a7890 */ /* 0x000fc8000fffe03f */
[----:B------:R-:W-:-:S04]  /*0300*/  @UP2 UIADD3 UR12, UR19, 0x7f, URZ ;  /* 0x0000007f130c2890 */ /* 0x000fc8000fffe03f */
[----:B------:R-:W-:-:S03]  /*0310*/  UIMAD.WIDE.U32 UR12, UR12, UR4, URZ ;  /* 0x000000040c0c72a5 */ /* 0x000fc6000f8e003f */
[----:B------:R-:W-:Y:S02]  /*0320*/  ULDC UR4, c[0x0][0x1d0] ;  /* 0x0000740000047ab9 */ /* 0x000fe40000000800 */
[----:B------:R-:W-:Y:S02]  /*0330*/  UIMAD UR8, UR8, UR4, URZ ;  /* 0x00000004080872a4 */ /* 0x000fe4000f8e023f */
[----:B------:R-:W-:Y:S02]  /*0340*/  @UP2 UMOV UR11, UR13 ;  /* 0x0000000d000b2c82 */ /* 0x000fe40008000000 */
[----:B------:R-:W-:Y:S02]  /*0350*/  @UP2 USHF.R.U32.HI UR10, URZ, UR5, UR11 ;  /* 0x000000053f0a2299 */ /* 0x000fe4000801160b */
[----:B------:R-:W-:Y:S02]  /*0360*/  ULDC UR12, c[0x0][0x168] ;  /* 0x00005a00000c7ab9 */ /* 0x000fe40000000800 */
[----:B------:R-:W-:-:S02]  /*0370*/  UMOV UR11, 0x1 ;  /* 0x00000001000b7882 */ /* 0x000fc40000000000 */
[----:B------:R-:W-:Y:S02]  /*0380*/  ULDC.64 UR4, c[0x0][0x328] ;  /* 0x0000ca0000047ab9 */ /* 0x000fe40000000a00 */
[----:B------:R-:W-:Y:S02]  /*0390*/  UISETP.LE.AND UP1, UPT, UR11, UR5, UPT ;  /* 0x000000050b00728c */ /* 0x000fe4000bf23270 */
[----:B------:R-:W-:-:S04]  /*03a0*/  UIADD3 UR12, UR8, -UR12, UR11 ;  /* 0x8000000c080c7290 */ /* 0x000fc8000fffe00b */
[----:B------:R-:W-:Y:S01]  /*03b0*/  PLOP3.LUT P0, PT, PT, PT, UP1, 0x40, 0x0 ;  /* 0x000000000000781c */ /* 0x000fe20003f0e818 */
[----:B------:R-:W-:-:S04]  /*03c0*/  UIADD3 UR5, UR12, UR10, URZ ;  /* 0x0000000a0c057290 */ /* 0x000fc8000fffe03f */
[----:B------:R-:W-:-:S08]  /*03d0*/  UIADD3 UR10, UR5, UR4, URZ ;  /* 0x00000004050a7290 */ /* 0x000fd0000fffe03f */
[----:B------:R-:W-:Y:S05]  /*03e0*/  @P0 BRA `(.L_x_477) ;  /* 0x0000016000000947 */ /* 0x000fea0003800000 */
[----:B-1----:R-:W-:Y:S01]  /*03f0*/  ISETP.LT.AND P0, PT, RZ, UR5, PT ;  /* 0x00000005ff007c0c */ /* 0x002fe2000bf01270 */
[----:B------:R-:W-:-:S12]  /*0400*/  UIADD3 UR12, UR5, -0x1, URZ ;  /* 0xffffffff050c7890 */ /* 0x000fd8000fffe03f */
[----:B------:R-:W-:Y:S05]  /*0410*/  @P0 BRA `(.L_x_478) ;  /* 0x0000009000000947 */ /* 0x000fea0003800000 */
[----:B------:R-:W-:Y:S02]  /*0420*/  ULDC UR4, c[0x0][0x32c] ;  /* 0x0000cb0000047ab9 */ /* 0x000fe40000000800 */
[----:B------:R-:W-:Y:S02]  /*0430*/  UISETP.NE.AND UP0, UPT, UR11, UR4, UPT ;  /* 0x000000040b00728c */ /* 0x000fe4000bf05270 */
[----:B------:R-:W-:-:S03]  /*0440*/  UIADD3 UR12, -UR5, URZ, URZ ;  /* 0x0000003f050c7290 */ /* 0x000fc6000fffe13f */
[----:B------:R-:W-:Y:S02]  /*0450*/  ULDC.64 UR4, c[0x0][0x330] ;  /* 0x0000cc0000047ab9 */ /* 0x000fe40000000a00 */
[----:B------:R-:W-:-:S07]  /*0460*/  UIMAD.WIDE.U32 UR14, UR12, UR4, URZ ;  /* 0x000000040c0e72a5 */ /* 0x000fce000f8e003f */
[----:B------:R-:W-:Y:S02]  /*0470*/  @UP0 UMOV UR11, UR15 ;  /* 0x0000000f000b0c82 */ /* 0x000fe40008000000 */
[----:B------:R-:W-:-:S04]  /*0480*/  @UP0 USHF.R.U32.HI UR12, URZ, UR5, UR11 ;  /* 0x000000053f0c0299 */ /* 0x000fc8000801160b */
[----:B------:R-:W-:Y:S01]  /*0490*/  ULOP3.LUT UR12, URZ, UR12, URZ, 0x33, !UPT ;  /* 0x0000000c3f0c7292 */ /* 0x000fe2000f8e333f */
[----:B------:R-:W-:Y:S05]  /*04a0*/  BRA `(.L_x_479) ;  /* 0x0000006000007947 */ /* 0x000fea0003800000 */
.L_x_478:
[----:B------:R-:W-:Y:S02]  /*04b0*/  ULDC UR4, c[0x0][0x32c] ;  /* 0x0000cb0000047ab9 */ /* 0x000fe40000000800 */
[----:B------:R-:W-:-:S03]  /*04c0*/  UISETP.NE.AND UP0, UPT, UR11, UR4, UPT ;  /* 0x000000040b00728c */ /* 0x000fc6000bf05270 */
[----:B------:R-:W-:Y:S02]  /*04d0*/  ULDC.64 UR4, c[0x0][0x330] ;  /* 0x0000cc0000047ab9 */ /* 0x000fe40000000a00 */
[----:B------:R-:W-:-:S07]  /*04e0*/  UIMAD.WIDE.U32 UR14, UR12, UR4, URZ ;  /* 0x000000040c0e72a5 */ /* 0x000fce000f8e003f */
[----:B------:R-:W-:Y:S02]  /*04f0*/  @UP0 UMOV UR11, UR15 ;  /* 0x0000000f000b0c82 */ /* 0x000fe40008000000 */
[----:B------:R-:W-:Y:S02]  /*0500*/  @UP0 USHF.R.U32.HI UR12, URZ, UR5, UR11 ;  /* 0x000000053f0c0299 */ /* 0x000fe4000801160b */
.L_x_479:
[----:B------:R-:W-:Y:S02]  /*0510*/  ULDC UR4, c[0x0][0x32c] ;  /* 0x0000cb0000047ab9 */ /* 0x000fe40000000800 */
[----:B------:R-:W-:-:S04]  /*0520*/  UIMAD UR4, UR12, UR4, UR4 ;  /* 0x000000040c0472a4 */ /* 0x000fc8000f8e0204 */
[----:B------:R-:W-:-:S04]  /*0530*/  UISETP.LT.AND UP0, UPT, UR10, UR4, UPT ;  /* 0x000000040a00728c */ /* 0x000fc8000bf01270 */
[----:B------:R-:W-:Y:S02]  /*0540*/  USEL UR10, UR10, UR4, UP0 ;  /* 0x000000040a0a7287 */ /* 0x000fe40008000000 */
.L_x_477:
[----:B-1----:R-:W-:Y:S01]  /*0550*/  UIADD3 UR11, UR8, 0x5f, URZ ;  /* 0x0000005f080b7890 */ /* 0x002fe2000fffe03f */
[----:B------:R-:W-:Y:S01]  /*0560*/  PLOP3.LUT P0, PT, PT, PT, UP1, 0x40, 0x0 ;  /* 0x000000000000781c */ /* 0x000fe20003f0e818 */
[----:B------:R-:W-:Y:S02]  /*0570*/  ULDC.64 UR4, c[0x0][0x2c8] ;  /* 0x0000b20000047ab9 */ /* 0x000fe40000000a00 */
[----:B------:R-:W-:Y:S02]  /*0580*/  UIMAD.WIDE.U32 UR12, UR19, UR4, URZ ;  /* 0x00000004130c72a5 */ /* 0x000fe4000f8e003f */
[----:B------:R-:W-:Y:S02]  /*0590*/  UIMAD.WIDE UR14, UR11, 0x2aaaaaab, URZ ;  /* 0x2aaaaaab0b0e78a5 */ /* 0x000fe4000f8e023f */
[----:B------:R-:W-:Y:S02]  /*05a0*/  UIADD3 UR10, UR10, 0x5f, URZ ;  /* 0x0000005f0a0a7890 */ /* 0x000fe4000fffe03f */
[----:B------:R-:W-:-:S02]  /*05b0*/  UMOV UR4, UR19 ;  /* 0x0000001300047c82 */ /* 0x000fc40008000000 */
[----:B------:R-:W-:Y:S02]  /*05c0*/  UIMAD.WIDE UR10, UR10, 0x2aaaaaab, URZ ;  /* 0x2aaaaaab0a0a78a5 */ /* 0x000fe4000f8e023f */
[----:B------:R-:W-:Y:S02]  /*05d0*/  ULDC UR18, c[0x0][0x168] ;  /* 0x00005a0000127ab9 */ /* 0x000fe40000000800 */
[----:B------:R-:W-:Y:S02]  /*05e0*/  @UP2 USHF.R.U32.HI UR4, URZ, UR5, UR13 ;  /* 0x000000053f042299 */ /* 0x000fe4000801160d */
[----:B------:R-:W-:Y:S02]  /*05f0*/  UIADD3 UR18, UR8, -UR18, URZ ;  /* 0x8000001208127290 */ /* 0x000fe4000fffe03f */
[----:B------:R-:W-:Y:S02]  /*0600*/  UMOV UR13, UR15 ;  /* 0x0000000f000d7c82 */ /* 0x000fe40008000000 */
[----:B------:R-:W-:-:S02]  /*0610*/  USHF.R.U32.HI UR12, URZ, 0x1f, UR13 ;  /* 0x0000001f3f0c7899 */ /* 0x000fc4000801160d */
[----:B------:R-:W-:Y:S02]  /*0620*/  USHF.R.U32.HI UR10, URZ, 0x1f, UR11 ;  /* 0x0000001f3f0a7899 */ /* 0x000fe4000801160b */
[----:B------:R-:W-:Y:S02]  /*0630*/  UIADD3 UR4, UR18, UR4, URZ ;  /* 0x0000000412047290 */ /* 0x000fe4000fffe03f */
[----:B------:R-:W-:Y:S02]  /*0640*/  ULDC UR5, c[0x0][0x324] ;  /* 0x0000c90000057ab9 */ /* 0x000fe40000000800 */
[----:B------:R-:W-:Y:S02]  /*0650*/  ULEA.HI.SX32 UR12, UR13, UR12, 0x1c ;  /* 0x0000000c0d0c7291 */ /* 0x000fe4000f8fe23f */
[----:B------:R-:W-:Y:S02]  /*0660*/  ULEA.HI.SX32 UR10, UR11, UR10, 0x1c ;  /* 0x0000000a0b0a7291 */ /* 0x000fe4000f8fe23f */
[----:B------:R-:W-:-:S02]  /*0670*/  UIADD3 UR5, UR4, -UR5, URZ ;  /* 0x8000000504057290 */ /* 0x000fc4000fffe03f */
[----:B------:R-:W-:-:S04]  /*0680*/  UISETP.LT.AND UP0, UPT, UR12, UR10, UPT ;  /* 0x0000000a0c00728c */ /* 0x000fc8000bf01270 */
[----:B------:R-:W-:Y:S01]  /*0690*/  USEL UR10, UR12, UR10, UP0 ;  /* 0x0000000a0c0a7287 */ /* 0x000fe20008000000 */
[----:B------:R-:W-:Y:S01]  /*06a0*/  MOV R2, UR5 ;  /* 0x0000000500027c02 */ /* 0x000fe20008000f00 */
[----:B------:R-:W-:Y:S05]  /*06b0*/  @P0 BRA `(.L_x_480) ;  /* 0x0000010000000947 */ /* 0x000fea0003800000 */
[----:B------:R-:W-:-:S04]  /*06c0*/  MOV R3, UR4 ;  /* 0x0000000400037c02 */ /* 0x000fc80008000f00 */
[----:B------:R-:W-:-:S13]  /*06d0*/  ISETP.GT.AND P0, PT, R3, -0x1, PT ;  /* 0xffffffff0300780c */ /* 0x000fda0003f04270 */
[----:B------:R-:W-:Y:S05]  /*06e0*/  @P0 BRA `(.L_x_481) ;  /* 0x0000007000000947 */ /* 0x000fea0003800000 */
[----:B------:R-:W-:Y:S01]  /*06f0*/  IMAD.MOV.U32 R0, RZ, RZ, c[0x0][0x32c] ;  /* 0x0000cb00ff007624 */ /* 0x000fe200078e00ff */
[----:B------:R-:W-:-:S04]  /*0700*/  LOP3.LUT R3, RZ, R3, RZ, 0x33, !PT ;  /* 0x00000003ff037212 */ /* 0x000fc800078e33ff */
[----:B------:R-:W-:-:S13]  /*0710*/  ISETP.NE.AND P0, PT, R0, 0x1, PT ;  /* 0x000000010000780c */ /* 0x000fda0003f05270 */
[----:B------:R-:W-:-:S05]  /*0720*/  @P0 IMAD.HI.U32 R0, R3, c[0x0][0x330], RZ ;  /* 0x0000cc0003000a27 */ /* 0x000fca00078e00ff */
[----:B------:R-:W-:-:S04]  /*0730*/  @P0 SHF.R.U32.HI R3, RZ, c[0x0][0x334], R0 ;  /* 0x0000cd00ff030a19 */ /* 0x000fc80000011600 */
[----:B------:R-:W-:Y:S01]  /*0740*/  LOP3.LUT R3, RZ, R3, RZ, 0x33, !PT ;  /* 0x00000003ff037212 */ /* 0x000fe200078e33ff */
[----:B------:R-:W-:Y:S05]  /*0750*/  BRA `(.L_x_482) ;  /* 0x0000004000007947 */ /* 0x000fea0003800000 */
.L_x_481:
[----:B------:R-:W-:-:S04]  /*0760*/  MOV R0, c[0x0][0x32c] ;  /* 0x0000cb0000007a02 */ /* 0x000fc80000000f00 */
[----:B------:R-:W-:-:S13]  /*0770*/  ISETP.NE.AND P0, PT, R0, 0x1, PT ;  /* 0x000000010000780c */ /* 0x000fda0003f05270 */
[----:B------:R-:W-:-:S05]  /*0780*/  @P0 IMAD.HI.U32 R0, R3, c[0x0][0x330], RZ ;  /* 0x0000cc0003000a27 */ /* 0x000fca00078e00ff */
[----:B------:R-:W-:-:S05]  /*0790*/  @P0 SHF.R.U32.HI R3, RZ, c[0x0][0x334], R0 ;  /* 0x0000cd00ff030a19 */ /* 0x000fca0000011600 */
.L_x_482:
[----:B------:R-:W-:-:S05]  /*07a0*/  IMAD R3, R3, c[0x0][0x32c], RZ ;  /* 0x0000cb0003037a24 */ /* 0x000fca00078e02ff */
[----:B------:R-:W-:-:S05]  /*07b0*/  IMNMX R2, R2, R3, !PT ;  /* 0x0000000302027217 */ /* 0x000fca0007800200 */
.L_x_480:
[----:B------:R-:W-:Y:S01]  /*07c0*/  IMAD.HI R2, R2, 0x2aaaaaab, RZ ;  /* 0x2aaaaaab02027827 */ /* 0x000fe200078e02ff */
[----:B------:R-:W-:Y:S02]  /*07d0*/  USHF.R.U32.HI UR5, URZ, 0x10, UR7 ;  /* 0x000000103f057899 */ /* 0x000fe40008011607 */
[----:B------:R-:W-:Y:S01]  /*07e0*/  ULDC UR4, c[0x0][0x338] ;  /* 0x0000ce0000047ab9 */ /* 0x000fe20000000800 */
[----:B------:R-:W-:Y:S01]  /*07f0*/  IMAD.MOV.U32 R6, RZ, RZ, RZ ;  /* 0x000000ffff067224 */ /* 0x000fe200078e00ff */
[----:B------:R-:W-:Y:S01]  /*0800*/  SHF.R.U32.HI R0, RZ, 0x1f, R2 ;  /* 0x0000001fff007819 */ /* 0x000fe20000011602 */
[----:B------:R-:W-:-:S03]  /*0810*/  UISETP.NE.AND UP0, UPT, UR5, URZ, UPT ;  /* 0x0000003f0500728c */ /* 0x000fc6000bf05270 */
[----:B------:R-:W-:Y:S01]  /*0820*/  LEA.HI.SX32 R0, R2, R0, 0x1c ;  /* 0x0000000002007211 */ /* 0x000fe200078fe2ff */
[----:B------:R-:W-:-:S03]  /*0830*/  USEL UR4, UR5, UR4, UP0 ;  /* 0x0000000405047287 */ /* 0x000fc60008000000 */
[----:B------:R-:W-:-:S04]  /*0840*/  IMNMX R230, RZ, R0, !PT ;  /* 0x00000000ffe67217 */ /* 0x000fc80007800200 */
[----:B------:R-:W-:-:S13]  /*0850*/  ISETP.LT.AND P0, PT, R230, UR10, PT ;  /* 0x0000000ae6007c0c */ /* 0x000fda000bf01270 */
[----:B------:R-:W-:Y:S05]  /*0860*/  @!P0 BRA `(.L_x_483) ;  /* 0x000001c000008947 */ /* 0x000fea0003800000 */
[----:B------:R-:W-:Y:S01]  /*0870*/  IMAD.U32 R0, RZ, RZ, UR4 ;  /* 0x00000004ff007e24 */ /* 0x000fe2000f8e00ff */
[----:B------:R-:W-:-:S04]  /*0880*/  UIADD3 UR5, UR4, -0x1, UR10 ;  /* 0xffffffff04057890 */ /* 0x000fc8000fffe00a */
[-C--:B------:R-:W-:Y:S02]  /*0890*/  IABS R4, R0.reuse ;  /* 0x0000000000047213 */ /* 0x080fe40000000000 */
[----:B------:R-:W-:Y:S02]  /*08a0*/  IADD3 R5, -R230, UR5, RZ ;  /* 0x00000005e6057c10 */ /* 0x000fe4000fffe1ff */
[----:B------:R-:W1:Y:S01]  /*08b0*/  I2F.RP R6, R4 ;  /* 0x0000000400067306 */ /* 0x000e620000209400 */
[----:B------:R-:W-:Y:S02]  /*08c0*/  IABS R0, R0 ;  /* 0x0000000000007213 */ /* 0x000fe40000000000 */
[----:B------:R-:W-:Y:S02]  /*08d0*/  IABS R2, R5 ;  /* 0x0000000500027213 */ /* 0x000fe40000000000 */
[----:B------:R-:W-:Y:S01]  /*08e0*/  LOP3.LUT R5, R5, UR4, RZ, 0x3c, !PT ;  /* 0x0000000405057c12 */ /* 0x000fe2000f8e3cff */
[----:B------:R-:W-:-:S03]  /*08f0*/  IMAD.MOV R0, RZ, RZ, -R0 ;  /* 0x000000ffff007224 */ /* 0x000fc600078e0a00 */
[----:B------:R-:W-:Y:S01]  /*0900*/  ISETP.GE.AND P0, PT, R5, RZ, PT ;  /* 0x000000ff0500720c */ /* 0x000fe20003f06270 */
[----:B-1----:R-:W1:Y:S02]  /*0910*/  MUFU.RCP R6, R6 ;  /* 0x0000000600067308 */ /* 0x002e640000001000 */
[----:B-1----:R-:W-:-:S06]  /*0920*/  IADD3 R6, R6, 0xffffffe, RZ ;  /* 0x0ffffffe06067810 */ /* 0x002fcc0007ffe0ff */
[----:B------:R-:W1:Y:S02]  /*0930*/  F2I.FTZ.U32.TRUNC.NTZ R7, R6 ;  /* 0x0000000600077305 */ /* 0x000e64000021f000 */
[----:B-1----:R-:W-:Y:S02]  /*0940*/  IMAD.MOV R3, RZ, RZ, -R7 ;  /* 0x000000ffff037224 */ /* 0x002fe400078e0a07 */
[----:B------:R-:W-:Y:S02]  /*0950*/  IMAD.MOV.U32 R6, RZ, RZ, RZ ;  /* 0x000000ffff067224 */ /* 0x000fe400078e00ff */
[----:B------:R-:W-:-:S04]  /*0960*/  IMAD R3, R3, R4, RZ ;  /* 0x0000000403037224 */ /* 0x000fc800078e02ff */
[----:B------:R-:W-:-:S06]  /*0970*/  IMAD.HI.U32 R3, R7, R3, R6 ;  /* 0x0000000307037227 */ /* 0x000fcc00078e0006 */
[----:B------:R-:W-:-:S04]  /*0980*/  IMAD.HI.U32 R3, R3, R2, RZ ;  /* 0x0000000203037227 */ /* 0x000fc800078e00ff */
[----:B------:R-:W-:-:S05]  /*0990*/  IMAD R0, R3, R0, R2 ;  /* 0x0000000003007224 */ /* 0x000fca00078e0202 */
[----:B------:R-:W-:-:S13]  /*09a0*/  ISETP.GT.U32.AND P1, PT, R4, R0, PT ;  /* 0x000000000400720c */ /* 0x000fda0003f24070 */
[----:B------:R-:W-:Y:S01]  /*09b0*/  @!P1 IMAD.IADD R0, R0, 0x1, -R4 ;  /* 0x0000000100009824 */ /* 0x000fe200078e0a04 */
[----:B------:R-:W-:Y:S02]  /*09c0*/  @!P1 IADD3 R3, R3, 0x1, RZ ;  /* 0x0000000103039810 */ /* 0x000fe40007ffe0ff */
[----:B------:R-:W-:Y:S02]  /*09d0*/  ISETP.NE.AND P1, PT, RZ, UR4, PT ;  /* 0x00000004ff007c0c */ /* 0x000fe4000bf25270 */
[----:B------:R-:W-:-:S13]  /*09e0*/  ISETP.GE.U32.AND P2, PT, R0, R4, PT ;  /* 0x000000040000720c */ /* 0x000fda0003f46070 */
[----:B------:R-:W-:-:S05]  /*09f0*/  @P2 IADD3 R3, R3, 0x1, RZ ;  /* 0x0000000103032810 */ /* 0x000fca0007ffe0ff */
[----:B------:R-:W-:Y:S01]  /*0a00*/  @!P0 IMAD.MOV R3, RZ, RZ, -R3 ;  /* 0x000000ffff038224 */ /* 0x000fe200078e0a03 */
[----:B------:R-:W-:-:S05]  /*0a10*/  @!P1 LOP3.LUT R3, RZ, UR4, RZ, 0x33, !PT ;  /* 0x00000004ff039c12 */ /* 0x000fca000f8e33ff */
[----:B------:R-:W-:Y:S02]  /*0a20*/  IMAD.MOV.U32 R6, RZ, RZ, R3 ;  /* 0x000000ffff067224 */ /* 0x000fe400078e0003 */
.L_x_483:
[----:B------:R-:W-:Y:S01]  /*0a30*/  ULOP3.LUT UR7, UR7, 0xffff, URZ, 0xc0, !UPT ;  /* 0x0000ffff07077892 */ /* 0x000fe2000f8ec03f */
[----:B------:R-:W-:Y:S01]  /*0a40*/  PLOP3.LUT P4, PT, PT, PT, PT, 0x80, 0x0 ;  /* 0x000000000000781c */ /* 0x000fe20003f8f070 */
[----:B------:R-:W-:Y:S01]  /*0a50*/  CS2R R8, SRZ ;  /* 0x0000000000087805 */ /* 0x000fe2000001ff00 */
[----:B------:R-:W-:Y:S01]  /*0a60*/  CS2R R4, SRZ ;  /* 0x0000000000047805 */ /* 0x000fe2000001ff00 */
[----:B------:R-:W-:Y:S01]  /*0a70*/  CS2R R122, SRZ ;  /* 0x00000000007a7805 */ /* 0x000fe2000001ff00 */
[----:B------:R-:W-:Y:S01]  /*0a80*/  CS2R R120, SRZ ;  /* 0x0000000000787805 */ /* 0x000fe2000001ff00 */
[----:B------:R-:W-:Y:S01]  /*0a90*/  IMAD R230, R6, UR7, R230 ;  /* 0x0000000706e67c24 */ /* 0x000fe2000f8e02e6 */
[----:B------:R-:W-:Y:S01]  /*0aa0*/  CS2R R126, SRZ ;  /* 0x00000000007e7805 */ /* 0x000fe2000001ff00 */
[----:B------:R-:W-:Y:S01]  /*0ab0*/  CS2R R124, SRZ ;  /* 0x00000000007c7805 */ /* 0x000fe2000001ff00 */
[----:B------:R-:W-:Y:S01]  /*0ac0*/  CS2R R118, SRZ ;  /* 0x0000000000767805 */ /* 0x000fe2000001ff00 */
[----:B------:R-:W-:Y:S01]  /*0ad0*/  IMAD.IADD R6, R230, 0x1, R6 ;  /* 0x00000001e6067824 */ /* 0x000fe200078e0206 */
[----:B------:R-:W-:Y:S01]  /*0ae0*/  CS2R R116, SRZ ;  /* 0x0000000000747805 */ /* 0x000fe2000001ff00 */
[----:B------:R-:W-:Y:S01]  /*0af0*/  CS2R R130, SRZ ;  /* 0x0000000000827805 */ /* 0x000fe2000001ff00 */
[----:B------:R-:W-:Y:S01]  /*0b00*/  CS2R R128, SRZ ;  /* 0x0000000000807805 */ /* 0x000fe2000001ff00 */
[----:B------:R-:W-:Y:S01]  /*0b10*/  CS2R R110, SRZ ;  /* 0x00000000006e7805 */ /* 0x000fe2000001ff00 */
[----:B------:R-:W-:Y:S01]  /*0b20*/  IMNMX R6, R6, UR10, PT ;  /* 0x0000000a06067c17 */ /* 0x000fe2000b800200 */
        /* <DEDUP_REMOVED lines=32> */
[----:B------:R-:W-:Y:S02]  /*0d30*/  IMAD.U32 R2, RZ, RZ, UR4 ;  /* 0x00000004ff027e24 */ /* 0x000fe4000f8e00ff */
[----:B------:R-:W-:Y:S01]  /*0d40*/  IMAD.U32 R3, RZ, RZ, UR5 ;  /* 0x00000005ff037e24 */ /* 0x000fe2000f8e00ff */
[----:B------:R-:W-:Y:S01]  /*0d50*/  SHF.R.S32.HI R173, RZ, 0x1f, R171 ;  /* 0x0000001fffad7819 */ /* 0x000fe200000114ab */
[----:B------:R-:W-:Y:S01]  /*0d60*/  USHF.R.S32.HI UR7, URZ, 0x1f, UR9 ;  /* 0x0000001f3f077899 */ /* 0x000fe20008011409 */
[----:B------:R-:W-:Y:S01]  /*0d70*/  PLOP3.LUT P2, PT, PT, PT, UP2, 0x80, 0x0 ;  /* 0x000000000000781c */ /* 0x000fe20003f4f028 */
[----:B------:R-:W-:Y:S01]  /*0d80*/  ULDC.64 UR4, c[0x0][0x1b8] ;  /* 0x00006e0000047ab9 */ /* 0x000fe20000000a00 */
[----:B------:R1:W2:Y:S01]  /*0d90*/  @P1 LDG.E R2, [R2.64] ;  /* 0x0000001002021981 */ /* 0x0002a2000c1e1900 */
[CC--:B------:R-:W-:Y:S01]  /*0da0*/  LEA.HI R18, R173.reuse, R171.reuse, RZ, 0x3 ;  /* 0x000000abad127211 */ /* 0x0c0fe200078f18ff */
[----:B------:R-:W-:Y:S01]  /*0db0*/  UIMAD UR7, UR7, UR4, URZ ;  /* 0x00000004070772a4 */ /* 0x000fe2000f8e023f */
[----:B------:R-:W-:Y:S01]  /*0dc0*/  PLOP3.LUT P0, PT, PT, PT, UP2, 0x80, 0x0 ;  /* 0x000000000000781c */ /* 0x000fe20003f0f028 */
[----:B------:R-:W-:Y:S01]  /*0dd0*/  UIMAD.WIDE.U32 UR12, UR9, UR4, URZ ;  /* 0x00000004090c72a5 */ /* 0x000fe2000f8e003f */
[----:B------:R-:W-:Y:S01]  /*0de0*/  LOP3.LUT R0, R18, 0xfffffff8, RZ, 0xc0, !PT ;  /* 0xfffffff812007812 */ /* 0x000fe200078ec0ff */
[----:B------:R-:W-:Y:S01]  /*0df0*/  UIMAD UR7, UR9, UR5, UR7 ;  /* 0x00000005090772a4 */ /* 0x000fe2000f8e0207 */
[----:B------:R-:W-:Y:S01]  /*0e00*/  SHF.R.S32.HI R18, RZ, 0x3, R18 ;  /* 0x00000003ff127819 */ /* 0x000fe20000011412 */
[----:B------:R-:W-:Y:S01]  /*0e10*/  USHF.R.S32.HI UR10, URZ, 0x1f, UR6 ;  /* 0x0000001f3f0a7899 */ /* 0x000fe20008011406 */
[-C--:B------:R-:W-:Y:S01]  /*0e20*/  LEA.HI R21, R173, R171.reuse, RZ, 0x4 ;  /* 0x000000abad157211 */ /* 0x080fe200078f20ff */
[----:B------:R-:W-:Y:S01]  /*0e30*/  IMAD.IADD R0, R171, 0x1, -R0 ;  /* 0x00000001ab007824 */ /* 0x000fe200078e0a00 */
[----:B------:R-:W-:Y:S01]  /*0e40*/  ULDC.64 UR4, c[0x0][0x1c0] ;  /* 0x0000700000047ab9 */ /* 0x000fe20000000a00 */
[----:B------:R-:W-:Y:S01]  /*0e50*/  IMAD.SHL.U32 R229, R18, 0x40, RZ ;  /* 0x0000004012e57824 */ /* 0x000fe200078e00ff */
[----:B------:R-:W-:Y:S01]  /*0e60*/  UIADD3 UR13, UR13, UR7, URZ ;  /* 0x000000070d0d7290 */ /* 0x000fe2000fffe03f */
[C---:B------:R-:W-:Y:S01]  /*0e70*/  IMAD R233, R0.reuse, 0x10, R18 ;  /* 0x0000001000e97824 */ /* 0x040fe200078e0212 */
[----:B------:R-:W-:Y:S01]  /*0e80*/  UIMAD UR10, UR10, UR4, URZ ;  /* 0x000000040a0a72a4 */ /* 0x000fe2000f8e023f */
[----:B------:R-:W-:Y:S01]  /*0e90*/  IMAD.SHL.U32 R0, R0, 0x8, RZ ;  /* 0x0000000800007824 */ /* 0x000fe200078e00ff */
[----:B------:R-:W-:Y:S01]  /*0ea0*/  UIMAD.WIDE.U32 UR12, UR6, UR4, UR12 ;  /* 0x00000004060c72a5 */ /* 0x000fe2000f8e000c */
[----:B------:R-:W-:Y:S01]  /*0eb0*/  LOP3.LUT R229, R229, 0x1c0, RZ, 0xc0, !PT ;  /* 0x000001c0e5e57812 */ /* 0x000fe200078ec0ff */
[----:B------:R-:W-:Y:S01]  /*0ec0*/  UIMAD UR5, UR6, UR5, UR10 ;  /* 0x00000005060572a4 */ /* 0x000fe2000f8e020a */
[----:B------:R-:W-:Y:S01]  /*0ed0*/  IADD3 R4, R233, UR19, RZ ;  /* 0x00000013e9047c10 */ /* 0x000fe2000fffe0ff */
[----:B------:R-:W-:Y:S01]  /*0ee0*/  ULDC UR4, c[0x0][0x2c4] ;  /* 0x0000b10000047ab9 */ /* 0x000fe20000000800 */
[----:B------:R-:W-:Y:S01]  /*0ef0*/  LEA.HI R88, R173, R171, RZ, 0x3 ;  /* 0x000000abad587211 */ /* 0x000fe200078f18ff */
[----:B------:R-:W-:Y:S01]  /*0f00*/  UIADD3 UR5, UR13, UR5, URZ ;  /* 0x000000050d057290 */ /* 0x000fe2000fffe03f */
[----:B------:R-:W-:Y:S01]  /*0f10*/  IMAD.U32 R9, RZ, RZ, UR13 ;  /* 0x0000000dff097e24 */ /* 0x000fe2000f8e00ff */
[----:B------:R-:W-:Y:S01]  /*0f20*/  ULDC UR7, c[0x0][0x168] ;  /* 0x00005a0000077ab9 */ /* 0x000fe20000000800 */
[----:B-1----:R-:W-:Y:S01]  /*0f30*/  @P2 IMAD.HI.U32 R3, R4, c[0x0][0x2c8], RZ ;  /* 0x0000b20004032a27 */ /* 0x002fe200078e00ff */
[----:B------:R-:W-:Y:S01]  /*0f40*/  UIMAD UR7, UR4, UR7, URZ ;  /* 0x00000007040772a4 */ /* 0x000fe2000f8e023f */
[----:B------:R-:W-:Y:S01]  /*0f50*/  LOP3.LUT R88, R88, 0xfffffff8, RZ, 0xc0, !PT ;  /* 0xfffffff858587812 */ /* 0x000fe200078ec0ff */
[----:B------:R-:W-:Y:S01]  /*0f60*/  BSSY B0, `(.L_x_485) ;  /* 0x0000034000007945 */ /* 0x000fe20003800000 */
[----:B------:R-:W-:Y:S01]  /*0f70*/  IMAD.MOV.U32 R7, RZ, RZ, R4 ;  /* 0x000000ffff077224 */ /* 0x000fe200078e0004 */
[----:B------:R-:W-:Y:S01]  /*0f80*/  @P0 SHF.R.U32.HI R7, RZ, c[0x0][0x2cc], R3 ;  /* 0x0000b300ff070a19 */ /* 0x000fe20000011603 */
[----:B------:R-:W-:Y:S01]  /*0f90*/  IMAD.U32 R8, RZ, RZ, UR12 ;  /* 0x0000000cff087e24 */ /* 0x000fe2000f8e00ff */
[----:B------:R-:W-:Y:S01]  /*0fa0*/  ISETP.GE.AND P0, PT, R0, c[0x0][0x198], PT ;  /* 0x0000660000007a0c */ /* 0x000fe20003f06270 */
[----:B------:R-:W-:Y:S01]  /*0fb0*/  IMAD.U32 R9, RZ, RZ, UR5 ;  /* 0x00000005ff097e24 */ /* 0x000fe2000f8e00ff */
[--C-:B------:R-:W-:Y:S01]  /*0fc0*/  SHF.R.S32.HI R5, RZ, 0x1f, R7.reuse ;  /* 0x0000001fff057819 */ /* 0x100fe20000011407 */
[----:B------:R-:W-:-:S02]  /*0fd0*/  IMAD.MOV R3, RZ, RZ, -R7 ;  /* 0x000000ffff037224 */ /* 0x000fc400078e0a07 */
[----:B------:R-:W-:-:S04]  /*0fe0*/  IMAD.WIDE.U32 R10, R7, c[0x0][0x1b0], R8 ;  /* 0x00006c00070a7a25 */ /* 0x000fc800078e0008 */
[----:B------:R-:W-:Y:S02]  /*0ff0*/  IMAD R5, R5, c[0x0][0x1b0], RZ ;  /* 0x00006c0005057a24 */ /* 0x000fe400078e02ff */
[----:B------:R-:W-:Y:S01]  /*1000*/  IMAD R4, R3, c[0x0][0x2c4], R4 ;  /* 0x0000b10003047a24 */ /* 0x000fe200078e0204 */
[----:B------:R-:W-:Y:S01]  /*1010*/  LOP3.LUT R3, R229, 0x38, R0, 0xf8, !PT ;  /* 0x00000038e5037812 */ /* 0x000fe200078ef800 */
[----:B------:R-:W-:Y:S01]  /*1020*/  IMAD R5, R7, c[0x0][0x1b4], R5 ;  /* 0x00006d0007057a24 */ /* 0x000fe200078e0205 */
[----:B------:R-:W-:Y:S01]  /*1030*/  LOP3.LUT R7, R21, 0xfffffff0, RZ, 0xc0, !PT ;  /* 0xfffffff015077812 */ /* 0x000fe200078ec0ff */
[----:B------:R-:W-:Y:S01]  /*1040*/  IMAD.IADD R88, R171, 0x1, -R88 ;  /* 0x00000001ab587824 */ /* 0x000fe200078e0a58 */
[----:B------:R-:W-:Y:S01]  /*1050*/  SHF.R.S32.HI R9, RZ, 0x1f, R4 ;  /* 0x0000001fff097819 */ /* 0x000fe20000011404 */
[----:B------:R-:W-:Y:S01]  /*1060*/  IMAD.IADD R11, R11, 0x1, R5 ;  /* 0x000000010b0b7824 */ /* 0x000fe200078e0205 */
[----:B------:R-:W-:Y:S01]  /*1070*/  SHF.R.U32.HI R229, RZ, 0x3, R229 ;  /* 0x00000003ffe57819 */ /* 0x000fe200000116e5 */
[----:B------:R-:W-:-:S02]  /*1080*/  IMAD.IADD R0, R171, 0x1, -R7 ;  /* 0x00000001ab007824 */ /* 0x000fc400078e0a07 */
[----:B------:R-:W-:Y:S01]  /*1090*/  IMAD R9, R9, c[0x0][0x1a8], RZ ;  /* 0x00006a0009097a24 */ /* 0x000fe200078e02ff */
[----:B------:R-:W-:Y:S01]  /*10a0*/  LOP3.LUT R229, R3, R229, RZ, 0x3c, !PT ;  /* 0x000000e503e57212 */ /* 0x000fe200078e3cff */
[----:B------:R-:W-:Y:S01]  /*10b0*/  IMAD.SHL.U32 R236, R88, 0x8, RZ ;  /* 0x0000000858ec7824 */ /* 0x000fe200078e00ff */
[----:B------:R-:W-:Y:S01]  /*10c0*/  SHF.R.S32.HI R20, RZ, 0x1f, R0 ;  /* 0x0000001fff147819 */ /* 0x000fe20000011400 */
[C---:B------:R-:W-:Y:S02]  /*10d0*/  IMAD R9, R4.reuse, c[0x0][0x1ac], R9 ;  /* 0x00006b0004097a24 */ /* 0x040fe400078e0209 */
[----:B------:R-:W-:Y:S01]  /*10e0*/  IMAD.WIDE.U32 R4, R4, c[0x0][0x1a8], R10 ;  /* 0x00006a0004047a25 */ /* 0x000fe200078e000a */
[----:B------:R-:W-:Y:S02]  /*10f0*/  LEA.HI R20, R20, R0, RZ, 0x3 ;  /* 0x0000000014147211 */ /* 0x000fe400078f18ff */
[----:B------:R-:W-:Y:S01]  /*1100*/  SHF.R.S32.HI R235, RZ, 0x1f, R236 ;  /* 0x0000001fffeb7819 */ /* 0x000fe200000114ec */
[----:B------:R-:W-:Y:S01]  /*1110*/  IMAD.IADD R9, R5, 0x1, R9 ;  /* 0x0000000105097824 */ /* 0x000fe200078e0209 */
[----:B------:R-:W-:-:S02]  /*1120*/  LOP3.LUT R19, R20, 0xfffffff8, RZ, 0xc0, !PT ;  /* 0xfffffff814137812 */ /* 0x000fc400078ec0ff */
[----:B------:R-:W-:Y:S02]  /*1130*/  LEA R10, P2, R4, c[0x0][0x160], 0x1 ;  /* 0x00005800040a7a11 */ /* 0x000fe400078408ff */
[----:B------:R-:W-:Y:S01]  /*1140*/  LEA.HI R5, R173, R171, RZ, 0x6 ;  /* 0x000000abad057211 */ /* 0x000fe200078f30ff */
[----:B------:R-:W-:Y:S01]  /*1150*/  IMAD.IADD R19, R0, 0x1, -R19 ;  /* 0x0000000100137824 */ /* 0x000fe200078e0a13 */
[----:B------:R-:W-:Y:S01]  /*1160*/  LEA.HI.X R9, R4, c[0x0][0x164], R9, 0x1, P2 ;  /* 0x0000590004097a11 */ /* 0x000fe200010f0c09 */
[----:B------:R-:W-:Y:S01]  /*1170*/  IMAD.MOV.U32 R0, RZ, RZ, 0x10 ;  /* 0x00000010ff007424 */ /* 0x000fe200078e00ff */
[----:B------:R1:W3:Y:S01]  /*1180*/  SHFL.IDX PT, R12, R10, RZ, 0x181f ;  /* 0x00181fff0a0c7589 */ /* 0x0002e200000e0000 */
[----:B------:R-:W-:Y:S02]  /*1190*/  IMAD.SHL.U32 R5, R5, 0x8, RZ ;  /* 0x0000000805057824 */ /* 0x000fe400078e00ff */
[----:B------:R-:W-:Y:S01]  /*11a0*/  IMAD.MOV.U32 R4, RZ, RZ, 0x20 ;  /* 0x00000020ff047424 */ /* 0x000fe200078e00ff */
[----:B------:R1:W4:Y:S02]  /*11b0*/  SHFL.IDX PT, R3, R9, RZ, 0x181f ;  /* 0x00181fff09037589 */ /* 0x00032400000e0000 */
[----:B------:R-:W-:Y:S01]  /*11c0*/  LOP3.LUT R229, R229, 0xfffffe00, R5, 0xf8, !PT ;  /* 0xfffffe00e5e57812 */ /* 0x000fe200078ef805 */
[----:B--2---:R2:W1:Y:S02]  /*11d0*/  @P1 R2UR UR10, R2 ;  /* 0x00000000020a13c2 */ /* 0x00446400000e0000 */
[----:B-1----:R-:W-:Y:S01]  /*11e0*/  @!UP0 UMOV UR10, UR6 ;  /* 0x00000006000a8c82 */ /* 0x002fe20008000000 */
[----:B--2---:R-:W-:-:S04]  /*11f0*/  IADD3 R2, R18, UR19, RZ ;  /* 0x0000001312027c10 */ /* 0x004fc8000fffe0ff */
[----:B------:R-:W-:-:S04]  /*1200*/  ISETP.GE.AND P3, PT, R2, UR7, PT ;  /* 0x0000000702007c0c */ /* 0x000fc8000bf66270 */
[----:B------:R-:W-:-:S05]  /*1210*/  R2P PR, R19, 0x6 ;  /* 0x0000000613007804 */ /* 0x000fca0000000000 */
[----:B------:R-:W-:Y:S02]  /*1220*/  SEL R0, R0, 0xfffffff0, !P1 ;  /* 0xfffffff000007807 */ /* 0x000fe40004800000 */
[----:B------:R-:W-:Y:S02]  /*1230*/  SEL R4, R4, 0xffffffe0, !P2 ;  /* 0xffffffe004047807 */ /* 0x000fe40005000000 */
[----:B------:R-:W-:Y:S05]  /*1240*/  @P3 BRA `(.L_x_486) ;  /* 0x0000005000003947 */ /* 0x000fea0003800000 */
[----:B---34-:R-:W-:-:S04]  /*1250*/  LEA R12, P1, R236, R12, 0x1 ;  /* 0x0000000cec0c7211 */ /* 0x018fc800078208ff */
[----:B------:R-:W-:Y:S01]  /*1260*/  LEA.HI.X R13, R236, R3, R235, 0x1, P1 ;  /* 0x00000003ec0d7211 */ /* 0x000fe200008f0ceb */
[----:B------:R-:W-:-:S05]  /*1270*/  IMAD.SHL.U32 R3, R229, 0x2, RZ ;  /* 0x00000002e5037824 */ /* 0x000fca00078e00ff */
[----:B------:R-:W-:Y:S01]  /*1280*/  @!PT LDS RZ, [RZ] ;  /* 0x00000000fffff984 */ /* 0x000fe20000000800 */
[----:B------:R1:W-:Y:S03]  /*1290*/  LDGSTS.E.BYPASS.LTC128B.128 [R3+0x6100], [R12.64], !P0 ;  /* 0x061000000c037fae */ /* 0x0003e6000c101d50 */
.L_x_486:
[----:B---34-:R-:W-:Y:S05]  /*12a0*/  BSYNC B0 ;  /* 0x0000000000007941 */ /* 0x018fea0003800000 */
.L_x_485:
[----:B------:R-:W-:Y:S01]  /*12b0*/  IADD3 R5, R2, 0x10, RZ ;  /* 0x0000001002057810 */ /* 0x000fe20007ffe0ff */
[----:B-1----:R1:W2:Y:S01]  /*12c0*/  SHFL.IDX PT, R3, R9, 0x1, 0x181f ;  /* 0x00381f0009037f89 */ /* 0x0022a200000e0000 */
[----:B------:R-:W-:Y:S02]  /*12d0*/  BSSY B0, `(.L_x_487) ;  /* 0x0000009000007945 */ /* 0x000fe40003800000 */
[----:B------:R-:W-:Y:S01]  /*12e0*/  ISETP.GE.AND P1, PT, R5, UR7, PT ;  /* 0x0000000705007c0c */ /* 0x000fe2000bf26270 */
[----:B------:R1:W3:-:S12]  /*12f0*/  SHFL.IDX PT, R12, R10, 0x1, 0x181f ;  /* 0x00381f000a0c7f89 */ /* 0x0002d800000e0000 */
[----:B------:R-:W-:Y:S05]  /*1300*/  @P1 BRA `(.L_x_488) ;  /* 0x0000005000001947 */ /* 0x000fea0003800000 */
[----:B---3--:R-:W-:-:S04]  /*1310*/  LEA R12, P1, R236, R12, 0x1 ;  /* 0x0000000cec0c7211 */ /* 0x008fc800078208ff */
[----:B--2---:R-:W-:Y:S01]  /*1320*/  LEA.HI.X R13, R236, R3, R235, 0x1, P1 ;  /* 0x00000003ec0d7211 */ /* 0x004fe200008f0ceb */
[----:B------:R-:W-:-:S05]  /*1330*/  IMAD.SHL.U32 R3, R229, 0x2, RZ ;  /* 0x00000002e5037824 */ /* 0x000fca00078e00ff */
[----:B------:R-:W-:Y:S01]  /*1340*/  @!PT LDS RZ, [RZ] ;  /* 0x00000000fffff984 */ /* 0x000fe20000000800 */
[----:B------:R2:W-:Y:S03]  /*1350*/  LDGSTS.E.BYPASS.LTC128B.128 [R3+0x6900], [R12.64], !P0 ;  /* 0x069000000c037fae */ /* 0x0005e6000c101d50 */
.L_x_488:
[----:B------:R-:W-:Y:S05]  /*1360*/  BSYNC B0 ;  /* 0x0000000000007941 */ /* 0x000fea0003800000 */
.L_x_487:
[----:B------:R-:W-:Y:S01]  /*1370*/  IADD3 R5, R2, 0x20, RZ ;  /* 0x0000002002057810 */ /* 0x000fe20007ffe0ff */
[----:B--2---:R2:W4:Y:S01]  /*1380*/  SHFL.IDX PT, R3, R9, 0x2, 0x181f ;  /* 0x00581f0009037f89 */ /* 0x00452200000e0000 */
[----:B------:R-:W-:Y:S02]  /*1390*/  BSSY B0, `(.L_x_489) ;  /* 0x0000009000007945 */ /* 0x000fe40003800000 */
[----:B------:R-:W-:Y:S01]  /*13a0*/  ISETP.GE.AND P1, PT, R5, UR7, PT ;  /* 0x0000000705007c0c */ /* 0x000fe2000bf26270 */
[----:B---3--:R2:W3:-:S12]  /*13b0*/  SHFL.IDX PT, R12, R10, 0x2, 0x181f ;  /* 0x00581f000a0c7f89 */ /* 0x0084d800000e0000 */
[----:B------:R-:W-:Y:S05]  /*13c0*/  @P1 BRA `(.L_x_490) ;  /* 0x0000005000001947 */ /* 0x000fea0003800000 */
[----:B---3--:R-:W-:-:S04]  /*13d0*/  LEA R12, P1, R236, R12, 0x1 ;  /* 0x0000000cec0c7211 */ /* 0x008fc800078208ff */
[----:B----4-:R-:W-:Y:S01]  /*13e0*/  LEA.HI.X R13, R236, R3, R235, 0x1, P1 ;  /* 0x00000003ec0d7211 */ /* 0x010fe200008f0ceb */
[----:B------:R-:W-:-:S05]  /*13f0*/  IMAD.SHL.U32 R3, R229, 0x2, RZ ;  /* 0x00000002e5037824 */ /* 0x000fca00078e00ff */
[----:B------:R-:W-:Y:S01]  /*1400*/  @!PT LDS RZ, [RZ] ;  /* 0x00000000fffff984 */ /* 0x000fe20000000800 */
[----:B------:R3:W-:Y:S03]  /*1410*/  LDGSTS.E.BYPASS.LTC128B.128 [R3+0x7100], [R12.64], !P0 ;  /* 0x071000000c037fae */ /* 0x0007e6000c101d50 */
.L_x_490:
[----:B------:R-:W-:Y:S05]  /*1420*/  BSYNC B0 ;  /* 0x0000000000007941 */ /* 0x000fea0003800000 */
.L_x_489:
[----:B------:R-:W-:Y:S01]  /*1430*/  IADD3 R5, R2, 0x30, RZ ;  /* 0x0000003002057810 */ /* 0x000fe20007ffe0ff */
[----:B---34-:R3:W4:Y:S01]  /*1440*/  SHFL.IDX PT, R3, R9, 0x3, 0x181f ;  /* 0x00781f0009037f89 */ /* 0x01872200000e0000 */
[----:B------:R-:W-:Y:S02]  /*1450*/  BSSY B0, `(.L_x_491) ;  /* 0x0000009000007945 */ /* 0x000fe40003800000 */
[----:B------:R-:W-:Y:S01]  /*1460*/  ISETP.GE.AND P1, PT, R5, UR7, PT ;  /* 0x0000000705007c0c */ /* 0x000fe2000bf26270 */
[----:B------:R3:W1:-:S12]  /*1470*/  SHFL.IDX PT, R12, R10, 0x3, 0x181f ;  /* 0x00781f000a0c7f89 */ /* 0x00065800000e0000 */
[----:B------:R-:W-:Y:S05]  /*1480*/  @P1 BRA `(.L_x_492) ;  /* 0x0000005000001947 */ /* 0x000fea0003800000 */
[----:B-1----:R-:W-:-:S04]  /*1490*/  LEA R12, P1, R236, R12, 0x1 ;  /* 0x0000000cec0c7211 */ /* 0x002fc800078208ff */
[----:B----4-:R-:W-:Y:S01]  /*14a0*/  LEA.HI.X R13, R236, R3, R235, 0x1, P1 ;  /* 0x00000003ec0d7211 */ /* 0x010fe200008f0ceb */
[----:B------:R-:W-:-:S05]  /*14b0*/  IMAD.SHL.U32 R3, R229, 0x2, RZ ;  /* 0x00000002e5037824 */ /* 0x000fca00078e00ff */
[----:B------:R-:W-:Y:S01]  /*14c0*/  @!PT LDS RZ, [RZ] ;  /* 0x00000000fffff984 */ /* 0x000fe20000000800 */
[----:B------:R1:W-:Y:S03]  /*14d0*/  LDGSTS.E.BYPASS.LTC128B.128 [R3+0x7900], [R12.64], !P0 ;  /* 0x079000000c037fae */ /* 0x0003e6000c101d50 */
.L_x_492:
[----:B------:R-:W-:Y:S05]  /*14e0*/  BSYNC B0 ;  /* 0x0000000000007941 */ /* 0x000fea0003800000 */
.L_x_491:
[----:B------:R-:W-:Y:S01]  /*14f0*/  IADD3 R5, R2, 0x40, RZ ;  /* 0x0000004002057810 */ /* 0x000fe20007ffe0ff */
[----:B-1--4-:R1:W4:Y:S01]  /*1500*/  SHFL.IDX PT, R3, R9, 0x4, 0x181f ;  /* 0x00981f0009037f89 */ /* 0x01232200000e0000 */
[----:B------:R-:W-:Y:S02]  /*1510*/  BSSY B0, `(.L_x_493) ;  /* 0x0000009000007945 */ /* 0x000fe40003800000 */
[----:B------:R-:W-:Y:S01]  /*1520*/  ISETP.GE.AND P1, PT, R5, UR7, PT ;  /* 0x0000000705007c0c */ /* 0x000fe2000bf26270 */
[----:B------:R1:W2:-:S12]  /*1530*/  SHFL.IDX PT, R12, R10, 0x4, 0x181f ;  /* 0x00981f000a0c7f89 */ /* 0x00029800000e0000 */
[----:B------:R-:W-:Y:S05]  /*1540*/  @P1 BRA `(.L_x_494) ;  /* 0x0000005000001947 */ /* 0x000fea0003800000 */
[----:B--2---:R-:W-:-:S04]  /*1550*/  LEA R12, P1, R236, R12, 0x1 ;  /* 0x0000000cec0c7211 */ /* 0x004fc800078208ff */
[----:B----4-:R-:W-:Y:S01]  /*1560*/  LEA.HI.X R13, R236, R3, R235, 0x1, P1 ;  /* 0x00000003ec0d7211 */ /* 0x010fe200008f0ceb */
[----:B------:R-:W-:-:S05]  /*1570*/  IMAD.SHL.U32 R3, R229, 0x2, RZ ;  /* 0x00000002e5037824 */ /* 0x000fca00078e00ff */
[----:B------:R-:W-:Y:S01]  /*1580*/  @!PT LDS RZ, [RZ] ;  /* 0x00000000fffff984 */ /* 0x000fe20000000800 */
[----:B------:R2:W-:Y:S03]  /*1590*/  LDGSTS.E.BYPASS.LTC128B.128 [R3+0x8100], [R12.64], !P0 ;  /* 0x081000000c037fae */ /* 0x0005e6000c101d50 */
.L_x_494:
[----:B------:R-:W-:Y:S05]  /*15a0*/  BSYNC B0 ;  /* 0x0000000000007941 */ /* 0x000fea0003800000 */
.L_x_493:
[----:B------:R-:W-:Y:S01]  /*15b0*/  IADD3 R5, R2, 0x50, RZ ;  /* 0x0000005002057810 */ /* 0x000fe20007ffe0ff */
[----:B--2-4-:R2:W4:Y:S01]  /*15c0*/  SHFL.IDX PT, R3, R9, 0x5, 0x181f ;  /* 0x00b81f0009037f89 */ /* 0x01452200000e0000 */
        /* <DEDUP_REMOVED lines=9> */
.L_x_496:
[----:B------:R-:W-:Y:S05]  /*1660*/  BSYNC B0 ;  /* 0x0000000000007941 */ /* 0x000fea0003800000 */
.L_x_495:
        /* <DEDUP_REMOVED lines=11> */
.L_x_498:
[----:B------:R-:W-:Y:S05]  /*1720*/  BSYNC B0 ;  /* 0x0000000000007941 */ /* 0x000fea0003800000 */
.L_x_497:
[----:B-123--:R-:W1:Y:S01]  /*1730*/  SHFL.IDX PT, R10, R10, 0x7, 0x181f ;  /* 0x00f81f000a0a7f89 */ /* 0x00ee6200000e0000 */
[----:B------:R-:W-:Y:S01]  /*1740*/  ULDC UR4, c[0x0][0x2b8] ;  /* 0x0000ae0000047ab9 */ /* 0x000fe20000000800 */
[----:B----4-:R-:W-:Y:S01]  /*1750*/  IMAD.MOV.U32 R3, RZ, RZ, 0x60 ;  /* 0x00000060ff037424 */ /* 0x010fe200078e00ff */
[----:B------:R-:W-:Y:S01]  /*1760*/  UISETP.NE.AND UP3, UPT, UR4, 0x1, UPT ;  /* 0x000000010400788c */ /* 0x000fe2000bf65270 */
[----:B------:R-:W2:Y:S01]  /*1770*/  SHFL.IDX PT, R9, R9, 0x7, 0x181f ;  /* 0x00f81f0009097f89 */ /* 0x000ea200000e0000 */
[----:B------:R-:W-:Y:S01]  /*1780*/  IADD3 R2, R2, 0x70, RZ ;  /* 0x0000007002027810 */ /* 0x000fe20007ffe0ff */
[----:B------:R-:W-:Y:S01]  /*1790*/  IMAD R169, R6, R3, -0x60 ;  /* 0xffffffa006a97424 */ /* 0x000fe200078e0203 */
[----:B------:R-:W-:Y:S01]  /*17a0*/  USHF.R.S32.HI UR6, URZ, 0x1f, UR10 ;  /* 0x0000001f3f067899 */ /* 0x000fe2000801140a */
[----:B------:R-:W-:Y:S01]  /*17b0*/  IMAD.SHL.U32 R229, R229, 0x2, RZ ;  /* 0x00000002e5e57824 */ /* 0x000fe200078e00ff */
[----:B------:R-:W-:Y:S01]  /*17c0*/  PLOP3.LUT P2, PT, PT, PT, UP3, 0x80, 0x0 ;  /* 0x000000000000781c */ /* 0x000fe20003f4f038 */
[C---:B------:R-:W-:Y:S01]  /*17d0*/  IMAD.IADD R232, R233.reuse, 0x1, R169 ;  /* 0x00000001e9e87824 */ /* 0x040fe200078e02a9 */
[----:B------:R-:W-:Y:S01]  /*17e0*/  ISETP.GE.AND P3, PT, R2, UR7, PT ;  /* 0x0000000702007c0c */ /* 0x000fe2000bf66270 */
[----:B------:R-:W-:Y:S01]  /*17f0*/  ULDC.64 UR4, c[0x0][0x2b0] ;  /* 0x0000ac0000047ab9 */ /* 0x000fe20000000a00 */
[----:B------:R-:W-:Y:S01]  /*1800*/  PLOP3.LUT P1, PT, PT, PT, UP3, 0x80, 0x0 ;  /* 0x000000000000781c */ /* 0x000fe20003f2f038 */
[----:B------:R-:W-:Y:S01]  /*1810*/  UIMAD UR6, UR6, UR4, URZ ;  /* 0x00000004060672a4 */ /* 0x000fe2000f8e023f */
[C---:B------:R-:W-:Y:S01]  /*1820*/  ISETP.GE.AND P4, PT, R232.reuse, UR8, PT ;  /* 0x00000008e8007c0c */ /* 0x040fe2000bf86270 */
[----:B-----5:R-:W-:Y:S01]  /*1830*/  IMAD.IADD R232, R232, 0x1, R234 ;  /* 0x00000001e8e87824 */ /* 0x020fe200078e02ea */
[----:B------:R-:W-:Y:S01]  /*1840*/  UIMAD.WIDE.U32 UR14, UR10, UR4, URZ ;  /* 0x000000040a0e72a5 */ /* 0x000fe2000f8e003f */
[----:B------:R-:W-:Y:S01]  /*1850*/  IMAD.MOV.U32 R231, RZ, RZ, RZ ;  /* 0x000000ffffe77224 */ /* 0x000fe200078e00ff */
[----:B------:R-:W-:Y:S01]  /*1860*/  ISETP.GT.OR P4, PT, R233, 0x5f, P4 ;  /* 0x0000005fe900780c */ /* 0x000fe20002784670 */
[----:B------:R-:W-:Y:S01]  /*1870*/  UIMAD UR5, UR10, UR5, UR6 ;  /* 0x000000050a0572a4 */ /* 0x000fe2000f8e0206 */
[----:B------:R-:W-:-:S02]  /*1880*/  IMAD.MOV.U32 R2, RZ, RZ, R232 ;  /* 0x000000ffff027224 */ /* 0x000fc400078e00e8 */
[----:B------:R-:W-:Y:S01]  /*1890*/  @P2 IMAD.HI.U32 R5, R232, c[0x0][0x2bc], RZ ;  /* 0x0000af00e8052a27 */ /* 0x000fe200078e00ff */
[----:B-1----:R-:W-:Y:S01]  /*18a0*/  @!P3 LEA R10, P2, R236, R10, 0x1 ;  /* 0x0000000aec0ab211 */ /* 0x002fe200078408ff */
[----:B------:R-:W-:-:S03]  /*18b0*/  UIADD3 UR7, UR15, UR5, URZ ;  /* 0x000000050f077290 */ /* 0x000fc6000fffe03f */
[----:B--2---:R-:W-:Y:S01]  /*18c0*/  @!P3 LEA.HI.X R11, R236, R9, R235, 0x1, P2 ;  /* 0x00000009ec0bb211 */ /* 0x004fe200010f0ceb */
[----:B------:R-:W-:Y:S01]  /*18d0*/  USHF.R.S32.HI UR12, URZ, 0x1f, UR9 ;  /* 0x0000001f3f0c7899 */ /* 0x000fe20008011409 */
[----:B------:R-:W-:Y:S01]  /*18e0*/  @P1 SHF.R.U32.HI R2, RZ, c[0x0][0x2c0], R5 ;  /* 0x0000b000ff021a19 */ /* 0x000fe20000011605 */
[----:B------:R-:W-:Y:S02]  /*18f0*/  ULDC.64 UR4, c[0x0][0x1e8] ;  /* 0x00007a0000047ab9 */ /* 0x000fe40000000a00 */
[----:B------:R-:W-:Y:S01]  /*1900*/  @!PT LDS RZ, [RZ] ;  /* 0x00000000fffff984 */ /* 0x000fe20000000800 */
[----:B------:R1:W-:Y:S01]  /*1910*/  @!P3 LDGSTS.E.BYPASS.LTC128B.128 [R229+0x9900], [R10.64], !P0 ;  /* 0x099000000ae5bfae */ /* 0x0003e2000c101d50 */
[----:B------:R-:W-:-:S03]  /*1920*/  @!P4 IADD3 R7, P1, R2, UR14, RZ ;  /* 0x0000000e0207cc10 */ /* 0x000fc6000ff3e0ff */
[----:B------:R-:W0:Y:S01]  /*1930*/  LDGDEPBAR ;  /* 0x00000000000079af */ /* 0x000e220000000000 */
[----:B------:R-:W-:Y:S02]  /*1940*/  @!P4 LEA.HI.X.SX32 R5, R2, UR7, 0x1, P1 ;  /* 0x000000070205cc11 */ /* 0x000fe400088f0eff */
[----:B------:R-:W-:-:S04]  /*1950*/  @!P4 LEA R8, P1, R7, c[0x0][0x2a0], 0x2 ;  /* 0x0000a8000708ca11 */ /* 0x000fc800078210ff */
[----:B------:R-:W-:Y:S01]  /*1960*/  @!P4 LEA.HI.X R9, R7, c[0x0][0x2a4], R5, 0x2, P1 ;  /* 0x0000a9000709ca11 */ /* 0x000fe200008f1405 */
[----:B------:R-:W-:Y:S06]  /*1970*/  BAR.SYNC.DEFER_BLOCKING 0x0 ;  /* 0x0000000000007b1d */ /* 0x000fec0000010000 */
[----:B------:R2:W3:Y:S01]  /*1980*/  @!P4 LDG.E R231, [R8.64] ;  /* 0x0000001008e7c981 */ /* 0x0004e2000c1e1900 */
[----:B------:R-:W-:Y:S01]  /*1990*/  IMAD.MOV R2, RZ, RZ, -R2 ;  /* 0x000000ffff027224 */ /* 0x000fe200078e0a02 */
[----:B------:R-:W-:Y:S01]  /*19a0*/  UIMAD UR6, UR12, UR4, URZ ;  /* 0x000000040c0672a4 */ /* 0x000fe2000f8e023f */
[----:B------:R-:W-:Y:S01]  /*19b0*/  IMAD R3, R6, -0x60, R3 ;  /* 0xffffffa006037824 */ /* 0x000fe200078e0203 */
[----:B------:R-:W-:Y:S01]  /*19c0*/  UIMAD.WIDE.U32 UR10, UR9, UR4, URZ ;  /* 0x00000004090a72a5 */ /* 0x000fe2000f8e003f */
[----:B------:R-:W-:Y:S01]  /*19d0*/  IMAD R232, R2, c[0x0][0x2b8], R232 ;  /* 0x0000ae0002e87a24 */ /* 0x000fe200078e02e8 */
[----:B------:R-:W-:Y:S01]  /*19e0*/  UIMAD UR6, UR9, UR5, UR6 ;  /* 0x00000005090672a4 */ /* 0x000fe2000f8e0206 */
[----:B------:R-:W-:Y:S01]  /*19f0*/  ISETP.GE.AND P4, PT, R236, c[0x0][0x1d4], PT ;  /* 0x00007500ec007a0c */ /* 0x000fe20003f86270 */
[----:B------:R-:W-:Y:S01]  /*1a00*/  IMAD.SHL.U32 R19, R19, 0x40, RZ ;  /* 0x0000004013137824 */ /* 0x000fe200078e00ff */
[----:B------:R-:W-:Y:S01]  /*1a10*/  IADD3 R5, R3, UR8, RZ ;  /* 0x0000000803057c10 */ /* 0x000fe2000fffe0ff */
[----:B------:R-:W-:Y:S01]  /*1a20*/  IMAD.WIDE.U32 R12, R232, c[0x0][0x1e0], RZ ;  /* 0x00007800e80c7a25 */ /* 0x000fe200078e00ff */
[----:B------:R-:W-:Y:S01]  /*1a30*/  UIADD3 UR6, UR11, UR6, URZ ;  /* 0x000000060b067290 */ /* 0x000fe2000fffe03f */
[----:B------:R-:W-:Y:S01]  /*1a40*/  LEA.HI R172, R173, R171, RZ, 0x5 ;  /* 0x000000abadac7211 */ /* 0x000fe200078f28ff */
[----:B------:R-:W-:Y:S01]  /*1a50*/  ULDC.64 UR4, c[0x0][0x210] ;  /* 0x0000840000047ab9 */ /* 0x000fe20000000a00 */
[----:B------:R-:W-:Y:S01]  /*1a60*/  IMAD.SHL.U32 R168, R20, 0x40, RZ ;  /* 0x0000004014a87824 */ /* 0x000fe200078e00ff */
[----:B------:R-:W-:Y:S01]  /*1a70*/  LOP3.LUT R19, R19, 0x1c0, RZ, 0xc0, !PT ;  /* 0x000001c013137812 */ /* 0x000fe200078ec0ff */
[----:B------:R-:W-:Y:S01]  /*1a80*/  IMAD.WIDE.U32 R38, R232, c[0x0][0x208], RZ ;  /* 0x00008200e8267a25 */ /* 0x000fe200078e00ff */
[----:B------:R-:W-:Y:S01]  /*1a90*/  SHF.R.S32.HI R170, RZ, 0x5, R172 ;  /* 0x00000005ffaa7819 */ /* 0x000fe200000114ac */
[----:B------:R-:W-:Y:S01]  /*1aa0*/  UIMAD UR12, UR12, UR4, URZ ;  /* 0x000000040c0c72a4 */ /* 0x000fe2000f8e023f */
[----:B------:R-:W-:Y:S01]  /*1ab0*/  LOP3.LUT R168, R168, 0xfffffe00, RZ, 0xc0, !PT ;  /* 0xfffffe00a8a87812 */ /* 0x000fe200078ec0ff */
[----:B------:R-:W-:Y:S01]  /*1ac0*/  UIMAD.WIDE.U32 UR20, UR9, UR4, URZ ;  /* 0x00000004091472a5 */ /* 0x000fe2000f8e003f */
[----:B------:R-:W-:Y:S01]  /*1ad0*/  IADD3 R239, R229, 0x100, RZ ;  /* 0x00000100e5ef7810 */ /* 0x000fe20007ffe0ff */
[----:B------:R-:W-:-:S02]  /*1ae0*/  UIMAD UR12, UR9, UR5, UR12 ;  /* 0x00000005090c72a4 */ /* 0x000fc4000f8e020c */
[----:B------:R-:W-:Y:S01]  /*1af0*/  IMAD R228, R170, 0x400, R168 ;  /* 0x00000400aae47824 */ /* 0x000fe200078e02a8 */
[----:B--2---:R-:W-:Y:S01]  /*1b00*/  SHF.R.S32.HI R8, RZ, 0x1f, R232 ;  /* 0x0000001fff087819 */ /* 0x004fe200000114e8 */
[----:B------:R-:W-:-:S04]  /*1b10*/  UIADD3 UR12, UR21, UR12, URZ ;  /* 0x0000000c150c7290 */ /* 0x000fc8000fffe03f */
[C---:B-1----:R-:W-:Y:S02]  /*1b20*/  IMAD R10, R8.reuse, c[0x0][0x1e0], RZ ;  /* 0x00007800080a7a24 */ /* 0x042fe400078e02ff */
[----:B------:R-:W-:Y:S02]  /*1b30*/  IMAD R8, R8, c[0x0][0x208], RZ ;  /* 0x0000820008087a24 */ /* 0x000fe400078e02ff */
[C---:B------:R-:W-:Y:S02]  /*1b40*/  IMAD R10, R232.reuse, c[0x0][0x1e4], R10 ;  /* 0x00007900e80a7a24 */ /* 0x040fe400078e020a */
[----:B------:R-:W-:Y:S02]  /*1b50*/  IMAD R8, R232, c[0x0][0x20c], R8 ;  /* 0x00008300e8087a24 */ /* 0x000fe400078e0208 */
[----:B------:R-:W-:Y:S02]  /*1b60*/  IMAD.IADD R11, R13, 0x1, R10 ;  /* 0x000000010d0b7824 */ /* 0x000fe400078e020a */
[----:B------:R-:W-:-:S02]  /*1b70*/  IMAD.MOV.U32 R10, RZ, RZ, R12 ;  /* 0x000000ffff0a7224 */ /* 0x000fc400078e000c */
[----:B------:R-:W-:Y:S01]  /*1b80*/  IMAD.IADD R39, R39, 0x1, R8 ;  /* 0x0000000127277824 */ /* 0x000fe200078e0208 */
[----:B---3--:R-:W-:Y:S01]  /*1b90*/  SHF.R.S32.HI R36, RZ, 0x1f, R231 ;  /* 0x0000001fff247819 */ /* 0x008fe200000114e7 */
[----:B------:R-:W-:-:S04]  /*1ba0*/  IMAD.WIDE.U32 R10, R231, c[0x0][0x1f0], R10 ;  /* 0x00007c00e70a7a25 */ /* 0x000fc800078e000a */
[----:B------:R-:W-:Y:S01]  /*1bb0*/  IMAD R9, R36, c[0x0][0x1f0], RZ ;  /* 0x00007c0024097a24 */ /* 0x000fe200078e02ff */
[----:B------:R-:W-:Y:S01]  /*1bc0*/  IADD3 R2, P0, R10, UR10, RZ ;  /* 0x0000000a0a027c10 */ /* 0x000fe2000ff1e0ff */
[----:B------:R-:W-:Y:S02]  /*1bd0*/  IMAD R36, R36, c[0x0][0x218], RZ ;  /* 0x0000860024247a24 */ /* 0x000fe400078e02ff */
[C---:B------:R-:W-:Y:S02]  /*1be0*/  IMAD R9, R231.reuse, c[0x0][0x1f4], R9 ;  /* 0x00007d00e7097a24 */ /* 0x040fe400078e0209 */
[----:B------:R-:W-:-:S03]  /*1bf0*/  IMAD.WIDE.U32 R38, R231, c[0x0][0x218], R38 ;  /* 0x00008600e7267a25 */ /* 0x000fc600078e0026 */
[----:B------:R-:W-:Y:S01]  /*1c00*/  IADD3.X R9, R11, UR6, R9, P0, !PT ;  /* 0x000000060b097c10 */ /* 0x000fe200087fe409 */
[----:B------:R-:W-:Y:S01]  /*1c10*/  IMAD R36, R231, c[0x0][0x21c], R36 ;  /* 0x00008700e7247a24 */ /* 0x000fe200078e0224 */
[----:B------:R-:W-:-:S04]  /*1c20*/  LEA R11, P0, R2, c[0x0][0x1c8], 0x1 ;  /* 0x00007200020b7a11 */ /* 0x000fc800078008ff */
[----:B------:R-:W-:Y:S01]  /*1c30*/  LEA.HI.X R9, R2, c[0x0][0x1cc], R9, 0x1, P0 ;  /* 0x0000730002097a11 */ /* 0x000fe200000f0c09 */
[----:B------:R-:W1:Y:S01]  /*1c40*/  SHFL.IDX PT, R22, R11, RZ, 0x181f ;  /* 0x00181fff0b167589 */ /* 0x000e6200000e0000 */
[----:B------:R-:W-:Y:S02]  /*1c50*/  IMAD.IADD R2, R5, 0x1, -R18 ;  /* 0x0000000105027824 */ /* 0x000fe400078e0a12 */
[----:B------:R-:W-:Y:S01]  /*1c60*/  IMAD.SHL.U32 R18, R18, 0x8, RZ ;  /* 0x0000000812127824 */ /* 0x000fe200078e00ff */
[----:B------:R-:W2:Y:S02]  /*1c70*/  SHFL.IDX PT, R7, R9, RZ, 0x181f ;  /* 0x00181fff09077589 */ /* 0x000ea400000e0000 */
[C---:B------:R-:W-:Y:S02]  /*1c80*/  ISETP.GE.AND P1, PT, R2.reuse, 0x1, PT ;  /* 0x000000010200780c */ /* 0x040fe40003f26270 */
[----:B------:R-:W3:Y:S01]  /*1c90*/  SHFL.IDX PT, R16, R11, 0x1, 0x181f ;  /* 0x00381f000b107f89 */ /* 0x000ee200000e0000 */
[----:B------:R-:W-:-:S02]  /*1ca0*/  ISETP.GE.AND P0, PT, R2, 0x11, PT ;  /* 0x000000110200780c */ /* 0x000fc40003f06270 */
[C---:B------:R-:W-:Y:S01]  /*1cb0*/  ISETP.GE.AND P6, PT, R2.reuse, 0x21, PT ;  /* 0x000000210200780c */ /* 0x040fe20003fc6270 */
[----:B------:R-:W4:Y:S01]  /*1cc0*/  SHFL.IDX PT, R17, R9, 0x1, 0x181f ;  /* 0x00381f0009117f89 */ /* 0x000f2200000e0000 */
[C---:B------:R-:W-:Y:S02]  /*1cd0*/  ISETP.GE.AND P5, PT, R2.reuse, 0x31, PT ;  /* 0x000000310200780c */ /* 0x040fe40003fa6270 */
[----:B------:R-:W-:Y:S01]  /*1ce0*/  ISETP.GE.AND P3, PT, R2, 0x41, PT ;  /* 0x000000410200780c */ /* 0x000fe20003f66270 */
[----:B------:R-:W3:Y:S04]  /*1cf0*/  SHFL.IDX PT, R14, R11, 0x2, 0x181f ;  /* 0x00581f000b0e7f89 */ /* 0x000ee800000e0000 */
[----:B------:R-:W3:Y:S01]  /*1d00*/  SHFL.IDX PT, R12, R11, 0x3, 0x181f ;  /* 0x00781f000b0c7f89 */ /* 0x000ee200000e0000 */
[----:B-1----:R-:W-:-:S03]  /*1d10*/  @P1 LEA R22, P2, R236, R22, 0x1 ;  /* 0x00000016ec161211 */ /* 0x002fc600078408ff */
[----:B------:R-:W1:Y:S01]  /*1d20*/  SHFL.IDX PT, R15, R9, 0x2, 0x181f ;  /* 0x00581f00090f7f89 */ /* 0x000e6200000e0000 */
[----:B--2---:R-:W-:-:S03]  /*1d30*/  @P1 LEA.HI.X R23, R236, R7, R235, 0x1, P2 ;  /* 0x00000007ec171211 */ /* 0x004fc600010f0ceb */
[----:B------:R-:W2:Y:S01]  /*1d40*/  SHFL.IDX PT, R10, R11, 0x4, 0x181f ;  /* 0x00981f000b0a7f89 */ /* 0x000ea200000e0000 */
[----:B------:R-:W-:-:S03]  /*1d50*/  ISETP.GE.AND P2, PT, R2, 0x51, PT ;  /* 0x000000510200780c */ /* 0x000fc60003f46270 */
[----:B------:R-:W1:Y:S04]  /*1d60*/  SHFL.IDX PT, R13, R9, 0x3, 0x181f ;  /* 0x00781f00090d7f89 */ /* 0x000e6800000e0000 */
[----:B------:R-:W-:Y:S04]  /*1d70*/  SHFL.IDX PT, R7, R11, 0x5, 0x181f ;  /* 0x00b81f000b077f89 */ /* 0x000fe800000e0000 */
[----:B------:R-:W1:Y:S04]  /*1d80*/  SHFL.IDX PT, R11, R9, 0x4, 0x181f ;  /* 0x00981f00090b7f89 */ /* 0x000e6800000e0000 */
[----:B------:R-:W1:Y:S04]  /*1d90*/  SHFL.IDX PT, R9, R9, 0x5, 0x181f ;  /* 0x00b81f0009097f89 */ /* 0x000e6800000e0000 */
[----:B------:R3:W-:Y:S02]  /*1da0*/  @P1 LDGSTS.E.BYPASS.LTC128B.128 [R229+0x3100], [R22.64], !P4 ;  /* 0x0310000016e51fae */ /* 0x0007e4000e101d50 */
[----:B---3--:R-:W-:-:S02]  /*1db0*/  @P0 LEA R22, P1, R236, R16, 0x1 ;  /* 0x00000010ec160211 */ /* 0x008fc400078208ff */
[----:B------:R-:W-:Y:S02]  /*1dc0*/  SHF.R.S32.HI R16, RZ, 0x4, R21 ;  /* 0x00000004ff107819 */ /* 0x000fe40000011415 */
[C-C-:B----4-:R-:W-:Y:S02]  /*1dd0*/  @P0 LEA.HI.X R23, R236.reuse, R17, R235.reuse, 0x1, P1 ;  /* 0x00000011ec170211 */ /* 0x150fe400008f0ceb */
[C---:B------:R-:W-:Y:S02]  /*1de0*/  @P6 LEA R14, P1, R236.reuse, R14, 0x1 ;  /* 0x0000000eec0e6211 */ /* 0x040fe400078208ff */
[----:B------:R-:W-:Y:S01]  /*1df0*/  LEA.HI R21, R21, R16, RZ, 0x1 ;  /* 0x0000001015157211 */ /* 0x000fe200078f08ff */
[----:B------:R3:W-:Y:S01]  /*1e00*/  @P0 LDGSTS.E.BYPASS.LTC128B.128 [R229+0x3900], [R22.64], !P4 ;  /* 0x0390000016e50fae */ /* 0x0007e2000e101d50 */
[C---:B------:R-:W-:Y:S02]  /*1e10*/  @P5 LEA R12, P0, R236.reuse, R12, 0x1 ;  /* 0x0000000cec0c5211 */ /* 0x040fe400078008ff */
[----:B-1----:R-:W-:-:S02]  /*1e20*/  @P6 LEA.HI.X R15, R236, R15, R235, 0x1, P1 ;  /* 0x0000000fec0f6211 */ /* 0x002fc400008f0ceb */
[C---:B--2---:R-:W-:Y:S02]  /*1e30*/  @P3 LEA R10, P1, R236.reuse, R10, 0x1 ;  /* 0x0000000aec0a3211 */ /* 0x044fe400078208ff */
[C-C-:B------:R-:W-:Y:S01]  /*1e40*/  @P5 LEA.HI.X R13, R236.reuse, R13, R235.reuse, 0x1, P0 ;  /* 0x0000000dec0d5211 */ /* 0x140fe200000f0ceb */
[----:B------:R1:W-:Y:S01]  /*1e50*/  @P6 LDGSTS.E.BYPASS.LTC128B.128 [R229+0x4100], [R14.64], !P4 ;  /* 0x041000000ee56fae */ /* 0x0003e2000e101d50 */
[----:B------:R-:W-:Y:S02]  /*1e60*/  @P3 LEA.HI.X R11, R236, R11, R235, 0x1, P1 ;  /* 0x0000000bec0b3211 */ /* 0x000fe400008f0ceb */
[----:B------:R-:W-:Y:S01]  /*1e70*/  LOP3.LUT R21, R21, 0xfffffffe, RZ, 0xc0, !PT ;  /* 0xfffffffe15157812 */ /* 0x000fe200078ec0ff */
[----:B------:R1:W-:Y:S01]  /*1e80*/  @P5 LDGSTS.E.BYPASS.LTC128B.128 [R229+0x4900], [R12.64], !P4 ;  /* 0x049000000ce55fae */ /* 0x0003e2000e101d50 */
[----:B------:R-:W-:-:S03]  /*1e90*/  LOP3.LUT P1, RZ, R88, 0x2, RZ, 0xc0, !PT ;  /* 0x0000000258ff7812 */ /* 0x000fc6000782c0ff */
[----:B------:R2:W-:Y:S01]  /*1ea0*/  @P3 LDGSTS.E.BYPASS.LTC128B.128 [R229+0x5100], [R10.64], !P4 ;  /* 0x051000000ae53fae */ /* 0x0005e2000e101d50 */
[----:B------:R-:W-:Y:S01]  /*1eb0*/  IMAD.IADD R16, R16, 0x1, -R21 ;  /* 0x0000000110107824 */ /* 0x000fe200078e0a15 */
[----:B---3--:R-:W-:Y:S01]  /*1ec0*/  @P2 LEA R22, P0, R236, R7, 0x1 ;  /* 0x00000007ec162211 */ /* 0x008fe200078008ff */
[----:B------:R-:W-:-:S03]  /*1ed0*/  IMAD.SHL.U32 R7, R88, 0x40, RZ ;  /* 0x0000004058077824 */ /* 0x000fc600078e00ff */
[----:B------:R-:W-:Y:S01]  /*1ee0*/  @P2 LEA.HI.X R23, R236, R9, R235, 0x1, P0 ;  /* 0x00000009ec172211 */ /* 0x000fe200000f0ceb */
[----:B------:R-:W-:Y:S01]  /*1ef0*/  IMAD.SHL.U32 R9, R16, 0x8, RZ ;  /* 0x0000000810097824 */ /* 0x000fe200078e00ff */
[----:B------:R-:W-:Y:S02]  /*1f00*/  LOP3.LUT R7, R7, 0x1c0, RZ, 0xc0, !PT ;  /* 0x000001c007077812 */ /* 0x000fe400078ec0ff */
[----:B------:R-:W-:Y:S01]  /*1f10*/  IADD3 R94, P0, R38, UR20, RZ ;  /* 0x00000014265e7c10 */ /* 0x000fe2000ff1e0ff */
[----:B------:R3:W-:Y:S01]  /*1f20*/  @P2 LDGSTS.E.BYPASS.LTC128B.128 [R229+0x5900], [R22.64], !P4 ;  /* 0x0590000016e52fae */ /* 0x0007e2000e101d50 */
[----:B------:R-:W-:Y:S02]  /*1f30*/  LOP3.LUT R18, R7, 0x8, R18, 0xf8, !PT ;  /* 0x0000000807127812 */ /* 0x000fe400078ef812 */
[----:B------:R-:W-:Y:S01]  /*1f40*/  SHF.R.U32.HI R7, RZ, 0x3, R7 ;  /* 0x00000003ff077819 */ /* 0x000fe20000011607 */
[----:B------:R-:W0:Y:S01]  /*1f50*/  LDGDEPBAR ;  /* 0x00000000000079af */ /* 0x000e220000000000 */
[----:B------:R-:W-:-:S02]  /*1f60*/  LOP3.LUT R9, R19, 0x8, R9, 0xf8, !PT ;  /* 0x0000000813097812 */ /* 0x000fc400078ef809 */
[----:B------:R-:W-:Y:S02]  /*1f70*/  SHF.R.U32.HI R19, RZ, 0x3, R19 ;  /* 0x00000003ff137819 */ /* 0x000fe40000011613 */
[----:B------:R-:W-:Y:S02]  /*1f80*/  LOP3.LUT R18, R18, R7, RZ, 0x3c, !PT ;  /* 0x0000000712127212 */ /* 0x000fe400078e3cff */
[----:B------:R-:W-:Y:S02]  /*1f90*/  LOP3.LUT R7, R9, R19, RZ, 0x3c, !PT ;  /* 0x0000001309077212 */ /* 0x000fe400078e3cff */
[----:B------:R-:W-:Y:S01]  /*1fa0*/  IADD3.X R36, R39, UR12, R36, P0, !PT ;  /* 0x0000000c27247c10 */ /* 0x000fe200087fe424 */
[----:B------:R-:W-:Y:S01]  /*1fb0*/  IMAD R227, R16, 0x200, R18 ;  /* 0x0000020010e37824 */ /* 0x000fe200078e0212 */
[----:B------:R-:W-:Y:S01]  /*1fc0*/  LEA R93, P0, R94, c[0x0][0x1f8], 0x1 ;  /* 0x00007e005e5d7a11 */ /* 0x000fe200078008ff */
[----:B------:R-:W-:Y:S01]  /*1fd0*/  IMAD.IADD R228, R7, 0x1, R228 ;  /* 0x0000000107e47824 */ /* 0x000fe200078e02e4 */
[----:B------:R-:W-:Y:S01]  /*1fe0*/  SHF.L.U64.HI R235, R236, 0x1, R235 ;  /* 0x00000001eceb7819 */ /* 0x000fe200000102eb */
[----:B------:R-:W-:Y:S01]  /*1ff0*/  IMAD.SHL.U32 R227, R227, 0x2, RZ ;  /* 0x00000002e3e37824 */ /* 0x000fe200078e00ff */
[----:B------:R-:W-:Y:S01]  /*2000*/  LEA.HI.X R94, R94, c[0x0][0x1fc], R36, 0x1, P0 ;  /* 0x00007f005e5e7a11 */ /* 0x000fe200000f0c24 */
[----:B------:R-:W-:Y:S01]  /*2010*/  IMAD.SHL.U32 R228, R228, 0x2, RZ ;  /* 0x00000002e4e47824 */ /* 0x000fe200078e00ff */
[----:B------:R-:W4:Y:S01]  /*2020*/  SHFL.IDX PT, R92, R93, 0x1, 0x181f ;  /* 0x00381f005d5c7f89 */ /* 0x000f2200000e0000 */
[C---:B------:R-:W-:Y:S01]  /*2030*/  ISETP.GE.AND P2, PT, R236.reuse, c[0x0][0x1d4], PT ;  /* 0x00007500ec007a0c */ /* 0x040fe20003f46270 */
[----:B------:R-:W-:Y:S01]  /*2040*/  IMAD.SHL.U32 R236, R236, 0x2, RZ ;  /* 0x00000002ecec7824 */ /* 0x000fe200078e00ff */
[C---:B------:R-:W-:Y:S01]  /*2050*/  IADD3 R37, R227.reuse, 0x3100, RZ ;  /* 0x00003100e3257810 */ /* 0x040fe20007ffe0ff */
[----:B------:R-:W-:Y:S01]  /*2060*/  SHFL.IDX PT, R95, R94, 0x1, 0x181f ;  /* 0x00381f005e5f7f89 */ /* 0x000fe200000e0000 */
[----:B------:R-:W-:Y:S01]  /*2070*/  IADD3 R226, R227, 0x3120, RZ ;  /* 0x00003120e3e27810 */ /* 0x000fe20007ffe0ff */
[----:B------:R-:W-:Y:S01]  /*2080*/  IMAD R224, R0, 0x2, R228 ;  /* 0x0000000200e07824 */ /* 0x000fe200078e02e4 */
[----:B------:R-:W-:-:S04]  /*2090*/  DEPBAR.LE SB0, 0x1 ;  /* 0x000080400000791a */ /* 0x000fc80000000000 */
[----:B------:R-:W-:-:S04]  /*20a0*/  DEPBAR.LE SB0, 0x0 ;  /* 0x000080000000791a */ /* 0x000fc80000000000 */
[----:B------:R-:W-:Y:S01]  /*20b0*/  BAR.SYNC.DEFER_BLOCKING 0x0 ;  /* 0x0000000000007b1d */ /* 0x000fe20000010000 */
[----:B------:R-:W-:Y:S01]  /*20c0*/  @P1 IADD3 R226, R37, -0x20, RZ ;  /* 0xffffffe025e21810 */ /* 0x000fe20007ffe0ff */
[----:B------:R-:W-:Y:S01]  /*20d0*/  IMAD R223, R4, 0x2, R228 ;  /* 0x0000000204df7824 */ /* 0x000fe200078e02e4 */
[----:B------:R-:W-:Y:S02]  /*20e0*/  LOP3.LUT P1, RZ, R88, 0x4, RZ, 0xc0, !PT ;  /* 0x0000000458ff7812 */ /* 0x000fe4000782c0ff */
[C---:B------:R-:W-:Y:S01]  /*20f0*/  ISETP.LT.OR P5, PT, R2.reuse, 0x1, P2 ;  /* 0x000000010200780c */ /* 0x040fe200017a1670 */
[----:B------:R-:W1:Y:S01]  /*2100*/  SHFL.IDX PT, R98, R93, RZ, 0x181f ;  /* 0x00181fff5d627589 */ /* 0x000e6200000e0000 */
[----:B------:R-:W-:Y:S01]  /*2110*/  ISETP.LT.OR P0, PT, R2, 0x11, P2 ;  /* 0x000000110200780c */ /* 0x000fe20001701670 */
[----:B------:R-:W-:Y:S01]  /*2120*/  IMAD R221, R0, 0x2, R223 ;  /* 0x0000000200dd7824 */ /* 0x000fe200078e02df */
[----:B----4-:R-:W-:Y:S01]  /*2130*/  IADD3 R92, P3, R92, R236, RZ ;  /* 0x000000ec5c5c7210 */ /* 0x010fe20007f7e0ff */
[----:B------:R-:W4:Y:S01]  /*2140*/  SHFL.IDX PT, R96, R94, RZ, 0x181f ;  /* 0x00181fff5e607589 */ /* 0x000f2200000e0000 */
[----:B------:R-:W-:-:S02]  /*2150*/  IADD3 R217, R226, 0x800, RZ ;  /* 0x00000800e2d97810 */ /* 0x000fc40007ffe0ff */
[C---:B------:R-:W-:Y:S01]  /*2160*/  IADD3 R216, R226.reuse, 0x1000, RZ ;  /* 0x00001000e2d87810 */ /* 0x040fe20007ffe0ff */
[----:B------:R-:W-:Y:S01]  /*2170*/  SHFL.IDX PT, R89, R94, 0x2, 0x181f ;  /* 0x00581f005e597f89 */ /* 0x000fe200000e0000 */
[C---:B------:R-:W-:Y:S02]  /*2180*/  IADD3 R215, R226.reuse, 0x1800, RZ ;  /* 0x00001800e2d77810 */ /* 0x040fe40007ffe0ff */
[C---:B------:R-:W-:Y:S01]  /*2190*/  IADD3 R214, R226.reuse, 0x2000, RZ ;  /* 0x00002000e2d67810 */ /* 0x040fe20007ffe0ff */
[----:B------:R-:W-:Y:S01]  /*21a0*/  SHFL.IDX PT, R91, R93, 0x3, 0x181f ;  /* 0x00781f005d5b7f89 */ /* 0x000fe200000e0000 */
[----:B------:R-:W-:-:S03]  /*21b0*/  IADD3 R213, R226, 0x2800, RZ ;  /* 0x00002800e2d57810 */ /* 0x000fc60007ffe0ff */
[----:B------:R-:W-:Y:S04]  /*21c0*/  SHFL.IDX PT, R90, R94, 0x3, 0x181f ;  /* 0x00781f005e5a7f89 */ /* 0x000fe800000e0000 */
[----:B------:R-:W-:Y:S04]  /*21d0*/  LDSM.16.M88.4 R28, [R228+0x6100] ;  /* 0x00610000e41c783b */ /* 0x000fe80000000200 */
[----:B------:R-:W-:Y:S01]  /*21e0*/  LDSM.16.M88.4 R32, [R228+0x8100] ;  /* 0x00810000e420783b */ /* 0x000fe20000000200 */
[----:B-1----:R-:W-:-:S03]  /*21f0*/  IADD3 R98, P6, R98, R236, RZ ;  /* 0x000000ec62627210 */ /* 0x002fc60007fde0ff */
[----:B------:R-:W1:Y:S02]  /*2200*/  LDSM.16.M88.4 R84, [R227+0x5900] ;  /* 0x00590000e354783b */ /* 0x000e640000000200 */
[----:B----4-:R-:W-:Y:S01]  /*2210*/  IMAD.X R99, R96, 0x1, R235, P6 ;  /* 0x0000000160637824 */ /* 0x010fe200030e06eb */
[C---:B------:R-:W-:Y:S01]  /*2220*/  ISETP.LT.OR P6, PT, R2.reuse, 0x21, P2 ;  /* 0x000000210200780c */ /* 0x040fe200017c1670 */
[----:B------:R-:W4:Y:S04]  /*2230*/  LDSM.16.M88.4 R76, [R227+0x3100] ;  /* 0x00310000e34c783b */ /* 0x000f280000000200 */
[----:B------:R-:W2:Y:S04]  /*2240*/  LDSM.16.M88.4 R68, [R227+0x3900] ;  /* 0x00390000e344783b */ /* 0x000ea80000000200 */
[----:B------:R-:W2:Y:S04]  /*2250*/  LDSM.16.M88.4 R60, [R227+0x4100] ;  /* 0x00410000e33c783b */ /* 0x000ea80000000200 */
[----:B------:R-:W2:Y:S04]  /*2260*/  LDSM.16.M88.4 R52, [R227+0x4900] ;  /* 0x00490000e334783b */ /* 0x000ea80000000200 */
[----:B------:R-:W2:Y:S04]  /*2270*/  LDSM.16.M88.4 R40, [R227+0x5100] ;  /* 0x00510000e328783b */ /* 0x000ea80000000200 */
[----:B------:R-:W-:Y:S04]  /*2280*/  LDSM.16.M88.4 R156, [R226] ;  /* 0x00000000e29c783b */ /* 0x000fe80000000200 */
[----:B------:R-:W-:Y:S04]  /*2290*/  LDSM.16.M88.4 R152, [R226+0x800] ;  /* 0x00080000e298783b */ /* 0x000fe80000000200 */
[----:B------:R-:W-:Y:S04]  /*22a0*/  LDSM.16.M88.4 R148, [R226+0x1000] ;  /* 0x00100000e294783b */ /* 0x000fe80000000200 */
[----:B------:R-:W-:Y:S01]  /*22b0*/  LDSM.16.M88.4 R144, [R226+0x1800] ;  /* 0x00180000e290783b */ /* 0x000fe20000000200 */
[-C--:B-1----:R-:W-:Y:S03]  /*22c0*/  HMMA.16816.F32 R36, R28, R84.reuse, RZ ;  /* 0x000000541c24723c */ /* 0x082fe600000018ff */
[----:B------:R-:W-:Y:S04]  /*22d0*/  LDSM.16.M88.4 R140, [R226+0x2000] ;  /* 0x00200000e28c783b */ /* 0x000fe80000000200 */
[----:B------:R-:W-:Y:S01]  /*22e0*/  LDSM.16.M88.4 R136, [R226+0x2800] ;  /* 0x00280000e288783b */ /* 0x000fe20000000200 */
[----:B------:R-:W-:Y:S03]  /*22f0*/  HMMA.16816.F32 R116, R32, R84, RZ ;  /* 0x000000542074723c */ /* 0x000fe600000018ff */
[----:B------:R-:W-:Y:S04]  /*2300*/  SHFL.IDX PT, R84, R93, 0x2, 0x181f ;  /* 0x00581f005d547f89 */ /* 0x000fe800000e0000 */
[----:B------:R-:W1:Y:S01]  /*2310*/  LDSM.16.M88.4 R112, [R224+0x6100] ;  /* 0x00610000e070783b */ /* 0x000e620000000200 */
[-C--:B----4-:R-:W-:Y:S03]  /*2320*/  HMMA.16816.F32 R80, R28, R76.reuse, RZ ;  /* 0x0000004c1c50723c */ /* 0x090fe600000018ff */
[----:B------:R-:W-:Y:S04]  /*2330*/  SHFL.IDX PT, R85, R93, 0x5, 0x181f ;  /* 0x00b81f005d557f89 */ /* 0x000fe800000e0000 */
[----:B------:R-:W-:Y:S01]  /*2340*/  LDSM.16.M88.4 R160, [R224+0x8100] ;  /* 0x00810000e0a0783b */ /* 0x000fe20000000200 */
[----:B------:R-:W-:Y:S03]  /*2350*/  HMMA.16816.F32 R24, R32, R76, RZ ;  /* 0x0000004c2018723c */ /* 0x000fe600000018ff */
[----:B------:R-:W-:Y:S01]  /*2360*/  @!PT LDS RZ, [RZ] ;  /* 0x00000000fffff984 */ /* 0x000fe20000000800 */
[----:B------:R-:W-:Y:S01]  /*2370*/  @!PT LDS RZ, [RZ] ;  /* 0x00000000fffff984 */ /* 0x000fe20000000800 */
[----:B------:R-:W-:Y:S01]  /*2380*/  @!PT LDS RZ, [RZ] ;  /* 0x00000000fffff984 */ /* 0x000fe20000000800 */
[----:B------:R4:W-:Y:S01]  /*2390*/  LDGSTS.E.BYPASS.LTC128B.128 [R229+0x100], [R98.64], !P5 ;  /* 0x0010000062e57fae */ /* 0x0009e2000e901d50 */
[----:B------:R-:W-:-:S04]  /*23a0*/  ISETP.LT.OR P5, PT, R2, 0x31, P2 ;  /* 0x000000310200780c */ /* 0x000fc800017a1670 */
[----:B------:R-:W-:Y:S08]  /*23b0*/  HMMA.16816.F32 R132, R32, R78, RZ ;  /* 0x0000004e2084723c */ /* 0x000ff000000018ff */
[-C--:B--2---:R-:W-:Y:S08]  /*23c0*/  HMMA.16816.F32 R72, R28, R68.reuse, RZ ;  /* 0x000000441c48723c */ /* 0x084ff000000018ff */
[C---:B---3--:R-:W-:Y:S08]  /*23d0*/  HMMA.16816.F32 R20, R32.reuse, R68, RZ ;  /* 0x000000442014723c */ /* 0x048ff000000018ff */
[----:B------:R-:W-:Y:S08]  /*23e0*/  HMMA.16816.F32 R128, R32, R70, RZ ;  /* 0x000000462080723c */ /* 0x000ff000000018ff */
[-C--:B------:R-:W-:Y:S08]  /*23f0*/  HMMA.16816.F32 R64, R28, R60.reuse, RZ ;  /* 0x0000003c1c40723c */ /* 0x080ff000000018ff */
[C---:B------:R-:W-:Y:S08]  /*2400*/  HMMA.16816.F32 R16, R32.reuse, R60, RZ ;  /* 0x0000003c2010723c */ /* 0x040ff000000018ff */
[----:B------:R-:W-:Y:S08]  /*2410*/  HMMA.16816.F32 R124, R32, R62, RZ ;  /* 0x0000003e207c723c */ /* 0x000ff000000018ff */
[-C--:B------:R-:W-:Y:S08]  /*2420*/  HMMA.16816.F32 R56, R28, R52.reuse, RZ ;  /* 0x000000341c38723c */ /* 0x080ff000000018ff */
[C---:B------:R-:W-:Y:S08]  /*2430*/  HMMA.16816.F32 R12, R32.reuse, R52, RZ ;  /* 0x00000034200c723c */ /* 0x040ff000000018ff */
[----:B------:R-:W-:Y:S08]  /*2440*/  HMMA.16816.F32 R120, R32, R54, RZ ;  /* 0x000000362078723c */ /* 0x000ff000000018ff */
[-C--:B------:R-:W-:Y:S08]  /*2450*/  HMMA.16816.F32 R48, R28, R40.reuse, RZ ;  /* 0x000000281c30723c */ /* 0x080ff000000018ff */
[C---:B------:R-:W-:Y:S08]  /*2460*/  HMMA.16816.F32 R8, R32.reuse, R40, RZ ;  /* 0x000000282008723c */ /* 0x040ff000000018ff */
[----:B------:R-:W-:Y:S08]  /*2470*/  HMMA.16816.F32 R44, R32, R42, RZ ;  /* 0x0000002a202c723c */ /* 0x000ff000000018ff */
[C---:B------:R-:W-:Y:S08]  /*2480*/  HMMA.16816.F32 R76, R28.reuse, R78, RZ ;  /* 0x0000004e1c4c723c */ /* 0x040ff000000018ff */
[C---:B------:R-:W-:Y:S08]  /*2490*/  HMMA.16816.F32 R68, R28.reuse, R70, RZ ;  /* 0x000000461c44723c */ /* 0x040ff000000018ff */
[C---:B------:R-:W-:Y:S08]  /*24a0*/  HMMA.16816.F32 R60, R28.reuse, R62, RZ ;  /* 0x0000003e1c3c723c */ /* 0x040ff000000018ff */
[C---:B------:R-:W-:Y:S08]  /*24b0*/  HMMA.16816.F32 R52, R28.reuse, R54, RZ ;  /* 0x000000361c34723c */ /* 0x040ff000000018ff */
[----:B------:R-:W-:Y:S08]  /*24c0*/  HMMA.16816.F32 R40, R28, R42, RZ ;  /* 0x0000002a1c28723c */ /* 0x000ff000000018ff */
[-C--:B------:R-:W-:Y:S08]  /*24d0*/  HMMA.16816.F32 R32, R32, R86.reuse, RZ ;  /* 0x000000562020723c */ /* 0x080ff000000018ff */
[----:B------:R-:W-:Y:S01]  /*24e0*/  HMMA.16816.F32 R28, R28, R86, RZ ;  /* 0x000000561c1c723c */ /* 0x000fe200000018ff */
[----:B------:R2:W3:Y:S04]  /*24f0*/  SHFL.IDX PT, R87, R93, 0x4, 0x181f ;  /* 0x00981f005d577f89 */ /* 0x0004e800000e0000 */
[----:B------:R-:W3:Y:S03]  /*2500*/  SHFL.IDX PT, R86, R94, 0x4, 0x181f ;  /* 0x00981f005e567f89 */ /* 0x000ee600000e0000 */
[C---:B-1----:R-:W-:Y:S08]  /*2510*/  HMMA.16816.F32 R80, R112.reuse, R156, R80 ;  /* 0x0000009c7050723c */ /* 0x042ff00000001850 */
[----:B------:R-:W-:Y:S01]  /*2520*/  HMMA.16816.F32 R72, R112, R152, R72 ;  /* 0x000000987048723c */ /* 0x000fe20000001848 */
[----:B--2---:R-:W-:Y:S01]  /*2530*/  IMAD.X R93, R95, 0x1, R235, P3 ;  /* 0x000000015f5d7824 */ /* 0x004fe200018e06eb */
[----:B------:R-:W-:-:S06]  /*2540*/  IADD3 R88, P3, R84, R236, RZ ;  /* 0x000000ec54587210 */ /* 0x000fcc0007f7e0ff */
[----:B------:R-:W-:Y:S01]  /*2550*/  HMMA.16816.F32 R64, R112, R148, R64 ;  /* 0x000000947040723c */ /* 0x000fe20000001840 */
[----:B------:R1:W2:Y:S01]  /*2560*/  SHFL.IDX PT, R84, R94, 0x5, 0x181f ;  /* 0x00b81f005e547f89 */ /* 0x0002a200000e0000 */
[----:B------:R-:W-:-:S03]  /*2570*/  IMAD.X R89, R89, 0x1, R235, P3 ;  /* 0x0000000159597824 */ /* 0x000fc600018e06eb */
[----:B------:R2:W-:Y:S03]  /*2580*/  LDGSTS.E.BYPASS.LTC128B.128 [R229+0x900], [R92.64], !P0 ;  /* 0x009000005ce57fae */ /* 0x0005e6000c101d50 */
[C---:B------:R-:W-:Y:S01]  /*2590*/  HMMA.16816.F32 R56, R112.reuse, R144, R56 ;  /* 0x000000907038723c */ /* 0x040fe20000001838 */
[----:B------:R2:W-:Y:S07]  /*25a0*/  LDGSTS.E.BYPASS.LTC128B.128 [R229+0x1100], [R88.64], !P6 ;  /* 0x0110000058e57fae */ /* 0x0005ee000f101d50 */
[----:B------:R-:W-:Y:S01]  /*25b0*/  HMMA.16816.F32 R48, R112, R140, R48 ;  /* 0x0000008c7030723c */ /* 0x000fe20000001830 */
[----:B-1----:R-:W-:-:S07]  /*25c0*/  IADD3 R94, P3, R91, R236, RZ ;  /* 0x000000ec5b5e7210 */ /* 0x002fce0007f7e0ff */
[----:B------:R-:W-:Y:S01]  /*25d0*/  HMMA.16816.F32 R36, R112, R136, R36 ;  /* 0x000000887024723c */ /* 0x000fe20000001824 */
[----:B------:R-:W-:Y:S01]  /*25e0*/  IMAD.X R95, R90, 0x1, R235, P3 ;  /* 0x000000015a5f7824 */ /* 0x000fe200018e06eb */
[----:B------:R-:W-:Y:S02]  /*25f0*/  ISETP.LT.OR P3, PT, R2, 0x41, P2 ;  /* 0x000000410200780c */ /* 0x000fe40001761670 */
[----:B---3--:R-:W-:-:S04]  /*2600*/  IADD3 R90, P0, R87, R236, RZ ;  /* 0x000000ec575a7210 */ /* 0x008fc80007f1e0ff */
[C---:B------:R-:W-:Y:S01]  /*2610*/  HMMA.16816.F32 R76, R112.reuse, R158, R76 ;  /* 0x0000009e704c723c */ /* 0x040fe2000000184c */
[----:B------:R-:W-:Y:S01]  /*2620*/  ISETP.LT.OR P2, PT, R2, 0x51, P2 ;  /* 0x000000510200780c */ /* 0x000fe20001741670 */
[----:B------:R-:W-:Y:S01]  /*2630*/  IMAD.MOV.U32 R2, RZ, RZ, 0x40 ;  /* 0x00000040ff027424 */ /* 0x000fe200078e00ff */
[----:B------:R1:W-:Y:S01]  /*2640*/  LDGSTS.E.BYPASS.LTC128B.128 [R229+0x1900], [R94.64], !P5 ;  /* 0x019000005ee57fae */ /* 0x0003e2000e901d50 */
[--C-:B------:R-:W-:Y:S01]  /*2650*/  IMAD.X R91, R86, 0x1, R235.reuse, P0 ;  /* 0x00000001565b7824 */ /* 0x100fe200000e06eb */
[----:B------:R-:W-:Y:S02]  /*2660*/  IADD3 R86, P0, R85, R236, RZ ;  /* 0x000000ec55567210 */ /* 0x000fe40007f1e0ff */
[----:B------:R-:W-:Y:S01]  /*2670*/  SEL R2, R2, 0xffffffc0, !P1 ;  /* 0xffffffc002027807 */ /* 0x000fe20004800000 */
[C---:B------:R-:W-:Y:S02]  /*2680*/  HMMA.16816.F32 R68, R112.reuse, R154, R68 ;  /* 0x0000009a7044723c */ /* 0x040fe40000001844 */
[----:B--2---:R-:W-:Y:S01]  /*2690*/  IMAD.X R87, R84, 0x1, R235, P0 ;  /* 0x0000000154577824 */ /* 0x004fe200000e06eb */
[----:B------:R2:W-:Y:S01]  /*26a0*/  LDGSTS.E.BYPASS.LTC128B.128 [R229+0x2100], [R90.64], !P3 ;  /* 0x021000005ae57fae */ /* 0x0005e2000d901d50 */
[----:B------:R-:W-:Y:S01]  /*26b0*/  IMAD.IADD R222, R227, 0x1, R2 ;  /* 0x00000001e3de7824 */ /* 0x000fe200078e0202 */
[----:B------:R-:W-:Y:S01]  /*26c0*/  ISETP.GT.AND P3, PT, R233, 0x5f, PT ;  /* 0x0000005fe900780c */ /* 0x000fe20003f64270 */
[----:B------:R-:W-:Y:S01]  /*26d0*/  IMAD.IADD R212, R2, 0x1, R226 ;  /* 0x0000000102d47824 */ /* 0x000fe200078e02e2 */
[----:B------:R3:W-:Y:S01]  /*26e0*/  LDGSTS.E.BYPASS.LTC128B.128 [R229+0x2900], [R86.64], !P2 ;  /* 0x0290000056e57fae */ /* 0x0007e2000d101d50 */
[----:B------:R-:W-:Y:S01]  /*26f0*/  HMMA.16816.F32 R60, R112, R150, R60 ;  /* 0x00000096703c723c */ /* 0x000fe2000000183c */
[----:B------:R-:W-:-:S02]  /*2700*/  IADD3 R2, R6, -0x1, RZ ;  /* 0xffffffff06027810 */ /* 0x000fc40007ffe0ff */
[----:B------:R-:W-:Y:S02]  /*2710*/  LDSM.16.M88.4 R108, [R223+0x8100] ;  /* 0x00810000df6c783b */ /* 0x000fe40000000200 */
[----:B------:R-:W-:Y:S02]  /*2720*/  ISETP.GT.AND P0, PT, R2, R230, PT ;  /* 0x000000e60200720c */ /* 0x000fe40003f04270 */
[----:B------:R-:W3:Y:S01]  /*2730*/  LDSM.16.M88.4 R104, [R222+0x3100] ;  /* 0x00310000de68783b */ /* 0x000ee20000000200 */
[C---:B------:R-:W-:Y:S03]  /*2740*/  HMMA.16816.F32 R52, R112.reuse, R146, R52 ;  /* 0x000000927034723c */ /* 0x040fe60000001834 */
[----:B------:R-:W3:Y:S04]  /*2750*/  LDSM.16.M88.4 R100, [R222+0x3900] ;  /* 0x00390000de64783b */ /* 0x000ee80000000200 */
[----:B----4-:R-:W4:Y:S01]  /*2760*/  LDSM.16.M88.4 R96, [R222+0x4100] ;  /* 0x00410000de60783b */ /* 0x010f220000000200 */
[C---:B------:R-:W-:Y:S03]  /*2770*/  HMMA.16816.F32 R40, R112.reuse, R142, R40 ;  /* 0x0000008e7028723c */ /* 0x040fe60000001828 */
[----:B-1----:R-:W1:Y:S04]  /*2780*/  LDSM.16.M88.4 R92, [R222+0x4900] ;  /* 0x00490000de5c783b */ /* 0x002e680000000200 */
[----:B--2---:R-:W2:Y:S01]  /*2790*/  LDSM.16.M88.4 R88, [R222+0x5100] ;  /* 0x00510000de58783b */ /* 0x004ea20000000200 */
[----:B------:R-:W-:Y:S03]  /*27a0*/  HMMA.16816.F32 R28, R112, R138, R28 ;  /* 0x0000008a701c723c */ /* 0x000fe6000000181c */
[----:B---3--:R-:W3:Y:S04]  /*27b0*/  LDSM.16.M88.4 R84, [R222+0x5900] ;  /* 0x00590000de54783b */ /* 0x008ee80000000200 */
[----:B------:R-:W1:Y:S01]  /*27c0*/  LDSM.16.M88.4 R112, [R223+0x6100] ;  /* 0x00610000df70783b */ /* 0x000e620000000200 */
[C---:B------:R-:W-:Y:S03]  /*27d0*/  HMMA.16816.F32 R24, R160.reuse, R156, R24 ;  /* 0x0000009ca018723c */ /* 0x040fe60000001818 */
[----:B------:R-:W-:Y:S04]  /*27e0*/  LDSM.16.M88.4 R164, [R221+0x6100] ;  /* 0x00610000dda4783b */ /* 0x000fe80000000200 */
[----:B------:R-:W0:Y:S01]  /*27f0*/  LDGDEPBAR ;  /* 0x00000000000079af */ /* 0x000e220000000000 */
        /* <DEDUP_REMOVED lines=9> */
[C---:B------:R-:W-:Y:S01]  /*2890*/  HMMA.16816.F32 R124, R160.reuse, R150, R124 ;  /* 0x00000096a07c723c */ /* 0x040fe2000000187c */
[----:B------:R-:W-:Y:S07]  /*28a0*/  LDSM.16.M88.4 R148, [R212+0x1000] ;  /* 0x00100000d494783b */ /* 0x000fee0000000200 */
[C---:B------:R-:W-:Y:S01]  /*28b0*/  HMMA.16816.F32 R120, R160.reuse, R146, R120 ;  /* 0x00000092a078723c */ /* 0x040fe20000001878 */
[----:B------:R-:W-:Y:S07]  /*28c0*/  LDSM.16.M88.4 R144, [R212+0x1800] ;  /* 0x00180000d490783b */ /* 0x000fee0000000200 */
[C---:B------:R-:W-:Y:S01]  /*28d0*/  HMMA.16816.F32 R44, R160.reuse, R142, R44 ;  /* 0x0000008ea02c723c */ /* 0x040fe2000000182c */
[----:B------:R-:W-:Y:S07]  /*28e0*/  LDSM.16.M88.4 R140, [R212+0x2000] ;  /* 0x00200000d48c783b */ /* 0x000fee0000000200 */
[----:B------:R-:W-:Y:S01]  /*28f0*/  HMMA.16816.F32 R32, R160, R138, R32 ;  /* 0x0000008aa020723c */ /* 0x000fe20000001820 */
[----:B------:R-:W2:Y:S04]  /*2900*/  LDSM.16.M88.4 R160, [R221+0x8100] ;  /* 0x00810000dda0783b */ /* 0x000ea80000000200 */
[----:B------:R-:W3:Y:S01]  /*2910*/  LDSM.16.M88.4 R136, [R212+0x2800] ;  /* 0x00280000d488783b */ /* 0x000ee20000000200 */
[----:B------:R-:W-:-:S04]  /*2920*/  DEPBAR.LE SB0, 0x0 ;  /* 0x000080000000791a */ /* 0x000fc80000000000 */
[C---:B------:R-:W-:Y:S08]  /*2930*/  HMMA.16816.F32 R24, R108.reuse, R104, R24 ;  /* 0x000000686c18723c */ /* 0x040ff00000001818 */
[C---:B------:R-:W-:Y:S08]  /*2940*/  HMMA.16816.F32 R20, R108.reuse, R100, R20 ;  /* 0x000000646c14723c */ /* 0x040ff00000001814 */
[C---:B----4-:R-:W-:Y:S08]  /*2950*/  HMMA.16816.F32 R16, R108.reuse, R96, R16 ;  /* 0x000000606c10723c */ /* 0x050ff00000001810 */
[C---:B-1----:R-:W-:Y:S08]  /*2960*/  HMMA.16816.F32 R12, R108.reuse, R92, R12 ;  /* 0x0000005c6c0c723c */ /* 0x042ff0000000180c */
[C---:B--2---:R-:W-:Y:S08]  /*2970*/  HMMA.16816.F32 R8, R108.reuse, R88, R8 ;  /* 0x000000586c08723c */ /* 0x044ff00000001808 */
[C---:B---3--:R-:W-:Y:S08]  /*2980*/  HMMA.16816.F32 R116, R108.reuse, R84, R116 ;  /* 0x000000546c74723c */ /* 0x048ff00000001874 */
        /* <DEDUP_REMOVED lines=44> */
[----:B------:R-:W-:Y:S01]  /*2c50*/  PLOP3.LUT P1, PT, PT, PT, UP3, 0x80, 0x0 ;  /* 0x000000000000781c */ /* 0x000fe20003f2f038 */
[----:B------:R-:W-:Y:S01]  /*2c60*/  IMAD.MOV.U32 R231, RZ, RZ, RZ ;  /* 0x000000ffffe77224 */ /* 0x000fe200078e00ff */
[----:B------:R-:W-:-:S02]  /*2c70*/  IADD3 R232, R233, R169, R234 ;  /* 0x000000a9e9e87210 */ /* 0x000fc40007ffe0ea */
[----:B------:R-:W-:Y:S02]  /*2c80*/  PLOP3.LUT P0, PT, PT, PT, UP3, 0x80, 0x0 ;  /* 0x000000000000781c */ /* 0x000fe40003f0f038 */
[----:B------:R-:W-:-:S05]  /*2c90*/  IADD3 R232, R232, -0x60, RZ ;  /* 0xffffffa0e8e87810 */ /* 0x000fca0007ffe0ff */
[----:B------:R-:W-:Y:S02]  /*2ca0*/  IMAD.MOV.U32 R2, RZ, RZ, R232 ;  /* 0x000000ffff027224 */ /* 0x000fe400078e00e8 */
[----:B------:R-:W-:-:S05]  /*2cb0*/  @P1 IMAD.HI.U32 R84, R232, c[0x0][0x2bc], RZ ;  /* 0x0000af00e8541a27 */ /* 0x000fca00078e00ff */
[----:B------:R-:W-:-:S04]  /*2cc0*/  @P0 SHF.R.U32.HI R2, RZ, c[0x0][0x2c0], R84 ;  /* 0x0000b000ff020a19 */ /* 0x000fc80000011654 */
[----:B------:R-:W-:-:S04]  /*2cd0*/  @!P3 IADD3 R86, P0, R2, UR14, RZ ;  /* 0x0000000e0256bc10 */ /* 0x000fc8000ff1e0ff */
[----:B------:R-:W-:Y:S02]  /*2ce0*/  @!P3 LEA.HI.X.SX32 R85, R2, UR7, 0x1, P0 ;  /* 0x000000070255bc11 */ /* 0x000fe400080f0eff */
        /* <DEDUP_REMOVED lines=13> */
[----:B------:R-:W-:-:S03]  /*2dc0*/  IADD3 R2, P0, R86, UR10, RZ ;  /* 0x0000000a56027c10 */ /* 0x000fc6000ff1e0ff */
[----:B------:R-:W-:-:S05]  /*2dd0*/  IMAD R84, R231, c[0x0][0x1f4], R84 ;  /* 0x00007d00e7547a24 */ /* 0x000fca00078e0254 */
[----:B------:R-:W-:Y:S02]  /*2de0*/  IADD3.X R84, R87, UR6, R84, P0, !PT ;  /* 0x0000000657547c10 */ /* 0x000fe400087fe454 */
[----:B------:R-:W-:-:S04]  /*2df0*/  LEA R98, P0, R2, c[0x0][0x1c8], 0x1 ;  /* 0x0000720002627a11 */ /* 0x000fc800078008ff */
[----:B------:R-:W-:Y:S01]  /*2e00*/  LEA.HI.X R2, R2, c[0x0][0x1cc], R84, 0x1, P0 ;  /* 0x0000730002027a11 */ /* 0x000fe200000f0c54 */
[----:B------:R-:W1:Y:S04]  /*2e10*/  SHFL.IDX PT, R93, R98, RZ, 0x181f ;  /* 0x00181fff625d7589 */ /* 0x000e6800000e0000 */
[----:B------:R-:W2:Y:S04]  /*2e20*/  SHFL.IDX PT, R94, R2, RZ, 0x181f ;  /* 0x00181fff025e7589 */ /* 0x000ea800000e0000 */
[----:B------:R-:W3:Y:S04]  /*2e30*/  SHFL.IDX PT, R91, R98, 0x1, 0x181f ;  /* 0x00381f00625b7f89 */ /* 0x000ee800000e0000 */
[----:B------:R-:W-:Y:S04]  /*2e40*/  SHFL.IDX PT, R89, R98, 0x2, 0x181f ;  /* 0x00581f0062597f89 */ /* 0x000fe800000e0000 */
[----:B------:R-:W4:Y:S04]  /*2e50*/  SHFL.IDX PT, R92, R2, 0x1, 0x181f ;  /* 0x00381f00025c7f89 */ /* 0x000f2800000e0000 */
[----:B------:R-:W5:Y:S04]  /*2e60*/  SHFL.IDX PT, R87, R98, 0x3, 0x181f ;  /* 0x00781f0062577f89 */ /* 0x000f6800000e0000 */
[----:B------:R-:W5:Y:S01]  /*2e70*/  SHFL.IDX PT, R85, R98, 0x4, 0x181f ;  /* 0x00981f0062557f89 */ /* 0x000f6200000e0000 */
[----:B-1----:R-:W-:-:S03]  /*2e80*/  IADD3 R96, P0, R93, R236, RZ ;  /* 0x000000ec5d607210 */ /* 0x002fc60007f1e0ff */
[----:B------:R1:W1:Y:S02]  /*2e90*/  SHFL.IDX PT, R84, R98, 0x5, 0x181f ;  /* 0x00b81f0062547f89 */ /* 0x00026400000e0000 */
[----:B--2---:R-:W-:Y:S02]  /*2ea0*/  IMAD.X R97, R94, 0x1, R235, P0 ;  /* 0x000000015e617824 */ /* 0x004fe400000e06eb */
[----:B------:R-:W-:Y:S01]  /*2eb0*/  SHFL.IDX PT, R90, R2, 0x2, 0x181f ;  /* 0x00581f00025a7f89 */ /* 0x000fe200000e0000 */
[----:B---3--:R-:W-:-:S03]  /*2ec0*/  IADD3 R94, P0, R91, R236, RZ ;  /* 0x000000ec5b5e7210 */ /* 0x008fc60007f1e0ff */
[----:B------:R-:W2:Y:S04]  /*2ed0*/  SHFL.IDX PT, R88, R2, 0x3, 0x181f ;  /* 0x00781f0002587f89 */ /* 0x000ea800000e0000 */
[----:B------:R-:W3:Y:S01]  /*2ee0*/  SHFL.IDX PT, R86, R2, 0x4, 0x181f ;  /* 0x00981f0002567f89 */ /* 0x000ee200000e0000 */
[----:B----4-:R-:W-:-:S03]  /*2ef0*/  IMAD.X R95, R92, 0x1, R235, P0 ;  /* 0x000000015c5f7824 */ /* 0x010fc600000e06eb */
[----:B------:R-:W4:Y:S01]  /*2f00*/  SHFL.IDX PT, R2, R2, 0x5, 0x181f ;  /* 0x00b81f0002027f89 */ /* 0x000f2200000e0000 */
[----:B-----5:R-:W-:-:S03]  /*2f10*/  IADD3 R92, P2, R87, R236, RZ ;  /* 0x000000ec575c7210 */ /* 0x020fc60007f5e0ff */
[----:B------:R5:W-:Y:S01]  /*2f20*/  LDGSTS.E.BYPASS.LTC128B.128 [R229+0x3100], [R96.64], !P4 ;  /* 0x0310000060e57fae */ /* 0x000be2000e101d50 */
[----:B-1----:R-:W-:-:S03]  /*2f30*/  IADD3 R98, P1, R85, R236, RZ ;  /* 0x000000ec55627210 */ /* 0x002fc60007f3e0ff */
[----:B------:R1:W-:Y:S01]  /*2f40*/  LDGSTS.E.BYPASS.LTC128B.128 [R229+0x3900], [R94.64], !P4 ;  /* 0x039000005ee57fae */ /* 0x0003e2000e101d50 */
[-C--:B------:R-:W-:Y:S01]  /*2f50*/  IADD3 R84, P0, R84, R236.reuse, RZ ;  /* 0x000000ec54547210 */ /* 0x080fe20007f1e0ff */
[--C-:B--2---:R-:W-:Y:S02]  /*2f60*/  IMAD.X R93, R88, 0x1, R235.reuse, P2 ;  /* 0x00000001585d7824 */ /* 0x104fe400010e06eb */
[--C-:B---3--:R-:W-:Y:S02]  /*2f70*/  IMAD.X R99, R86, 0x1, R235.reuse, P1 ;  /* 0x0000000156637824 */ /* 0x108fe400008e06eb */
[----:B----4-:R-:W-:Y:S01]  /*2f80*/  IMAD.X R85, R2, 0x1, R235, P0 ;  /* 0x0000000102557824 */ /* 0x010fe200000e06eb */
[----:B-----5:R-:W-:-:S05]  /*2f90*/  IADD3 R96, P5, R89, R236, RZ ;  /* 0x000000ec59607210 */ /* 0x020fca0007fbe0ff */
[----:B------:R-:W-:-:S05]  /*2fa0*/  IMAD.X R97, R90, 0x1, R235, P5 ;  /* 0x000000015a617824 */ /* 0x000fca00028e06eb */
[----:B------:R1:W-:Y:S04]  /*2fb0*/  LDGSTS.E.BYPASS.LTC128B.128 [R229+0x4100], [R96.64], !P4 ;  /* 0x0410000060e57fae */ /* 0x0003e8000e101d50 */
[----:B------:R1:W-:Y:S04]  /*2fc0*/  LDGSTS.E.BYPASS.LTC128B.128 [R229+0x4900], [R92.64], !P4 ;  /* 0x049000005ce57fae */ /* 0x0003e8000e101d50 */
[----:B------:R1:W-:Y:S04]  /*2fd0*/  LDGSTS.E.BYPASS.LTC128B.128 [R229+0x5100], [R98.64], !P4 ;  /* 0x0510000062e57fae */ /* 0x0003e8000e101d50 */
[----:B------:R1:W-:Y:S02]  /*2fe0*/  LDGSTS.E.BYPASS.LTC128B.128 [R229+0x5900], [R84.64], !P4 ;  /* 0x0590000054e57fae */ /* 0x0003e4000e101d50 */
.L_x_499:
[----:B-1----:R-:W-:Y:S01]  /*2ff0*/  LEA.HI R85, R173, R171, RZ, 0x2 ;  /* 0x000000abad557211 */ /* 0x002fe200078f10ff */
[----:B------:R-:W-:Y:S01]  /*3000*/  ULDC UR13, c[0x0][0x324] ;  /* 0x0000c900000d7ab9 */ /* 0x000fe20000000800 */
[----:B------:R-:W-:Y:S01]  /*3010*/  LOP3.LUT R84, R172, 0xffffffe0, RZ, 0xc0, !PT ;  /* 0xffffffe0ac547812 */ /* 0x000fe200078ec0ff */
[----:B------:R-:W-:Y:S01]  /*3020*/  ULOP3.LUT UR13, URZ, UR13, URZ, 0x33, !UPT ;  /* 0x0000000d3f0d7292 */ /* 0x000fe2000f8e333f */
[----:B------:R-:W-:Y:S01]  /*3030*/  LOP3.LUT R85, R85, 0xfffffffc, RZ, 0xc0, !PT ;  /* 0xfffffffc55557812 */ /* 0x000fe200078ec0ff */
[----:B------:R-:W0:Y:S01]  /*3040*/  LDGDEPBAR ;  /* 0x00000000000079af */ /* 0x000e220000000000 */
[----:B------:R-:W-:Y:S01]  /*3050*/  SHF.R.S32.HI R86, RZ, 0x1f, R170 ;  /* 0x0000001fff567819 */ /* 0x000fe200000114aa */
[C---:B------:R-:W-:Y:S01]  /*3060*/  IMAD.IADD R84, R171.reuse, 0x1, -R84 ;  /* 0x00000001ab547824 */ /* 0x040fe200078e0a54 */
[----:B------:R-:W-:Y:S01]  /*3070*/  PLOP3.LUT P1, PT, PT, PT, UP2, 0x80, 0x0 ;  /* 0x000000000000781c */ /* 0x000fe20003f2f028 */
[----:B------:R-:W-:Y:S01]  /*3080*/  IMAD.IADD R171, R171, 0x1, -R85 ;  /* 0x00000001abab7824 */ /* 0x000fe200078e0a55 */
[----:B------:R-:W-:-:S02]  /*3090*/  LEA.HI R86, R86, R170, RZ, 0x2 ;  /* 0x000000aa56567211 */ /* 0x000fc400078f10ff */
[----:B------:R-:W-:Y:S02]  /*30a0*/  SHF.R.S32.HI R2, RZ, 0x1f, R84 ;  /* 0x0000001fff027819 */ /* 0x000fe40000011454 */
[----:B------:R-:W-:Y:S02]  /*30b0*/  LOP3.LUT R86, R86, 0xffffffc, RZ, 0xc0, !PT ;  /* 0x0ffffffc56567812 */ /* 0x000fe400078ec0ff */
[----:B------:R-:W-:Y:S02]  /*30c0*/  LEA.HI R85, R171, R171, RZ, 0x1 ;  /* 0x000000abab557211 */ /* 0x000fe400078f08ff */
[----:B------:R-:W-:Y:S01]  /*30d0*/  LEA.HI R2, R2, R84, RZ, 0x2 ;  /* 0x0000005402027211 */ /* 0x000fe200078f10ff */
[----:B------:R-:W-:Y:S01]  /*30e0*/  IMAD.IADD R170, R170, 0x1, -R86 ;  /* 0x00000001aaaa7824 */ /* 0x000fe200078e0a56 */
[----:B------:R-:W-:Y:S01]  /*30f0*/  PLOP3.LUT P0, PT, PT, PT, UP2, 0x80, 0x0 ;  /* 0x000000000000781c */ /* 0x000fe20003f0f028 */
[----:B------:R-:W-:Y:S01]  /*3100*/  IMAD.SHL.U32 R87, R85, 0x20, RZ ;  /* 0x0000002055577824 */ /* 0x000fe200078e00ff */
[----:B------:R-:W-:-:S02]  /*3110*/  LEA.HI.SX32 R86, R2, UR19, 0x1e ;  /* 0x0000001302567c11 */ /* 0x000fc4000f8ff2ff */
[----:B------:R-:W-:Y:S02]  /*3120*/  LOP3.LUT R85, R85, 0x1ffffffe, RZ, 0xc0, !PT ;  /* 0x1ffffffe55557812 */ /* 0x000fe400078ec0ff */
[----:B------:R-:W-:Y:S01]  /*3130*/  LOP3.LUT R87, R87, 0xffffffc0, RZ, 0xc0, !PT ;  /* 0xffffffc057577812 */ /* 0x000fe200078ec0ff */
[----:B------:R-:W-:Y:S02]  /*3140*/  IMAD R86, R170, 0x10, R86 ;  /* 0x00000010aa567824 */ /* 0x000fe400078e0256 */
[----:B------:R-:W-:Y:S02]  /*3150*/  IMAD.IADD R85, R171, 0x1, -R85 ;  /* 0x00000001ab557824 */ /* 0x000fe400078e0a55 */
[----:B------:R-:W-:-:S04]  /*3160*/  IMAD.IADD R86, R87, 0x1, R86 ;  /* 0x0000000157567824 */ /* 0x000fc800078e0256 */
[----:B------:R-:W-:-:S04]  /*3170*/  IMAD R237, R85, 0x8, R86 ;  /* 0x0000000855ed7824 */ /* 0x000fc800078e0256 */
[----:B------:R-:W-:-:S04]  /*3180*/  @P1 IMAD.HI.U32 R85, R237, c[0x0][0x2c8], RZ ;  /* 0x0000b200ed551a27 */ /* 0x000fc800078e00ff */
[----:B------:R-:W-:Y:S01]  /*3190*/  IMAD.MOV.U32 R96, RZ, RZ, R237 ;  /* 0x000000ffff607224 */ /* 0x000fe200078e00ed */
[----:B------:R-:W-:Y:S02]  /*31a0*/  @P0 SHF.R.U32.HI R96, RZ, c[0x0][0x2cc], R85 ;  /* 0x0000b300ff600a19 */ /* 0x000fe40000011655 */
[----:B------:R-:W-:Y:S02]  /*31b0*/  LOP3.LUT R85, R2, 0x7ffffffc, RZ, 0xc0, !PT ;  /* 0x7ffffffc02557812 */ /* 0x000fe400078ec0ff */
[----:B------:R-:W-:Y:S01]  /*31c0*/  PLOP3.LUT P0, PT, PT, PT, UP1, 0x40, 0x0 ;  /* 0x000000000000781c */ /* 0x000fe20003f0e818 */
[----:B------:R-:W1:Y:S02]  /*31d0*/  SHFL.IDX PT, R2, R96, RZ, 0x1c1f ;  /* 0x001c1fff60027589 */ /* 0x000e6400000e0000 */
[----:B------:R-:W-:Y:S02]  /*31e0*/  IMAD.IADD R85, R84, 0x1, -R85 ;  /* 0x0000000154557824 */ /* 0x000fe400078e0a55 */
[----:B------:R-:W-:-:S02]  /*31f0*/  IMAD.MOV.U32 R84, RZ, RZ, c[0x0][0x2ac] ;  /* 0x0000ab00ff547624 */ /* 0x000fc400078e00ff */
[----:B------:R-:W-:Y:S02]  /*3200*/  IMAD.SHL.U32 R238, R85, 0x2, RZ ;  /* 0x0000000255ee7824 */ /* 0x000fe400078e00ff */
[----:B------:R-:W-:Y:S02]  /*3210*/  IMAD R84, R84, c[0x0][0x1d0], R3 ;  /* 0x0000740054547a24 */ /* 0x000fe400078e0203 */
[--C-:B------:R-:W-:Y:S01]  /*3220*/  IMAD.IADD R100, R3, 0x1, -R238.reuse ;  /* 0x0000000103647824 */ /* 0x100fe200078e0aee */
[----:B------:R-:W-:Y:S01]  /*3230*/  IADD3 R98, -R238, 0x1, R5 ;  /* 0x00000001ee627810 */ /* 0x000fe20007ffe105 */
[----:B------:R-:W-:Y:S02]  /*3240*/  IMAD.IADD R97, R84, 0x1, -R238 ;  /* 0x0000000154617824 */ /* 0x000fe400078e0aee */
[----:B------:R-:W-:Y:S01]  /*3250*/  IMAD.IADD R5, R168, 0x1, R7 ;  /* 0x00000001a8057824 */ /* 0x000fe200078e0207 */
[----:B------:R-:W-:-:S04]  /*3260*/  IADD3 R98, R98, -c[0x0][0x168], RZ ;  /* 0x80005a0062627a10 */ /* 0x000fc80007ffe0ff */
[C---:B------:R-:W-:Y:S02]  /*3270*/  IADD3 R99, R98.reuse, c[0x0][0x328], RZ ;  /* 0x0000ca0062637a10 */ /* 0x040fe40007ffe0ff */
[----:B------:R-:W-:-:S03]  /*3280*/  IADD3 R98, R98, UR13, RZ ;  /* 0x0000000d62627c10 */ /* 0x000fc6000fffe0ff */
[--C-:B-1----:R-:W-:Y:S02]  /*3290*/  IMAD.IADD R87, R99, 0x1, R2.reuse ;  /* 0x0000000163577824 */ /* 0x102fe400078e0202 */
[----:B------:R-:W-:-:S03]  /*32a0*/  IMAD.IADD R84, R98, 0x1, R2 ;  /* 0x0000000162547824 */ /* 0x000fc600078e0202 */
[----:B------:R-:W-:Y:S01]  /*32b0*/  IMNMX R87, R87, R97, PT ;  /* 0x0000006157577217 */ /* 0x000fe20003800200 */
[----:B------:R-:W-:Y:S05]  /*32c0*/  @P0 BRA `(.L_x_500) ;  /* 0x0000015000000947 */ /* 0x000fea0003800000 */
[----:B------:R-:W-:Y:S01]  /*32d0*/  IMAD.U32 R7, RZ, RZ, UR8 ;  /* 0x00000008ff077e24 */ /* 0x000fe2000f8e00ff */
[----:B------:R-:W-:Y:S04]  /*32e0*/  BSSY B0, `(.L_x_501) ;  /* 0x000000f000007945 */ /* 0x000fe80003800000 */
[----:B------:R-:W-:-:S04]  /*32f0*/  IADD3 R7, R7, -c[0x0][0x168], R2 ;  /* 0x80005a0007077a10 */ /* 0x000fc80007ffe002 */
        /* <DEDUP_REMOVED lines=9> */
.L_x_502:
[----:B------:R-:W-:-:S04]  /*3390*/  MOV R2, c[0x0][0x32c] ;  /* 0x0000cb0000027a02 */ /* 0x000fc80000000f00 */
[----:B------:R-:W-:-:S13]  /*33a0*/  ISETP.NE.AND P0, PT, R2, 0x1, PT ;  /* 0x000000010200780c */ /* 0x000fda0003f05270 */
[----:B------:R-:W-:-:S05]  /*33b0*/  @P0 IMAD.HI.U32 R2, R7, c[0x0][0x330], RZ ;  /* 0x0000cc0007020a27 */ /* 0x000fca00078e00ff */
[----:B------:R-:W-:Y:S02]  /*33c0*/  @P0 SHF.R.U32.HI R7, RZ, c[0x0][0x334], R2 ;  /* 0x0000cd00ff070a19 */ /* 0x000fe40000011602 */
.L_x_503:
[----:B------:R-:W-:Y:S05]  /*33d0*/  BSYNC B0 ;  /* 0x0000000000007941 */ /* 0x000fea0003800000 */
.L_x_501:
[----:B------:R-:W-:-:S05]  /*33e0*/  IMAD R7, R7, c[0x0][0x32c], R100 ;  /* 0x0000cb0007077a24 */ /* 0x000fca00078e0264 */
[----:B------:R-:W-:Y:S02]  /*33f0*/  IADD3 R2, R7, c[0x0][0x32c], RZ ;  /* 0x0000cb0007027a10 */ /* 0x000fe40007ffe0ff */
[----:B------:R-:W-:Y:S02]  /*3400*/  IMNMX R84, R84, R7, !PT ;  /* 0x0000000754547217 */ /* 0x000fe40007800200 */
[----:B------:R-:W-:Y:S02]  /*3410*/  IMNMX R87, R87, R2, PT ;  /* 0x0000000257577217 */ /* 0x000fe40003800200 */
.L_x_500:
[----:B------:R-:W1:Y:S01]  /*3420*/  SHFL.IDX PT, R2, R96, 0x1, 0x1c1f ;  /* 0x003c1f0060027f89 */ /* 0x000e6200000e0000 */
[----:B------:R-:W-:Y:S01]  /*3430*/  PLOP3.LUT P0, PT, PT, PT, UP1, 0x40, 0x0 ;  /* 0x000000000000781c */ /* 0x000fe20003f0e818 */
[--C-:B-1----:R-:W-:Y:S02]  /*3440*/  IMAD.IADD R142, R99, 0x1, R2.reuse ;  /* 0x00000001638e7824 */ /* 0x102fe400078e0202 */
[----:B------:R-:W-:-:S03]  /*3450*/  IMAD.IADD R139, R98, 0x1, R2 ;  /* 0x00000001628b7824 */ /* 0x000fc600078e0202 */
[----:B------:R-:W-:-:S07]  /*3460*/  IMNMX R142, R142, R97, PT ;  /* 0x000000618e8e7217 */ /* 0x000fce0003800200 */
        /* <DEDUP_REMOVED lines=13> */
.L_x_506:
[----:B------:R-:W-:-:S04]  /*3540*/  MOV R2, c[0x0][0x32c] ;  /* 0x0000cb0000027a02 */ /* 0x000fc80000000f00 */
[----:B------:R-:W-:-:S13]  /*3550*/  ISETP.NE.AND P0, PT, R2, 0x1, PT ;  /* 0x000000010200780c */ /* 0x000fda0003f05270 */
[----:B------:R-:W-:-:S05]  /*3560*/  @P0 IMAD.HI.U32 R2, R7, c[0x0][0x330], RZ ;  /* 0x0000cc0007020a27 */ /* 0x000fca00078e00ff */
[----:B------:R-:W-:Y:S02]  /*3570*/  @P0 SHF.R.U32.HI R7, RZ, c[0x0][0x334], R2 ;  /* 0x0000cd00ff070a19 */ /* 0x000fe40000011602 */
.L_x_507:
[----:B------:R-:W-:Y:S05]  /*3580*/  BSYNC B0 ;  /* 0x0000000000007941 */ /* 0x000fea0003800000 */
.L_x_505:
[----:B------:R-:W-:-:S05]  /*3590*/  IMAD R7, R7, c[0x0][0x32c], R100 ;  /* 0x0000cb0007077a24 */ /* 0x000fca00078e0264 */
[----:B------:R-:W-:Y:S02]  /*35a0*/  IADD3 R2, R7, c[0x0][0x32c], RZ ;  /* 0x0000cb0007027a10 */ /* 0x000fe40007ffe0ff */
[----:B------:R-:W-:Y:S02]  /*35b0*/  IMNMX R139, R139, R7, !PT ;  /* 0x000000078b8b7217 */ /* 0x000fe40007800200 */
[----:B------:R-:W-:Y:S02]  /*35c0*/  IMNMX R142, R142, R2, PT ;  /* 0x000000028e8e7217 */ /* 0x000fe40003800200 */
.L_x_504:
[C---:B------:R-:W-:Y:S02]  /*35d0*/  ISETP.GE.AND P0, PT, R3.reuse, 0x2, PT ;  /* 0x000000020300780c */ /* 0x040fe40003f06270 */
[----:B------:R-:W-:Y:S02]  /*35e0*/  ISETP.GE.AND P2, PT, R3, 0xa, PT ;  /* 0x0000000a0300780c */ /* 0x000fe40003f46270 */
[----:B------:R-:W-:Y:S02]  /*35f0*/  P2R R2, PR, RZ, 0x1 ;  /* 0x00000001ff027803 */ /* 0x000fe40000000000 */
[----:B------:R-:W-:-:S02]  /*3600*/  ISETP.GT.AND P0, PT, R84, 0x1, !P0 ;  /* 0x000000015400780c */ /* 0x000fc40004704270 */
[----:B------:R-:W-:Y:S02]  /*3610*/  ISETP.GE.AND P1, PT, R3, 0x9, PT ;  /* 0x000000090300780c */ /* 0x000fe40003f26270 */
[----:B------:R-:W-:Y:S02]  /*3620*/  ISETP.LT.OR P0, PT, R87, 0x2, P0 ;  /* 0x000000025700780c */ /* 0x000fe40000701670 */
[----:B------:R-:W-:Y:S02]  /*3630*/  P2R R102, PR, RZ, 0x2 ;  /* 0x00000002ff667803 */ /* 0x000fe40000000000 */
[----:B------:R-:W-:Y:S02]  /*3640*/  FSEL R95, R81, -INF , !P0 ;  /* 0xff800000515f7808 */ /* 0x000fe40004000000 */
[----:B------:R-:W-:Y:S02]  /*3650*/  ISETP.GT.AND P0, PT, R84, 0x9, !P2 ;  /* 0x000000095400780c */ /* 0x000fe40005704270 */
[----:B------:R-:W-:-:S02]  /*3660*/  P2R R101, PR, RZ, 0x4 ;  /* 0x00000004ff657803 */ /* 0x000fc40000000000 */
[----:B------:R-:W-:Y:S02]  /*3670*/  ISETP.LT.OR P0, PT, R87, 0xa, P0 ;  /* 0x0000000a5700780c */ /* 0x000fe40000701670 */
[C---:B------:R-:W-:Y:S02]  /*3680*/  ISETP.GT.AND P1, PT, R84.reuse, 0x8, !P1 ;  /* 0x000000085400780c */ /* 0x040fe40004f24270 */
[----:B------:R-:W-:Y:S02]  /*3690*/  ISETP.GE.AND P2, PT, R3, 0x11, PT ;  /* 0x000000110300780c */ /* 0x000fe40003f46270 */
[----:B------:R-:W-:Y:S02]  /*36a0*/  FSEL R93, R77, -INF , !P0 ;  /* 0xff8000004d5d7808 */ /* 0x000fe40004000000 */
[----:B------:R-:W-:Y:S02]  /*36b0*/  ISETP.LT.OR P1, PT, R87, 0x9, P1 ;  /* 0x000000095700780c */ /* 0x000fe40000f21670 */
[----:B------:R-:W-:-:S02]  /*36c0*/  ISETP.GT.AND P0, PT, R84, 0x10, !P2 ;  /* 0x000000105400780c */ /* 0x000fc40005704270 */
[----:B------:R-:W-:Y:S02]  /*36d0*/  FSEL R94, R76, -INF , !P1 ;  /* 0xff8000004c5e7808 */ /* 0x000fe40004800000 */
[----:B------:R-:W-:Y:S02]  /*36e0*/  ISETP.LT.OR P0, PT, R87, 0x11, P0 ;  /* 0x000000115700780c */ /* 0x000fe40000701670 */
[----:B------:R-:W-:Y:S02]  /*36f0*/  ISETP.GE.AND P1, PT, R3, 0x12, PT ;  /* 0x000000120300780c */ /* 0x000fe40003f26270 */
[----:B------:R-:W-:Y:S02]  /*3700*/  FSEL R92, R72, -INF , !P0 ;  /* 0xff800000485c7808 */ /* 0x000fe40004000000 */
[----:B------:R-:W-:Y:S02]  /*3710*/  ISETP.GT.AND P0, PT, R84, 0x11, !P1 ;  /* 0x000000115400780c */ /* 0x000fe40004f04270 */
[----:B------:R-:W-:-:S02]  /*3720*/  P2R R144, PR, RZ, 0x2 ;  /* 0x00000002ff907803 */ /* 0x000fc40000000000 */
[----:B------:R-:W-:Y:S02]  /*3730*/  ISETP.LT.OR P0, PT, R87, 0x12, P0 ;  /* 0x000000125700780c */ /* 0x000fe40000701670 */
[----:B------:R-:W-:Y:S02]  /*3740*/  ISETP.GE.AND P1, PT, R3, 0x19, PT ;  /* 0x000000190300780c */ /* 0x000fe40003f26270 */
[----:B------:R-:W-:Y:S02]  /*3750*/  FSEL R91, R73, -INF , !P0 ;  /* 0xff800000495b7808 */ /* 0x000fe40004000000 */
[----:B------:R-:W-:Y:S02]  /*3760*/  ISETP.GT.AND P0, PT, R84, 0x18, !P1 ;  /* 0x000000185400780c */ /* 0x000fe40004f04270 */
[----:B------:R-:W-:Y:S02]  /*3770*/  P2R R141, PR, RZ, 0x2 ;  /* 0x00000002ff8d7803 */ /* 0x000fe40000000000 */
[----:B------:R-:W-:-:S02]  /*3780*/  ISETP.LT.OR P0, PT, R87, 0x19, P0 ;  /* 0x000000195700780c */ /* 0x000fc40000701670 */
[----:B------:R-:W-:Y:S02]  /*3790*/  ISETP.GE.AND P1, PT, R3, 0x1a, PT ;  /* 0x0000001a0300780c */ /* 0x000fe40003f26270 */
[----:B------:R-:W-:Y:S02]  /*37a0*/  FSEL R90, R68, -INF , !P0 ;  /* 0xff800000445a7808 */ /* 0x000fe40004000000 */
[----:B------:R-:W-:Y:S02]  /*37b0*/  ISETP.GT.AND P0, PT, R84, 0x19, !P1 ;  /* 0x000000195400780c */ /* 0x000fe40004f04270 */
[----:B------:R-:W-:Y:S02]  /*37c0*/  P2R R140, PR, RZ, 0x2 ;  /* 0x00000002ff8c7803 */ /* 0x000fe40000000000 */
[----:B------:R-:W-:Y:S02]  /*37d0*/  ISETP.LT.OR P0, PT, R87, 0x1a, P0 ;  /* 0x0000001a5700780c */ /* 0x000fe40000701670 */
[----:B------:R-:W-:-:S02]  /*37e0*/  ISETP.GE.AND P1, PT, R3, 0x21, PT ;  /* 0x000000210300780c */ /* 0x000fc40003f26270 */
[----:B------:R-:W-:Y:S02]  /*37f0*/  FSEL R88, R69, -INF , !P0 ;  /* 0xff80000045587808 */ /* 0x000fe40004000000 */
[----:B------:R-:W-:Y:S02]  /*3800*/  ISETP.GT.AND P0, PT, R84, 0x20, !P1 ;  /* 0x000000205400780c */ /* 0x000fe40004f04270 */
[----:B------:R-:W-:Y:S02]  /*3810*/  P2R R115, PR, RZ, 0x2 ;  /* 0x00000002ff737803 */ /* 0x000fe40000000000 */
[----:B------:R-:W-:Y:S02]  /*3820*/  ISETP.LT.OR P0, PT, R87, 0x21, P0 ;  /* 0x000000215700780c */ /* 0x000fe40000701670 */
[----:B------:R-:W-:Y:S02]  /*3830*/  ISETP.GE.AND P1, PT, R3, 0x22, PT ;  /* 0x000000220300780c */ /* 0x000fe40003f26270 */
[----:B------:R-:W-:-:S02]  /*3840*/  FSEL R86, R64, -INF , !P0 ;  /* 0xff80000040567808 */ /* 0x000fc40004000000 */
[C---:B------:R-:W-:Y:S02]  /*3850*/  ISETP.GT.AND P0, PT, R84.reuse, 0x21, !P1 ;  /* 0x000000215400780c */ /* 0x040fe40004f04270 */
[----:B------:R-:W-:Y:S02]  /*3860*/  P2R R114, PR, RZ, 0x2 ;  /* 0x00000002ff727803 */ /* 0x000fe40000000000 */
[----:B------:R-:W-:Y:S02]  /*3870*/  ISETP.LT.OR P0, PT, R87, 0x22, P0 ;  /* 0x000000225700780c */ /* 0x000fe40000701670 */
[----:B------:R-:W-:Y:S02]  /*3880*/  ISETP.GE.AND P1, PT, R3, 0x29, PT ;  /* 0x000000290300780c */ /* 0x000fe40003f26270 */
[----:B------:R-:W-:Y:S02]  /*3890*/  FSEL R85, R65, -INF , !P0 ;  /* 0xff80000041557808 */ /* 0x000fe40004000000 */
[----:B------:R-:W-:-:S02]  /*38a0*/  ISETP.GT.AND P0, PT, R84, 0x28, !P1 ;  /* 0x000000285400780c */ /* 0x000fc40004f04270 */
[----:B------:R-:W-:Y:S02]  /*38b0*/  P2R R113, PR, RZ, 0x2 ;  /* 0x00000002ff717803 */ /* 0x000fe40000000000 */
        /* <DEDUP_REMOVED lines=41> */
[C---:B------:R-:W-:Y:S02]  /*3b50*/  ISETP.GE.AND P1, PT, R3.reuse, 0x4a, PT ;  /* 0x0000004a0300780c */ /* 0x040fe40003f26270 */
[----:B------:R-:W-:Y:S02]  /*3b60*/  FSEL R210, R40, -INF , !P0 ;  /* 0xff80000028d27808 */ /* 0x000fe40004000000 */
[----:B------:R-:W-:Y:S02]  /*3b70*/  ISETP.GT.AND P0, PT, R84, 0x49, !P1 ;  /* 0x000000495400780c */ /* 0x000fe40004f04270 */
[----:B------:R-:W-:Y:S02]  /*3b80*/  ISETP.GE.AND P6, PT, R3, 0x51, PT ;  /* 0x000000510300780c */ /* 0x000fe40003fc6270 */
        /* <DEDUP_REMOVED lines=15> */
[----:B------:R-:W-:-:S04]  /*3c80*/  ISETP.LT.OR P0, PT, R87, 0x59, P0 ;  /* 0x000000595700780c */ /* 0x000fc80000701670 */
[----:B------:R-:W-:Y:S02]  /*3c90*/  FSEL R110, R28, -INF , !P0 ;  /* 0xff8000001c6e7808 */ /* 0x000fe40004000000 */
[----:B------:R-:W-:Y:S01]  /*3ca0*/  ISETP.GT.AND P0, PT, R84, RZ, !P1 ;  /* 0x000000ff5400720c */ /* 0x000fe20004f04270 */
[----:B------:R-:W1:Y:S01]  /*3cb0*/  SHFL.IDX PT, R28, R96, 0x2, 0x1c1f ;  /* 0x005c1f00601c7f89 */ /* 0x000e6200000e0000 */
[----:B------:R-:W-:Y:S02]  /*3cc0*/  ISETP.GE.AND P1, PT, R3, 0x5a, PT ;  /* 0x0000005a0300780c */ /* 0x000fe40003f26270 */
[----:B------:R-:W-:-:S04]  /*3cd0*/  ISETP.LT.OR P0, PT, R87, 0x1, P0 ;  /* 0x000000015700780c */ /* 0x000fc80000701670 */
[----:B------:R-:W-:Y:S02]  /*3ce0*/  FSEL R41, R80, -INF , !P0 ;  /* 0xff80000050297808 */ /* 0x000fe40004000000 */
[----:B------:R-:W-:-:S04]  /*3cf0*/  ISETP.GT.AND P0, PT, R84, 0x59, !P1 ;  /* 0x000000595400780c */ /* 0x000fc80004f04270 */
[----:B------:R-:W-:-:S04]  /*3d00*/  ISETP.LT.OR P0, PT, R87, 0x5a, P0 ;  /* 0x0000005a5700780c */ /* 0x000fc80000701670 */
[----:B------:R-:W-:Y:S02]  /*3d10*/  FSEL R111, R29, -INF , !P0 ;  /* 0xff8000001d6f7808 */ /* 0x000fe40004000000 */
        /* <DEDUP_REMOVED lines=17> */
.L_x_510:
[----:B------:R-:W-:-:S04]  /*3e30*/  MOV R28, c[0x0][0x32c] ;  /* 0x0000cb00001c7a02 */ /* 0x000fc80000000f00 */
[----:B------:R-:W-:-:S13]  /*3e40*/  ISETP.NE.AND P0, PT, R28, 0x1, PT ;  /* 0x000000011c00780c */ /* 0x000fda0003f05270 */
[----:B------:R-:W-:-:S05]  /*3e50*/  @P0 IMAD.HI.U32 R28, R29, c[0x0][0x330], RZ ;  /* 0x0000cc001d1c0a27 */ /* 0x000fca00078e00ff */
[----:B------:R-:W-:Y:S02]  /*3e60*/  @P0 SHF.R.U32.HI R29, RZ, c[0x0][0x334], R28 ;  /* 0x0000cd00ff1d0a19 */ /* 0x000fe4000001161c */
.L_x_511:
[----:B------:R-:W-:Y:S05]  /*3e70*/  BSYNC B0 ;  /* 0x0000000000007941 */ /* 0x000fea0003800000 */
.L_x_509:
[----:B------:R-:W-:-:S05]  /*3e80*/  IMAD R29, R29, c[0x0][0x32c], R100 ;  /* 0x0000cb001d1d7a24 */ /* 0x000fca00078e0264 */
[----:B------:R-:W-:Y:S02]  /*3e90*/  IADD3 R28, R29, c[0x0][0x32c], RZ ;  /* 0x0000cb001d1c7a10 */ /* 0x000fe40007ffe0ff */
[----:B------:R-:W-:Y:S02]  /*3ea0*/  IMNMX R3, R3, R29, !PT ;  /* 0x0000001d03037217 */ /* 0x000fe40007800200 */
[----:B------:R-:W-:Y:S02]  /*3eb0*/  IMNMX R48, R48, R28, PT ;  /* 0x0000001c30307217 */ /* 0x000fe40003800200 */
.L_x_508:
[----:B------:R-:W-:Y:S02]  /*3ec0*/  ISETP.NE.AND P0, PT, R102, RZ, PT ;  /* 0x000000ff6600720c */ /* 0x000fe40003f05270 */
[----:B------:R-:W-:Y:S02]  /*3ed0*/  P2R R147, PR, RZ, 0x10 ;  /* 0x00000010ff937803 */ /* 0x000fe40000000000 */
[----:B------:R-:W-:Y:S02]  /*3ee0*/  ISETP.GT.AND P0, PT, R139, 0x8, !P0 ;  /* 0x000000088b00780c */ /* 0x000fe40004704270 */
[----:B------:R-:W-:-:S02]  /*3ef0*/  ISETP.NE.AND P4, PT, R52, RZ, PT ;  /* 0x000000ff3400720c */ /* 0x000fc40003f85270 */
[----:B------:R-:W-:Y:S02]  /*3f00*/  ISETP.LT.OR P0, PT, R142, 0x9, P0 ;  /* 0x000000098e00780c */ /* 0x000fe40000701670 */
[----:B------:R-:W-:Y:S02]  /*3f10*/  P2R R57, PR, RZ, 0x8 ;  /* 0x00000008ff397803 */ /* 0x000fe40000000000 */
[----:B------:R-:W-:Y:S02]  /*3f20*/  FSEL R29, R78, -INF , !P0 ;  /* 0xff8000004e1d7808 */ /* 0x000fe40004000000 */
[----:B------:R-:W-:Y:S02]  /*3f30*/  ISETP.NE.AND P0, PT, R101, RZ, PT ;  /* 0x000000ff6500720c */ /* 0x000fe40003f05270 */
[----:B------:R-:W-:Y:S02]  /*3f40*/  ISETP.NE.AND P3, PT, R40, RZ, PT ;  /* 0x000000ff2800720c */ /* 0x000fe40003f65270 */
[----:B------:R-:W-:-:S02]  /*3f50*/  ISETP.GT.AND P0, PT, R139, 0x9, !P0 ;  /* 0x000000098b00780c */ /* 0x000fc40004704270 */
[----:B------:R-:W-:Y:S02]  /*3f60*/  P2R R36, PR, RZ, 0x10 ;  /* 0x00000010ff247803 */ /* 0x000fe40000000000 */
[----:B------:R-:W-:-:S04]  /*3f70*/  ISETP.LT.OR P0, PT, R142, 0xa, P0 ;  /* 0x0000000a8e00780c */ /* 0x000fc80000701670 */
[----:B------:R-:W-:Y:S02]  /*3f80*/  FSEL R28, R79, -INF , !P0 ;  /* 0xff8000004f1c7808 */ /* 0x000fe40004000000 */
[----:B------:R-:W-:-:S04]  /*3f90*/  ISETP.NE.AND P0, PT, R145, RZ, PT ;  /* 0x000000ff9100720c */ /* 0x000fc80003f05270 */
[----:B------:R-:W-:-:S04]  /*3fa0*/  ISETP.GT.AND P0, PT, R139, 0x10, !P0 ;  /* 0x000000108b00780c */ /* 0x000fc80004704270 */
        /* <DEDUP_REMOVED lines=54> */
[----:B------:R-:W-:Y:S02]  /*4310*/  ISETP.GT.AND P0, PT, R139, 0x48, !P4 ;  /* 0x000000488b00780c */ /* 0x000fe40006704270 */
[----:B------:R-:W-:Y:S02]  /*4320*/  ISETP.NE.AND P4, PT, R146, RZ, PT ;  /* 0x000000ff9200720c */ /* 0x000fe40003f85270 */
[----:B------:R-:W-:-:S04]  /*4330*/  ISETP.LT.OR P0, PT, R142, 0x49, P0 ;  /* 0x000000498e00780c */ /* 0x000fc80000701670 */
[----:B------:R-:W-:Y:S02]  /*4340*/  FSEL R242, R42, -INF , !P0 ;  /* 0xff8000002af27808 */ /* 0x000fe40004000000 */
[----:B------:R-:W-:-:S04]  /*4350*/  ISETP.GT.AND P0, PT, R139, 0x49, !P3 ;  /* 0x000000498b00780c */ /* 0x000fc80005f04270 */
        /* <DEDUP_REMOVED lines=8> */
[----:B------:R-:W-:-:S04]  /*43e0*/  ISETP.NE.AND P0, PT, R2, RZ, PT ;  /* 0x000000ff0200720c */ /* 0x000fc80003f05270 */
[----:B------:R-:W-:-:S04]  /*43f0*/  ISETP.GT.AND P0, PT, R139, 0x1, !P0 ;  /* 0x000000018b00780c */ /* 0x000fc80004704270 */
[----:B------:R-:W-:-:S04]  /*4400*/  ISETP.LT.OR P0, PT, R142, 0x2, P0 ;  /* 0x000000028e00780c */ /* 0x000fc80000701670 */
[----:B------:R-:W-:Y:S02]  /*4410*/  FSEL R83, R83, -INF , !P0 ;  /* 0xff80000053537808 */ /* 0x000fe40004000000 */
[----:B------:R-:W-:-:S04]  /*4420*/  ISETP.GT.AND P0, PT, R139, RZ, !P4 ;  /* 0x000000ff8b00720c */ /* 0x000fc80006704270 */
        /* <DEDUP_REMOVED lines=8> */
[----:B------:R-:W-:Y:S02]  /*44b0*/  ISETP.GT.AND P0, PT, R3, RZ, !P4 ;  /* 0x000000ff0300720c */ /* 0x000fe40006704270 */
[----:B------:R-:W-:Y:S02]  /*44c0*/  ISETP.NE.AND P4, PT, R36, RZ, PT ;  /* 0x000000ff2400720c */ /* 0x000fe40003f85270 */
        /* <DEDUP_REMOVED lines=87> */
[----:B------:R-:W-:Y:S02]  /*4a40*/  ISETP.GT.AND P0, PT, R3, 0x59, !P1 ;  /* 0x000000590300780c */ /* 0x000fe40004f04270 */
[----:B------:R-:W1:Y:S02]  /*4a50*/  SHFL.IDX PT, R3, R96, 0x3, 0x1c1f ;  /* 0x007c1f0060037f89 */ /* 0x000e6400000e0000 */
        /* <DEDUP_REMOVED lines=19> */
.L_x_514:
[----:B------:R-:W-:-:S04]  /*4b90*/  MOV R3, c[0x0][0x32c] ;  /* 0x0000cb0000037a02 */ /* 0x000fc80000000f00 */
[----:B------:R-:W-:-:S13]  /*4ba0*/  ISETP.NE.AND P0, PT, R3, 0x1, PT ;  /* 0x000000010300780c */ /* 0x000fda0003f05270 */
[----:B------:R-:W-:-:S05]  /*4bb0*/  @P0 IMAD.HI.U32 R3, R8, c[0x0][0x330], RZ ;  /* 0x0000cc0008030a27 */ /* 0x000fca00078e00ff */
[----:B------:R-:W-:Y:S02]  /*4bc0*/  @P0 SHF.R.U32.HI R8, RZ, c[0x0][0x334], R3 ;  /* 0x0000cd00ff080a19 */ /* 0x000fe40000011603 */
.L_x_515:
[----:B------:R-:W-:Y:S05]  /*4bd0*/  BSYNC B0 ;  /* 0x0000000000007941 */ /* 0x000fea0003800000 */
.L_x_513:
[----:B------:R-:W-:-:S05]  /*4be0*/  IMAD R8, R8, c[0x0][0x32c], R100 ;  /* 0x0000cb0008087a24 */ /* 0x000fca00078e0264 */
[----:B------:R-:W-:Y:S02]  /*4bf0*/  IADD3 R3, R8, c[0x0][0x32c], RZ ;  /* 0x0000cb0008037a10 */ /* 0x000fe40007ffe0ff */
[----:B------:R-:W-:Y:S02]  /*4c00*/  IMNMX R98, R98, R8, !PT ;  /* 0x0000000862627217 */ /* 0x000fe40007800200 */
[----:B------:R-:W-:Y:S02]  /*4c10*/  IMNMX R97, R97, R3, PT ;  /* 0x0000000361617217 */ /* 0x000fe40003800200 */
.L_x_512:
[----:B------:R-:W-:Y:S01]  /*4c20*/  ISETP.NE.AND P0, PT, R102, RZ, PT ;  /* 0x000000ff6600720c */ /* 0x000fe20003f05270 */
[----:B------:R-:W-:Y:S01]  /*4c30*/  IMAD.SHL.U32 R225, R5, 0x2, RZ ;  /* 0x0000000205e17824 */ /* 0x000fe200078e00ff */
[----:B------:R-:W-:Y:S01]  /*4c40*/  FMNMX.FTZ R3, R41, R95, !PT ;  /* 0x0000005f29037209 */ /* 0x000fe20007810000 */
[----:B------:R-:W-:Y:S01]  /*4c50*/  ULDC.64 UR4, c[0x0][0x2c8] ;  /* 0x0000b20000047ab9 */ /* 0x000fe20000000a00 */
[----:B------:R-:W-:Y:S01]  /*4c60*/  ISETP.GT.AND P0, PT, R98, 0x8, !P0 ;  /* 0x000000086200780c */ /* 0x000fe20004704270 */
[--C-:B------:R-:W-:Y:S01]  /*4c70*/  IMAD R219, R4, 0x2, R225.reuse ;  /* 0x0000000204db7824 */ /* 0x100fe200078e02e1 */
[----:B------:R-:W-:Y:S01]  /*4c80*/  FMNMX.FTZ R3, R94, R3, !PT ;  /* 0x000000035e037209 */ /* 0x000fe20007810000 */
[C---:B------:R-:W-:Y:S01]  /*4c90*/  IMAD R220, R0.reuse, 0x2, R225 ;  /* 0x0000000200dc7824 */ /* 0x040fe200078e02e1 */
[----:B------:R-:W-:Y:S01]  /*4ca0*/  ISETP.LT.OR P0, PT, R97, 0x9, P0 ;  /* 0x000000096100780c */ /* 0x000fe20000701670 */
[----:B------:R-:W-:Y:S01]  /*4cb0*/  IMAD R218, R0, 0x2, R219 ;  /* 0x0000000200da7824 */ /* 0x000fe200078e02db */
[----:B------:R-:W-:Y:S01]  /*4cc0*/  FMNMX.FTZ R3, R93, R3, !PT ;  /* 0x000000035d037209 */ /* 0x000fe20007810000 */
[----:B------:R-:W-:Y:S01]  /*4cd0*/  UIMAD.WIDE.U32 UR22, UR19, UR4, URZ ;  /* 0x00000004131672a5 */ /* 0x000fe2000f8e003f */
[----:B------:R-:W-:-:S02]  /*4ce0*/  FSEL R57, R134, -INF , !P0 ;  /* 0xff80000086397808 */ /* 0x000fc40004000000 */
[----:B------:R-:W-:Y:S01]  /*4cf0*/  ISETP.NE.AND P0, PT, R101, RZ, PT ;  /* 0x000000ff6500720c */ /* 0x000fe20003f05270 */
[----:B------:R-:W-:Y:S01]  /*4d00*/  @UP2 USHF.R.U32.HI UR19, URZ, UR5, UR23 ;  /* 0x000000053f132299 */ /* 0x000fe20008011617 */
[----:B------:R-:W-:Y:S02]  /*4d10*/  FMNMX.FTZ R3, R92, R3, !PT ;  /* 0x000000035c037209 */ /* 0x000fe40007810000 */
[----:B------:R-:W-:Y:S01]  /*4d20*/  ISETP.GT.AND P0, PT, R98, 0x9, !P0 ;  /* 0x000000096200780c */ /* 0x000fe20004704270 */
[----:B------:R-:W-:Y:S01]  /*4d30*/  UIADD3 UR4, UR18, UR19, URZ ;  /* 0x0000001312047290 */ /* 0x000fe2000fffe03f */
[----:B------:R-:W-:Y:S02]  /*4d40*/  FMNMX.FTZ R3, R91, R3, !PT ;  /* 0x000000035b037209 */ /* 0x000fe40007810000 */
[----:B------:R-:W-:Y:S01]  /*4d50*/  ISETP.LT.OR P0, PT, R97, 0xa, P0 ;  /* 0x0000000a6100780c */ /* 0x000fe20000701670 */
[----:B------:R-:W-:Y:S01]  /*4d60*/  ULDC UR18, c[0x0][0x328] ;  /* 0x0000ca0000127ab9 */ /* 0x000fe20000000800 */
[----:B------:R-:W-:Y:S01]  /*4d70*/  FMNMX.FTZ R3, R90, R3, !PT ;  /* 0x000000035a037209 */ /* 0x000fe20007810000 */
[----:B------:R-:W-:Y:S01]  /*4d80*/  UIADD3 UR18, UR4, UR18, URZ ;  /* 0x0000001204127290 */ /* 0x000fe2000fffe03f */
[----:B------:R-:W-:-:S02]  /*4d90*/  FSEL R51, R135, -INF , !P0 ;  /* 0xff80000087337808 */ /* 0x000fc40004000000 */
[----:B------:R-:W-:Y:S02]  /*4da0*/  ISETP.NE.AND P0, PT, R145, RZ, PT ;  /* 0x000000ff9100720c */ /* 0x000fe40003f05270 */
[----:B------:R-:W-:Y:S02]  /*4db0*/  FMNMX.FTZ R3, R88, R3, !PT ;  /* 0x0000000358037209 */ /* 0x000fe40007810000 */
[----:B------:R-:W-:Y:S02]  /*4dc0*/  ISETP.GT.AND P0, PT, R98, 0x10, !P0 ;  /* 0x000000106200780c */ /* 0x000fe40004704270 */
[----:B------:R-:W-:Y:S02]  /*4dd0*/  FMNMX.FTZ R3, R86, R3, !PT ;  /* 0x0000000356037209 */ /* 0x000fe40007810000 */
[----:B------:R-:W-:Y:S02]  /*4de0*/  ISETP.LT.OR P0, PT, R97, 0x11, P0 ;  /* 0x000000116100780c */ /* 0x000fe40000701670 */
[----:B------:R-:W-:-:S02]  /*4df0*/  FMNMX.FTZ R3, R85, R3, !PT ;  /* 0x0000000355037209 */ /* 0x000fc40007810000 */
[----:B------:R-:W-:Y:S02]  /*4e00*/  FSEL R48, R22, -INF , !P0 ;  /* 0xff80000016307808 */ /* 0x000fe40004000000 */
[----:B------:R-:W-:Y:S02]  /*4e10*/  ISETP.NE.AND P0, PT, R144, RZ, PT ;  /* 0x000000ff9000720c */ /* 0x000fe40003f05270 */
[----:B------:R-:W-:Y:S02]  /*4e20*/  FMNMX.FTZ R3, R81, R3, !PT ;  /* 0x0000000351037209 */ /* 0x000fe40007810000 */
[----:B------:R-:W-:Y:S02]  /*4e30*/  ISETP.GT.AND P0, PT, R98, 0x11, !P0 ;  /* 0x000000116200780c */ /* 0x000fe40004704270 */
[----:B------:R-:W-:Y:S02]  /*4e40*/  FMNMX.FTZ R3, R7, R3, !PT ;  /* 0x0000000307037209 */ /* 0x000fe40007810000 */
[----:B------:R-:W-:-:S02]  /*4e50*/  ISETP.LT.OR P0, PT, R97, 0x12, P0 ;  /* 0x000000126100780c */ /* 0x000fc40000701670 */
[----:B------:R-:W-:Y:S02]  /*4e60*/  FMNMX.FTZ R3, R73, R3, !PT ;  /* 0x0000000349037209 */ /* 0x000fe40007810000 */
[----:B------:R-:W-:Y:S02]  /*4e70*/  FSEL R38, R23, -INF , !P0 ;  /* 0xff80000017267808 */ /* 0x000fe40004000000 */
[----:B------:R-:W-:Y:S01]  /*4e80*/  ISETP.NE.AND P0, PT, R141, RZ, PT ;  /* 0x000000ff8d00720c */ /* 0x000fe20003f05270 */
[----:B------:R-:W-:Y:S01]  /*4e90*/  LDSM.16.MT88.4 R20, [R220+0x900] ;  /* 0x00090000dc14783b */ /* 0x000fe20000004200 */
[----:B------:R-:W-:Y:S02]  /*4ea0*/  FMNMX.FTZ R3, R72, R3, !PT ;  /* 0x0000000348037209 */ /* 0x000fe40007810000 */
[----:B------:R-:W-:Y:S02]  /*4eb0*/  ISETP.GT.AND P0, PT, R98, 0x18, !P0 ;  /* 0x000000186200780c */ /* 0x000fe40004704270 */
[----:B------:R-:W-:-:S02]  /*4ec0*/  FMNMX.FTZ R3, R69, R3, !PT ;  /* 0x0000000345037209 */ /* 0x000fc40007810000 */
[----:B------:R-:W-:Y:S02]  /*4ed0*/  ISETP.LT.OR P0, PT, R97, 0x19, P0 ;  /* 0x000000196100780c */ /* 0x000fe40000701670 */
[----:B------:R-:W-:Y:S02]  /*4ee0*/  FMNMX.FTZ R8, R82, R83, !PT ;  /* 0x0000005352087209 */ /* 0x000fe40007810000 */
[----:B------:R-:W-:Y:S02]  /*4ef0*/  FSEL R33, R130, -INF , !P0 ;  /* 0xff80000082217808 */ /* 0x000fe40004000000 */
[----:B------:R-:W-:Y:S02]  /*4f00*/  ISETP.NE.AND P0, PT, R140, RZ, PT ;  /* 0x000000ff8c00720c */ /* 0x000fe40003f05270 */
[----:B------:R-:W-:Y:S02]  /*4f10*/  FMNMX.FTZ R3, R68, R3, !PT ;  /* 0x0000000344037209 */ /* 0x000fe40007810000 */
[----:B------:R-:W-:-:S02]  /*4f20*/  ISETP.GT.AND P0, PT, R98, 0x19, !P0 ;  /* 0x000000196200780c */ /* 0x000fc40004704270 */
[----:B------:R-:W-:Y:S02]  /*4f30*/  FMNMX.FTZ R8, R29, R8, !PT ;  /* 0x000000081d087209 */ /* 0x000fe40007810000 */
[----:B------:R-:W-:Y:S02]  /*4f40*/  ISETP.LT.OR P0, PT, R97, 0x1a, P0 ;  /* 0x0000001a6100780c */ /* 0x000fe40000701670 */
[----:B------:R-:W-:Y:S02]  /*4f50*/  FMNMX.FTZ R3, R65, R3, !PT ;  /* 0x0000000341037209 */ /* 0x000fe40007810000 */
[----:B------:R-:W-:Y:S02]  /*4f60*/  FSEL R32, R131, -INF , !P0 ;  /* 0xff80000083207808 */ /* 0x000fe40004000000 */
[----:B------:R-:W-:Y:S02]  /*4f70*/  ISETP.NE.AND P0, PT, R115, RZ, PT ;  /* 0x000000ff7300720c */ /* 0x000fe40003f05270 */
[----:B------:R-:W-:-:S02]  /*4f80*/  FMNMX.FTZ R8, R28, R8, !PT ;  /* 0x000000081c087209 */ /* 0x000fc40007810000 */
[----:B------:R-:W-:Y:S02]  /*4f90*/  ISETP.GT.AND P0, PT, R98, 0x20, !P0 ;  /* 0x000000206200780c */ /* 0x000fe40004704270 */
[----:B------:R-:W-:Y:S02]  /*4fa0*/  FMNMX.FTZ R3, R208, R3, !PT ;  /* 0x00000003d0037209 */ /* 0x000fe40007810000 */
[----:B------:R-:W-:Y:S02]  /*4fb0*/  ISETP.LT.OR P0, PT, R97, 0x21, P0 ;  /* 0x000000216100780c */ /* 0x000fe40000701670 */
[----:B------:R-:W-:Y:S02]  /*4fc0*/  FMNMX.FTZ R8, R61, R8, !PT ;  /* 0x000000083d087209 */ /* 0x000fe40007810000 */
[----:B------:R-:W-:Y:S02]  /*4fd0*/  FSEL R247, R18, -INF , !P0 ;  /* 0xff80000012f77808 */ /* 0x000fe40004000000 */
[----:B------:R-:W-:-:S02]  /*4fe0*/  ISETP.NE.AND P0, PT, R114, RZ, PT ;  /* 0x000000ff7200720c */ /* 0x000fc40003f05270 */
[----:B------:R-:W-:Y:S02]  /*4ff0*/  FMNMX.FTZ R3, R210, R3, !PT ;  /* 0x00000003d2037209 */ /* 0x000fe40007810000 */
[----:B------:R-:W-:Y:S02]  /*5000*/  ISETP.GT.AND P0, PT, R98, 0x21, !P0 ;  /* 0x000000216200780c */ /* 0x000fe40004704270 */
[----:B------:R-:W-:Y:S02]  /*5010*/  FMNMX.FTZ R8, R60, R8, !PT ;  /* 0x000000083c087209 */ /* 0x000fe40007810000 */
[----:B------:R-:W-:Y:S02]  /*5020*/  ISETP.LT.OR P0, PT, R97, 0x22, P0 ;  /* 0x000000226100780c */ /* 0x000fe40000701670 */
[----:B------:R-:W-:Y:S02]  /*5030*/  FMNMX.FTZ R3, R77, R3, !PT ;  /* 0x000000034d037209 */ /* 0x000fe40007810000 */
[----:B------:R-:W-:-:S02]  /*5040*/  FSEL R78, R19, -INF , !P0 ;  /* 0xff800000134e7808 */ /* 0x000fc40004000000 */
[----:B------:R-:W-:Y:S01]  /*5050*/  ISETP.NE.AND P0, PT, R113, RZ, PT ;  /* 0x000000ff7100720c */ /* 0x000fe20003f05270 */
[----:B------:R-:W-:Y:S01]  /*5060*/  LDSM.16.MT88.4 R16, [R219+0x900] ;  /* 0x00090000db10783b */ /* 0x000fe20000004200 */
        /* <DEDUP_REMOVED lines=13> */
[----:B------:R-:W-:Y:S02]  /*5140*/  ISETP.NE.AND P0, PT, R107, RZ, PT ;  /* 0x000000ff6b00720c */ /* 0x000fe40003f05270 */
        /* <DEDUP_REMOVED lines=13> */
[----:B------:R-:W-:Y:S01]  /*5220*/  ISETP.NE.AND P0, PT, R105, RZ, PT ;  /* 0x000000ff6900720c */ /* 0x000fe20003f05270 */
[----:B------:R-:W-:Y:S01]  /*5230*/  LDSM.16.MT88.4 R12, [R218+0x900] ;  /* 0x00090000da0c783b */ /* 0x000fe20000004200 */
        /* <DEDUP_REMOVED lines=22> */
[C---:B------:R-:W-:Y:S02]  /*53a0*/  ISETP.GT.AND P0, PT, R98.reuse, 0x41, !P0 ;  /* 0x000000416200780c */ /* 0x040fe40004704270 */
[----:B------:R-:W-:Y:S02]  /*53b0*/  ISETP.GT.AND P6, PT, R98, 0x50, !P6 ;  /* 0x000000506200780c */ /* 0x000fe400077c4270 */
[----:B------:R-:W-:-:S02]  /*53c0*/  ISETP.LT.OR P0, PT, R97, 0x42, P0 ;  /* 0x000000426100780c */ /* 0x000fc40000701670 */
[----:B------:R-:W-:Y:S02]  /*53d0*/  ISETP.GT.AND P5, PT, R98, 0x51, !P5 ;  /* 0x000000516200780c */ /* 0x000fe40006fa4270 */
[----:B------:R-:W-:Y:S02]  /*53e0*/  FSEL R179, R11, -INF , !P0 ;  /* 0xff8000000bb37808 */ /* 0x000fe40004000000 */
[----:B------:R-:W-:Y:S02]  /*53f0*/  ISETP.NE.AND P0, PT, R2, RZ, PT ;  /* 0x000000ff0200720c */ /* 0x000fe40003f05270 */
[----:B------:R-:W1:Y:S01]  /*5400*/  SHFL.BFLY PT, R2, R3, 0x2, 0x1f ;  /* 0x0c401f0003027f89 */ /* 0x000e6200000e0000 */
[----:B------:R-:W-:Y:S02]  /*5410*/  ISETP.LT.OR P6, PT, R97, 0x51, P6 ;  /* 0x000000516100780c */ /* 0x000fe400037c1670 */
[C---:B------:R-:W-:Y:S02]  /*5420*/  ISETP.GT.AND P0, PT, R98.reuse, 0x1, !P0 ;  /* 0x000000016200780c */ /* 0x040fe40004704270 */
[----:B------:R-:W-:-:S02]  /*5430*/  ISETP.GT.AND P2, PT, R98, 0x58, !P2 ;  /* 0x000000586200780c */ /* 0x000fc40005744270 */
[C---:B------:R-:W-:Y:S02]  /*5440*/  ISETP.LT.OR P0, PT, R97.reuse, 0x2, P0 ;  /* 0x000000026100780c */ /* 0x040fe40000701670 */
[----:B------:R-:W-:Y:S02]  /*5450*/  ISETP.LT.OR P5, PT, R97, 0x52, P5 ;  /* 0x000000526100780c */ /* 0x000fe40002fa1670 */
[----:B------:R-:W-:Y:S02]  /*5460*/  FSEL R75, R27, -INF , !P0 ;  /* 0xff8000001b4b7808 */ /* 0x000fe40004000000 */
[----:B------:R-:W-:Y:S02]  /*5470*/  ISETP.NE.AND P0, PT, R146, RZ, PT ;  /* 0x000000ff9200720c */ /* 0x000fe40003f05270 */
[----:B------:R-:W-:Y:S02]  /*5480*/  FSEL R178, R118, -INF , !P6 ;  /* 0xff80000076b27808 */ /* 0x000fe40007000000 */
[----:B------:R-:W-:-:S02]  /*5490*/  ISETP.GT.AND P0, PT, R98, RZ, !P0 ;  /* 0x000000ff6200720c */ /* 0x000fc40004704270 */
[----:B------:R-:W-:Y:S02]  /*54a0*/  ISETP.GT.AND P1, PT, R98, 0x59, !P1 ;  /* 0x000000596200780c */ /* 0x000fe40004f24270 */
[C---:B------:R-:W-:Y:S02]  /*54b0*/  ISETP.LT.OR P0, PT, R97.reuse, 0x1, P0 ;  /* 0x000000016100780c */ /* 0x040fe40000701670 */
[----:B------:R-:W-:Y:S02]  /*54c0*/  ISETP.LT.OR P2, PT, R97, 0x59, P2 ;  /* 0x000000596100780c */ /* 0x000fe40001741670 */
[----:B-1----:R-:W-:Y:S02]  /*54d0*/  FMNMX.FTZ R3, R3, R2, !PT ;  /* 0x0000000203037209 */ /* 0x002fe40007810000 */
[----:B------:R-:W-:Y:S02]  /*54e0*/  FSEL R181, R26, -INF , !P0 ;  /* 0xff8000001ab57808 */ /* 0x000fe40004000000 */
[----:B------:R-:W-:Y:S01]  /*54f0*/  ISETP.NE.AND P0, PT, R52, RZ, PT ;  /* 0x000000ff3400720c */ /* 0x000fe20003f05270 */
[----:B------:R-:W1:Y:S01]  /*5500*/  SHFL.BFLY PT, R2, R3, 0x1, 0x1f ;  /* 0x0c201f0003027f89 */ /* 0x000e6200000e0000 */
[----:B------:R-:W-:-:S02]  /*5510*/  FMNMX.FTZ R44, R181, R75, !PT ;  /* 0x0000004bb52c7209 */ /* 0x000fc40007810000 */
[----:B------:R-:W-:Y:S01]  /*5520*/  ISETP.GT.AND P0, PT, R98, 0x48, !P0 ;  /* 0x000000486200780c */ /* 0x000fe20004704270 */
[----:B------:R-:W-:Y:S01]  /*5530*/  LDSM.16.MT88.4 R52, [R225+0x100] ;  /* 0x00010000e134783b */ /* 0x000fe20000004200 */
[----:B------:R-:W-:Y:S02]  /*5540*/  FMNMX.FTZ R44, R57, R44, !PT ;  /* 0x0000002c392c7209 */ /* 0x000fe40007810000 */
[----:B------:R-:W-:Y:S01]  /*5550*/  ISETP.LT.OR P0, PT, R97, 0x49, P0 ;  /* 0x000000496100780c */ /* 0x000fe20000701670 */
[----:B------:R-:W-:Y:S01]  /*5560*/  LDSM.16.MT88.4 R24, [R218+0x100] ;  /* 0x00010000da18783b */ /* 0x000fe20000004200 */
[----:B------:R-:W-:Y:S02]  /*5570*/  FMNMX.FTZ R44, R51, R44, !PT ;  /* 0x0000002c332c7209 */ /* 0x000fe40007810000 */
[----:B------:R-:W-:Y:S02]  /*5580*/  FSEL R180, R46, -INF , !P0 ;  /* 0xff8000002eb47808 */ /* 0x000fe40004000000 */
[----:B------:R-:W-:-:S02]  /*5590*/  FMNMX.FTZ R44, R48, R44, !PT ;  /* 0x0000002c302c7209 */ /* 0x000fc40007810000 */
[----:B------:R-:W-:Y:S02]  /*55a0*/  FSEL R176, R119, -INF , !P5 ;  /* 0xff80000077b07808 */ /* 0x000fe40006800000 */
[----:B------:R-:W-:Y:S02]  /*55b0*/  FMNMX.FTZ R44, R38, R44, !PT ;  /* 0x0000002c262c7209 */ /* 0x000fe40007810000 */
[----:B------:R-:W-:Y:S02]  /*55c0*/  ISETP.LT.OR P1, PT, R97, 0x5a, P1 ;  /* 0x0000005a6100780c */ /* 0x000fe40000f21670 */
[----:B------:R-:W-:Y:S02]  /*55d0*/  FMNMX.FTZ R44, R33, R44, !PT ;  /* 0x0000002c212c7209 */ /* 0x000fe40007810000 */
[----:B------:R-:W-:Y:S02]  /*55e0*/  FSEL R174, R34, -INF , !P2 ;  /* 0xff80000022ae7808 */ /* 0x000fe40005000000 */
[----:B-1----:R-:W-:-:S02]  /*55f0*/  FMNMX.FTZ R3, R3, R2, !PT ;  /* 0x0000000203037209 */ /* 0x002fc40007810000 */
[----:B------:R-:W1:Y:S01]  /*5600*/  SHFL.BFLY PT, R2, R8, 0x2, 0x1f ;  /* 0x0c401f0008027f89 */ /* 0x000e6200000e0000 */
[----:B------:R-:W-:Y:S02]  /*5610*/  FMNMX.FTZ R44, R32, R44, !PT ;  /* 0x0000002c202c7209 */ /* 0x000fe40007810000 */
[C---:B------:R-:W-:Y:S01]  /*5620*/  FMUL.FTZ R123, R3.reuse, c[0x0][0x2d0] ;  /* 0x0000b400037b7a20 */ /* 0x040fe20000410000 */
[----:B------:R-:W-:Y:S02]  /*5630*/  FSETP.NEU.FTZ.AND P0, PT, R3, -INF , PT ;  /* 0xff8000000300780b */ /* 0x000fe40003f1d000 */
[----:B------:R-:W-:Y:S02]  /*5640*/  FMNMX.FTZ R44, R247, R44, !PT ;  /* 0x0000002cf72c7209 */ /* 0x000fe40007810000 */
[----:B------:R-:W-:Y:S02]  /*5650*/  FSEL R123, R123, RZ, P0 ;  /* 0x000000ff7b7b7208 */ /* 0x000fe40000000000 */
[----:B------:R-:W-:-:S02]  /*5660*/  FMNMX.FTZ R44, R78, R44, !PT ;  /* 0x0000002c4e2c7209 */ /* 0x000fc40007810000 */
[----:B------:R-:W-:Y:S01]  /*5670*/  FSEL R175, R35, -INF , !P1 ;  /* 0xff80000023af7808 */ /* 0x000fe20004800000 */
[--C-:B------:R-:W-:Y:S01]  /*5680*/  FFMA.FTZ R141, R41, c[0x0][0x2d0], -R123.reuse ;  /* 0x0000b400298d7a23 */ /* 0x100fe2000001087b */
[----:B------:R-:W-:Y:S01]  /*5690*/  FMNMX.FTZ R44, R155, R44, !PT ;  /* 0x0000002c9b2c7209 */ /* 0x000fe20007810000 */
[--C-:B------:R-:W-:Y:S02]  /*56a0*/  FFMA.FTZ R140, R95, c[0x0][0x2d0], -R123.reuse ;  /* 0x0000b4005f8c7a23 */ /* 0x100fe4000001087b */
[--C-:B------:R-:W-:Y:S01]  /*56b0*/  FFMA.FTZ R164, R94, c[0x0][0x2d0], -R123.reuse ;  /* 0x0000b4005ea47a23 */ /* 0x100fe2000001087b */
[----:B------:R-:W-:Y:S01]  /*56c0*/  FMNMX.FTZ R44, R154, R44, !PT ;  /* 0x0000002c9a2c7209 */ /* 0x000fe20007810000 */
[--C-:B------:R-:W-:Y:S01]  /*56d0*/  FFMA.FTZ R107, R93, c[0x0][0x2d0], -R123.reuse ;  /* 0x0000b4005d6b7a23 */ /* 0x100fe2000001087b */
[----:B------:R-:W-:Y:S01]  /*56e0*/  MUFU.EX2 R141, R141 ;  /* 0x0000008d008d7308 */ /* 0x000fe20000000800 */
[--C-:B------:R-:W-:Y:S01]  /*56f0*/  FFMA.FTZ R105, R92, c[0x0][0x2d0], -R123.reuse ;  /* 0x0000b4005c697a23 */ /* 0x100fe2000001087b */
[----:B------:R-:W-:Y:S01]  /*5700*/  FMNMX.FTZ R44, R209, R44, !PT ;  /* 0x0000002cd12c7209 */ /* 0x000fe20007810000 */
[--C-:B------:R-:W-:Y:S01]  /*5710*/  FFMA.FTZ R99, R91, c[0x0][0x2d0], -R123.reuse ;  /* 0x0000b4005b637a23 */ /* 0x100fe2000001087b */
[----:B-1----:R-:W-:Y:S01]  /*5720*/  FMNMX.FTZ R8, R8, R2, !PT ;  /* 0x0000000208087209 */ /* 0x002fe20007810000 */
[--C-:B------:R-:W-:Y:S01]  /*5730*/  FFMA.FTZ R46, R88, c[0x0][0x2d0], -R123.reuse ;  /* 0x0000b400582e7a23 */ /* 0x100fe2000001087b */
[----:B------:R-:W-:Y:S01]  /*5740*/  FMNMX.FTZ R44, R205, R44, !PT ;  /* 0x0000002ccd2c7209 */ /* 0x000fe20007810000 */
[--C-:B------:R-:W-:Y:S01]  /*5750*/  FFMA.FTZ R118, R86, c[0x0][0x2d0], -R123.reuse ;  /* 0x0000b40056767a23 */ /* 0x100fe2000001087b */
[----:B------:R-:W1:Y:S01]  /*5760*/  MUFU.EX2 R140, R140 ;  /* 0x0000008c008c7308 */ /* 0x000e620000000800 */
[----:B------:R-:W2:Y:S01]  /*5770*/  SHFL.BFLY PT, R2, R8, 0x1, 0x1f ;  /* 0x0c201f0008027f89 */ /* 0x000ea200000e0000 */
[----:B------:R-:W-:Y:S01]  /*5780*/  FMNMX.FTZ R44, R203, R44, !PT ;  /* 0x0000002ccb2c7209 */ /* 0x000fe20007810000 */
[----:B------:R-:W-:-:S02]  /*5790*/  FFMA.FTZ R45, R81, c[0x0][0x2d0], -R123 ;  /* 0x0000b400512d7a23 */ /* 0x000fc4000001087b */
[----:B------:R-:W-:Y:S01]  /*57a0*/  LDSM.16.MT88.4 R92, [R225+0x1100] ;  /* 0x00110000e15c783b */ /* 0x000fe20000004200 */
[----:B------:R-:W-:Y:S01]  /*57b0*/  FMNMX.FTZ R44, R202, R44, !PT ;  /* 0x0000002cca2c7209 */ /* 0x000fe20007810000 */
[--C-:B------:R-:W-:Y:S01]  /*57c0*/  FFMA.FTZ R7, R7, c[0x0][0x2d0], -R123.reuse ;  /* 0x0000b40007077a23 */ /* 0x100fe2000001087b */
[----:B------:R-:W-:Y:S01]  /*57d0*/  MUFU.EX2 R164, R164 ;  /* 0x000000a400a47308 */ /* 0x000fe20000000800 */
[--C-:B------:R-:W-:Y:S01]  /*57e0*/  FFMA.FTZ R195, R73, c[0x0][0x2d0], -R123.reuse ;  /* 0x0000b40049c37a23 */ /* 0x100fe2000001087b */
[----:B------:R-:W-:Y:S01]  /*57f0*/  FMNMX.FTZ R44, R177, R44, !PT ;  /* 0x0000002cb12c7209 */ /* 0x000fe20007810000 */
[--C-:B------:R-:W-:Y:S02]  /*5800*/  FFMA.FTZ R194, R72, c[0x0][0x2d0], -R123.reuse ;  /* 0x0000b40048c27a23 */ /* 0x100fe4000001087b */
[--C-:B------:R-:W-:Y:S01]  /*5810*/  FFMA.FTZ R197, R69, c[0x0][0x2d0], -R123.reuse ;  /* 0x0000b40045c57a23 */ /* 0x100fe2000001087b */
[----:B------:R-:W-:Y:S01]  /*5820*/  FMNMX.FTZ R44, R179, R44, !PT ;  /* 0x0000002cb32c7209 */ /* 0x000fe20007810000 */
[--C-:B------:R-:W-:Y:S01]  /*5830*/  FFMA.FTZ R199, R68, c[0x0][0x2d0], -R123.reuse ;  /* 0x0000b40044c77a23 */ /* 0x100fe2000001087b */
[----:B------:R-:W3:Y:S01]  /*5840*/  MUFU.EX2 R107, R107 ;  /* 0x0000006b006b7308 */ /* 0x000ee20000000800 */
[----:B-1----:R-:W-:Y:S01]  /*5850*/  F2FP.PACK_AB R124, R140, R141 ;  /* 0x0000008d8c7c723e */ /* 0x002fe200000000ff */
[--C-:B------:R-:W-:Y:S01]  /*5860*/  FFMA.FTZ R200, R65, c[0x0][0x2d0], -R123.reuse ;  /* 0x0000b40041c87a23 */ /* 0x100fe2000001087b */
[----:B------:R-:W-:Y:S01]  /*5870*/  FMNMX.FTZ R44, R180, R44, !PT ;  /* 0x0000002cb42c7209 */ /* 0x000fe20007810000 */
[----:B------:R-:W-:-:S02]  /*5880*/  FFMA.FTZ R208, R208, c[0x0][0x2d0], -R123 ;  /* 0x0000b400d0d07a23 */ /* 0x000fc4000001087b */
[--C-:B------:R-:W-:Y:S02]  /*5890*/  FFMA.FTZ R210, R210, c[0x0][0x2d0], -R123.reuse ;  /* 0x0000b400d2d27a23 */ /* 0x100fe4000001087b */
[----:B------:R-:W-:Y:S01]  /*58a0*/  MUFU.EX2 R105, R105 ;  /* 0x0000006900697308 */ /* 0x000fe20000000800 */
[----:B--2---:R-:W-:Y:S01]  /*58b0*/  FMNMX.FTZ R2, R8, R2, !PT ;  /* 0x0000000208027209 */ /* 0x004fe20007810000 */
[--C-:B------:R-:W-:Y:S01]  /*58c0*/  FFMA.FTZ R211, R77, c[0x0][0x2d0], -R123.reuse ;  /* 0x0000b4004dd37a23 */ /* 0x100fe2000001087b */
[----:B------:R-:W-:Y:S01]  /*58d0*/  FMNMX.FTZ R8, R59, R58, !PT ;  /* 0x0000003a3b087209 */ /* 0x000fe20007810000 */
[----:B------:R-:W-:Y:S01]  /*58e0*/  FFMA.FTZ R111, R111, c[0x0][0x2d0], -R123 ;  /* 0x0000b4006f6f7a23 */ /* 0x000fe2000001087b */
[C---:B------:R-:W-:Y:S01]  /*58f0*/  FSETP.NEU.FTZ.AND P0, PT, R2.reuse, -INF , PT ;  /* 0xff8000000200780b */ /* 0x040fe20003f1d000 */
[----:B------:R-:W-:Y:S01]  /*5900*/  FMUL.FTZ R122, R2, c[0x0][0x2d0] ;  /* 0x0000b400027a7a20 */ /* 0x000fe20000410000 */
[----:B------:R-:W-:Y:S01]  /*5910*/  FMNMX.FTZ R8, R56, R8, !PT ;  /* 0x0000000838087209 */ /* 0x000fe20007810000 */
[----:B------:R-:W-:Y:S01]  /*5920*/  MUFU.EX2 R99, R99 ;  /* 0x0000006300637308 */ /* 0x000fe20000000800 */
[----:B---3--:R-:W-:-:S02]  /*5930*/  F2FP.PACK_AB R126, R107, R164 ;  /* 0x000000a46b7e723e */ /* 0x008fc400000000ff */
[----:B------:R-:W-:Y:S02]  /*5940*/  FMNMX.FTZ R8, R50, R8, !PT ;  /* 0x0000000832087209 */ /* 0x000fe40007810000 */
[----:B------:R-:W-:Y:S02]  /*5950*/  FSEL R122, R122, RZ, P0 ;  /* 0x000000ff7a7a7208 */ /* 0x000fe40000000000 */
[----:B------:R-:W-:Y:S01]  /*5960*/  FMNMX.FTZ R8, R49, R8, !PT ;  /* 0x0000000831087209 */ /* 0x000fe20007810000 */
[----:B------:R-:W-:Y:S01]  /*5970*/  MUFU.EX2 R46, R46 ;  /* 0x0000002e002e7308 */ /* 0x000fe20000000800 */
[----:B------:R-:W-:Y:S01]  /*5980*/  ISETP.NE.AND P0, PT, R40, RZ, PT ;  /* 0x000000ff2800720c */ /* 0x000fe20003f05270 */
[--C-:B------:R-:W-:Y:S01]  /*5990*/  FFMA.FTZ R167, R29, c[0x0][0x2d0], -R122.reuse ;  /* 0x0000b4001da77a23 */ /* 0x100fe2000001087a */
[----:B------:R-:W-:Y:S01]  /*59a0*/  FMNMX.FTZ R8, R39, R8, !PT ;  /* 0x0000000827087209 */ /* 0x000fe20007810000 */
[--C-:B------:R-:W-:Y:S01]  /*59b0*/  FFMA.FTZ R104, R28, c[0x0][0x2d0], -R122.reuse ;  /* 0x0000b4001c687a23 */ /* 0x100fe2000001087a */
[----:B------:R-:W-:Y:S01]  /*59c0*/  ISETP.GT.AND P0, PT, R98, 0x49, !P0 ;  /* 0x000000496200780c */ /* 0x000fe20004704270 */
[----:B------:R-:W-:Y:S01]  /*59d0*/  LDSM.16.MT88.4 R40, [R220+0x100] ;  /* 0x00010000dc28783b */ /* 0x000fe20000004200 */
[----:B------:R-:W-:Y:S01]  /*59e0*/  FMNMX.FTZ R5, R37, R8, !PT ;  /* 0x0000000825057209 */ /* 0x000fe20007810000 */
[--C-:B------:R-:W-:Y:S01]  /*59f0*/  FFMA.FTZ R166, R82, c[0x0][0x2d0], -R122.reuse ;  /* 0x0000b40052a67a23 */ /* 0x100fe2000001087a */
[----:B------:R-:W-:Y:S01]  /*5a00*/  ISETP.LT.OR P0, PT, R97, 0x4a, P0 ;  /* 0x0000004a6100780c */ /* 0x000fe20000701670 */
[----:B------:R-:W-:Y:S01]  /*5a10*/  LDSM.16.MT88.4 R28, [R219+0x100] ;  /* 0x00010000db1c783b */ /* 0x000fe20000004200 */
[----:B------:R-:W-:Y:S01]  /*5a20*/  FMNMX.FTZ R5, R36, R5, !PT ;  /* 0x0000000524057209 */ /* 0x000fe20007810000 */
[--C-:B------:R-:W-:Y:S01]  /*5a30*/  FFMA.FTZ R165, R83, c[0x0][0x2d0], -R122.reuse ;  /* 0x0000b40053a57a23 */ /* 0x100fe2000001087a */
[----:B------:R-:W-:Y:S01]  /*5a40*/  FSEL R182, R47, -INF , !P0 ;  /* 0xff8000002fb67808 */ /* 0x000fe20004000000 */
[----:B------:R-:W-:Y:S01]  /*5a50*/  MUFU.EX2 R166, R166 ;  /* 0x000000a600a67308 */ /* 0x000fe20000000800 */
[----:B------:R-:W-:Y:S01]  /*5a60*/  FMNMX.FTZ R5, R244, R5, !PT ;  /* 0x00000005f4057209 */ /* 0x000fe20007810000 */
[--C-:B------:R-:W-:Y:S01]  /*5a70*/  FFMA.FTZ R106, R61, c[0x0][0x2d0], -R122.reuse ;  /* 0x0000b4003d6a7a23 */ /* 0x100fe2000001087a */
[----:B------:R-:W-:Y:S01]  /*5a80*/  FMNMX.FTZ R44, R182, R44, !PT ;  /* 0x0000002cb62c7209 */ /* 0x000fe20007810000 */
[--C-:B------:R-:W-:Y:S01]  /*5a90*/  FFMA.FTZ R117, R60, c[0x0][0x2d0], -R122.reuse ;  /* 0x0000b4003c757a23 */ /* 0x100fe2000001087a */
[----:B------:R-:W-:Y:S01]  /*5aa0*/  FMNMX.FTZ R5, R245, R5, !PT ;  /* 0x00000005f5057209 */ /* 0x000fe20007810000 */
[----:B------:R-:W-:Y:S01]  /*5ab0*/  LDSM.16.MT88.4 R60, [R225+0x900] ;  /* 0x00090000e13c783b */ /* 0x000fe20000004200 */
[----:B------:R-:W-:Y:S01]  /*5ac0*/  FMNMX.FTZ R44, R178, R44, !PT ;  /* 0x0000002cb22c7209 */ /* 0x000fe20007810000 */
[----:B------:R-:W1:Y:S01]  /*5ad0*/  MUFU.EX2 R165, R165 ;  /* 0x000000a500a57308 */ /* 0x000e620000000800 */
[----:B------:R-:W-:Y:S01]  /*5ae0*/  FMNMX.FTZ R4, R246, R5, !PT ;  /* 0x00000005f6047209 */ /* 0x000fe20007810000 */
[--C-:B------:R-:W-:Y:S01]  /*5af0*/  FFMA.FTZ R98, R90, c[0x0][0x2d0], -R123.reuse ;  /* 0x0000b4005a627a23 */ /* 0x100fe2000001087b */
[----:B------:R-:W-:Y:S01]  /*5b00*/  FMNMX.FTZ R44, R176, R44, !PT ;  /* 0x0000002cb02c7209 */ /* 0x000fe20007810000 */
[--C-:B------:R-:W-:Y:S01]  /*5b10*/  FFMA.FTZ R116, R87, c[0x0][0x2d0], -R122.reuse ;  /* 0x0000b40057747a23 */ /* 0x100fe2000001087a */
[----:B------:R-:W-:Y:S01]  /*5b20*/  FMNMX.FTZ R4, R76, R4, !PT ;  /* 0x000000044c047209 */ /* 0x000fe20007810000 */
[--C-:B------:R-:W-:Y:S01]  /*5b30*/  FFMA.FTZ R89, R89, c[0x0][0x2d0], -R122.reuse ;  /* 0x0000b40059597a23 */ /* 0x100fe2000001087a */
[----:B------:R-:W-:Y:S01]  /*5b40*/  FMNMX.FTZ R44, R174, R44, !PT ;  /* 0x0000002cae2c7209 */ /* 0x000fe20007810000 */
[----:B------:R-:W-:Y:S01]  /*5b50*/  MUFU.EX2 R167, R167 ;  /* 0x000000a700a77308 */ /* 0x000fe20000000800 */
[----:B------:R-:W-:Y:S01]  /*5b60*/  FMNMX.FTZ R0, R152, R4, !PT ;  /* 0x0000000498007209 */ /* 0x000fe20007810000 */
[----:B------:R-:W-:Y:S01]  /*5b70*/  FFMA.FTZ R97, R85, c[0x0][0x2d0], -R123 ;  /* 0x0000b40055617a23 */ /* 0x000fe2000001087b */
[----:B------:R-:W-:Y:S01]  /*5b80*/  FMNMX.FTZ R44, R175, R44, !PT ;  /* 0x0000002caf2c7209 */ /* 0x000fe20007810000 */
[--C-:B------:R-:W-:Y:S01]  /*5b90*/  FFMA.FTZ R96, R84, c[0x0][0x2d0], -R122.reuse ;  /* 0x0000b40054607a23 */ /* 0x100fe2000001087a */
[----:B------:R-:W-:Y:S01]  /*5ba0*/  FMNMX.FTZ R0, R153, R0, !PT ;  /* 0x0000000099007209 */ /* 0x000fe20007810000 */
[--C-:B------:R-:W-:Y:S01]  /*5bb0*/  FFMA.FTZ R47, R80, c[0x0][0x2d0], -R122.reuse ;  /* 0x0000b400502f7a23 */ /* 0x100fe2000001087a */
[----:B------:R-:W-:Y:S01]  /*5bc0*/  LDSM.16.MT88.4 R84, [R219+0x1100] ;  /* 0x00110000db54783b */ /* 0x000fe20000004200 */
[----:B------:R-:W2:Y:S01]  /*5bd0*/  MUFU.EX2 R104, R104 ;  /* 0x0000006800687308 */ /* 0x000ea20000000800 */
[----:B------:R-:W-:Y:S01]  /*5be0*/  FMNMX.FTZ R0, R120, R0, !PT ;  /* 0x0000000078007209 */ /* 0x000fe20007810000 */
[--C-:B------:R-:W-:Y:S01]  /*5bf0*/  FFMA.FTZ R201, R70, c[0x0][0x2d0], -R122.reuse ;  /* 0x0000b40046c97a23 */ /* 0x100fe2000001087a */
[----:B------:R-:W3:Y:S01]  /*5c00*/  SHFL.BFLY PT, R5, R44, 0x2, 0x1f ;  /* 0x0c401f002c057f89 */ /* 0x000ee200000e0000 */
[----:B-1----:R-:W-:Y:S01]  /*5c10*/  F2FP.PACK_AB R125, R165, R166 ;  /* 0x000000a6a57d723e */ /* 0x002fe200000000ff */
[--C-:B------:R-:W-:Y:S01]  /*5c20*/  FFMA.FTZ R204, R67, c[0x0][0x2d0], -R122.reuse ;  /* 0x0000b40043cc7a23 */ /* 0x100fe2000001087a */
[----:B------:R-:W-:Y:S01]  /*5c30*/  FMNMX.FTZ R0, R121, R0, !PT ;  /* 0x0000000079007209 */ /* 0x000fe20007810000 */
[----:B------:R-:W-:Y:S01]  /*5c40*/  LDSM.16.MT88.4 R80, [R218+0x1100] ;  /* 0x00110000da50783b */ /* 0x000fe20000004200 */
[----:B------:R-:W1:Y:S01]  /*5c50*/  MUFU.EX2 R98, R98 ;  /* 0x0000006200627308 */ /* 0x000e620000000800 */
[----:B------:R-:W-:Y:S01]  /*5c60*/  F2FP.PACK_AB R8, R99, R105 ;  /* 0x000000696308723e */ /* 0x000fe200000000ff */
[--C-:B------:R-:W-:Y:S01]  /*5c70*/  FFMA.FTZ R207, R66, c[0x0][0x2d0], -R122.reuse ;  /* 0x0000b40042cf7a23 */ /* 0x100fe2000001087a */
[----:B------:R-:W-:Y:S01]  /*5c80*/  FMNMX.FTZ R0, R142, R0, !PT ;  /* 0x000000008e007209 */ /* 0x000fe20007810000 */
[----:B------:R-:W-:-:S02]  /*5c90*/  FFMA.FTZ R206, R64, c[0x0][0x2d0], -R122 ;  /* 0x0000b40040ce7a23 */ /* 0x000fc4000001087a */
[----:B------:R-:W-:Y:S01]  /*5ca0*/  LDSM.16.MT88.4 R64, [R219+0x1900] ;  /* 0x00190000db40783b */ /* 0x000fe20000004200 */
[----:B------:R-:W-:Y:S01]  /*5cb0*/  FMNMX.FTZ R0, R143, R0, !PT ;  /* 0x000000008f007209 */ /* 0x000fe20007810000 */
[----:B------:R-:W-:Y:S01]  /*5cc0*/  MUFU.EX2 R106, R106 ;  /* 0x0000006a006a7308 */ /* 0x000fe20000000800 */
[----:B--2---:R-:W-:Y:S01]  /*5cd0*/  F2FP.PACK_AB R127, R104, R167 ;  /* 0x000000a7687f723e */ /* 0x004fe200000000ff */
[--C-:B------:R-:W-:Y:S01]  /*5ce0*/  FFMA.FTZ R240, R240, c[0x0][0x2d0], -R122.reuse ;  /* 0x0000b400f0f07a23 */ /* 0x100fe2000001087a */
[----:B------:R-:W-:Y:S01]  /*5cf0*/  FMNMX.FTZ R0, R156, R0, !PT ;  /* 0x000000009c007209 */ /* 0x000fe20007810000 */
[--C-:B------:R-:W-:Y:S02]  /*5d00*/  FFMA.FTZ R241, R241, c[0x0][0x2d0], -R122.reuse ;  /* 0x0000b400f1f17a23 */ /* 0x100fe4000001087a */
[--C-:B------:R-:W-:Y:S01]  /*5d10*/  FFMA.FTZ R242, R242, c[0x0][0x2d0], -R122.reuse ;  /* 0x0000b400f2f27a23 */ /* 0x100fe2000001087a */
[----:B------:R-:W-:Y:S01]  /*5d20*/  FMNMX.FTZ R0, R157, R0, !PT ;  /* 0x000000009d007209 */ /* 0x000fe20007810000 */
[C---:B------:R-:W-:Y:S01]  /*5d30*/  HMMA.16816.F32 R160, R124.reuse, R52, RZ ;  /* 0x000000347ca0723c */ /* 0x040fe200000018ff */
[----:B------:R-:W2:Y:S01]  /*5d40*/  MUFU.EX2 R117, R117 ;  /* 0x0000007500757308 */ /* 0x000ea20000000800 */
[----:B-1----:R-:W-:Y:S01]  /*5d50*/  F2FP.PACK_AB R10, R46, R98 ;  /* 0x000000622e0a723e */ /* 0x002fe200000000ff */
[--C-:B------:R-:W-:Y:S01]  /*5d60*/  FFMA.FTZ R243, R79, c[0x0][0x2d0], -R122.reuse ;  /* 0x0000b4004ff37a23 */ /* 0x100fe2000001087a */
[----:B------:R-:W-:Y:S01]  /*5d70*/  FMNMX.FTZ R0, R158, R0, !PT ;  /* 0x000000009e007209 */ /* 0x000fe20007810000 */
[----:B------:R-:W-:Y:S01]  /*5d80*/  FADD.FTZ R165, R166, R165 ;  /* 0x000000a5a6a57221 */ /* 0x000fe20000010000 */
[----:B---3--:R-:W-:Y:S01]  /*5d90*/  FMNMX.FTZ R44, R44, R5, !PT ;  /* 0x000000052c2c7209 */ /* 0x008fe20007810000 */
[----:B------:R-:W-:Y:S01]  /*5da0*/  FFMA.FTZ R5, R74, c[0x0][0x2d0], -R122 ;  /* 0x0000b4004a057a23 */ /* 0x000fe2000001087a */
[----:B------:R-:W-:Y:S01]  /*5db0*/  FMNMX.FTZ R0, R159, R0, !PT ;  /* 0x000000009f007209 */ /* 0x000fe20007810000 */
[----:B------:R-:W-:Y:S01]  /*5dc0*/  HMMA.16816.F32 R144, R124, R40, RZ ;  /* 0x000000287c90723c */ /* 0x000fe200000018ff */
[----:B------:R1:W3:Y:S01]  /*5dd0*/  MUFU.EX2 R119, R89 ;  /* 0x0000005900777308 */ /* 0x0002e20000000800 */
[----:B------:R-:W4:Y:S01]  /*5de0*/  SHFL.BFLY PT, R34, R44, 0x1, 0x1f ;  /* 0x0c201f002c227f89 */ /* 0x000f2200000e0000 */
[----:B------:R-:W-:Y:S01]  /*5df0*/  FMNMX.FTZ R0, R171, R0, !PT ;  /* 0x00000000ab007209 */ /* 0x000fe20007810000 */
[----:B------:R-:W-:-:S03]  /*5e00*/  FADD.FTZ R165, R167, R165 ;  /* 0x000000a5a7a57221 */ /* 0x000fc60000010000 */
[----:B------:R-:W-:Y:S01]  /*5e10*/  FMNMX.FTZ R0, R173, R0, !PT ;  /* 0x00000000ad007209 */ /* 0x000fe20007810000 */
[C---:B------:R-:W-:Y:S01]  /*5e20*/  HMMA.16816.F32 R132, R124.reuse, R28, RZ ;  /* 0x0000001c7c84723c */ /* 0x040fe200000018ff */
[----:B------:R-:W5:Y:S01]  /*5e30*/  MUFU.EX2 R116, R116 ;  /* 0x0000007400747308 */ /* 0x000f620000000800 */
[C---:B--2---:R-:W-:Y:S01]  /*5e40*/  F2FP.PACK_AB R9, R117.reuse, R106 ;  /* 0x0000006a7509723e */ /* 0x044fe200000000ff */
[----:B------:R-:W-:Y:S01]  /*5e50*/  FADD.FTZ R165, R104, R165 ;  /* 0x000000a568a57221 */ /* 0x000fe20000010000 */
[----:B------:R-:W2:Y:S03]  /*5e60*/  SHFL.BFLY PT, R4, R0, 0x2, 0x1f ;  /* 0x0c401f0000047f89 */ /* 0x000ea600000e0000 */
[----:B------:R-:W-:Y:S01]  /*5e70*/  FADD.FTZ R165, R106, R165 ;  /* 0x000000a56aa57221 */ /* 0x000fe20000010000 */
[----:B------:R-:W-:Y:S01]  /*5e80*/  HMMA.16816.F32 R128, R124, R24, RZ ;  /* 0x000000187c80723c */ /* 0x000fe200000018ff */
[----:B-1----:R-:W-:Y:S01]  /*5e90*/  LDSM.16.MT88.4 R88, [R220+0x1100] ;  /* 0x00110000dc58783b */ /* 0x002fe20000004200 */
[----:B------:R-:W-:Y:S01]  /*5ea0*/  MUFU.EX2 R118, R118 ;  /* 0x0000007600767308 */ /* 0x000fe20000000800 */
[----:B------:R-:W-:-:S04]  /*5eb0*/  FADD.FTZ R165, R117, R165 ;  /* 0x000000a575a57221 */ /* 0x000fc80000010000 */
[----:B---3--:R-:W-:Y:S01]  /*5ec0*/  FADD.FTZ R165, R119, R165 ;  /* 0x000000a577a57221 */ /* 0x008fe20000010000 */
[----:B------:R-:W-:Y:S01]  /*5ed0*/  HMMA.16816.F32 R148, R124, R54, RZ ;  /* 0x000000367c94723c */ /* 0x000fe200000018ff */
[----:B-----5:R-:W-:Y:S01]  /*5ee0*/  F2FP.PACK_AB R11, R116, R119 ;  /* 0x00000077740b723e */ /* 0x020fe200000000ff */
[----:B------:R-:W-:Y:S01]  /*5ef0*/  MUFU.EX2 R97, R97 ;  /* 0x0000006100617308 */ /* 0x000fe20000000800 */
[----:B----4-:R-:W-:Y:S01]  /*5f00*/  FMNMX.FTZ R44, R34, R44, !PT ;  /* 0x0000002c222c7209 */ /* 0x010fe20007810000 */
[----:B------:R-:W-:-:S04]  /*5f10*/  FADD.FTZ R165, R116, R165 ;  /* 0x000000a574a57221 */ /* 0x000fc80000010000 */
[----:B------:R-:W-:Y:S01]  /*5f20*/  HMMA.16816.F32 R100, R124, R42, RZ ;  /* 0x0000002a7c64723c */ /* 0x000fe200000018ff */
[----:B------:R-:W-:Y:S01]  /*5f30*/  FMUL.FTZ R198, R44, c[0x0][0x2d0] ;  /* 0x0000b4002cc67a20 */ /* 0x000fe20000410000 */
[----:B------:R-:W-:Y:S01]  /*5f40*/  MUFU.EX2 R45, R45 ;  /* 0x0000002d002d7308 */ /* 0x000fe20000000800 */
[----:B--2---:R-:W-:-:S05]  /*5f50*/  FMNMX.FTZ R0, R0, R4, !PT ;  /* 0x0000000400007209 */ /* 0x004fca0007810000 */
[C---:B------:R-:W-:Y:S01]  /*5f60*/  HMMA.16816.F32 R112, R124.reuse, R30, RZ ;  /* 0x0000001e7c70723c */ /* 0x040fe200000018ff */
[----:B------:R-:W1:Y:S01]  /*5f70*/  SHFL.BFLY PT, R4, R0, 0x1, 0x1f ;  /* 0x0c201f0000047f89 */ /* 0x000e6200000e0000 */
[----:B------:R-:W-:Y:S06]  /*5f80*/  MUFU.EX2 R7, R7 ;  /* 0x0000000700077308 */ /* 0x000fec0000000800 */
[----:B------:R-:W-:Y:S02]  /*5f90*/  HMMA.16816.F32 R124, R124, R26, RZ ;  /* 0x0000001a7c7c723c */ /* 0x000fe400000018ff */
[----:B------:R-:W2:Y:S06]  /*5fa0*/  MUFU.EX2 R96, R96 ;  /* 0x0000006000607308 */ /* 0x000eac0000000800 */
[C---:B------:R-:W-:Y:S02]  /*5fb0*/  HMMA.16816.F32 R160, R8.reuse, R60, R160 ;  /* 0x0000003c08a0723c */ /* 0x040fe400000018a0 */
[----:B------:R-:W3:Y:S06]  /*5fc0*/  MUFU.EX2 R47, R47 ;  /* 0x0000002f002f7308 */ /* 0x000eec0000000800 */
[----:B------:R-:W-:Y:S01]  /*5fd0*/  HMMA.16816.F32 R144, R8, R20, R144 ;  /* 0x000000140890723c */ /* 0x000fe20000001890 */
[----:B-1----:R-:W-:Y:S01]  /*5fe0*/  FMNMX.FTZ R0, R0, R4, !PT ;  /* 0x0000000400007209 */ /* 0x002fe20007810000 */
[----:B------:R-:W-:Y:S01]  /*5ff0*/  FFMA.FTZ R4, R71, c[0x0][0x2d0], -R122 ;  /* 0x0000b40047047a23 */ /* 0x000fe2000001087a */
[----:B------:R-:W-:Y:S01]  /*6000*/  MUFU.EX2 R5, R5 ;  /* 0x0000000500057308 */ /* 0x000fe20000000800 */
[----:B------:R-:W-:Y:S01]  /*6010*/  LDSM.16.MT88.4 R68, [R220+0x1900] ;  /* 0x00190000dc44783b */ /* 0x000fe20000004200 */
[C---:B------:R-:W-:Y:S01]  /*6020*/  FSETP.NEU.FTZ.AND P0, PT, R0.reuse, -INF , PT ;  /* 0xff8000000000780b */ /* 0x040fe20003f1d000 */
[----:B------:R-:W-:-:S02]  /*6030*/  FMUL.FTZ R196, R0, c[0x0][0x2d0] ;  /* 0x0000b40000c47a20 */ /* 0x000fc40000410000 */
[C---:B------:R-:W-:Y:S01]  /*6040*/  HMMA.16816.F32 R132, R8.reuse, R16, R132 ;  /* 0x000000100884723c */ /* 0x040fe20000001884 */
[----:B--2---:R-:W-:Y:S02]  /*6050*/  FADD.FTZ R165, R96, R165 ;  /* 0x000000a560a57221 */ /* 0x004fe40000010000 */
[----:B------:R-:W-:Y:S01]  /*6060*/  FSEL R196, R196, RZ, P0 ;  /* 0x000000ffc4c47208 */ /* 0x000fe20000000000 */
[----:B------:R-:W1:Y:S01]  /*6070*/  MUFU.EX2 R4, R4 ;  /* 0x0000000400047308 */ /* 0x000e620000000800 */
[----:B------:R-:W-:Y:S01]  /*6080*/  FSETP.NEU.FTZ.AND P0, PT, R44, -INF , PT ;  /* 0xff8000002c00780b */ /* 0x000fe20003f1d000 */
[----:B---3--:R-:W-:Y:S02]  /*6090*/  FADD.FTZ R165, R47, R165 ;  /* 0x000000a52fa57221 */ /* 0x008fe40000010000 */
[----:B------:R-:W-:Y:S01]  /*60a0*/  HMMA.16816.F32 R128, R8, R12, R128 ;  /* 0x0000000c0880723c */ /* 0x000fe20000001880 */
[----:B------:R-:W-:Y:S01]  /*60b0*/  FSEL R198, R198, RZ, P0 ;  /* 0x000000ffc6c67208 */ /* 0x000fe20000000000 */
[--C-:B------:R-:W-:Y:S01]  /*60c0*/  FFMA.FTZ R168, R59, c[0x0][0x2d0], -R196.reuse ;  /* 0x0000b4003ba87a23 */ /* 0x100fe200000108c4 */
[----:B------:R-:W-:Y:S01]  /*60d0*/  PLOP3.LUT P0, PT, PT, PT, UP1, 0x40, 0x0 ;  /* 0x000000000000781c */ /* 0x000fe20003f0e818 */
[--C-:B------:R-:W-:Y:S01]  /*60e0*/  FFMA.FTZ R170, R58, c[0x0][0x2d0], -R196.reuse ;  /* 0x0000b4003aaa7a23 */ /* 0x100fe200000108c4 */
[----:B------:R-:W-:Y:S01]  /*60f0*/  MUFU.EX2 R195, R195 ;  /* 0x000000c300c37308 */ /* 0x000fe20000000800 */
[----:B------:R-:W-:-:S02]  /*6100*/  FFMA.FTZ R169, R56, c[0x0][0x2d0], -R196 ;  /* 0x0000b40038a97a23 */ /* 0x000fc400000108c4 */
[C---:B------:R-:W-:Y:S01]  /*6110*/  HMMA.16816.F32 R148, R8.reuse, R62, R148 ;  /* 0x0000003e0894723c */ /* 0x040fe20000001894 */
[----:B------:R-:W-:Y:S02]  /*6120*/  FFMA.FTZ R172, R50, c[0x0][0x2d0], -R196 ;  /* 0x0000b40032ac7a23 */ /* 0x000fe400000108c4 */
[--C-:B------:R-:W-:Y:S02]  /*6130*/  FFMA.FTZ R181, R181, c[0x0][0x2d0], -R198.reuse ;  /* 0x0000b400b5b57a23 */ /* 0x100fe400000108c6 */
[--C-:B------:R-:W-:Y:S01]  /*6140*/  FFMA.FTZ R184, R75, c[0x0][0x2d0], -R198.reuse ;  /* 0x0000b4004bb87a23 */ /* 0x100fe200000108c6 */
[----:B------:R-:W-:Y:S01]  /*6150*/  MUFU.EX2 R168, R168 ;  /* 0x000000a800a87308 */ /* 0x000fe20000000800 */
[--C-:B------:R-:W-:Y:S01]  /*6160*/  FFMA.FTZ R183, R57, c[0x0][0x2d0], -R198.reuse ;  /* 0x0000b40039b77a23 */ /* 0x100fe200000108c6 */
[----:B------:R-:W-:Y:S01]  /*6170*/  HMMA.16816.F32 R100, R8, R22, R100 ;  /* 0x000000160864723c */ /* 0x000fe20000001864 */
[----:B------:R-:W-:Y:S01]  /*6180*/  FFMA.FTZ R185, R51, c[0x0][0x2d0], -R198 ;  /* 0x0000b40033b97a23 */ /* 0x000fe200000108c6 */
[----:B------:R-:W2:Y:S01]  /*6190*/  LDSM.16.MT88.4 R72, [R225+0x1900] ;  /* 0x00190000e148783b */ /* 0x000ea20000004200 */
[----:B------:R-:W-:-:S02]  /*61a0*/  FFMA.FTZ R186, R49, c[0x0][0x2d0], -R196 ;  /* 0x0000b40031ba7a23 */ /* 0x000fc400000108c4 */
[--C-:B------:R-:W-:Y:S01]  /*61b0*/  FFMA.FTZ R189, R39, c[0x0][0x2d0], -R196.reuse ;  /* 0x0000b40027bd7a23 */ /* 0x100fe200000108c4 */
[----:B------:R-:W3:Y:S01]  /*61c0*/  MUFU.EX2 R170, R170 ;  /* 0x000000aa00aa7308 */ /* 0x000ee20000000800 */
[--C-:B------:R-:W-:Y:S01]  /*61d0*/  FFMA.FTZ R187, R37, c[0x0][0x2d0], -R196.reuse ;  /* 0x0000b40025bb7a23 */ /* 0x100fe200000108c4 */
[C---:B------:R-:W-:Y:S01]  /*61e0*/  HMMA.16816.F32 R112, R8.reuse, R18, R112 ;  /* 0x000000120870723c */ /* 0x040fe20000001870 */
[----:B------:R-:W-:Y:S02]  /*61f0*/  FFMA.FTZ R188, R36, c[0x0][0x2d0], -R196 ;  /* 0x0000b40024bc7a23 */ /* 0x000fe400000108c4 */
[--C-:B------:R-:W-:Y:S02]  /*6200*/  FFMA.FTZ R191, R48, c[0x0][0x2d0], -R198.reuse ;  /* 0x0000b40030bf7a23 */ /* 0x100fe400000108c6 */
[--C-:B------:R-:W-:Y:S01]  /*6210*/  FFMA.FTZ R193, R38, c[0x0][0x2d0], -R198.reuse ;  /* 0x0000b40026c17a23 */ /* 0x100fe200000108c6 */
[----:B------:R-:W-:Y:S01]  /*6220*/  MUFU.EX2 R169, R169 ;  /* 0x000000a900a97308 */ /* 0x000fe20000000800 */
[--C-:B------:R-:W-:Y:S01]  /*6230*/  FFMA.FTZ R190, R33, c[0x0][0x2d0], -R198.reuse ;  /* 0x0000b40021be7a23 */ /* 0x100fe200000108c6 */
[----:B------:R-:W-:Y:S01]  /*6240*/  HMMA.16816.F32 R124, R8, R14, R124 ;  /* 0x0000000e087c723c */ /* 0x000fe2000000187c */
[----:B------:R-:W-:-:S02]  /*6250*/  FFMA.FTZ R192, R32, c[0x0][0x2d0], -R198 ;  /* 0x0000b40020c07a23 */ /* 0x000fc400000108c6 */
[--C-:B------:R-:W-:Y:S02]  /*6260*/  FFMA.FTZ R249, R246, c[0x0][0x2d0], -R196.reuse ;  /* 0x0000b400f6f97a23 */ /* 0x100fe400000108c4 */
[--C-:B------:R-:W-:Y:S01]  /*6270*/  FFMA.FTZ R244, R244, c[0x0][0x2d0], -R196.reuse ;  /* 0x0000b400f4f47a23 */ /* 0x100fe200000108c4 */
[----:B------:R-:W4:Y:S01]  /*6280*/  MUFU.EX2 R172, R172 ;  /* 0x000000ac00ac7308 */ /* 0x000f220000000800 */
[----:B------:R-:W-:Y:S01]  /*6290*/  F2FP.PACK_AB R8, R97, R118 ;  /* 0x000000766108723e */ /* 0x000fe200000000ff */
[--C-:B------:R-:W-:Y:S01]  /*62a0*/  FFMA.FTZ R245, R245, c[0x0][0x2d0], -R196.reuse ;  /* 0x0000b400f5f57a23 */ /* 0x100fe200000108c4 */
[----:B------:R-:W-:Y:S01]  /*62b0*/  F2FP.PACK_AB R9, R47, R96 ;  /* 0x000000602f09723e */ /* 0x000fe200000000ff */
[----:B------:R-:W-:Y:S01]  /*62c0*/  FFMA.FTZ R248, R76, c[0x0][0x2d0], -R196 ;  /* 0x0000b4004cf87a23 */ /* 0x000fe200000108c4 */
[----:B------:R-:W-:Y:S01]  /*62d0*/  F2FP.PACK_AB R10, R7, R45 ;  /* 0x0000002d070a723e */ /* 0x000fe200000000ff */
[--C-:B------:R-:W-:Y:S01]  /*62e0*/  FFMA.FTZ R247, R247, c[0x0][0x2d0], -R198.reuse ;  /* 0x0000b400f7f77a23 */ /* 0x100fe200000108c6 */
[----:B-1----:R-:W-:Y:S01]  /*62f0*/  F2FP.PACK_AB R11, R4, R5 ;  /* 0x00000005040b723e */ /* 0x002fe200000000ff */
[----:B------:R-:W-:Y:S01]  /*6300*/  MUFU.EX2 R181, R181 ;  /* 0x000000b500b57308 */ /* 0x000fe20000000800 */
[----:B------:R-:W-:-:S02]  /*6310*/  FFMA.FTZ R246, R78, c[0x0][0x2d0], -R198 ;  /* 0x0000b4004ef67a23 */ /* 0x000fc400000108c6 */
[--C-:B------:R-:W-:Y:S02]  /*6320*/  FFMA.FTZ R250, R155, c[0x0][0x2d0], -R198.reuse ;  /* 0x0000b4009bfa7a23 */ /* 0x100fe400000108c6 */
[----:B------:R-:W-:Y:S01]  /*6330*/  FFMA.FTZ R251, R154, c[0x0][0x2d0], -R198 ;  /* 0x0000b4009afb7a23 */ /* 0x000fe200000108c6 */
[C---:B------:R-:W-:Y:S01]  /*6340*/  HMMA.16816.F32 R160, R8.reuse, R92, R160 ;  /* 0x0000005c08a0723c */ /* 0x040fe200000018a0 */
[----:B------:R-:W-:Y:S01]  /*6350*/  FFMA.FTZ R120, R120, c[0x0][0x2d0], -R196 ;  /* 0x0000b40078787a23 */ /* 0x000fe200000108c4 */
[----:B------:R-:W1:Y:S01]  /*6360*/  MUFU.EX2 R184, R184 ;  /* 0x000000b800b87308 */ /* 0x000e620000000800 */
[----:B------:R-:W-:Y:S02]  /*6370*/  FADD.FTZ R165, R5, R165 ;  /* 0x000000a505a57221 */ /* 0x000fe40000010000 */
[----:B------:R-:W-:Y:S02]  /*6380*/  FFMA.FTZ R175, R175, c[0x0][0x2d0], -R198 ;  /* 0x0000b400afaf7a23 */ /* 0x000fe400000108c6 */
[----:B------:R-:W-:Y:S01]  /*6390*/  FADD.FTZ R165, R4, R165 ;  /* 0x000000a504a57221 */ /* 0x000fe20000010000 */
[C---:B------:R-:W-:Y:S02]  /*63a0*/  HMMA.16816.F32 R144, R8.reuse, R88, R144 ;  /* 0x000000580890723c */ /* 0x040fe40000001890 */
[----:B------:R-:W-:Y:S06]  /*63b0*/  MUFU.EX2 R183, R183 ;  /* 0x000000b700b77308 */ /* 0x000fec0000000800 */
[C---:B------:R-:W-:Y:S02]  /*63c0*/  HMMA.16816.F32 R132, R8.reuse, R84, R132 ;  /* 0x000000540884723c */ /* 0x040fe40000001884 */
[----:B------:R-:W5:Y:S06]  /*63d0*/  MUFU.EX2 R185, R185 ;  /* 0x000000b900b97308 */ /* 0x000f6c0000000800 */
[C---:B------:R-:W-:Y:S02]  /*63e0*/  HMMA.16816.F32 R128, R8.reuse, R80, R128 ;  /* 0x000000500880723c */ /* 0x040fe40000001880 */
[----:B------:R-:W1:Y:S06]  /*63f0*/  MUFU.EX2 R186, R186 ;  /* 0x000000ba00ba7308 */ /* 0x000e6c0000000800 */
[C---:B------:R-:W-:Y:S02]  /*6400*/  HMMA.16816.F32 R148, R8.reuse, R94, R148 ;  /* 0x0000005e0894723c */ /* 0x040fe40000001894 */
[----:B------:R-:W-:Y:S06]  /*6410*/  MUFU.EX2 R189, R189 ;  /* 0x000000bd00bd7308 */ /* 0x000fec0000000800 */
[C---:B------:R-:W-:Y:S02]  /*6420*/  HMMA.16816.F32 R100, R8.reuse, R90, R100 ;  /* 0x0000005a0864723c */ /* 0x040fe40000001864 */
[----:B------:R-:W-:Y:S06]  /*6430*/  MUFU.EX2 R187, R187 ;  /* 0x000000bb00bb7308 */ /* 0x000fec0000000800 */
[C---:B------:R-:W-:Y:S02]  /*6440*/  HMMA.16816.F32 R112, R8.reuse, R86, R112 ;  /* 0x000000560870723c */ /* 0x040fe40000001870 */
[----:B------:R-:W-:Y:S06]  /*6450*/  MUFU.EX2 R188, R188 ;  /* 0x000000bc00bc7308 */ /* 0x000fec0000000800 */
[----:B------:R-:W-:Y:S02]  /*6460*/  HMMA.16816.F32 R124, R8, R82, R124 ;  /* 0x00000052087c723c */ /* 0x000fe4000000187c */
[----:B------:R-:W2:Y:S05]  /*6470*/  MUFU.EX2 R191, R191 ;  /* 0x000000bf00bf7308 */ /* 0x000eaa0000000800 */
[----:B---3--:R-:W-:Y:S01]  /*6480*/  F2FP.PACK_AB R8, R170, R168 ;  /* 0x000000a8aa08723e */ /* 0x008fe200000000ff */
[----:B------:R-:W-:Y:S01]  /*6490*/  FADD.FTZ R168, R168, R170 ;  /* 0x000000aaa8a87221 */ /* 0x000fe20000010000 */
[----:B----4-:R-:W-:Y:S01]  /*64a0*/  F2FP.PACK_AB R10, R172, R169 ;  /* 0x000000a9ac0a723e */ /* 0x010fe200000000ff */
[----:B------:R-:W3:Y:S01]  /*64b0*/  MUFU.EX2 R193, R193 ;  /* 0x000000c100c17308 */ /* 0x000ee20000000800 */
[----:B-1----:R-:W-:Y:S01]  /*64c0*/  F2FP.PACK_AB R9, R184, R181 ;  /* 0x000000b5b809723e */ /* 0x002fe200000000ff */
[----:B------:R-:W-:Y:S01]  /*64d0*/  FADD.FTZ R181, R181, R184 ;  /* 0x000000b8b5b57221 */ /* 0x000fe20000010000 */
[----:B-----5:R-:W-:Y:S01]  /*64e0*/  F2FP.PACK_AB R11, R185, R183 ;  /* 0x000000b7b90b723e */ /* 0x020fe200000000ff */
[----:B------:R-:W-:-:S02]  /*64f0*/  FADD.FTZ R168, R169, R168 ;  /* 0x000000a8a9a87221 */ /* 0x000fc40000010000 */
[----:B------:R-:W-:Y:S02]  /*6500*/  FADD.FTZ R181, R183, R181 ;  /* 0x000000b5b7b57221 */ /* 0x000fe40000010000 */
[----:B------:R-:W1:Y:S01]  /*6510*/  MUFU.EX2 R190, R190 ;  /* 0x000000be00be7308 */ /* 0x000e620000000800 */
[----:B------:R-:W-:Y:S01]  /*6520*/  FADD.FTZ R168, R172, R168 ;  /* 0x000000a8aca87221 */ /* 0x000fe20000010000 */
[C---:B------:R-:W-:Y:S01]  /*6530*/  HMMA.16816.F32 R56, R8.reuse, R52, RZ ;  /* 0x000000340838723c */ /* 0x040fe200000018ff */
[----:B------:R-:W-:Y:S02]  /*6540*/  FADD.FTZ R181, R185, R181 ;  /* 0x000000b5b9b57221 */ /* 0x000fe40000010000 */
[----:B------:R-:W-:Y:S02]  /*6550*/  FADD.FTZ R168, R186, R168 ;  /* 0x000000a8baa87221 */ /* 0x000fe40000010000 */
[----:B--2---:R-:W-:Y:S01]  /*6560*/  FADD.FTZ R181, R191, R181 ;  /* 0x000000b5bfb57221 */ /* 0x004fe20000010000 */
[----:B------:R-:W2:Y:S01]  /*6570*/  MUFU.EX2 R192, R192 ;  /* 0x000000c000c07308 */ /* 0x000ea20000000800 */
[----:B------:R-:W-:Y:S01]  /*6580*/  FADD.FTZ R168, R189, R168 ;  /* 0x000000a8bda87221 */ /* 0x000fe20000010000 */
[----:B------:R-:W-:Y:S01]  /*6590*/  HMMA.16816.F32 R52, R8, R54, RZ ;  /* 0x000000360834723c */ /* 0x000fe200000018ff */
[----:B---3--:R-:W-:-:S02]  /*65a0*/  FADD.FTZ R181, R193, R181 ;  /* 0x000000b5c1b57221 */ /* 0x008fc40000010000 */
[----:B------:R-:W-:-:S03]  /*65b0*/  FADD.FTZ R168, R187, R168 ;  /* 0x000000a8bba87221 */ /* 0x000fc60000010000 */
[----:B------:R-:W-:Y:S01]  /*65c0*/  MUFU.EX2 R194, R194 ;  /* 0x000000c200c27308 */ /* 0x000fe20000000800 */
[----:B-1----:R-:W-:Y:S01]  /*65d0*/  FADD.FTZ R181, R190, R181 ;  /* 0x000000b5beb57221 */ /* 0x002fe20000010000 */
[----:B------:R-:W-:Y:S01]  /*65e0*/  HMMA.16816.F32 R36, R8, R28, RZ ;  /* 0x0000001c0824723c */ /* 0x000fe200000018ff */
[----:B------:R-:W-:-:S05]  /*65f0*/  FADD.FTZ R168, R188, R168 ;  /* 0x000000a8bca87221 */ /* 0x000fca0000010000 */
[----:B------:R-:W-:Y:S01]  /*6600*/  MUFU.EX2 R197, R197 ;  /* 0x000000c500c57308 */ /* 0x000fe20000000800 */
[----:B--2---:R-:W-:Y:S01]  /*6610*/  FADD.FTZ R181, R192, R181 ;  /* 0x000000b5c0b57221 */ /* 0x004fe20000010000 */
[C---:B------:R-:W-:Y:S06]  /*6620*/  HMMA.16816.F32 R32, R8.reuse, R30, RZ ;  /* 0x0000001e0820723c */ /* 0x040fec00000018ff */
[----:B------:R-:W-:Y:S02]  /*6630*/  MUFU.EX2 R199, R199 ;  /* 0x000000c700c77308 */ /* 0x000fe40000000800 */
[C---:B------:R-:W-:Y:S06]  /*6640*/  HMMA.16816.F32 R48, R8.reuse, R40, RZ ;  /* 0x000000280830723c */ /* 0x040fec00000018ff */
[----:B------:R-:W1:Y:S02]  /*6650*/  MUFU.EX2 R201, R201 ;  /* 0x000000c900c97308 */ /* 0x000e640000000800 */
[C---:B------:R-:W-:Y:S06]  /*6660*/  HMMA.16816.F32 R28, R8.reuse, R24, RZ ;  /* 0x00000018081c723c */ /* 0x040fec00000018ff */
[----:B------:R-:W2:Y:S02]  /*6670*/  MUFU.EX2 R204, R204 ;  /* 0x000000cc00cc7308 */ /* 0x000ea40000000800 */
[C---:B------:R-:W-:Y:S06]  /*6680*/  HMMA.16816.F32 R40, R8.reuse, R42, RZ ;  /* 0x0000002a0828723c */ /* 0x040fec00000018ff */
[----:B------:R-:W3:Y:S01]  /*6690*/  MUFU.EX2 R207, R207 ;  /* 0x000000cf00cf7308 */ /* 0x000ee20000000800 */
[----:B-1----:R-:W-:Y:S01]  /*66a0*/  FADD.FTZ R165, R201, R165 ;  /* 0x000000a5c9a57221 */ /* 0x002fe20000010000 */
[----:B------:R-:W-:Y:S06]  /*66b0*/  HMMA.16816.F32 R24, R8, R26, RZ ;  /* 0x0000001a0818723c */ /* 0x000fec00000018ff */
[----:B------:R-:W1:Y:S01]  /*66c0*/  MUFU.EX2 R206, R206 ;  /* 0x000000ce00ce7308 */ /* 0x000e620000000800 */
[----:B------:R-:W-:Y:S01]  /*66d0*/  F2FP.PACK_AB R8, R189, R186 ;  /* 0x000000babd08723e */ /* 0x000fe200000000ff */
[----:B--2---:R-:W-:Y:S01]  /*66e0*/  FADD.FTZ R165, R204, R165 ;  /* 0x000000a5cca57221 */ /* 0x004fe20000010000 */
[----:B------:R-:W-:-:S02]  /*66f0*/  F2FP.PACK_AB R10, R188, R187 ;  /* 0x000000bbbc0a723e */ /* 0x000fc400000000ff */
[----:B------:R-:W-:Y:S02]  /*6700*/  F2FP.PACK_AB R9, R193, R191 ;  /* 0x000000bfc109723e */ /* 0x000fe400000000ff */
[----:B------:R-:W-:Y:S01]  /*6710*/  F2FP.PACK_AB R11, R192, R190 ;  /* 0x000000bec00b723e */ /* 0x000fe200000000ff */
[----:B------:R-:W-:Y:S01]  /*6720*/  MUFU.EX2 R200, R200 ;  /* 0x000000c800c87308 */ /* 0x000fe20000000800 */
[----:B---3--:R-:W-:-:S05]  /*6730*/  FADD.FTZ R165, R207, R165 ;  /* 0x000000a5cfa57221 */ /* 0x008fca0000010000 */
[----:B------:R-:W-:Y:S02]  /*6740*/  HMMA.16816.F32 R56, R8, R60, R56 ;  /* 0x0000003c0838723c */ /* 0x000fe40000001838 */
[----:B------:R-:W2:Y:S01]  /*6750*/  MUFU.EX2 R208, R208 ;  /* 0x000000d000d07308 */ /* 0x000ea20000000800 */
[----:B-1----:R-:W-:-:S05]  /*6760*/  FADD.FTZ R165, R206, R165 ;  /* 0x000000a5cea57221 */ /* 0x002fca0000010000 */
[C---:B------:R-:W-:Y:S01]  /*6770*/  HMMA.16816.F32 R52, R8.reuse, R62, R52 ;  /* 0x0000003e0834723c */ /* 0x040fe20000001834 */
[----:B------:R-:W1:Y:S01]  /*6780*/  LDSM.16.MT88.4 R60, [R218+0x1900] ;  /* 0x00190000da3c783b */ /* 0x000e620000004200 */
[----:B------:R-:W-:Y:S06]  /*6790*/  MUFU.EX2 R210, R210 ;  /* 0x000000d200d27308 */ /* 0x000fec0000000800 */
[----:B------:R-:W-:Y:S02]  /*67a0*/  HMMA.16816.F32 R48, R8, R20, R48 ;  /* 0x000000140830723c */ /* 0x000fe40000001830 */
[----:B------:R-:W3:Y:S01]  /*67b0*/  MUFU.EX2 R211, R211 ;  /* 0x000000d300d37308 */ /* 0x000ee20000000800 */
[----:B--2---:R-:W-:-:S05]  /*67c0*/  F2FP.PACK_AB R76, R208, R200 ;  /* 0x000000c8d04c723e */ /* 0x004fca00000000ff */
[C---:B------:R-:W-:Y:S02]  /*67d0*/  HMMA.16816.F32 R36, R8.reuse, R16, R36 ;  /* 0x000000100824723c */ /* 0x040fe40000001824 */
[----:B------:R-:W2:Y:S06]  /*67e0*/  MUFU.EX2 R240, R240 ;  /* 0x000000f000f07308 */ /* 0x000eac0000000800 */
[----:B------:R-:W-:Y:S02]  /*67f0*/  HMMA.16816.F32 R28, R8, R12, R28 ;  /* 0x0000000c081c723c */ /* 0x000fe4000000181c */
[----:B------:R-:W4:Y:S01]  /*6800*/  MUFU.EX2 R241, R241 ;  /* 0x000000f100f17308 */ /* 0x000f220000000800 */
[----:B---3--:R-:W-:-:S05]  /*6810*/  F2FP.PACK_AB R78, R211, R210 ;  /* 0x000000d2d34e723e */ /* 0x008fca00000000ff */
[----:B------:R-:W-:Y:S01]  /*6820*/  HMMA.16816.F32 R40, R8, R22, R40 ;  /* 0x000000160828723c */ /* 0x000fe20000001828 */
[----:B------:R-:W3:Y:S01]  /*6830*/  LDSM.16.MT88.4 R20, [R225+0x2100] ;  /* 0x00210000e114783b */ /* 0x000ee20000004200 */
[----:B------:R-:W5:Y:S01]  /*6840*/  MUFU.EX2 R242, R242 ;  /* 0x000000f200f27308 */ /* 0x000f620000000800 */
[----:B--2---:R-:W-:-:S05]  /*6850*/  FADD.FTZ R165, R240, R165 ;  /* 0x000000a5f0a57221 */ /* 0x004fca0000010000 */
[----:B------:R-:W-:Y:S01]  /*6860*/  HMMA.16816.F32 R32, R8, R18, R32 ;  /* 0x000000120820723c */ /* 0x000fe20000001820 */
[----:B------:R-:W2:Y:S01]  /*6870*/  LDSM.16.MT88.4 R16, [R220+0x2100] ;  /* 0x00210000dc10783b */ /* 0x000ea20000004200 */
[----:B------:R-:W1:Y:S01]  /*6880*/  MUFU.EX2 R243, R243 ;  /* 0x000000f300f37308 */ /* 0x000e620000000800 */
[C---:B----4-:R-:W-:Y:S01]  /*6890*/  F2FP.PACK_AB R77, R241.reuse, R240 ;  /* 0x000000f0f14d723e */ /* 0x050fe200000000ff */
[----:B------:R-:W-:-:S04]  /*68a0*/  FADD.FTZ R165, R241, R165 ;  /* 0x000000a5f1a57221 */ /* 0x000fc80000010000 */
[----:B------:R-:W-:Y:S01]  /*68b0*/  HMMA.16816.F32 R24, R8, R14, R24 ;  /* 0x0000000e0818723c */ /* 0x000fe20000001818 */
[----:B------:R-:W4:Y:S01]  /*68c0*/  LDSM.16.MT88.4 R12, [R219+0x2100] ;  /* 0x00210000db0c783b */ /* 0x000f220000004200 */
[----:B------:R-:W1:Y:S01]  /*68d0*/  MUFU.EX2 R244, R244 ;  /* 0x000000f400f47308 */ /* 0x000e620000000800 */
[----:B-----5:R-:W-:-:S04]  /*68e0*/  FADD.FTZ R165, R242, R165 ;  /* 0x000000a5f2a57221 */ /* 0x020fc80000010000 */
[----:B------:R-:W-:Y:S02]  /*68f0*/  F2FP.PACK_AB R8, R194, R195 ;  /* 0x000000c3c208723e */ /* 0x000fe400000000ff */
[----:B------:R-:W-:Y:S01]  /*6900*/  F2FP.PACK_AB R9, R204, R201 ;  /* 0x000000c9cc09723e */ /* 0x000fe200000000ff */
[----:B------:R-:W5:Y:S01]  /*6910*/  MUFU.EX2 R245, R245 ;  /* 0x000000f500f57308 */ /* 0x000f620000000800 */
[----:B------:R-:W-:Y:S01]  /*6920*/  F2FP.PACK_AB R10, R199, R197 ;  /* 0x000000c5c70a723e */ /* 0x000fe200000000ff */
[C---:B-1----:R-:W-:Y:S01]  /*6930*/  FADD.FTZ R165, R243.reuse, R165 ;  /* 0x000000a5f3a57221 */ /* 0x042fe20000010000 */
[----:B------:R-:W-:Y:S02]  /*6940*/  F2FP.PACK_AB R11, R206, R207 ;  /* 0x000000cfce0b723e */ /* 0x000fe400000000ff */
[----:B------:R-:W-:-:S03]  /*6950*/  F2FP.PACK_AB R79, R243, R242 ;  /* 0x000000f2f34f723e */ /* 0x000fc600000000ff */
[----:B------:R-:W1:Y:S01]  /*6960*/  MUFU.EX2 R249, R249 ;  /* 0x000000f900f97308 */ /* 0x000e620000000800 */
[----:B------:R-:W-:Y:S01]  /*6970*/  FADD.FTZ R168, R244, R168 ;  /* 0x000000a8f4a87221 */ /* 0x000fe20000010000 */
[C---:B------:R-:W-:Y:S06]  /*6980*/  HMMA.16816.F32 R160, R8.reuse, R72, R160 ;  /* 0x0000004808a0723c */ /* 0x040fec00000018a0 */
[----:B------:R-:W2:Y:S01]  /*6990*/  MUFU.EX2 R248, R248 ;  /* 0x000000f800f87308 */ /* 0x000ea20000000800 */
[----:B-----5:R-:W-:Y:S01]  /*69a0*/  FADD.FTZ R168, R245, R168 ;  /* 0x000000a8f5a87221 */ /* 0x020fe20000010000 */
[C---:B------:R-:W-:Y:S06]  /*69b0*/  HMMA.16816.F32 R148, R8.reuse, R74, R148 ;  /* 0x0000004a0894723c */ /* 0x040fec0000001894 */
[----:B------:R-:W5:Y:S01]  /*69c0*/  MUFU.EX2 R247, R247 ;  /* 0x000000f700f77308 */ /* 0x000f620000000800 */
[----:B-1----:R-:W-:Y:S01]  /*69d0*/  FADD.FTZ R168, R249, R168 ;  /* 0x000000a8f9a87221 */ /* 0x002fe20000010000 */
[C---:B------:R-:W-:Y:S06]  /*69e0*/  HMMA.16816.F32 R144, R8.reuse, R68, R144 ;  /* 0x000000440890723c */ /* 0x040fec0000001890 */
[----:B------:R-:W1:Y:S01]  /*69f0*/  MUFU.EX2 R246, R246 ;  /* 0x000000f600f67308 */ /* 0x000e620000000800 */
[----:B--2---:R-:W-:Y:S01]  /*6a00*/  FADD.FTZ R168, R248, R168 ;  /* 0x000000a8f8a87221 */ /* 0x004fe20000010000 */
[C---:B------:R-:W-:Y:S06]  /*6a10*/  HMMA.16816.F32 R100, R8.reuse, R70, R100 ;  /* 0x000000460864723c */ /* 0x040fec0000001864 */
[----:B------:R-:W2:Y:S01]  /*6a20*/  MUFU.EX2 R250, R250 ;  /* 0x000000fa00fa7308 */ /* 0x000ea20000000800 */
[----:B-----5:R-:W-:Y:S01]  /*6a30*/  FADD.FTZ R181, R247, R181 ;  /* 0x000000b5f7b57221 */ /* 0x020fe20000010000 */
[C---:B------:R-:W-:Y:S06]  /*6a40*/  HMMA.16816.F32 R132, R8.reuse, R64, R132 ;  /* 0x000000400884723c */ /* 0x040fec0000001884 */
[----:B------:R-:W5:Y:S01]  /*6a50*/  MUFU.EX2 R251, R251 ;  /* 0x000000fb00fb7308 */ /* 0x000f620000000800 */
[----:B-1----:R-:W-:Y:S01]  /*6a60*/  FADD.FTZ R181, R246, R181 ;  /* 0x000000b5f6b57221 */ /* 0x002fe20000010000 */
[----:B------:R-:W-:Y:S03]  /*6a70*/  HMMA.16816.F32 R112, R8, R66, R112 ;  /* 0x000000420870723c */ /* 0x000fe60000001870 */
[----:B--2---:R-:W-:-:S05]  /*6a80*/  FADD.FTZ R181, R250, R181 ;  /* 0x000000b5fab57221 */ /* 0x004fca0000010000 */
[----:B------:R-:W-:Y:S01]  /*6a90*/  HMMA.16816.F32 R128, R8, R60, R128 ;  /* 0x0000003c0880723c */ /* 0x000fe20000001880 */
[----:B-----5:R-:W-:-:S07]  /*6aa0*/  FADD.FTZ R181, R251, R181 ;  /* 0x000000b5fbb57221 */ /* 0x020fce0000010000 */
[----:B------:R-:W-:Y:S01]  /*6ab0*/  HMMA.16816.F32 R124, R8, R62, R124 ;  /* 0x0000003e087c723c */ /* 0x000fe2000000187c */
[----:B------:R-:W1:Y:S07]  /*6ac0*/  LDSM.16.MT88.4 R8, [R218+0x2100] ;  /* 0x00210000da08783b */ /* 0x000e6e0000004200 */
[C---:B---3--:R-:W-:Y:S08]  /*6ad0*/  HMMA.16816.F32 R160, R76.reuse, R20, R160 ;  /* 0x000000144ca0723c */ /* 0x048ff000000018a0 */
[C---:B------:R-:W-:Y:S08]  /*6ae0*/  HMMA.16816.F32 R148, R76.reuse, R22, R148 ;  /* 0x000000164c94723c */ /* 0x040ff00000001894 */
[C---:B------:R-:W-:Y:S08]  /*6af0*/  HMMA.16816.F32 R144, R76.reuse, R16, R144 ;  /* 0x000000104c90723c */ /* 0x040ff00000001890 */
[C---:B------:R-:W-:Y:S08]  /*6b00*/  HMMA.16816.F32 R100, R76.reuse, R18, R100 ;  /* 0x000000124c64723c */ /* 0x040ff00000001864 */
[C---:B----4-:R-:W-:Y:S08]  /*6b10*/  HMMA.16816.F32 R132, R76.reuse, R12, R132 ;  /* 0x0000000c4c84723c */ /* 0x050ff00000001884 */
[C---:B------:R-:W-:Y:S08]  /*6b20*/  HMMA.16816.F32 R112, R76.reuse, R14, R112 ;  /* 0x0000000e4c70723c */ /* 0x040ff00000001870 */
[C---:B-1----:R-:W-:Y:S08]  /*6b30*/  HMMA.16816.F32 R128, R76.reuse, R8, R128 ;  /* 0x000000084c80723c */ /* 0x042ff00000001880 */
[----:B------:R-:W-:Y:S07]  /*6b40*/  HMMA.16816.F32 R124, R76, R10, R124 ;  /* 0x0000000a4c7c723c */ /* 0x000fee000000187c */
[----:B------:R-:W-:-:S02]  /*6b50*/  F2FP.PACK_AB R76, R245, R244 ;  /* 0x000000f4f54c723e */ /* 0x000fc400000000ff */
[----:B------:R-:W-:Y:S02]  /*6b60*/  F2FP.PACK_AB R78, R248, R249 ;  /* 0x000000f9f84e723e */ /* 0x000fe400000000ff */
[----:B------:R-:W-:Y:S02]  /*6b70*/  F2FP.PACK_AB R77, R246, R247 ;  /* 0x000000f7f64d723e */ /* 0x000fe400000000ff */
[----:B------:R-:W-:Y:S02]  /*6b80*/  F2FP.PACK_AB R79, R251, R250 ;  /* 0x000000fafb4f723e */ /* 0x000fe400000000ff */
[----:B------:R-:W-:-:S05]  /*6b90*/  IADD3 R244, R6, -0x2, RZ ;  /* 0xfffffffe06f47810 */ /* 0x000fca0007ffe0ff */
[C---:B------:R-:W-:Y:S07]  /*6ba0*/  HMMA.16816.F32 R48, R76.reuse, R88, R48 ;  /* 0x000000584c30723c */ /* 0x040fee0000001830 */
[----:B------:R-:W-:Y:S01]  /*6bb0*/  FFMA.FTZ R89, R137, c[0x0][0x2d0], -R122 ;  /* 0x0000b40089597a23 */ /* 0x000fe2000001087a */
[----:B------:R-:W-:Y:S01]  /*6bc0*/  HMMA.16816.F32 R40, R76, R90, R40 ;  /* 0x0000005a4c28723c */ /* 0x000fe20000001828 */
[----:B------:R-:W-:-:S04]  /*6bd0*/  FFMA.FTZ R88, R110, c[0x0][0x2d0], -R123 ;  /* 0x0000b4006e587a23 */ /* 0x000fc8000001087b */
[----:B------:R-:W-:Y:S02]  /*6be0*/  MUFU.EX2 R89, R89 ;  /* 0x0000005900597308 */ /* 0x000fe40000000800 */
[----:B------:R-:W-:Y:S01]  /*6bf0*/  FFMA.FTZ R90, R138, c[0x0][0x2d0], -R122 ;  /* 0x0000b4008a5a7a23 */ /* 0x000fe2000001087a */
[----:B------:R-:W-:Y:S01]  /*6c00*/  HMMA.16816.F32 R32, R76, R86, R32 ;  /* 0x000000564c20723c */ /* 0x000fe20000001820 */
[----:B------:R-:W-:-:S04]  /*6c10*/  FFMA.FTZ R91, R153, c[0x0][0x2d0], -R196 ;  /* 0x0000b400995b7a23 */ /* 0x000fc800000108c4 */
[----:B------:R1:W-:Y:S02]  /*6c20*/  MUFU.EX2 R86, R111 ;  /* 0x0000006f00567308 */ /* 0x0003e40000000800 */
[--C-:B------:R-:W-:Y:S01]  /*6c30*/  FFMA.FTZ R87, R136, c[0x0][0x2d0], -R122.reuse ;  /* 0x0000b40088577a23 */ /* 0x100fe2000001087a */
[C---:B------:R-:W-:Y:S01]  /*6c40*/  HMMA.16816.F32 R36, R76.reuse, R84, R36 ;  /* 0x000000544c24723c */ /* 0x040fe20000001824 */
[----:B------:R-:W-:Y:S02]  /*6c50*/  FFMA.FTZ R122, R139, c[0x0][0x2d0], -R122 ;  /* 0x0000b4008b7a7a23 */ /* 0x000fe4000001087a */
[----:B------:R-:W-:Y:S02]  /*6c60*/  LDSM.16.MT88.4 R136, [R220+0x2900] ;  /* 0x00290000dc88783b */ /* 0x000fe40000004200 */
[----:B------:R-:W2:Y:S02]  /*6c70*/  MUFU.EX2 R88, R88 ;  /* 0x0000005800587308 */ /* 0x000ea40000000800 */
[--C-:B------:R-:W-:Y:S01]  /*6c80*/  FFMA.FTZ R84, R108, c[0x0][0x2d0], -R123.reuse ;  /* 0x0000b4006c547a23 */ /* 0x100fe2000001087b */
[----:B------:R-:W-:Y:S01]  /*6c90*/  HMMA.16816.F32 R28, R76, R80, R28 ;  /* 0x000000504c1c723c */ /* 0x000fe2000000181c */
[----:B------:R-:W-:-:S04]  /*6ca0*/  FFMA.FTZ R85, R109, c[0x0][0x2d0], -R123 ;  /* 0x0000b4006d557a23 */ /* 0x000fc8000001087b */
[----:B------:R-:W-:Y:S01]  /*6cb0*/  MUFU.EX2 R80, R122 ;  /* 0x0000007a00507308 */ /* 0x000fe20000000800 */
[----:B-1----:R-:W-:Y:S01]  /*6cc0*/  LDSM.16.MT88.4 R108, [R219+0x2900] ;  /* 0x00290000db6c783b */ /* 0x002fe20000004200 */
[--C-:B------:R-:W-:Y:S01]  /*6cd0*/  FFMA.FTZ R81, R152, c[0x0][0x2d0], -R196.reuse ;  /* 0x0000b40098517a23 */ /* 0x100fe200000108c4 */
[C---:B------:R-:W-:Y:S02]  /*6ce0*/  HMMA.16816.F32 R24, R76.reuse, R82, R24 ;  /* 0x000000524c18723c */ /* 0x040fe40000001818 */
[----:B------:R-:W1:Y:S03]  /*6cf0*/  LDSM.16.MT88.4 R152, [R225+0x2900] ;  /* 0x00290000e198783b */ /* 0x000e660000004200 */
[----:B------:R3:W-:Y:S02]  /*6d00*/  MUFU.EX2 R82, R120 ;  /* 0x0000007800527308 */ /* 0x0007e40000000800 */
[----:B------:R-:W-:Y:S01]  /*6d10*/  FFMA.FTZ R83, R121, c[0x0][0x2d0], -R196 ;  /* 0x0000b40079537a23 */ /* 0x000fe200000108c4 */
[C---:B------:R-:W-:Y:S05]  /*6d20*/  HMMA.16816.F32 R56, R76.reuse, R92, R56 ;  /* 0x0000005c4c38723c */ /* 0x040fea0000001838 */
[----:B------:R-:W-:Y:S02]  /*6d30*/  MUFU.EX2 R84, R84 ;  /* 0x0000005400547308 */ /* 0x000fe40000000800 */
[--C-:B------:R-:W-:Y:S01]  /*6d40*/  FFMA.FTZ R92, R209, c[0x0][0x2d0], -R198.reuse ;  /* 0x0000b400d15c7a23 */ /* 0x100fe200000108c6 */
[----:B------:R-:W-:Y:S01]  /*6d50*/  HMMA.16816.F32 R52, R76, R94, R52 ;  /* 0x0000005e4c34723c */ /* 0x000fe20000001834 */
[--C-:B------:R-:W-:Y:S01]  /*6d60*/  FFMA.FTZ R93, R205, c[0x0][0x2d0], -R198.reuse ;  /* 0x0000b400cd5d7a23 */ /* 0x100fe200000108c6 */
[----:B---3--:R-:W3:Y:S03]  /*6d70*/  LDSM.16.MT88.4 R120, [R218+0x2900] ;  /* 0x00290000da78783b */ /* 0x008ee60000004200 */
[----:B------:R-:W4:Y:S02]  /*6d80*/  MUFU.EX2 R85, R85 ;  /* 0x0000005500557308 */ /* 0x000f240000000800 */
[--C-:B------:R-:W-:Y:S01]  /*6d90*/  FFMA.FTZ R94, R203, c[0x0][0x2d0], -R198.reuse ;  /* 0x0000b400cb5e7a23 */ /* 0x100fe200000108c6 */
[----:B--2---:R-:W-:Y:S01]  /*6da0*/  F2FP.PACK_AB R78, R86, R88 ;  /* 0x00000058564e723e */ /* 0x004fe200000000ff */
[----:B------:R-:W-:-:S04]  /*6db0*/  FFMA.FTZ R95, R202, c[0x0][0x2d0], -R198 ;  /* 0x0000b400ca5f7a23 */ /* 0x000fc800000108c6 */
[----:B------:R-:W2:Y:S08]  /*6dc0*/  MUFU.EX2 R87, R87 ;  /* 0x0000005700577308 */ /* 0x000eb00000000800 */
[----:B------:R-:W5:Y:S01]  /*6dd0*/  MUFU.EX2 R90, R90 ;  /* 0x0000005a005a7308 */ /* 0x000f620000000800 */
[----:B----4-:R-:W-:-:S07]  /*6de0*/  F2FP.PACK_AB R76, R85, R84 ;  /* 0x00000054554c723e */ /* 0x010fce00000000ff */
[----:B------:R-:W4:Y:S01]  /*6df0*/  MUFU.EX2 R81, R81 ;  /* 0x0000005100517308 */ /* 0x000f220000000800 */
[----:B--2---:R-:W-:Y:S01]  /*6e00*/  F2FP.PACK_AB R77, R89, R87 ;  /* 0x00000057594d723e */ /* 0x004fe200000000ff */
[----:B------:R-:W-:-:S04]  /*6e10*/  FADD.FTZ R165, R87, R165 ;  /* 0x000000a557a57221 */ /* 0x000fc80000010000 */
[----:B------:R-:W-:Y:S02]  /*6e20*/  FADD.FTZ R165, R89, R165 ;  /* 0x000000a559a57221 */ /* 0x000fe40000010000 */
[----:B------:R-:W2:Y:S01]  /*6e30*/  MUFU.EX2 R91, R91 ;  /* 0x0000005b005b7308 */ /* 0x000ea20000000800 */
[----:B-----5:R-:W-:Y:S01]  /*6e40*/  F2FP.PACK_AB R79, R80, R90 ;  /* 0x0000005a504f723e */ /* 0x020fe200000000ff */
[----:B------:R-:W-:-:S04]  /*6e50*/  FADD.FTZ R165, R90, R165 ;  /* 0x000000a55aa57221 */ /* 0x000fc80000010000 */
[----:B------:R-:W-:Y:S02]  /*6e60*/  FADD.FTZ R242, R80, R165 ;  /* 0x000000a550f27221 */ /* 0x000fe40000010000 */
[----:B------:R-:W5:Y:S01]  /*6e70*/  MUFU.EX2 R83, R83 ;  /* 0x0000005300537308 */ /* 0x000f620000000800 */
[----:B-1----:R-:W-:Y:S01]  /*6e80*/  HMMA.16816.F32 R160, R76, R152, R160 ;  /* 0x000000984ca0723c */ /* 0x002fe200000018a0 */
[----:B----4-:R-:W-:-:S06]  /*6e90*/  FADD.FTZ R168, R81, R168 ;  /* 0x000000a851a87221 */ /* 0x010fcc0000010000 */
[----:B------:R-:W1:Y:S01]  /*6ea0*/  MUFU.EX2 R92, R92 ;  /* 0x0000005c005c7308 */ /* 0x000e620000000800 */
[----:B------:R-:W-:Y:S01]  /*6eb0*/  HMMA.16816.F32 R148, R76, R154, R148 ;  /* 0x0000009a4c94723c */ /* 0x000fe20000001894 */
[----:B--2---:R-:W-:-:S04]  /*6ec0*/  FADD.FTZ R168, R91, R168 ;  /* 0x000000a85ba87221 */ /* 0x004fc80000010000 */
[----:B------:R-:W-:Y:S02]  /*6ed0*/  FADD.FTZ R168, R82, R168 ;  /* 0x000000a852a87221 */ /* 0x000fe40000010000 */
[----:B------:R-:W2:Y:S01]  /*6ee0*/  MUFU.EX2 R93, R93 ;  /* 0x0000005d005d7308 */ /* 0x000ea20000000800 */
[----:B------:R-:W-:Y:S01]  /*6ef0*/  HMMA.16816.F32 R144, R76, R136, R144 ;  /* 0x000000884c90723c */ /* 0x000fe20000001890 */
[----:B-----5:R-:W-:-:S06]  /*6f00*/  FADD.FTZ R168, R83, R168 ;  /* 0x000000a853a87221 */ /* 0x020fcc0000010000 */
[----:B------:R-:W4:Y:S01]  /*6f10*/  MUFU.EX2 R94, R94 ;  /* 0x0000005e005e7308 */ /* 0x000f220000000800 */
[----:B------:R-:W-:Y:S01]  /*6f20*/  HMMA.16816.F32 R100, R76, R138, R100 ;  /* 0x0000008a4c64723c */ /* 0x000fe20000001864 */
[----:B-1----:R-:W-:-:S06]  /*6f30*/  FADD.FTZ R181, R92, R181 ;  /* 0x000000b55cb57221 */ /* 0x002fcc0000010000 */
[----:B------:R-:W1:Y:S01]  /*6f40*/  MUFU.EX2 R95, R95 ;  /* 0x0000005f005f7308 */ /* 0x000e620000000800 */
[----:B------:R-:W-:Y:S01]  /*6f50*/  HMMA.16816.F32 R132, R76, R108, R132 ;  /* 0x0000006c4c84723c */ /* 0x000fe20000001884 */
[----:B--2---:R-:W-:-:S04]  /*6f60*/  FADD.FTZ R181, R93, R181 ;  /* 0x000000b55db57221 */ /* 0x004fc80000010000 */
[----:B----4-:R-:W-:-:S03]  /*6f70*/  FADD.FTZ R181, R94, R181 ;  /* 0x000000b55eb57221 */ /* 0x010fc60000010000 */
[----:B------:R-:W-:Y:S01]  /*6f80*/  HMMA.16816.F32 R112, R76, R110, R112 ;  /* 0x0000006e4c70723c */ /* 0x000fe20000001870 */
[----:B-1----:R-:W-:-:S07]  /*6f90*/  FADD.FTZ R181, R95, R181 ;  /* 0x000000b55fb57221 */ /* 0x002fce0000010000 */
[C---:B---3--:R-:W-:Y:S08]  /*6fa0*/  HMMA.16816.F32 R128, R76.reuse, R120, R128 ;  /* 0x000000784c80723c */ /* 0x048ff00000001880 */
[----:B------:R-:W-:Y:S07]  /*6fb0*/  HMMA.16816.F32 R124, R76, R122, R124 ;  /* 0x0000007a4c7c723c */ /* 0x000fee000000187c */
[----:B------:R-:W-:-:S02]  /*6fc0*/  F2FP.PACK_AB R76, R91, R81 ;  /* 0x000000515b4c723e */ /* 0x000fc400000000ff */
[----:B------:R-:W-:Y:S02]  /*6fd0*/  F2FP.PACK_AB R78, R83, R82 ;  /* 0x00000052534e723e */ /* 0x000fe400000000ff */
[----:B------:R-:W-:Y:S02]  /*6fe0*/  F2FP.PACK_AB R77, R93, R92 ;  /* 0x0000005c5d4d723e */ /* 0x000fe400000000ff */
[----:B------:R-:W-:-:S07]  /*6ff0*/  F2FP.PACK_AB R79, R95, R94 ;  /* 0x0000005e5f4f723e */ /* 0x000fce00000000ff */
[C---:B------:R-:W-:Y:S07]  /*7000*/  HMMA.16816.F32 R56, R76.reuse, R72, R56 ;  /* 0x000000484c38723c */ /* 0x040fee0000001838 */
[--C-:B------:R-:W-:Y:S01]  /*7010*/  FFMA.FTZ R72, R180, c[0x0][0x2d0], -R198.reuse ;  /* 0x0000b400b4487a23 */ /* 0x100fe200000108c6 */
[----:B------:R-:W-:Y:S01]  /*7020*/  HMMA.16816.F32 R40, R76, R70, R40 ;  /* 0x000000464c28723c */ /* 0x000fe20000001828 */
[----:B------:R-:W-:-:S04]  /*7030*/  FFMA.FTZ R73, R182, c[0x0][0x2d0], -R198 ;  /* 0x0000b400b6497a23 */ /* 0x000fc800000108c6 */
[----:B------:R-:W-:Y:S02]  /*7040*/  MUFU.EX2 R72, R72 ;  /* 0x0000004800487308 */ /* 0x000fe40000000800 */
[--C-:B------:R-:W-:Y:S01]  /*7050*/  FFMA.FTZ R70, R177, c[0x0][0x2d0], -R198.reuse ;  /* 0x0000b400b1467a23 */ /* 0x100fe200000108c6 */
[----:B------:R-:W-:Y:S01]  /*7060*/  HMMA.16816.F32 R36, R76, R64, R36 ;  /* 0x000000404c24723c */ /* 0x000fe20000001824 */
[----:B------:R-:W-:-:S04]  /*7070*/  FFMA.FTZ R71, R179, c[0x0][0x2d0], -R198 ;  /* 0x0000b400b3477a23 */ /* 0x000fc800000108c6 */
[----:B------:R-:W1:Y:S02]  /*7080*/  MUFU.EX2 R70, R70 ;  /* 0x0000004600467308 */ /* 0x000e640000000800 */
[--C-:B------:R-:W-:Y:S01]  /*7090*/  FFMA.FTZ R64, R142, c[0x0][0x2d0], -R196.reuse ;  /* 0x0000b4008e407a23 */ /* 0x100fe200000108c4 */
[----:B------:R-:W-:Y:S01]  /*70a0*/  HMMA.16816.F32 R32, R76, R66, R32 ;  /* 0x000000424c20723c */ /* 0x000fe20000001820 */
[----:B------:R-:W-:-:S04]  /*70b0*/  FFMA.FTZ R65, R143, c[0x0][0x2d0], -R196 ;  /* 0x0000b4008f417a23 */ /* 0x000fc800000108c4 */
[----:B------:R-:W2:Y:S02]  /*70c0*/  MUFU.EX2 R64, R64 ;  /* 0x0000004000407308 */ /* 0x000ea40000000800 */
[--C-:B------:R-:W-:Y:S01]  /*70d0*/  FFMA.FTZ R66, R156, c[0x0][0x2d0], -R196.reuse ;  /* 0x0000b4009c427a23 */ /* 0x100fe200000108c4 */
[----:B------:R-:W-:Y:S01]  /*70e0*/  HMMA.16816.F32 R28, R76, R60, R28 ;  /* 0x0000003c4c1c723c */ /* 0x000fe2000000181c */
[----:B------:R-:W-:-:S04]  /*70f0*/  FFMA.FTZ R67, R157, c[0x0][0x2d0], -R196 ;  /* 0x0000b4009d437a23 */ /* 0x000fc800000108c4 */
[----:B------:R-:W3:Y:S01]  /*7100*/  MUFU.EX2 R65, R65 ;  /* 0x0000004100417308 */ /* 0x000ee20000000800 */
[----:B-1----:R-:W-:Y:S02]  /*7110*/  FADD.FTZ R181, R70, R181 ;  /* 0x000000b546b57221 */ /* 0x002fe40000010000 */
[C---:B------:R-:W-:Y:S05]  /*7120*/  HMMA.16816.F32 R24, R76.reuse, R62, R24 ;  /* 0x0000003e4c18723c */ /* 0x040fea0000001818 */
[----:B------:R-:W-:Y:S01]  /*7130*/  MUFU.EX2 R66, R66 ;  /* 0x0000004200427308 */ /* 0x000fe20000000800 */
[----:B--2---:R-:W-:Y:S02]  /*7140*/  FADD.FTZ R168, R64, R168 ;  /* 0x000000a840a87221 */ /* 0x004fe40000010000 */
[C---:B------:R-:W-:Y:S05]  /*7150*/  HMMA.16816.F32 R48, R76.reuse, R68, R48 ;  /* 0x000000444c30723c */ /* 0x040fea0000001830 */
[----:B------:R-:W1:Y:S01]  /*7160*/  MUFU.EX2 R67, R67 ;  /* 0x0000004300437308 */ /* 0x000e620000000800 */
[----:B---3--:R-:W-:Y:S01]  /*7170*/  F2FP.PACK_AB R60, R65, R64 ;  /* 0x00000040413c723e */ /* 0x008fe200000000ff */
[--C-:B------:R-:W-:Y:S01]  /*7180*/  FFMA.FTZ R68, R158, c[0x0][0x2d0], -R196.reuse ;  /* 0x0000b4009e447a23 */ /* 0x100fe200000108c4 */
[----:B------:R-:W-:Y:S01]  /*7190*/  HMMA.16816.F32 R52, R76, R74, R52 ;  /* 0x0000004a4c34723c */ /* 0x000fe20000001834 */
[----:B------:R-:W-:-:S02]  /*71a0*/  FFMA.FTZ R69, R159, c[0x0][0x2d0], -R196 ;  /* 0x0000b4009f457a23 */ /* 0x000fc400000108c4 */
[----:B------:R-:W-:Y:S02]  /*71b0*/  FADD.FTZ R168, R65, R168 ;  /* 0x000000a841a87221 */ /* 0x000fe40000010000 */
[----:B------:R-:W2:Y:S02]  /*71c0*/  MUFU.EX2 R71, R71 ;  /* 0x0000004700477308 */ /* 0x000ea40000000800 */
[----:B------:R-:W-:Y:S02]  /*71d0*/  FFMA.FTZ R76, R178, c[0x0][0x2d0], -R198 ;  /* 0x0000b400b24c7a23 */ /* 0x000fe400000108c6 */
[--C-:B------:R-:W-:Y:S02]  /*71e0*/  FFMA.FTZ R74, R171, c[0x0][0x2d0], -R196.reuse ;  /* 0x0000b400ab4a7a23 */ /* 0x100fe400000108c4 */
[----:B------:R-:W-:Y:S02]  /*71f0*/  FFMA.FTZ R75, R173, c[0x0][0x2d0], -R196 ;  /* 0x0000b400ad4b7a23 */ /* 0x000fe400000108c4 */
[----:B------:R-:W3:Y:S01]  /*7200*/  MUFU.EX2 R73, R73 ;  /* 0x0000004900497308 */ /* 0x000ee20000000800 */
[----:B-1----:R-:W-:Y:S01]  /*7210*/  F2FP.PACK_AB R62, R67, R66 ;  /* 0x00000042433e723e */ /* 0x002fe200000000ff */
[----:B------:R-:W-:-:S04]  /*7220*/  FADD.FTZ R168, R66, R168 ;  /* 0x000000a842a87221 */ /* 0x000fc80000010000 */
[----:B------:R-:W-:Y:S01]  /*7230*/  FADD.FTZ R168, R67, R168 ;  /* 0x000000a843a87221 */ /* 0x000fe20000010000 */
[C---:B--2---:R-:W-:Y:S01]  /*7240*/  F2FP.PACK_AB R61, R71.reuse, R70 ;  /* 0x00000046473d723e */ /* 0x044fe200000000ff */
[----:B------:R-:W1:Y:S01]  /*7250*/  MUFU.EX2 R68, R68 ;  /* 0x0000004400447308 */ /* 0x000e620000000800 */
[----:B------:R-:W-:-:S04]  /*7260*/  FADD.FTZ R181, R71, R181 ;  /* 0x000000b547b57221 */ /* 0x000fc80000010000 */
[----:B------:R-:W-:Y:S01]  /*7270*/  FADD.FTZ R181, R72, R181 ;  /* 0x000000b548b57221 */ /* 0x000fe20000010000 */
[C---:B---3--:R-:W-:Y:S02]  /*7280*/  F2FP.PACK_AB R63, R73.reuse, R72 ;  /* 0x00000048493f723e */ /* 0x048fe400000000ff */
[----:B------:R-:W2:Y:S01]  /*7290*/  MUFU.EX2 R76, R76 ;  /* 0x0000004c004c7308 */ /* 0x000ea20000000800 */
[----:B------:R-:W-:-:S04]  /*72a0*/  FADD.FTZ R181, R73, R181 ;  /* 0x000000b549b57221 */ /* 0x000fc80000010000 */
[----:B------:R-:W-:Y:S03]  /*72b0*/  HMMA.16816.F32 R36, R60, R12, R36 ;  /* 0x0000000c3c24723c */ /* 0x000fe60000001824 */
[----:B------:R-:W3:Y:S01]  /*72c0*/  MUFU.EX2 R69, R69 ;  /* 0x0000004500457308 */ /* 0x000ee20000000800 */
[----:B-1----:R-:W-:-:S03]  /*72d0*/  FADD.FTZ R168, R68, R168 ;  /* 0x000000a844a87221 */ /* 0x002fc60000010000 */
[----:B------:R-:W-:Y:S01]  /*72e0*/  FADD.FTZ R12, R141, R140 ;  /* 0x0000008c8d0c7221 */ /* 0x000fe20000010000 */
[C---:B------:R-:W-:Y:S03]  /*72f0*/  HMMA.16816.F32 R56, R60.reuse, R20, R56 ;  /* 0x000000143c38723c */ /* 0x040fe60000001838 */
[----:B------:R-:W1:Y:S01]  /*7300*/  MUFU.EX2 R74, R74 ;  /* 0x0000004a004a7308 */ /* 0x000e620000000800 */
[----:B------:R-:W-:Y:S02]  /*7310*/  FADD.FTZ R12, R164, R12 ;  /* 0x0000000ca40c7221 */ /* 0x000fe40000010000 */
[----:B--2---:R-:W-:Y:S02]  /*7320*/  FADD.FTZ R181, R76, R181 ;  /* 0x000000b54cb57221 */ /* 0x004fe40000010000 */
[----:B------:R-:W-:Y:S01]  /*7330*/  FADD.FTZ R12, R107, R12 ;  /* 0x0000000c6b0c7221 */ /* 0x000fe20000010000 */
[----:B------:R-:W-:Y:S01]  /*7340*/  HMMA.16816.F32 R48, R60, R16, R48 ;  /* 0x000000103c30723c */ /* 0x000fe20000001830 */
[----:B------:R-:W-:Y:S01]  /*7350*/  FFMA.FTZ R20, R176, c[0x0][0x2d0], -R198 ;  /* 0x0000b400b0147a23 */ /* 0x000fe200000108c6 */
[----:B------:R-:W2:Y:S01]  /*7360*/  MUFU.EX2 R75, R75 ;  /* 0x0000004b004b7308 */ /* 0x000ea20000000800 */
[----:B------:R-:W-:-:S02]  /*7370*/  FADD.FTZ R12, R105, R12 ;  /* 0x0000000c690c7221 */ /* 0x000fc40000010000 */
[----:B------:R-:W-:Y:S02]  /*7380*/  FFMA.FTZ R21, R174, c[0x0][0x2d0], -R198 ;  /* 0x0000b400ae157a23 */ /* 0x000fe400000108c6 */
[----:B------:R-:W-:Y:S01]  /*7390*/  FADD.FTZ R12, R99, R12 ;  /* 0x0000000c630c7221 */ /* 0x000fe20000010000 */
[C---:B------:R-:W-:Y:S01]  /*73a0*/  HMMA.16816.F32 R28, R60.reuse, R8, R28 ;  /* 0x000000083c1c723c */ /* 0x040fe2000000181c */
[C---:B---3--:R-:W-:Y:S01]  /*73b0*/  FADD.FTZ R168, R69.reuse, R168 ;  /* 0x000000a845a87221 */ /* 0x048fe20000010000 */
[----:B------:R-:W3:Y:S01]  /*73c0*/  MUFU.EX2 R20, R20 ;  /* 0x0000001400147308 */ /* 0x000ee20000000800 */
[----:B------:R-:W-:Y:S02]  /*73d0*/  FADD.FTZ R12, R98, R12 ;  /* 0x0000000c620c7221 */ /* 0x000fe40000010000 */
[----:B-1----:R-:W-:Y:S02]  /*73e0*/  FADD.FTZ R168, R74, R168 ;  /* 0x000000a84aa87221 */ /* 0x002fe40000010000 */
[----:B------:R-:W-:Y:S01]  /*73f0*/  FADD.FTZ R12, R46, R12 ;  /* 0x0000000c2e0c7221 */ /* 0x000fe20000010000 */
[----:B------:R-:W-:Y:S01]  /*7400*/  HMMA.16816.F32 R52, R60, R22, R52 ;  /* 0x000000163c34723c */ /* 0x000fe20000001834 */
[----:B------:R-:W-:Y:S01]  /*7410*/  F2FP.PACK_AB R8, R69, R68 ;  /* 0x000000444508723e */ /* 0x000fe200000000ff */
[----:B------:R-:W1:Y:S01]  /*7420*/  MUFU.EX2 R21, R21 ;  /* 0x0000001500157308 */ /* 0x000e620000000800 */
[----:B------:R-:W-:-:S02]  /*7430*/  FADD.FTZ R12, R118, R12 ;  /* 0x0000000c760c7221 */ /* 0x000fc40000010000 */
[----:B--2---:R-:W-:Y:S02]  /*7440*/  FADD.FTZ R241, R75, R168 ;  /* 0x000000a84bf17221 */ /* 0x004fe40000010000 */
[----:B------:R-:W-:Y:S01]  /*7450*/  FADD.FTZ R12, R97, R12 ;  /* 0x0000000c610c7221 */ /* 0x000fe20000010000 */
[C---:B------:R-:W-:Y:S02]  /*7460*/  HMMA.16816.F32 R40, R60.reuse, R18, R40 ;  /* 0x000000123c28723c */ /* 0x040fe40000001828 */
[----:B------:R-:W2:Y:S01]  /*7470*/  MUFU.EX2 R16, R175 ;  /* 0x000000af00107308 */ /* 0x000ea20000000800 */
[----:B------:R-:W-:Y:S01]  /*7480*/  FADD.FTZ R12, R45, R12 ;  /* 0x0000000c2d0c7221 */ /* 0x000fe20000010000 */
[C---:B---3--:R-:W-:Y:S01]  /*7490*/  F2FP.PACK_AB R9, R20.reuse, R76 ;  /* 0x0000004c1409723e */ /* 0x048fe200000000ff */
[----:B------:R-:W-:Y:S02]  /*74a0*/  FADD.FTZ R181, R20, R181 ;  /* 0x000000b514b57221 */ /* 0x000fe40000010000 */
[----:B------:R-:W-:Y:S01]  /*74b0*/  FADD.FTZ R12, R7, R12 ;  /* 0x0000000c070c7221 */ /* 0x000fe20000010000 */
[----:B------:R-:W-:Y:S01]  /*74c0*/  HMMA.16816.F32 R32, R60, R14, R32 ;  /* 0x0000000e3c20723c */ /* 0x000fe20000001820 */
[----:B-1----:R-:W-:-:S02]  /*74d0*/  FADD.FTZ R181, R21, R181 ;  /* 0x000000b515b57221 */ /* 0x002fc40000010000 */
[----:B------:R-:W-:-:S04]  /*74e0*/  FADD.FTZ R12, R195, R12 ;  /* 0x0000000cc30c7221 */ /* 0x000fc80000010000 */
[----:B------:R-:W-:Y:S01]  /*74f0*/  FADD.FTZ R12, R194, R12 ;  /* 0x0000000cc20c7221 */ /* 0x000fe20000010000 */
[----:B------:R-:W-:Y:S01]  /*7500*/  HMMA.16816.F32 R24, R60, R10, R24 ;  /* 0x0000000a3c18723c */ /* 0x000fe20000001818 */
[----:B--2---:R-:W-:Y:S02]  /*7510*/  FADD.FTZ R240, R16, R181 ;  /* 0x000000b510f07221 */ /* 0x004fe40000010000 */
[----:B------:R-:W-:-:S04]  /*7520*/  FADD.FTZ R12, R197, R12 ;  /* 0x0000000cc50c7221 */ /* 0x000fc80000010000 */
[----:B------:R-:W-:Y:S01]  /*7530*/  FADD.FTZ R12, R199, R12 ;  /* 0x0000000cc70c7221 */ /* 0x000fe20000010000 */
[----:B------:R-:W-:Y:S02]  /*7540*/  F2FP.PACK_AB R10, R75, R74 ;  /* 0x0000004a4b0a723e */ /* 0x000fe400000000ff */
[----:B------:R-:W-:Y:S01]  /*7550*/  F2FP.PACK_AB R11, R16, R21 ;  /* 0x00000015100b723e */ /* 0x000fe200000000ff */
[----:B------:R-:W-:-:S04]  /*7560*/  FADD.FTZ R12, R200, R12 ;  /* 0x0000000cc80c7221 */ /* 0x000fc80000010000 */
[----:B------:R-:W-:Y:S02]  /*7570*/  FADD.FTZ R12, R208, R12 ;  /* 0x0000000cd00c7221 */ /* 0x000fe40000010000 */
[----:B------:R-:W-:Y:S02]  /*7580*/  HMMA.16816.F32 R156, R8, R152, R56 ;  /* 0x00000098089c723c */ /* 0x000fe40000001838 */
        /* <DEDUP_REMOVED lines=8> */
[C---:B------:R-:W-:Y:S08]  /*7610*/  HMMA.16816.F32 R116, R8.reuse, R120, R28 ;  /* 0x000000780874723c */ /* 0x040ff0000000181c */
[C---:B------:R-:W-:Y:S08]  /*7620*/  HMMA.16816.F32 R152, R8.reuse, R154, R52 ;  /* 0x0000009a0898723c */ /* 0x040ff00000001834 */
[C---:B------:R-:W-:Y:S08]  /*7630*/  HMMA.16816.F32 R136, R8.reuse, R138, R40 ;  /* 0x0000008a0888723c */ /* 0x040ff00000001828 */
[C---:B------:R-:W-:Y:S08]  /*7640*/  HMMA.16816.F32 R108, R8.reuse, R110, R32 ;  /* 0x0000006e086c723c */ /* 0x040ff00000001820 */
[----:B------:R-:W-:Y:S01]  /*7650*/  HMMA.16816.F32 R120, R8, R122, R24 ;  /* 0x0000007a0878723c */ /* 0x000fe20000001818 */
[----:B------:R-:W-:Y:S07]  /*7660*/  @P0 BRA `(.L_x_516) ;  /* 0x0000016000000947 */ /* 0x000fee0003800000 */
[----:B------:R-:W-:Y:S01]  /*7670*/  ISETP.LT.AND P0, PT, RZ, UR4, PT ;  /* 0x00000004ff007c0c */ /* 0x000fe2000bf01270 */
[----:B------:R-:W-:-:S12]  /*7680*/  UIADD3 UR19, UR4, -0x1, URZ ;  /* 0xffffffff04137890 */ /* 0x000fd8000fffe03f */
[----:B------:R-:W-:Y:S05]  /*7690*/  @P0 BRA `(.L_x_517) ;  /* 0x0000009000000947 */ /* 0x000fea0003800000 */
[----:B------:R-:W-:Y:S02]  /*76a0*/  UMOV UR19, 0x1 ;  /* 0x0000000100137882 */ /* 0x000fe40000000000 */
[----:B------:R-:W-:Y:S02]  /*76b0*/  ULDC UR5, c[0x0][0x32c] ;  /* 0x0000cb0000057ab9 */ /* 0x000fe40000000800 */
[----:B------:R-:W-:Y:S02]  /*76c0*/  UISETP.NE.AND UP0, UPT, UR19, UR5, UPT ;  /* 0x000000051300728c */ /* 0x000fe4000bf05270 */
[----:B------:R-:W-:-:S03]  /*76d0*/  UIADD3 UR19, -UR4, URZ, URZ ;  /* 0x0000003f04137290 */ /* 0x000fc6000fffe13f */
[----:B------:R-:W-:Y:S02]  /*76e0*/  ULDC.64 UR4, c[0x0][0x330] ;  /* 0x0000cc0000047ab9 */ /* 0x000fe40000000a00 */
[----:B------:R-:W-:-:S04]  /*76f0*/  UIMAD.WIDE.U32 UR22, UR19, UR4, URZ ;  /* 0x00000004131672a5 */ /* 0x000fc8000f8e003f */
[----:B------:R-:W-:-:S04]  /*7700*/  @UP0 USHF.R.U32.HI UR19, URZ, UR5, UR23 ;  /* 0x000000053f130299 */ /* 0x000fc80008011617 */
[----:B------:R-:W-:Y:S01]  /*7710*/  ULOP3.LUT UR19, URZ, UR19, URZ, 0x33, !UPT ;  /* 0x000000133f137292 */ /* 0x000fe2000f8e333f */
[----:B------:R-:W-:Y:S05]  /*7720*/  BRA `(.L_x_518) ;  /* 0x0000006000007947 */ /* 0x000fea0003800000 */
.L_x_517:
[----:B------:R-:W-:Y:S02]  /*7730*/  UMOV UR5, 0x1 ;  /* 0x0000000100057882 */ /* 0x000fe40000000000 */
[----:B------:R-:W-:Y:S02]  /*7740*/  ULDC UR4, c[0x0][0x32c] ;  /* 0x0000cb0000047ab9 */ /* 0x000fe40000000800 */
[----:B------:R-:W-:-:S03]  /*7750*/  UISETP.NE.AND UP0, UPT, UR5, UR4, UPT ;  /* 0x000000040500728c */ /* 0x000fc6000bf05270 */
[----:B------:R-:W-:Y:S02]  /*7760*/  ULDC.64 UR4, c[0x0][0x330] ;  /* 0x0000cc0000047ab9 */ /* 0x000fe40000000a00 */
[----:B------:R-:W-:-:S06]  /*7770*/  UIMAD.WIDE.U32 UR22, UR19, UR4, URZ ;  /* 0x00000004131672a5 */ /* 0x000fcc000f8e003f */
[----:B------:R-:W-:Y:S02]  /*7780*/  @UP0 USHF.R.U32.HI UR19, URZ, UR5, UR23 ;  /* 0x000000053f130299 */ /* 0x000fe40008011617 */
.L_x_518:
[----:B------:R-:W-:Y:S02]  /*7790*/  ULDC UR4, c[0x0][0x32c] ;  /* 0x0000cb0000047ab9 */ /* 0x000fe40000000800 */
[----:B------:R-:W-:-:S04]  /*77a0*/  UIMAD UR4, UR19, UR4, UR4 ;  /* 0x00000004130472a4 */ /* 0x000fc8000f8e0204 */
[----:B------:R-:W-:-:S04]  /*77b0*/  UISETP.LT.AND UP0, UPT, UR18, UR4, UPT ;  /* 0x000000041200728c */ /* 0x000fc8000bf01270 */
[----:B------:R-:W-:-:S03]  /*77c0*/  USEL UR18, UR18, UR4, UP0 ;  /* 0x0000000412127287 */ /* 0x000fc60008000000 */
.L_x_516:
[----:B------:R-:W1:Y:S01]  /*77d0*/  R2UR UR4, R230 ;  /* 0x00000000e60473c2 */ /* 0x000e6200000e0000 */
[----:B------:R-:W-:-:S04]  /*77e0*/  UIMAD.WIDE UR18, UR18, 0x2aaaaaab, URZ ;  /* 0x2aaaaaab121278a5 */ /* 0x000fc8000f8e023f */
[----:B------:R-:W-:-:S04]  /*77f0*/  USHF.R.U32.HI UR5, URZ, 0x1f, UR19 ;  /* 0x0000001f3f057899 */ /* 0x000fc80008011613 */
[----:B------:R-:W-:-:S04]  /*7800*/  ULEA.HI.SX32 UR5, UR19, UR5, 0x1c ;  /* 0x0000000513057291 */ /* 0x000fc8000f8fe23f */
[----:B-1----:R-:W-:-:S04]  /*7810*/  UISETP.LT.AND UP0, UPT, UR4, UR5, UPT ;  /* 0x000000050400728c */ /* 0x002fc8000bf01270 */
[----:B------:R-:W-:-:S06]  /*7820*/  USEL UR4, UR4, UR5, !UP0 ;  /* 0x0000000504047287 */ /* 0x000fcc000c000000 */
[----:B------:R-:W-:-:S13]  /*7830*/  ISETP.GE.AND P0, PT, R244, UR4, PT ;  /* 0x00000004f4007c0c */ /* 0x000fda000bf06270 */
[----:B------:R-:W-:Y:S05]  /*7840*/  @!P0 BRA `(.L_x_519) ;  /* 0x00005db000008947 */ /* 0x000fea0003800000 */
[----:B------:R-:W-:Y:S01]  /*7850*/  IMAD.MOV.U32 R166, RZ, RZ, R2 ;  /* 0x000000ffffa67224 */ /* 0x000fe200078e0002 */
[----:B------:R-:W-:Y:S01]  /*7860*/  MOV R164, R44 ;  /* 0x0000002c00a47202 */ /* 0x000fe20000000f00 */
[----:B------:R-:W-:Y:S01]  /*7870*/  IMAD.MOV.U32 R167, RZ, RZ, R3 ;  /* 0x000000ffffa77224 */ /* 0x000fe200078e0003 */
[----:B------:R-:W-:Y:S02]  /*7880*/  MOV R165, R0 ;  /* 0x0000000000a57202 */ /* 0x000fe40000000f00 */
.L_x_538:
[----:B------:R-:W-:Y:S04]  /*7890*/  DEPBAR.LE SB0, 0x0 ;  /* 0x000080000000791a */ /* 0x000fe80000000000 */
[----:B------:R-:W-:Y:S01]  /*78a0*/  BAR.SYNC.DEFER_BLOCKING 0x0 ;  /* 0x0000000000007b1d */ /* 0x000fe20000010000 */
[----:B------:R-:W-:Y:S05]  /*78b0*/  ISETP.GT.AND P0, PT, R230, R244, PT ;  /* 0x000000f4e600720c */ /* 0x000fea0003f04270 */
[----:B------:R1:W2:Y:S04]  /*78c0*/  LDSM.16.M88.4 R96, [R228+0x6100] ;  /* 0x00610000e460783b */ /* 0x0002a80000000200 */
[----:B------:R1:W3:Y:S04]  /*78d0*/  LDSM.16.M88.4 R92, [R228+0x8100] ;  /* 0x00810000e45c783b */ /* 0x0002e80000000200 */
[----:B------:R1:W4:Y:S04]  /*78e0*/  LDSM.16.M88.4 R16, [R227+0x3100] ;  /* 0x00310000e310783b */ /* 0x0003280000000200 */
[----:B------:R1:W1:Y:S04]  /*78f0*/  LDSM.16.M88.4 R32, [R227+0x3900] ;  /* 0x00390000e320783b */ /* 0x0002680000000200 */
[----:B------:R1:W1:Y:S04]  /*7900*/  LDSM.16.M88.4 R48, [R227+0x4100] ;  /* 0x00410000e330783b */ /* 0x0002680000000200 */
[----:B------:R1:W1:Y:S04]  /*7910*/  LDSM.16.M88.4 R64, [R227+0x4900] ;  /* 0x00490000e340783b */ /* 0x0002680000000200 */
[----:B------:R1:W1:Y:S04]  /*7920*/  LDSM.16.M88.4 R80, [R227+0x5100] ;  /* 0x00510000e350783b */ /* 0x0002680000000200 */
[----:B------:R1:W1:Y:S04]  /*7930*/  LDSM.16.M88.4 R168, [R227+0x5900] ;  /* 0x00590000e3a8783b */ /* 0x0002680000000200 */
[----:B------:R1:W1:Y:S04]  /*7940*/  LDSM.16.M88.4 R172, [R224+0x6100] ;  /* 0x00610000e0ac783b */ /* 0x0002680000000200 */
[----:B------:R1:W1:Y:S04]  /*7950*/  LDSM.16.M88.4 R180, [R224+0x8100] ;  /* 0x00810000e0b4783b */ /* 0x0002680000000200 */
[----:B------:R1:W1:Y:S04]  /*7960*/  LDSM.16.M88.4 R176, [R226] ;  /* 0x00000000e2b0783b */ /* 0x0002680000000200 */
[----:B------:R1:W1:Y:S04]  /*7970*/  LDSM.16.M88.4 R184, [R217] ;  /* 0x00000000d9b8783b */ /* 0x0002680000000200 */
[----:B------:R1:W1:Y:S04]  /*7980*/  LDSM.16.M88.4 R188, [R216] ;  /* 0x00000000d8bc783b */ /* 0x0002680000000200 */
[----:B------:R1:W1:Y:S04]  /*7990*/  LDSM.16.M88.4 R192, [R215] ;  /* 0x00000000d7c0783b */ /* 0x0002680000000200 */
[----:B------:R1:W1:Y:S04]  /*79a0*/  LDSM.16.M88.4 R196, [R214] ;  /* 0x00000000d6c4783b */ /* 0x0002680000000200 */
[----:B------:R1:W1:Y:S01]  /*79b0*/  LDSM.16.M88.4 R200, [R213] ;  /* 0x00000000d5c8783b */ /* 0x0002620000000200 */
[----:B------:R-:W-:-:S05]  /*79c0*/  @P0 BRA `(.L_x_520) ;  /* 0x000002b000000947 */ /* 0x000fca0003800000 */
[----:B--234-:R-:W-:Y:S01]  /*79d0*/  SHF.R.S32.HI R0, RZ, 0x1f, R232 ;  /* 0x0000001fff007819 */ /* 0x01cfe200000114e8 */
[----:B------:R-:W-:Y:S01]  /*79e0*/  IMAD.WIDE.U32 R4, R232, c[0x0][0x208], RZ ;  /* 0x00008200e8047a25 */ /* 0x000fe200078e00ff */
[----:B------:R-:W-:Y:S03]  /*79f0*/  SHF.R.S32.HI R2, RZ, 0x1f, R231 ;  /* 0x0000001fff027819 */ /* 0x000fe600000114e7 */
[----:B------:R-:W-:Y:S02]  /*7a00*/  IMAD R0, R0, c[0x0][0x208], RZ ;  /* 0x0000820000007a24 */ /* 0x000fe400078e02ff */
[----:B------:R-:W-:Y:S02]  /*7a10*/  IMAD R2, R2, c[0x0][0x218], RZ ;  /* 0x0000860002027a24 */ /* 0x000fe400078e02ff */
[----:B------:R-:W-:Y:S02]  /*7a20*/  IMAD R0, R232, c[0x0][0x20c], R0 ;  /* 0x00008300e8007a24 */ /* 0x000fe400078e0200 */
[----:B------:R-:W-:Y:S02]  /*7a30*/  IMAD R2, R231, c[0x0][0x21c], R2 ;  /* 0x00008700e7027a24 */ /* 0x000fe400078e0202 */
[----:B------:R-:W-:Y:S04]  /*7a40*/  IMAD.IADD R5, R5, 0x1, R0 ;  /* 0x0000000105057824 */ /* 0x000fe800078e0200 */
[----:B------:R-:W-:Y:S05]  /*7a50*/  IMAD.WIDE.U32 R4, R231, c[0x0][0x218], R4 ;  /* 0x00008600e7047a25 */ /* 0x000fea00078e0004 */
[----:B------:R-:W-:Y:S04]  /*7a60*/  IADD3 R0, P0, R4, UR20, RZ ;  /* 0x0000001404007c10 */ /* 0x000fe8000ff1e0ff */
[----:B------:R-:W-:Y:S02]  /*7a70*/  IADD3.X R2, R5, UR12, R2, P0, !PT ;  /* 0x0000000c05027c10 */ /* 0x000fe400087fe402 */
[C---:B------:R-:W-:Y:S04]  /*7a80*/  LEA R20, P0, R0.reuse, c[0x0][0x1f8], 0x1 ;  /* 0x00007e0000147a11 */ /* 0x040fe800078008ff */
[----:B------:R-:W-:Y:S01]  /*7a90*/  LEA.HI.X R0, R0, c[0x0][0x1fc], R2, 0x1, P0 ;  /* 0x00007f0000007a11 */ /* 0x000fe200000f0c02 */
[----:B------:R-:W2:Y:S04]  /*7aa0*/  SHFL.IDX PT, R11, R20, RZ, 0x181f ;  /* 0x00181fff140b7589 */ /* 0x000ea800000e0000 */
[----:B------:R-:W3:Y:S04]  /*7ab0*/  SHFL.IDX PT, R12, R0, RZ, 0x181f ;  /* 0x00181fff000c7589 */ /* 0x000ee800000e0000 */
[----:B------:R-:W4:Y:S04]  /*7ac0*/  SHFL.IDX PT, R9, R20, 0x1, 0x181f ;  /* 0x00381f0014097f89 */ /* 0x000f2800000e0000 */
[----:B------:R-:W-:Y:S04]  /*7ad0*/  SHFL.IDX PT, R7, R20, 0x2, 0x181f ;  /* 0x00581f0014077f89 */ /* 0x000fe800000e0000 */
[----:B------:R-:W5:Y:S04]  /*7ae0*/  SHFL.IDX PT, R10, R0, 0x1, 0x181f ;  /* 0x00381f00000a7f89 */ /* 0x000f6800000e0000 */
[----:B------:R-:W1:Y:S04]  /*7af0*/  SHFL.IDX PT, R5, R20, 0x3, 0x181f ;  /* 0x00781f0014057f89 */ /* 0x000e6800000e0000 */
[----:B------:R-:W-:Y:S04]  /*7b00*/  SHFL.IDX PT, R8, R0, 0x2, 0x181f ;  /* 0x00581f0000087f89 */ /* 0x000fe800000e0000 */
[----:B------:R-:W1:Y:S04]  /*7b10*/  SHFL.IDX PT, R3, R20, 0x4, 0x181f ;  /* 0x00981f0014037f89 */ /* 0x000e6800000e0000 */
[----:B------:R1:W-:Y:S04]  /*7b20*/  SHFL.IDX PT, R2, R20, 0x5, 0x181f ;  /* 0x00b81f0014027f89 */ /* 0x0003e800000e0000 */
[----:B------:R-:W1:Y:S04]  /*7b30*/  SHFL.IDX PT, R6, R0, 0x3, 0x181f ;  /* 0x00781f0000067f89 */ /* 0x000e6800000e0000 */
[----:B------:R-:W1:Y:S04]  /*7b40*/  SHFL.IDX PT, R4, R0, 0x4, 0x181f ;  /* 0x00981f0000047f89 */ /* 0x000e6800000e0000 */
[----:B------:R-:W1:Y:S01]  /*7b50*/  SHFL.IDX PT, R0, R0, 0x5, 0x181f ;  /* 0x00b81f0000007f89 */ /* 0x000e6200000e0000 */
[-C--:B--2---:R-:W-:Y:S05]  /*7b60*/  IADD3 R14, P0, R11, R236.reuse, RZ ;  /* 0x000000ec0b0e7210 */ /* 0x084fea0007f1e0ff */
[--C-:B---3--:R-:W-:Y:S01]  /*7b70*/  IMAD.X R15, R12, 0x1, R235.reuse, P0 ;  /* 0x000000010c0f7824 */ /* 0x108fe200000e06eb */
[-C--:B----4-:R-:W-:Y:S04]  /*7b80*/  IADD3 R12, P0, R9, R236.reuse, RZ ;  /* 0x000000ec090c7210 */ /* 0x090fe80007f1e0ff */
[----:B------:R2:W-:Y:S01]  /*7b90*/  LDGSTS.E.BYPASS.LTC128B.128 [R239], [R14.64], !P4 ;  /* 0x000000000eef7fae */ /* 0x0005e2000e101d50 */
[--C-:B-----5:R-:W-:Y:S01]  /*7ba0*/  IMAD.X R13, R10, 0x1, R235.reuse, P0 ;  /* 0x000000010a0d7824 */ /* 0x120fe200000e06eb */
[-C--:B-1----:R-:W-:Y:S02]  /*7bb0*/  IADD3 R10, P2, R5, R236.reuse, RZ ;  /* 0x000000ec050a7210 */ /* 0x082fe40007f5e0ff */
[-C--:B------:R-:W-:Y:S02]  /*7bc0*/  IADD3 R20, P1, R3, R236.reuse, RZ ;  /* 0x000000ec03147210 */ /* 0x080fe40007f3e0ff */
[----:B------:R1:W-:Y:S01]  /*7bd0*/  LDGSTS.E.BYPASS.LTC128B.128 [R239+0x800], [R12.64], !P4 ;  /* 0x008000000cef7fae */ /* 0x0003e2000e101d50 */
[--C-:B------:R-:W-:Y:S01]  /*7be0*/  IMAD.X R11, R6, 0x1, R235.reuse, P2 ;  /* 0x00000001060b7824 */ /* 0x100fe200010e06eb */
[-C--:B------:R-:W-:Y:S01]  /*7bf0*/  IADD3 R2, P0, R2, R236.reuse, RZ ;  /* 0x000000ec02027210 */ /* 0x080fe20007f1e0ff */
[----:B------:R-:W-:Y:S03]  /*7c00*/  IMAD.X R21, R4, 0x1, R235, P1 ;  /* 0x0000000104157824 */ /* 0x000fe600008e06eb */
[-C--:B------:R-:W-:Y:S02]  /*7c10*/  IADD3.X R3, R0, R235.reuse, RZ, P0, !PT ;  /* 0x000000eb00037210 */ /* 0x080fe400007fe4ff */
[----:B--2---:R-:W-:Y:S04]  /*7c20*/  IADD3 R14, P5, R7, R236, RZ ;  /* 0x000000ec070e7210 */ /* 0x004fe80007fbe0ff */
[----:B------:R-:W-:Y:S05]  /*7c30*/  IADD3.X R15, R8, R235, RZ, P5, !PT ;  /* 0x000000eb080f7210 */ /* 0x000fea0002ffe4ff */
[----:B------:R1:W-:Y:S04]  /*7c40*/  LDGSTS.E.BYPASS.LTC128B.128 [R239+0x1000], [R14.64], !P4 ;  /* 0x010000000eef7fae */ /* 0x0003e8000e101d50 */
[----:B------:R1:W-:Y:S04]  /*7c50*/  LDGSTS.E.BYPASS.LTC128B.128 [R239+0x1800], [R10.64], !P4 ;  /* 0x018000000aef7fae */ /* 0x0003e8000e101d50 */
[----:B------:R1:W-:Y:S04]  /*7c60*/  LDGSTS.E.BYPASS.LTC128B.128 [R239+0x2000], [R20.64], !P4 ;  /* 0x0200000014ef7fae */ /* 0x0003e8000e101d50 */
[----:B------:R1:W-:Y:S02]  /*7c70*/  LDGSTS.E.BYPASS.LTC128B.128 [R239+0x2800], [R2.64], !P4 ;  /* 0x0280000002ef7fae */ /* 0x0003e4000e101d50 */
.L_x_520:
[-C--:B--234-:R-:W-:Y:S01]  /*7c80*/  HMMA.16816.F32 R4, R96, R16.reuse, RZ ;  /* 0x000000106004723c */ /* 0x09cfe200000018ff */
[----:B------:R-:W-:Y:S02]  /*7c90*/  LDSM.16.M88.4 R204, [R222+0x4100] ;  /* 0x00410000decc783b */ /* 0x000fe40000000200 */
[----:B------:R-:W-:Y:S05]  /*7ca0*/  ISETP.GT.AND P0, PT, R244, R230, PT ;  /* 0x000000e6f400720c */ /* 0x000fea0003f04270 */
[C---:B-1----:R-:W-:Y:S01]  /*7cb0*/  HMMA.16816.F32 R8, R92.reuse, R16, RZ ;  /* 0x000000105c08723c */ /* 0x042fe200000018ff */
[----:B------:R-:W0:Y:S07]  /*7cc0*/  LDGDEPBAR ;  /* 0x00000000000079af */ /* 0x000e2e0000000000 */
[-C--:B------:R-:W-:Y:S01]  /*7cd0*/  HMMA.16816.F32 R12, R92, R18.reuse, RZ ;  /* 0x000000125c0c723c */ /* 0x080fe200000018ff */
[----:B------:R-:W-:Y:S07]  /*7ce0*/  LDSM.16.M88.4 R208, [R222+0x4900] ;  /* 0x00490000ded0783b */ /* 0x000fee0000000200 */
[C---:B------:R-:W-:Y:S08]  /*7cf0*/  HMMA.16816.F32 R16, R96.reuse, R18, RZ ;  /* 0x000000126010723c */ /* 0x040ff000000018ff */
[-C--:B------:R-:W-:Y:S08]  /*7d00*/  HMMA.16816.F32 R20, R96, R32.reuse, RZ ;  /* 0x000000206014723c */ /* 0x080ff000000018ff */
        /* <DEDUP_REMOVED lines=18> */
[----:B------:R-:W-:Y:S01]  /*7e30*/  HMMA.16816.F32 R96, R96, R170, RZ ;  /* 0x000000aa6060723c */ /* 0x000fe200000018ff */
        /* <DEDUP_REMOVED lines=29> */
[----:B------:R-:W-:Y:S07]  /*8010*/  LDSM.16.M88.4 R180, [R221+0x6100] ;  /* 0x00610000ddb4783b */ /* 0x000fee0000000200 */
[----:B------:R-:W-:Y:S01]  /*8020*/  HMMA.16816.F32 R96, R172, R202, R96 ;  /* 0x000000caac60723c */ /* 0x000fe20000001860 */
[----:B------:R-:W4:Y:S07]  /*8030*/  LDSM.16.M88.4 R172, [R222+0x5100] ;  /* 0x00510000deac783b */ /* 0x000f2e0000000200 */
[-C--:B-1----:R-:W-:Y:S01]  /*8040*/  HMMA.16816.F32 R4, R168, R176.reuse, R4 ;  /* 0x000000b0a804723c */ /* 0x082fe20000001804 */
[----:B------:R-:W-:Y:S07]  /*8050*/  LDSM.16.M88.4 R200, [R212+0x1000] ;  /* 0x00100000d4c8783b */ /* 0x000fee0000000200 */
[C---:B--2---:R-:W-:Y:S08]  /*8060*/  HMMA.16816.F32 R8, R184.reuse, R176, R8 ;  /* 0x000000b0b808723c */ /* 0x044ff00000001808 */
[-C--:B------:R-:W-:Y:S08]  /*8070*/  HMMA.16816.F32 R12, R184, R178.reuse, R12 ;  /* 0x000000b2b80c723c */ /* 0x080ff0000000180c */
[C---:B------:R-:W-:Y:S01]  /*8080*/  HMMA.16816.F32 R16, R168.reuse, R178, R16 ;  /* 0x000000b2a810723c */ /* 0x040fe20000001810 */
[----:B------:R-:W1:Y:S07]  /*8090*/  LDSM.16.M88.4 R176, [R222+0x5900] ;  /* 0x00590000deb0783b */ /* 0x000e6e0000000200 */
[-C--:B---3--:R-:W-:Y:S08]  /*80a0*/  HMMA.16816.F32 R20, R168, R188.reuse, R20 ;  /* 0x000000bca814723c */ /* 0x088ff00000001814 */
        /* <DEDUP_REMOVED lines=13> */
[----:B------:R-:W5:Y:S07]  /*8180*/  LDSM.16.M88.4 R208, [R212+0x2000] ;  /* 0x00200000d4d0783b */ /* 0x000f6e0000000200 */
[-C--:B----4-:R-:W-:Y:S08]  /*8190*/  HMMA.16816.F32 R68, R168, R172.reuse, R68 ;  /* 0x000000aca844723c */ /* 0x090ff00000001844 */
[C---:B------:R-:W-:Y:S08]  /*81a0*/  HMMA.16816.F32 R72, R184.reuse, R172, R72 ;  /* 0x000000acb848723c */ /* 0x040ff00000001848 */
[-C--:B------:R-:W-:Y:S08]  /*81b0*/  HMMA.16816.F32 R76, R184, R174.reuse, R76 ;  /* 0x000000aeb84c723c */ /* 0x080ff0000000184c */
[C---:B------:R-:W-:Y:S01]  /*81c0*/  HMMA.16816.F32 R80, R168.reuse, R174, R80 ;  /* 0x000000aea850723c */ /* 0x040fe20000001850 */
[----:B------:R-:W4:Y:S01]  /*81d0*/  LDSM.16.M88.4 R172, [R212+0x2800] ;  /* 0x00280000d4ac783b */ /* 0x000f220000000200 */
[----:B------:R-:W-:Y:S06]  /*81e0*/  DEPBAR.LE SB0, 0x0 ;  /* 0x000080000000791a */ /* 0x000fec0000000000 */
[-C--:B-1----:R-:W-:Y:S01]  /*81f0*/  HMMA.16816.F32 R84, R168, R176.reuse, R84 ;  /* 0x000000b0a854723c */ /* 0x082fe20000001854 */
[----:B------:R-:W-:Y:S07]  /*8200*/  BAR.SYNC.DEFER_BLOCKING 0x0 ;  /* 0x0000000000007b1d */ /* 0x000fee0000010000 */
[C---:B------:R-:W-:Y:S08]  /*8210*/  HMMA.16816.F32 R88, R184.reuse, R176, R88 ;  /* 0x000000b0b858723c */ /* 0x040ff00000001858 */
[-C--:B------:R-:W-:Y:S08]  /*8220*/  HMMA.16816.F32 R92, R184, R178.reuse, R92 ;  /* 0x000000b2b85c723c */ /* 0x080ff0000000185c */
[----:B------:R-:W-:Y:S08]  /*8230*/  HMMA.16816.F32 R96, R168, R178, R96 ;  /* 0x000000b2a860723c */ /* 0x000ff00000001860 */
[-C--:B--2---:R-:W-:Y:S08]  /*8240*/  HMMA.16816.F32 R4, R180, R188.reuse, R4 ;  /* 0x000000bcb404723c */ /* 0x084ff00000001804 */
        /* <DEDUP_REMOVED lines=15> */
[-C--:B-----5:R-:W-:Y:S08]  /*8340*/  HMMA.16816.F32 R68, R180, R208.reuse, R68 ;  /* 0x000000d0b444723c */ /* 0x0a0ff00000001844 */
[C---:B------:R-:W-:Y:S08]  /*8350*/  HMMA.16816.F32 R72, R192.reuse, R208, R72 ;  /* 0x000000d0c048723c */ /* 0x040ff00000001848 */
[-C--:B------:R-:W-:Y:S08]  /*8360*/  HMMA.16816.F32 R76, R192, R210.reuse, R76 ;  /* 0x000000d2c04c723c */ /* 0x080ff0000000184c */
[C---:B------:R-:W-:Y:S08]  /*8370*/  HMMA.16816.F32 R80, R180.reuse, R210, R80 ;  /* 0x000000d2b450723c */ /* 0x040ff00000001850 */
[-C--:B----4-:R-:W-:Y:S08]  /*8380*/  HMMA.16816.F32 R84, R180, R172.reuse, R84 ;  /* 0x000000acb454723c */ /* 0x090ff00000001854 */
[C---:B------:R-:W-:Y:S08]  /*8390*/  HMMA.16816.F32 R88, R192.reuse, R172, R88 ;  /* 0x000000acc058723c */ /* 0x040ff00000001858 */
[-C--:B------:R-:W-:Y:S08]  /*83a0*/  HMMA.16816.F32 R92, R192, R174.reuse, R92 ;  /* 0x000000aec05c723c */ /* 0x080ff0000000185c */
[----:B------:R-:W-:Y:S01]  /*83b0*/  HMMA.16816.F32 R96, R180, R174, R96 ;  /* 0x000000aeb460723c */ /* 0x000fe20000001860 */
[----:B------:R-:W-:-:S07]  /*83c0*/  @!P0 BRA `(.L_x_521) ;  /* 0x000003a000008947 */ /* 0x000fce0003800000 */
[----:B------:R-:W-:Y:S01]  /*83d0*/  PLOP3.LUT P1, PT, PT, PT, UP3, 0x80, 0x0 ;  /* 0x000000000000781c */ /* 0x000fe20003f2f038 */
[----:B------:R-:W-:Y:S01]  /*83e0*/  IMAD R232, R244, 0x60, R234 ;  /* 0x00000060f4e87824 */ /* 0x000fe200078e02ea */
[----:B------:R-:W-:Y:S01]  /*83f0*/  PLOP3.LUT P0, PT, PT, PT, UP3, 0x80, 0x0 ;  /* 0x000000000000781c */ /* 0x000fe20003f0f038 */
[----:B------:R-:W-:Y:S03]  /*8400*/  IMAD.MOV.U32 R231, RZ, RZ, RZ ;  /* 0x000000ffffe77224 */ /* 0x000fe600078e00ff */
[----:B------:R-:W-:Y:S05]  /*8410*/  IADD3 R232, R232, -0x60, R233 ;  /* 0xffffffa0e8e87810 */ /* 0x000fea0007ffe0e9 */
[----:B------:R-:W-:Y:S02]  /*8420*/  IMAD.MOV.U32 R0, RZ, RZ, R232 ;  /* 0x000000ffff007224 */ /* 0x000fe400078e00e8 */
[----:B------:R-:W-:Y:S05]  /*8430*/  @P1 IMAD.HI.U32 R2, R232, c[0x0][0x2bc], RZ ;  /* 0x0000af00e8021a27 */ /* 0x000fea00078e00ff */
[----:B------:R-:W-:Y:S04]  /*8440*/  @P0 SHF.R.U32.HI R0, RZ, c[0x0][0x2c0], R2 ;  /* 0x0000b000ff000a19 */ /* 0x000fe80000011602 */
[C---:B------:R-:W-:Y:S04]  /*8450*/  @!P3 IADD3 R168, P0, R0.reuse, UR14, RZ ;  /* 0x0000000e00a8bc10 */ /* 0x040fe8000ff1e0ff */
[----:B------:R-:W-:Y:S01]  /*8460*/  @!P3 LEA.HI.X.SX32 R3, R0, UR7, 0x1, P0 ;  /* 0x000000070003bc11 */ /* 0x000fe200080f0eff */
[----:B------:R-:W-:Y:S01]  /*8470*/  IMAD.MOV R0, RZ, RZ, -R0 ;  /* 0x000000ffff007224 */ /* 0x000fe200078e0a00 */
[----:B------:R-:W-:Y:S03]  /*8480*/  @!P3 LEA R2, P0, R168, c[0x0][0x2a0], 0x2 ;  /* 0x0000a800a802ba11 */ /* 0x000fe600078010ff */
        /* <DEDUP_REMOVED lines=12> */
[----:B------:R-:W-:Y:S05]  /*8550*/  IMAD R0, R231, c[0x0][0x1f4], R0 ;  /* 0x00007d00e7007a24 */ /* 0x000fea00078e0200 */
[----:B------:R-:W-:Y:S02]  /*8560*/  IADD3.X R0, R3, UR6, R0, P0, !PT ;  /* 0x0000000603007c10 */ /* 0x000fe400087fe400 */
[C---:B------:R-:W-:Y:S04]  /*8570*/  LEA R180, P0, R2.reuse, c[0x0][0x1c8], 0x1 ;  /* 0x0000720002b47a11 */ /* 0x040fe800078008ff */
[----:B------:R-:W-:Y:S01]  /*8580*/  LEA.HI.X R0, R2, c[0x0][0x1cc], R0, 0x1, P0 ;  /* 0x0000730002007a11 */ /* 0x000fe200000f0c00 */
[----:B------:R-:W1:Y:S04]  /*8590*/  SHFL.IDX PT, R175, R180, RZ, 0x181f ;  /* 0x00181fffb4af7589 */ /* 0x000e6800000e0000 */
[----:B------:R-:W2:Y:S04]  /*85a0*/  SHFL.IDX PT, R176, R0, RZ, 0x181f ;  /* 0x00181fff00b07589 */ /* 0x000ea800000e0000 */
[----:B------:R-:W3:Y:S04]  /*85b0*/  SHFL.IDX PT, R173, R180, 0x1, 0x181f ;  /* 0x00381f00b4ad7f89 */ /* 0x000ee800000e0000 */
[----:B------:R-:W-:Y:S04]  /*85c0*/  SHFL.IDX PT, R171, R180, 0x2, 0x181f ;  /* 0x00581f00b4ab7f89 */ /* 0x000fe800000e0000 */
[----:B------:R-:W4:Y:S04]  /*85d0*/  SHFL.IDX PT, R174, R0, 0x1, 0x181f ;  /* 0x00381f0000ae7f89 */ /* 0x000f2800000e0000 */
[----:B------:R-:W5:Y:S04]  /*85e0*/  SHFL.IDX PT, R169, R180, 0x3, 0x181f ;  /* 0x00781f00b4a97f89 */ /* 0x000f6800000e0000 */
[----:B------:R-:W-:Y:S01]  /*85f0*/  SHFL.IDX PT, R172, R0, 0x2, 0x181f ;  /* 0x00581f0000ac7f89 */ /* 0x000fe200000e0000 */
[-C--:B-1----:R-:W-:Y:S03]  /*8600*/  IADD3 R178, P0, R175, R236.reuse, RZ ;  /* 0x000000ecafb27210 */ /* 0x082fe60007f1e0ff */
[----:B------:R-:W1:Y:S02]  /*8610*/  SHFL.IDX PT, R3, R180, 0x4, 0x181f ;  /* 0x00981f00b4037f89 */ /* 0x000e6400000e0000 */
[--C-:B--2---:R-:W-:Y:S02]  /*8620*/  IMAD.X R179, R176, 0x1, R235.reuse, P0 ;  /* 0x00000001b0b37824 */ /* 0x104fe400000e06eb */
[----:B------:R1:W2:Y:S01]  /*8630*/  SHFL.IDX PT, R2, R180, 0x5, 0x181f ;  /* 0x00b81f00b4027f89 */ /* 0x0002a200000e0000 */
[-C--:B---3--:R-:W-:Y:S03]  /*8640*/  IADD3 R176, P0, R173, R236.reuse, RZ ;  /* 0x000000ecadb07210 */ /* 0x088fe60007f1e0ff */
[----:B------:R3:W-:Y:S04]  /*8650*/  LDGSTS.E.BYPASS.LTC128B.128 [R229+0x3100], [R178.64], !P4 ;  /* 0x03100000b2e57fae */ /* 0x0007e8000e101d50 */
[----:B------:R-:W3:Y:S01]  /*8660*/  SHFL.IDX PT, R170, R0, 0x3, 0x181f ;  /* 0x00781f0000aa7f89 */ /* 0x000ee200000e0000 */
[--C-:B----4-:R-:W-:Y:S03]  /*8670*/  IMAD.X R177, R174, 0x1, R235.reuse, P0 ;  /* 0x00000001aeb17824 */ /* 0x110fe600000e06eb */
[----:B------:R-:W4:Y:S01]  /*8680*/  SHFL.IDX PT, R168, R0, 0x4, 0x181f ;  /* 0x00981f0000a87f89 */ /* 0x000f2200000e0000 */
[-C--:B-----5:R-:W-:Y:S03]  /*8690*/  IADD3 R174, P2, R169, R236.reuse, RZ ;  /* 0x000000eca9ae7210 */ /* 0x0a0fe60007f5e0ff */
[----:B------:R-:W5:Y:S04]  /*86a0*/  SHFL.IDX PT, R0, R0, 0x5, 0x181f ;  /* 0x00b81f0000007f89 */ /* 0x000f6800000e0000 */
[----:B------:R5:W-:Y:S01]  /*86b0*/  LDGSTS.E.BYPASS.LTC128B.128 [R229+0x3900], [R176.64], !P4 ;  /* 0x03900000b0e57fae */ /* 0x000be2000e101d50 */
[-C--:B-1----:R-:W-:Y:S02]  /*86c0*/  IADD3 R180, P1, R3, R236.reuse, RZ ;  /* 0x000000ec03b47210 */ /* 0x082fe40007f3e0ff */
[-C--:B--2---:R-:W-:Y:S02]  /*86d0*/  IADD3 R2, P0, R2, R236.reuse, RZ ;  /* 0x000000ec02027210 */ /* 0x084fe40007f1e0ff */
[----:B---3--:R-:W-:Y:S01]  /*86e0*/  IADD3 R178, P5, R171, R236, RZ ;  /* 0x000000ecabb27210 */ /* 0x008fe20007fbe0ff */
[--C-:B------:R-:W-:Y:S04]  /*86f0*/  IMAD.X R175, R170, 0x1, R235.reuse, P2 ;  /* 0x00000001aaaf7824 */ /* 0x100fe800010e06eb */
[--C-:B------:R-:W-:Y:S02]  /*8700*/  IMAD.X R179, R172, 0x1, R235.reuse, P5 ;  /* 0x00000001acb37824 */ /* 0x100fe400028e06eb */
[--C-:B----4-:R-:W-:Y:S02]  /*8710*/  IMAD.X R181, R168, 0x1, R235.reuse, P1 ;  /* 0x00000001a8b57824 */ /* 0x110fe400008e06eb */
[----:B-----5:R-:W-:Y:S01]  /*8720*/  IMAD.X R3, R0, 0x1, R235, P0 ;  /* 0x0000000100037824 */ /* 0x020fe200000e06eb */
[----:B------:R1:W-:Y:S04]  /*8730*/  LDGSTS.E.BYPASS.LTC128B.128 [R229+0x4100], [R178.64], !P4 ;  /* 0x04100000b2e57fae */ /* 0x0003e8000e101d50 */
[----:B------:R1:W-:Y:S04]  /*8740*/  LDGSTS.E.BYPASS.LTC128B.128 [R229+0x4900], [R174.64], !P4 ;  /* 0x04900000aee57fae */ /* 0x0003e8000e101d50 */
[----:B------:R1:W-:Y:S04]  /*8750*/  LDGSTS.E.BYPASS.LTC128B.128 [R229+0x5100], [R180.64], !P4 ;  /* 0x05100000b4e57fae */ /* 0x0003e8000e101d50 */
[----:B------:R1:W-:Y:S02]  /*8760*/  LDGSTS.E.BYPASS.LTC128B.128 [R229+0x5900], [R2.64], !P4 ;  /* 0x0590000002e57fae */ /* 0x0003e4000e101d50 */
.L_x_521:
[----:B------:R-:W-:Y:S01]  /*8770*/  IMAD.MOV.U32 R171, RZ, RZ, R237 ;  /* 0x000000ffffab7224 */ /* 0x000fe200078e00ed */
[----:B------:R-:W-:Y:S01]  /*8780*/  PLOP3.LUT P1, PT, PT, PT, UP2, 0x80, 0x0 ;  /* 0x000000000000781c */ /* 0x000fe20003f2f028 */
[----:B------:R-:W0:Y:S01]  /*8790*/  LDGDEPBAR ;  /* 0x00000000000079af */ /* 0x000e220000000000 */
[----:B------:R-:W-:Y:S01]  /*87a0*/  PLOP3.LUT P0, PT, PT, PT, UP2, 0x80, 0x0 ;  /* 0x000000000000781c */ /* 0x000fe20003f0f028 */
[----:B------:R-:W-:Y:S05]  /*87b0*/  IMAD R170, R244, -0x60, RZ ;  /* 0xffffffa0f4aa7824 */ /* 0x000fea00078e02ff */
[----:B-1----:R-:W-:Y:S05]  /*87c0*/  IADD3 R2, -R238, 0x1, R170 ;  /* 0x00000001ee027810 */ /* 0x002fea0007ffe1aa */
[----:B------:R-:W-:Y:S05]  /*87d0*/  @P1 IMAD.HI.U32 R0, R237, c[0x0][0x2c8], RZ ;  /* 0x0000b200ed001a27 */ /* 0x000fea00078e00ff */
[----:B------:R-:W-:Y:S01]  /*87e0*/  @P0 SHF.R.U32.HI R171, RZ, c[0x0][0x2cc], R0 ;  /* 0x0000b300ffab0a19 */ /* 0x000fe20000011600 */
[----:B------:R-:W-:Y:S01]  /*87f0*/  IMAD.MOV.U32 R0, RZ, RZ, c[0x0][0x2ac] ;  /* 0x0000ab00ff007624 */ /* 0x000fe200078e00ff */
[----:B------:R-:W-:Y:S03]  /*8800*/  PLOP3.LUT P0, PT, PT, PT, UP1, 0x40, 0x0 ;  /* 0x000000000000781c */ /* 0x000fe60003f0e818 */
[----:B------:R-:W1:Y:S01]  /*8810*/  SHFL.IDX PT, R168, R171, RZ, 0x1c1f ;  /* 0x001c1fffaba87589 */ /* 0x000e6200000e0000 */
[----:B------:R-:W-:Y:S05]  /*8820*/  IMAD R2, R0, c[0x0][0x1d0], R2 ;  /* 0x0000740000027a24 */ /* 0x000fea00078e0202 */
[----:B------:R-:W-:Y:S04]  /*8830*/  IADD3 R2, R2, -c[0x0][0x168], RZ ;  /* 0x80005a0002027a10 */ /* 0x000fe80007ffe0ff */
[C---:B------:R-:W-:Y:S02]  /*8840*/  IADD3 R3, R2.reuse, c[0x0][0x328], RZ ;  /* 0x0000ca0002037a10 */ /* 0x040fe40007ffe0ff */
[----:B------:R-:W-:Y:S03]  /*8850*/  IADD3 R2, R2, UR13, RZ ;  /* 0x0000000d02027c10 */ /* 0x000fe6000fffe0ff */
[--C-:B-1----:R-:W-:Y:S02]  /*8860*/  IMAD.IADD R183, R3, 0x1, R168.reuse ;  /* 0x0000000103b77824 */ /* 0x102fe400078e02a8 */
[----:B------:R-:W-:Y:S01]  /*8870*/  IMAD.IADD R180, R2, 0x1, R168 ;  /* 0x0000000102b47824 */ /* 0x000fe200078e02a8 */
[----:B------:R-:W-:-:S05]  /*8880*/  @P0 BRA `(.L_x_522) ;  /* 0x000001a000000947 */ /* 0x000fca0003800000 */
[----:B------:R-:W-:Y:S01]  /*8890*/  MOV R0, c[0x0][0x2ac] ;  /* 0x0000ab0000007a02 */ /* 0x000fe20000000f00 */
[----:B------:R-:W-:Y:S04]  /*88a0*/  BSSY B0, `(.L_x_523) ;  /* 0x0000013000007945 */ /* 0x000fe80003800000 */
[----:B------:R-:W-:Y:S05]  /*88b0*/  IMAD R168, R0, c[0x0][0x1d0], R168 ;  /* 0x0000740000a87a24 */ /* 0x000fea00078e02a8 */
[----:B------:R-:W-:Y:S04]  /*88c0*/  IADD3 R168, R168, -c[0x0][0x168], RZ ;  /* 0x80005a00a8a87a10 */ /* 0x000fe80007ffe0ff */
[----:B------:R-:W-:Y:S11]  /*88d0*/  ISETP.GT.AND P0, PT, R168, -0x1, PT ;  /* 0xffffffffa800780c */ /* 0x000ff60003f04270 */
[----:B------:R-:W-:Y:S02]  /*88e0*/  @!UPT UIADD3 URZ, URZ, URZ, URZ ;  /* 0x0000003f3f3ff290 */ /* 0x000fe4000fffe03f */
[----:B------:R-:W-:-:S05]  /*88f0*/  @P0 BRA `(.L_x_524) ;  /* 0x0000008000000947 */ /* 0x000fca0003800000 */
[----:B------:R-:W-:Y:S01]  /*8900*/  LOP3.LUT R168, RZ, R168, RZ, 0x33, !PT ;  /* 0x000000a8ffa87212 */ /* 0x000fe200078e33ff */
[----:B------:R-:W-:Y:S05]  /*8910*/  IMAD.MOV.U32 R0, RZ, RZ, c[0x0][0x32c] ;  /* 0x0000cb00ff007624 */ /* 0x000fea00078e00ff */
[----:B------:R-:W-:Y:S11]  /*8920*/  ISETP.NE.AND P0, PT, R0, 0x1, PT ;  /* 0x000000010000780c */ /* 0x000ff60003f05270 */
[----:B------:R-:W-:Y:S02]  /*8930*/  @!UPT UIADD3 URZ, URZ, URZ, URZ ;  /* 0x0000003f3f3ff290 */ /* 0x000fe4000fffe03f */
[----:B------:R-:W-:Y:S05]  /*8940*/  @P0 IMAD.HI.U32 R0, R168, c[0x0][0x330], RZ ;  /* 0x0000cc00a8000a27 */ /* 0x000fea00078e00ff */
[----:B------:R-:W-:Y:S04]  /*8950*/  @P0 SHF.R.U32.HI R168, RZ, c[0x0][0x334], R0 ;  /* 0x0000cd00ffa80a19 */ /* 0x000fe80000011600 */
[----:B------:R-:W-:Y:S01]  /*8960*/  LOP3.LUT R168, RZ, R168, RZ, 0x33, !PT ;  /* 0x000000a8ffa87212 */ /* 0x000fe200078e33ff */
[----:B------:R-:W-:-:S05]  /*8970*/  BRA `(.L_x_525) ;  /* 0x0000005000007947 */ /* 0x000fca0003800000 */
.L_x_524:
[----:B------:R-:W-:Y:S04]  /*8980*/  MOV R0, c[0x0][0x32c] ;  /* 0x0000cb0000007a02 */ /* 0x000fe80000000f00 */
[----:B------:R-:W-:Y:S11]  /*8990*/  ISETP.NE.AND P0, PT, R0, 0x1, PT ;  /* 0x000000010000780c */ /* 0x000ff60003f05270 */
[----:B------:R-:W-:Y:S02]  /*89a0*/  @!UPT UIADD3 URZ, URZ, URZ, URZ ;  /* 0x0000003f3f3ff290 */ /* 0x000fe4000fffe03f */
[----:B------:R-:W-:Y:S05]  /*89b0*/  @P0 IMAD.HI.U32 R0, R168, c[0x0][0x330], RZ ;  /* 0x0000cc00a8000a27 */ /* 0x000fea00078e00ff */
[----:B------:R-:W-:Y:S02]  /*89c0*/  @P0 SHF.R.U32.HI R168, RZ, c[0x0][0x334], R0 ;  /* 0x0000cd00ffa80a19 */ /* 0x000fe40000011600 */
.L_x_525:
[----:B------:R-:W-:Y:S05]  /*89d0*/  BSYNC B0 ;  /* 0x0000000000007941 */ /* 0x000fea0003800000 */
.L_x_523:
[----:B------:R-:W-:Y:S04]  /*89e0*/  IMAD.IADD R0, R170, 0x1, -R238 ;  /* 0x00000001aa007824 */ /* 0x000fe800078e0aee */
[----:B------:R-:W-:Y:S05]  /*89f0*/  IMAD R168, R168, c[0x0][0x32c], R0 ;  /* 0x0000cb00a8a87a24 */ /* 0x000fea00078e0200 */
[----:B------:R-:W-:Y:S02]  /*8a00*/  IADD3 R0, R168, c[0x0][0x32c], RZ ;  /* 0x0000cb00a8007a10 */ /* 0x000fe40007ffe0ff */
[----:B------:R-:W-:Y:S02]  /*8a10*/  IMNMX R180, R180, R168, !PT ;  /* 0x000000a8b4b47217 */ /* 0x000fe40007800200 */
[----:B------:R-:W-:Y:S02]  /*8a20*/  IMNMX R183, R183, R0, PT ;  /* 0x00000000b7b77217 */ /* 0x000fe40003800200 */
.L_x_522:
[----:B------:R-:W-:Y:S01]  /*8a30*/  PLOP3.LUT P0, PT, PT, PT, UP1, 0x40, 0x0 ;  /* 0x000000000000781c */ /* 0x000fe20003f0e818 */
[----:B------:R-:W1:Y:S02]  /*8a40*/  SHFL.IDX PT, R168, R171, 0x1, 0x1c1f ;  /* 0x003c1f00aba87f89 */ /* 0x000e6400000e0000 */
[----:B-1----:R-:W-:Y:S01]  /*8a50*/  IADD3 R177, R2, R168, RZ ;  /* 0x000000a802b17210 */ /* 0x002fe20007ffe0ff */
[----:B------:R-:W-:Y:S09]  /*8a60*/  IMAD.IADD R181, R3, 0x1, R168 ;  /* 0x0000000103b57824 */ /* 0x000ff200078e02a8 */
        /* <DEDUP_REMOVED lines=9> */
[----:B------:R-:W-:Y:S05]  /*8b00*/  IMAD.MOV.U32 R0, RZ, RZ, 0x1 ;  /* 0x00000001ff007424 */ /* 0x000fea00078e00ff */
[----:B------:R-:W-:Y:S11]  /*8b10*/  ISETP.NE.AND P0, PT, R0, c[0x0][0x32c], PT ;  /* 0x0000cb0000007a0c */ /* 0x000ff60003f05270 */
[----:B------:R-:W-:Y:S02]  /*8b20*/  @!UPT UIADD3 URZ, URZ, URZ, URZ ;  /* 0x0000003f3f3ff290 */ /* 0x000fe4000fffe03f */
[----:B------:R-:W-:Y:S05]  /*8b30*/  @P0 IMAD.HI.U32 R0, R168, c[0x0][0x330], RZ ;  /* 0x0000cc00a8000a27 */ /* 0x000fea00078e00ff */
[----:B------:R-:W-:Y:S04]  /*8b40*/  @P0 SHF.R.U32.HI R168, RZ, c[0x0][0x334], R0 ;  /* 0x0000cd00ffa80a19 */ /* 0x000fe80000011600 */
[----:B------:R-:W-:Y:S01]  /*8b50*/  LOP3.LUT R168, RZ, R168, RZ, 0x33, !PT ;  /* 0x000000a8ffa87212 */ /* 0x000fe200078e33ff */
[----:B------:R-:W-:-:S05]  /*8b60*/  BRA `(.L_x_529) ;  /* 0x0000005000007947 */ /* 0x000fca0003800000 */
.L_x_528:
[----:B------:R-:W-:Y:S04]  /*8b70*/  MOV R0, 0x1 ;  /* 0x0000000100007802 */ /* 0x000fe80000000f00 */
[----:B------:R-:W-:Y:S11]  /*8b80*/  ISETP.NE.AND P0, PT, R0, c[0x0][0x32c], PT ;  /* 0x0000cb0000007a0c */ /* 0x000ff60003f05270 */
[----:B------:R-:W-:Y:S02]  /*8b90*/  @!UPT UIADD3 URZ, URZ, URZ, URZ ;  /* 0x0000003f3f3ff290 */ /* 0x000fe4000fffe03f */
[----:B------:R-:W-:Y:S05]  /*8ba0*/  @P0 IMAD.HI.U32 R0, R168, c[0x0][0x330], RZ ;  /* 0x0000cc00a8000a27 */ /* 0x000fea00078e00ff */
[----:B------:R-:W-:Y:S02]  /*8bb0*/  @P0 SHF.R.U32.HI R168, RZ, c[0x0][0x334], R0 ;  /* 0x0000cd00ffa80a19 */ /* 0x000fe40000011600 */
.L_x_529:
[----:B------:R-:W-:Y:S05]  /*8bc0*/  BSYNC B0 ;  /* 0x0000000000007941 */ /* 0x000fea0003800000 */
.L_x_527:
[----:B------:R-:W-:Y:S04]  /*8bd0*/  IMAD.IADD R0, R170, 0x1, -R238 ;  /* 0x00000001aa007824 */ /* 0x000fe800078e0aee */
[----:B------:R-:W-:Y:S05]  /*8be0*/  IMAD R0, R168, c[0x0][0x32c], R0 ;  /* 0x0000cb00a8007a24 */ /* 0x000fea00078e0200 */
[----:B------:R-:W-:Y:S02]  /*8bf0*/  IADD3 R168, R0, c[0x0][0x32c], RZ ;  /* 0x0000cb0000a87a10 */ /* 0x000fe40007ffe0ff */
[----:B------:R-:W-:Y:S02]  /*8c00*/  IMNMX R177, R177, R0, !PT ;  /* 0x00000000b1b17217 */ /* 0x000fe40007800200 */
[----:B------:R-:W-:Y:S02]  /*8c10*/  IMNMX R181, R181, R168, PT ;  /* 0x000000a8b5b57217 */ /* 0x000fe40003800200 */
.L_x_526:
        /* <DEDUP_REMOVED lines=20> */
.L_x_532:
[----:B------:R-:W-:Y:S04]  /*8d60*/  MOV R0, c[0x0][0x32c] ;  /* 0x0000cb0000007a02 */ /* 0x000fe80000000f00 */
[----:B------:R-:W-:Y:S11]  /*8d70*/  ISETP.NE.AND P0, PT, R0, 0x1, PT ;  /* 0x000000010000780c */ /* 0x000ff60003f05270 */
[----:B------:R-:W-:Y:S02]  /*8d80*/  @!UPT UIADD3 URZ, URZ, URZ, URZ ;  /* 0x0000003f3f3ff290 */ /* 0x000fe4000fffe03f */
[----:B------:R-:W-:Y:S05]  /*8d90*/  @P0 IMAD.HI.U32 R0, R168, c[0x0][0x330], RZ ;  /* 0x0000cc00a8000a27 */ /* 0x000fea00078e00ff */
[----:B------:R-:W-:Y:S02]  /*8da0*/  @P0 SHF.R.U32.HI R168, RZ, c[0x0][0x334], R0 ;  /* 0x0000cd00ffa80a19 */ /* 0x000fe40000011600 */
.L_x_533:
[----:B------:R-:W-:Y:S05]  /*8db0*/  BSYNC B0 ;  /* 0x0000000000007941 */ /* 0x000fea0003800000 */
.L_x_531:
[----:B------:R-:W-:Y:S04]  /*8dc0*/  IMAD.IADD R0, R170, 0x1, -R238 ;  /* 0x00000001aa007824 */ /* 0x000fe800078e0aee */
[----:B------:R-:W-:Y:S05]  /*8dd0*/  IMAD R0, R168, c[0x0][0x32c], R0 ;  /* 0x0000cb00a8007a24 */ /* 0x000fea00078e0200 */
[----:B------:R-:W-:Y:S02]  /*8de0*/  IADD3 R168, R0, c[0x0][0x32c], RZ ;  /* 0x0000cb0000a87a10 */ /* 0x000fe40007ffe0ff */
[----:B------:R-:W-:Y:S02]  /*8df0*/  IMNMX R174, R174, R0, !PT ;  /* 0x00000000aeae7217 */ /* 0x000fe40007800200 */
[----:B------:R-:W-:Y:S02]  /*8e00*/  IMNMX R175, R175, R168, PT ;  /* 0x000000a8afaf7217 */ /* 0x000fe40003800200 */
.L_x_530:
[C---:B------:R-:W-:Y:S02]  /*8e10*/  ISETP.GE.AND P1, PT, R170.reuse, 0x9, PT ;  /* 0x00000009aa00780c */ /* 0x040fe40003f26270 */
[----:B------:R-:W-:Y:S02]  /*8e20*/  ISETP.GE.AND P5, PT, R170, 0xa, PT ;  /* 0x0000000aaa00780c */ /* 0x000fe40003fa6270 */
[----:B------:R-:W-:Y:S02]  /*8e30*/  ISETP.GT.AND P0, PT, R180, 0x8, !P1 ;  /* 0x00000008b400780c */ /* 0x000fe40004f04270 */
[----:B------:R-:W-:Y:S02]  /*8e40*/  P2R R173, PR, RZ, 0x2 ;  /* 0x00000002ffad7803 */ /* 0x000fe40000000000 */
[----:B------:R-:W-:Y:S02]  /*8e50*/  ISETP.LT.OR P0, PT, R183, 0x9, P0 ;  /* 0x00000009b700780c */ /* 0x000fe40000701670 */
[C---:B------:R-:W-:Y:S02]  /*8e60*/  ISETP.GT.AND P1, PT, R177.reuse, 0x8, !P1 ;  /* 0x00000008b100780c */ /* 0x040fe40004f24270 */
[----:B------:R-:W-:Y:S02]  /*8e70*/  P2R R179, PR, RZ, 0x10 ;  /* 0x00000010ffb37803 */ /* 0x000fe40000000000 */
[----:B------:R-:W-:Y:S02]  /*8e80*/  FSEL R169, R16, -INF , !P0 ;  /* 0xff80000010a97808 */ /* 0x000fe40004000000 */
[----:B------:R-:W-:Y:S02]  /*8e90*/  ISETP.GT.AND P0, PT, R177, 0x9, !P5 ;  /* 0x00000009b100780c */ /* 0x000fe40006f04270 */
[C---:B------:R-:W-:Y:S02]  /*8ea0*/  ISETP.LT.OR P1, PT, R181.reuse, 0x9, P1 ;  /* 0x00000009b500780c */ /* 0x040fe40000f21670 */
[----:B------:R-:W-:Y:S02]  /*8eb0*/  ISETP.GE.AND P4, PT, R170, 0x11, PT ;  /* 0x00000011aa00780c */ /* 0x000fe40003f86270 */
[----:B------:R-:W-:Y:S02]  /*8ec0*/  ISETP.LT.OR P0, PT, R181, 0xa, P0 ;  /* 0x0000000ab500780c */ /* 0x000fe40000701670 */
[----:B------:R-:W-:Y:S02]  /*8ed0*/  FSEL R0, R18, -INF , !P1 ;  /* 0xff80000012007808 */ /* 0x000fe40004800000 */
[----:B------:R-:W-:Y:S02]  /*8ee0*/  ISETP.GT.AND P1, PT, R180, 0x10, !P4 ;  /* 0x00000010b400780c */ /* 0x000fe40006724270 */
[----:B------:R-:W-:Y:S02]  /*8ef0*/  P2R R176, PR, RZ, 0x8 ;  /* 0x00000008ffb07803 */ /* 0x000fe40000000000 */
[----:B------:R-:W-:Y:S02]  /*8f00*/  FSEL R19, R19, -INF , !P0 ;  /* 0xff80000013137808 */ /* 0x000fe40004000000 */
[C---:B------:R-:W-:Y:S02]  /*8f10*/  ISETP.LT.OR P0, PT, R183.reuse, 0x11, P1 ;  /* 0x00000011b700780c */ /* 0x040fe40000f01670 */
[----:B------:R-:W-:Y:S02]  /*8f20*/  ISETP.GE.AND P3, PT, R170, 0x12, PT ;  /* 0x00000012aa00780c */ /* 0x000fe40003f66270 */
[----:B------:R-:W-:Y:S02]  /*8f30*/  ISETP.GT.AND P2, PT, R180, 0x9, !P5 ;  /* 0x00000009b400780c */ /* 0x000fe40006f44270 */
[----:B------:R-:W-:Y:S02]  /*8f40*/  FSEL R20, R20, -INF , !P0 ;  /* 0xff80000014147808 */ /* 0x000fe40004000000 */
[----:B------:R-:W-:Y:S02]  /*8f50*/  ISETP.GT.AND P0, PT, R180, 0x11, !P3 ;  /* 0x00000011b400780c */ /* 0x000fe40005f04270 */
[C---:B------:R-:W-:Y:S02]  /*8f60*/  ISETP.LT.OR P2, PT, R183.reuse, 0xa, P2 ;  /* 0x0000000ab700780c */ /* 0x040fe40001741670 */
[----:B------:R-:W-:Y:S02]  /*8f70*/  ISETP.LT.OR P0, PT, R183, 0x12, P0 ;  /* 0x00000012b700780c */ /* 0x000fe40000701670 */
[----:B------:R-:W-:Y:S02]  /*8f80*/  FSEL R168, R17, -INF , !P2 ;  /* 0xff80000011a87808 */ /* 0x000fe40005000000 */
[----:B------:R-:W-:Y:S02]  /*8f90*/  FSEL R17, R21, -INF , !P0 ;  /* 0xff80000015117808 */ /* 0x000fe40004000000 */
[----:B------:R-:W-:Y:S02]  /*8fa0*/  ISETP.GT.AND P0, PT, R177, 0x10, !P4 ;  /* 0x00000010b100780c */ /* 0x000fe40006704270 */
[C---:B------:R-:W-:Y:S02]  /*8fb0*/  ISETP.GE.AND P2, PT, R170.reuse, 0x19, PT ;  /* 0x00000019aa00780c */ /* 0x040fe40003f46270 */
[----:B------:R-:W-:Y:S02]  /*8fc0*/  ISETP.LT.OR P0, PT, R181, 0x11, P0 ;  /* 0x00000011b500780c */ /* 0x000fe40000701670 */
[----:B------:R-:W-:Y:S02]  /*8fd0*/  ISETP.GE.AND P1, PT, R170, 0x1a, PT ;  /* 0x0000001aaa00780c */ /* 0x000fe40003f26270 */
[----:B------:R-:W-:Y:S02]  /*8fe0*/  FSEL R18, R22, -INF , !P0 ;  /* 0xff80000016127808 */ /* 0x000fe40004000000 */
[----:B------:R-:W-:Y:S02]  /*8ff0*/  ISETP.GT.AND P0, PT, R177, 0x11, !P3 ;  /* 0x00000011b100780c */ /* 0x000fe40005f04270 */
[----:B------:R-:W-:Y:S02]  /*9000*/  P2R R22, PR, RZ, 0x4 ;  /* 0x00000004ff167803 */ /* 0x000fe40000000000 */
[----:B------:R-:W-:Y:S02]  /*9010*/  ISETP.LT.OR P0, PT, R181, 0x12, P0 ;  /* 0x00000012b500780c */ /* 0x000fe40000701670 */
[----:B------:R-:W-:Y:S02]  /*9020*/  P2R R21, PR, RZ, 0x2 ;  /* 0x00000002ff157803 */ /* 0x000fe40000000000 */
[----:B------:R-:W-:Y:S02]  /*9030*/  FSEL R16, R23, -INF , !P0 ;  /* 0xff80000017107808 */ /* 0x000fe40004000000 */
[----:B------:R-:W-:Y:S02]  /*9040*/  ISETP.GT.AND P0, PT, R180, 0x18, !P2 ;  /* 0x00000018b400780c */ /* 0x000fe40005704270 */
[----:B------:R-:W-:Y:S02]  /*9050*/  P2R R178, PR, RZ, 0x10 ;  /* 0x00000010ffb27803 */ /* 0x000fe40000000000 */
[C---:B------:R-:W-:Y:S02]  /*9060*/  ISETP.LT.OR P0, PT, R183.reuse, 0x19, P0 ;  /* 0x00000019b700780c */ /* 0x040fe40000701670 */
[----:B------:R-:W-:Y:S02]  /*9070*/  ISETP.GE.AND P4, PT, R170, 0x4a, PT ;  /* 0x0000004aaa00780c */ /* 0x000fe40003f86270 */
[----:B------:R-:W-:Y:S02]  /*9080*/  FSEL R32, R32, -INF , !P0 ;  /* 0xff80000020207808 */ /* 0x000fe40004000000 */
[----:B------:R-:W-:Y:S02]  /*9090*/  ISETP.GT.AND P0, PT, R180, 0x19, !P1 ;  /* 0x00000019b400780c */ /* 0x000fe40004f04270 */
[C---:B------:R-:W-:Y:S02]  /*90a0*/  ISETP.GE.AND P6, PT, R170.reuse, 0x52, PT ;  /* 0x00000052aa00780c */ /* 0x040fe40003fc6270 */
[----:B------:R-:W-:Y:S02]  /*90b0*/  ISETP.LT.OR P0, PT, R183, 0x1a, P0 ;  /* 0x0000001ab700780c */ /* 0x000fe40000701670 */
[----:B------:R-:W-:Y:S02]  /*90c0*/  P2R R182, PR, RZ, 0x8 ;  /* 0x00000008ffb67803 */ /* 0x000fe40000000000 */
[----:B------:R-:W-:Y:S02]  /*90d0*/  FSEL R33, R33, -INF , !P0 ;  /* 0xff80000021217808 */ /* 0x000fe40004000000 */
[----:B------:R-:W-:Y:S02]  /*90e0*/  ISETP.GT.AND P0, PT, R177, 0x18, !P2 ;  /* 0x00000018b100780c */ /* 0x000fe40005704270 */
[----:B------:R-:W-:Y:S02]  /*90f0*/  ISETP.GE.AND P2, PT, R170, 0x21, PT ;  /* 0x00000021aa00780c */ /* 0x000fe40003f46270 */
        /* <DEDUP_REMOVED lines=10> */
[C---:B------:R-:W-:Y:S02]  /*91a0*/  ISETP.LT.OR P0, PT, R183.reuse, 0x21, P0 ;  /* 0x00000021b700780c */ /* 0x040fe40000701670 */
[----:B------:R-:W-:Y:S02]  /*91b0*/  P2R R172, PR, RZ, 0x20 ;  /* 0x00000020ffac7803 */ /* 0x000fe40000000000 */
[----:B------:R-:W-:Y:S02]  /*91c0*/  FSEL R190, R36, -INF , !P0 ;  /* 0xff80000024be7808 */ /* 0x000fe40004000000 */
[----:B------:R-:W-:Y:S02]  /*91d0*/  ISETP.GT.AND P0, PT, R180, 0x21, !P1 ;  /* 0x00000021b400780c */ /* 0x000fe40004f04270 */
[C---:B------:R-:W-:Y:S02]  /*91e0*/  ISETP.GE.AND P5, PT, R170.reuse, 0x59, PT ;  /* 0x00000059aa00780c */ /* 0x040fe40003fa6270 */
[----:B------:R-:W-:Y:S04]  /*91f0*/  ISETP.LT.OR P0, PT, R183, 0x22, P0 ;  /* 0x00000022b700780c */ /* 0x000fe80000701670 */
[----:B------:R-:W-:Y:S02]  /*9200*/  FSEL R36, R37, -INF , !P0 ;  /* 0xff80000025247808 */ /* 0x000fe40004000000 */
[----:B------:R-:W-:Y:S02]  /*9210*/  ISETP.GT.AND P0, PT, R177, 0x20, !P2 ;  /* 0x00000020b100780c */ /* 0x000fe40005704270 */
[----:B------:R-:W-:Y:S01]  /*9220*/  ISETP.GE.AND P2, PT, R170, 0x29, PT ;  /* 0x00000029aa00780c */ /* 0x000fe20003f46270 */
[----:B------:R1:W-:Y:S01]  /*9230*/  STL [R1+0x10], R36 ;  /* 0x0000102401007387 */ /* 0x0003e20000100800 */
[----:B------:R-:W-:Y:S02]  /*9240*/  ISETP.LT.OR P0, PT, R181, 0x21, P0 ;  /* 0x00000021b500780c */ /* 0x000fe40000701670 */
[----:B------:R-:W-:Y:S02]  /*9250*/  P2R R37, PR, RZ, 0x4 ;  /* 0x00000004ff257803 */ /* 0x000fe40000000000 */
[----:B-1----:R-:W-:Y:S02]  /*9260*/  FSEL R36, R38, -INF , !P0 ;  /* 0xff80000026247808 */ /* 0x002fe40004000000 */
[----:B------:R-:W-:Y:S02]  /*9270*/  ISETP.GT.AND P0, PT, R177, 0x21, !P1 ;  /* 0x00000021b100780c */ /* 0x000fe40004f04270 */
[----:B------:R-:W-:Y:S01]  /*9280*/  ISETP.GE.AND P1, PT, R170, 0x2a, PT ;  /* 0x0000002aaa00780c */ /* 0x000fe20003f26270 */
[----:B------:R1:W-:Y:S01]  /*9290*/  STL [R1+0xc], R36 ;  /* 0x00000c2401007387 */ /* 0x0003e20000100800 */
[----:B------:R-:W-:Y:S04]  /*92a0*/  ISETP.LT.OR P0, PT, R181, 0x22, P0 ;  /* 0x00000022b500780c */ /* 0x000fe80000701670 */
[----:B------:R-:W-:Y:S02]  /*92b0*/  FSEL R211, R39, -INF , !P0 ;  /* 0xff80000027d37808 */ /* 0x000fe40004000000 */
[----:B------:R-:W-:Y:S04]  /*92c0*/  ISETP.GT.AND P0, PT, R180, 0x28, !P2 ;  /* 0x00000028b400780c */ /* 0x000fe80005704270 */
[C---:B------:R-:W-:Y:S04]  /*92d0*/  ISETP.LT.OR P0, PT, R183.reuse, 0x29, P0 ;  /* 0x00000029b700780c */ /* 0x040fe80000701670 */
[----:B------:R-:W-:Y:S02]  /*92e0*/  FSEL R196, R48, -INF , !P0 ;  /* 0xff80000030c47808 */ /* 0x000fe40004000000 */
[----:B------:R-:W-:Y:S02]  /*92f0*/  ISETP.GT.AND P0, PT, R180, 0x29, !P1 ;  /* 0x00000029b400780c */ /* 0x000fe40004f04270 */
[----:B------:R-:W-:Y:S02]  /*9300*/  P2R R48, PR, RZ, 0x10 ;  /* 0x00000010ff307803 */ /* 0x000fe40000000000 */
[----:B------:R-:W-:Y:S04]  /*9310*/  ISETP.LT.OR P0, PT, R183, 0x2a, P0 ;  /* 0x0000002ab700780c */ /* 0x000fe80000701670 */
[----:B------:R-:W-:Y:S02]  /*9320*/  FSEL R188, R49, -INF , !P0 ;  /* 0xff80000031bc7808 */ /* 0x000fe40004000000 */
[----:B------:R-:W-:Y:S02]  /*9330*/  ISETP.GT.AND P0, PT, R177, 0x28, !P2 ;  /* 0x00000028b100780c */ /* 0x000fe40005704270 */
[----:B------:R-:W-:Y:S02]  /*9340*/  ISETP.GE.AND P2, PT, R170, 0x31, PT ;  /* 0x00000031aa00780c */ /* 0x000fe40003f46270 */
[----:B------:R-:W-:Y:S02]  /*9350*/  ISETP.LT.OR P0, PT, R181, 0x29, P0 ;  /* 0x00000029b500780c */ /* 0x000fe40000701670 */
[----:B-1----:R-:W-:Y:S02]  /*9360*/  P2R R36, PR, RZ, 0x2 ;  /* 0x00000002ff247803 */ /* 0x002fe40000000000 */
[----:B------:R-:W-:Y:S02]  /*9370*/  FSEL R205, R50, -INF , !P0 ;  /* 0xff80000032cd7808 */ /* 0x000fe40004000000 */
[----:B------:R-:W-:Y:S02]  /*9380*/  ISETP.GT.AND P0, PT, R177, 0x29, !P1 ;  /* 0x00000029b100780c */ /* 0x000fe40004f04270 */
[----:B------:R-:W-:Y:S02]  /*9390*/  ISETP.GE.AND P1, PT, R170, 0x32, PT ;  /* 0x00000032aa00780c */ /* 0x000fe40003f26270 */
[----:B------:R-:W-:Y:S02]  /*93a0*/  ISETP.LT.OR P0, PT, R181, 0x2a, P0 ;  /* 0x0000002ab500780c */ /* 0x000fe40000701670 */
[----:B------:R-:W-:Y:S02]  /*93b0*/  P2R R39, PR, RZ, 0x4 ;  /* 0x00000004ff277803 */ /* 0x000fe40000000000 */
[----:B------:R-:W-:Y:S02]  /*93c0*/  FSEL R251, R51, -INF , !P0 ;  /* 0xff80000033fb7808 */ /* 0x000fe40004000000 */
[----:B------:R-:W-:Y:S02]  /*93d0*/  ISETP.GT.AND P0, PT, R180, 0x30, !P2 ;  /* 0x00000030b400780c */ /* 0x000fe40005704270 */
[----:B------:R-:W-:Y:S02]  /*93e0*/  P2R R38, PR, RZ, 0x2 ;  /* 0x00000002ff267803 */ /* 0x000fe40000000000 */
[C---:B------:R-:W-:Y:S04]  /*93f0*/  ISETP.LT.OR P0, PT, R183.reuse, 0x31, P0 ;  /* 0x00000031b700780c */ /* 0x040fe80000701670 */
[----:B------:R-:W-:Y:S02]  /*9400*/  FSEL R208, R52, -INF , !P0 ;  /* 0xff80000034d07808 */ /* 0x000fe40004000000 */
[----:B------:R-:W-:Y:S04]  /*9410*/  ISETP.GT.AND P0, PT, R180, 0x31, !P1 ;  /* 0x00000031b400780c */ /* 0x000fe80004f04270 */
[----:B------:R-:W-:Y:S04]  /*9420*/  ISETP.LT.OR P0, PT, R183, 0x32, P0 ;  /* 0x00000032b700780c */ /* 0x000fe80000701670 */
        /* <DEDUP_REMOVED lines=46> */
[----:B------:R-:W-:Y:S04]  /*9710*/  ISETP.GT.AND P0, PT, R180, 0x49, !P4 ;  /* 0x00000049b400780c */ /* 0x000fe80006704270 */
[----:B------:R-:W-:Y:S04]  /*9720*/  ISETP.LT.OR P0, PT, R183, 0x4a, P0 ;  /* 0x0000004ab700780c */ /* 0x000fe80000701670 */
[----:B------:R-:W-:Y:S02]  /*9730*/  FSEL R203, R81, -INF , !P0 ;  /* 0xff80000051cb7808 */ /* 0x000fe40004000000 */
[----:B------:R-:W-:Y:S02]  /*9740*/  ISETP.GT.AND P0, PT, R177, 0x48, !P1 ;  /* 0x00000048b100780c */ /* 0x000fe40004f04270 */
[----:B------:R-:W-:Y:S02]  /*9750*/  ISETP.GE.AND P1, PT, R170, 0x51, PT ;  /* 0x00000051aa00780c */ /* 0x000fe40003f26270 */
        /* <DEDUP_REMOVED lines=16> */
[----:B------:R-:W-:Y:S04]  /*9860*/  ISETP.GT.AND P0, PT, R177, 0x51, !P6 ;  /* 0x00000051b100780c */ /* 0x000fe80007704270 */
[----:B------:R-:W-:Y:S04]  /*9870*/  ISETP.LT.OR P0, PT, R181, 0x52, P0 ;  /* 0x00000052b500780c */ /* 0x000fe80000701670 */
[----:B------:R-:W-:Y:S02]  /*9880*/  FSEL R189, R87, -INF , !P0 ;  /* 0xff80000057bd7808 */ /* 0x000fe40004000000 */
[----:B------:R-:W-:Y:S04]  /*9890*/  ISETP.GT.AND P0, PT, R180, RZ, !P3 ;  /* 0x000000ffb400720c */ /* 0x000fe80005f04270 */
        /* <DEDUP_REMOVED lines=9> */
[----:B------:R-:W-:Y:S04]  /*9930*/  ISETP.LT.OR P0, PT, R181, 0x1, P0 ;  /* 0x00000001b500780c */ /* 0x000fe80000701670 */
[----:B------:R-:W-:Y:S02]  /*9940*/  FSEL R6, R6, -INF , !P0 ;  /* 0xff80000006067808 */ /* 0x000fe40004000000 */
[----:B------:R-:W-:Y:S04]  /*9950*/  ISETP.GT.AND P0, PT, R180, 0x58, !P5 ;  /* 0x00000058b400780c */ /* 0x000fe80006f04270 */
[C---:B------:R-:W-:Y:S04]  /*9960*/  ISETP.LT.OR P0, PT, R183.reuse, 0x59, P0 ;  /* 0x00000059b700780c */ /* 0x040fe80000701670 */
[----:B------:R-:W-:Y:S02]  /*9970*/  FSEL R186, R96, -INF , !P0 ;  /* 0xff80000060ba7808 */ /* 0x000fe40004000000 */
[----:B------:R-:W-:Y:S04]  /*9980*/  ISETP.GE.AND P0, PT, R170, 0x5a, PT ;  /* 0x0000005aaa00780c */ /* 0x000fe80003f06270 */
        /* <DEDUP_REMOVED lines=10> */
[----:B------:R-:W-:Y:S02]  /*9a30*/  ISETP.NE.AND P4, PT, R48, RZ, PT ;  /* 0x000000ff3000720c */ /* 0x000fe40003f85270 */
[----:B------:R-:W-:Y:S04]  /*9a40*/  ISETP.LT.OR P2, PT, R175, 0x2, P2 ;  /* 0x00000002af00780c */ /* 0x000fe80001741670 */
[----:B------:R-:W-:Y:S02]  /*9a50*/  FSEL R9, R9, -INF , !P2 ;  /* 0xff80000009097808 */ /* 0x000fe40005000000 */
[----:B------:R-:W-:Y:S04]  /*9a60*/  ISETP.NE.AND P2, PT, R173, RZ, PT ;  /* 0x000000ffad00720c */ /* 0x000fe80003f45270 */
[----:B------:R-:W-:Y:S04]  /*9a70*/  ISETP.GT.AND P2, PT, R174, 0x8, !P2 ;  /* 0x00000008ae00780c */ /* 0x000fe80005744270 */
[C---:B------:R-:W-:Y:S04]  /*9a80*/  ISETP.LT.OR P2, PT, R175.reuse, 0x9, P2 ;  /* 0x00000009af00780c */ /* 0x040fe80001741670 */
[----:B------:R-:W-:Y:S02]  /*9a90*/  FSEL R12, R12, -INF , !P2 ;  /* 0xff8000000c0c7808 */ /* 0x000fe40005000000 */
[----:B------:R-:W-:Y:S04]  /*9aa0*/  ISETP.NE.AND P2, PT, R172, RZ, PT ;  /* 0x000000ffac00720c */ /* 0x000fe80003f45270 */
[----:B------:R-:W-:Y:S04]  /*9ab0*/  ISETP.GT.AND P2, PT, R174, 0x9, !P2 ;  /* 0x00000009ae00780c */ /* 0x000fe80005744270 */
        /* <DEDUP_REMOVED lines=12> */
[----:B------:R-:W-:Y:S04]  /*9b80*/  ISETP.LT.OR P2, PT, R175, 0x19, P2 ;  /* 0x00000019af00780c */ /* 0x000fe80001741670 */
[----:B------:R-:W-:Y:S02]  /*9b90*/  FSEL R49, R28, -INF , !P2 ;  /* 0xff8000001c317808 */ /* 0x000fe40005000000 */
[----:B------:R-:W-:Y:S01]  /*9ba0*/  ISETP.NE.AND P2, PT, R21, RZ, PT ;  /* 0x000000ff1500720c */ /* 0x000fe20003f45270 */
[----:B------:R-:W1:Y:S03]  /*9bb0*/  SHFL.IDX PT, R28, R171, 0x3, 0x1c1f ;  /* 0x007c1f00ab1c7f89 */ /* 0x000e6600000e0000 */
[----:B------:R-:W-:Y:S04]  /*9bc0*/  ISETP.GT.AND P2, PT, R174, 0x19, !P2 ;  /* 0x00000019ae00780c */ /* 0x000fe80005744270 */
[----:B------:R-:W-:Y:S04]  /*9bd0*/  ISETP.LT.OR P2, PT, R175, 0x1a, P2 ;  /* 0x0000001aaf00780c */ /* 0x000fe80001741670 */
[----:B------:R-:W-:Y:S02]  /*9be0*/  FSEL R48, R29, -INF , !P2 ;  /* 0xff8000001d307808 */ /* 0x000fe40005000000 */
[----:B------:R-:W-:Y:S04]  /*9bf0*/  ISETP.NE.AND P2, PT, R184, RZ, PT ;  /* 0x000000ffb800720c */ /* 0x000fe80003f45270 */
[----:B------:R-:W-:Y:S04]  /*9c00*/  ISETP.GT.AND P2, PT, R174, 0x20, !P2 ;  /* 0x00000020ae00780c */ /* 0x000fe80005744270 */
[----:B------:R-:W-:Y:S01]  /*9c10*/  ISETP.LT.OR P2, PT, R175, 0x21, P2 ;  /* 0x00000021af00780c */ /* 0x000fe20001741670 */
[--C-:B-1----:R-:W-:Y:S03]  /*9c20*/  IMAD.IADD R24, R3, 0x1, R28.reuse ;  /* 0x0000000103187824 */ /* 0x102fe600078e021c */
[----:B------:R-:W-:Y:S01]  /*9c30*/  FSEL R40, R40, -INF , !P2 ;  /* 0xff80000028287808 */ /* 0x000fe20005000000 */
[----:B------:R-:W-:Y:S01]  /*9c40*/  IMAD.IADD R25, R2, 0x1, R28 ;  /* 0x0000000102197824 */ /* 0x000fe200078e021c */
[----:B------:R-:W-:Y:S04]  /*9c50*/  ISETP.NE.AND P2, PT, R23, RZ, PT ;  /* 0x000000ff1700720c */ /* 0x000fe80003f45270 */
[C---:B------:R-:W-:Y:S04]  /*9c60*/  ISETP.GT.AND P2, PT, R174.reuse, 0x21, !P2 ;  /* 0x00000021ae00780c */ /* 0x040fe80005744270 */
[----:B------:R-:W-:Y:S04]  /*9c70*/  ISETP.LT.OR P2, PT, R175, 0x22, P2 ;  /* 0x00000022af00780c */ /* 0x000fe80001741670 */
[----:B------:R-:W-:Y:S02]  /*9c80*/  FSEL R41, R41, -INF , !P2 ;  /* 0xff80000029297808 */ /* 0x000fe40005000000 */
[----:B------:R-:W-:Y:S04]  /*9c90*/  ISETP.NE.AND P2, PT, R37, RZ, PT ;  /* 0x000000ff2500720c */ /* 0x000fe80003f45270 */
[----:B------:R-:W-:Y:S04]  /*9ca0*/  ISETP.GT.AND P2, PT, R174, 0x28, !P2 ;  /* 0x00000028ae00780c */ /* 0x000fe80005744270 */
[C---:B------:R-:W-:Y:S04]  /*9cb0*/  ISETP.LT.OR P2, PT, R175.reuse, 0x29, P2 ;  /* 0x00000029af00780c */ /* 0x040fe80001741670 */
[----:B------:R-:W-:Y:S02]  /*9cc0*/  FSEL R198, R44, -INF , !P2 ;  /* 0xff8000002cc67808 */ /* 0x000fe40005000000 */
        /* <DEDUP_REMOVED lines=30> */
[----:B------:R-:W-:Y:S04]  /*9eb0*/  ISETP.LT.OR P2, PT, R175, 0x49, P2 ;  /* 0x00000049af00780c */ /* 0x000fe80001741670 */
[----:B------:R-:W-:Y:S02]  /*9ec0*/  FSEL R207, R76, -INF , !P2 ;  /* 0xff8000004ccf7808 */ /* 0x000fe40005000000 */
[C---:B------:R-:W-:Y:S02]  /*9ed0*/  ISETP.GT.AND P2, PT, R174.reuse, 0x49, !P4 ;  /* 0x00000049ae00780c */ /* 0x040fe40006744270 */
[----:B------:R-:W-:Y:S02]  /*9ee0*/  ISETP.NE.AND P4, PT, R179, RZ, PT ;  /* 0x000000ffb300720c */ /* 0x000fe40003f85270 */
[----:B------:R-:W-:Y:S04]  /*9ef0*/  ISETP.LT.OR P2, PT, R175, 0x4a, P2 ;  /* 0x0000004aaf00780c */ /* 0x000fe80001741670 */
[----:B------:R-:W-:Y:S02]  /*9f00*/  FSEL R204, R77, -INF , !P2 ;  /* 0xff8000004dcc7808 */ /* 0x000fe40005000000 */
[----:B------:R-:W-:Y:S04]  /*9f10*/  ISETP.GT.AND P2, PT, R174, 0x50, !P1 ;  /* 0x00000050ae00780c */ /* 0x000fe80004f44270 */
[C---:B------:R-:W-:Y:S04]  /*9f20*/  ISETP.LT.OR P2, PT, R175.reuse, 0x51, P2 ;  /* 0x00000051af00780c */ /* 0x040fe80001741670 */
[----:B------:R-:W-:Y:S02]  /*9f30*/  FSEL R185, R88, -INF , !P2 ;  /* 0xff80000058b97808 */ /* 0x000fe40005000000 */
[C---:B------:R-:W-:Y:S04]  /*9f40*/  ISETP.GT.AND P2, PT, R174.reuse, 0x51, !P6 ;  /* 0x00000051ae00780c */ /* 0x040fe80007744270 */
[----:B------:R-:W-:Y:S04]  /*9f50*/  ISETP.LT.OR P2, PT, R175, 0x52, P2 ;  /* 0x00000052af00780c */ /* 0x000fe80001741670 */
[----:B------:R-:W-:Y:S02]  /*9f60*/  FSEL R181, R89, -INF , !P2 ;  /* 0xff80000059b57808 */ /* 0x000fe40005000000 */
[----:B------:R-:W-:Y:S04]  /*9f70*/  ISETP.GT.AND P2, PT, R174, 0x58, !P5 ;  /* 0x00000058ae00780c */ /* 0x000fe80006f44270 */
[C---:B------:R-:W-:Y:S04]  /*9f80*/  ISETP.LT.OR P2, PT, R175.reuse, 0x59, P2 ;  /* 0x00000059af00780c */ /* 0x040fe80001741670 */
[----:B------:R-:W-:Y:S02]  /*9f90*/  FSEL R179, R92, -INF , !P2 ;  /* 0xff8000005cb37808 */ /* 0x000fe40005000000 */
[----:B------:R-:W-:Y:S02]  /*9fa0*/  ISETP.GT.AND P2, PT, R174, RZ, !P3 ;  /* 0x000000ffae00720c */ /* 0x000fe40005f44270 */
[----:B------:R-:W-:Y:S02]  /*9fb0*/  ISETP.NE.AND P3, PT, R176, RZ, PT ;  /* 0x000000ffb000720c */ /* 0x000fe40003f65270 */
[C---:B------:R-:W-:Y:S04]  /*9fc0*/  ISETP.LT.OR P2, PT, R175.reuse, 0x1, P2 ;  /* 0x00000001af00780c */ /* 0x040fe80001741670 */
[----:B------:R-:W-:Y:S02]  /*9fd0*/  FSEL R8, R8, -INF , !P2 ;  /* 0xff80000008087808 */ /* 0x000fe40005000000 */
[----:B------:R-:W-:Y:S04]  /*9fe0*/  ISETP.GT.AND P2, PT, R174, 0x59, !P0 ;  /* 0x00000059ae00780c */ /* 0x000fe80004744270 */
[----:B------:R-:W-:Y:S04]  /*9ff0*/  ISETP.LT.OR P2, PT, R175, 0x5a, P2 ;  /* 0x0000005aaf00780c */ /* 0x000fe80001741670 */
[----:B------:R-:W-:Y:S02]  /*a000*/  FSEL R176, R93, -INF , !P2 ;  /* 0xff8000005db07808 */ /* 0x000fe40005000000 */
[----:B------:R-:W-:Y:S11]  /*a010*/  PLOP3.LUT P2, PT, PT, PT, UP1, 0x40, 0x0 ;  /* 0x000000000000781c */ /* 0x000ff60003f4e818 */
[----:B------:R-:W-:Y:S02]  /*a020*/  @!UPT UIADD3 URZ, URZ, URZ, URZ ;  /* 0x0000003f3f3ff290 */ /* 0x000fe4000fffe03f */
        /* <DEDUP_REMOVED lines=16> */
.L_x_536:
[----:B------:R-:W-:Y:S04]  /*a130*/  MOV R2, c[0x0][0x32c] ;  /* 0x0000cb0000027a02 */ /* 0x000fe80000000f00 */
[----:B------:R-:W-:Y:S11]  /*a140*/  ISETP.NE.AND P2, PT, R2, 0x1, PT ;  /* 0x000000010200780c */ /* 0x000ff60003f45270 */
[----:B------:R-:W-:Y:S02]  /*a150*/  @!UPT UIADD3 URZ, URZ, URZ, URZ ;  /* 0x0000003f3f3ff290 */ /* 0x000fe4000fffe03f */
[----:B------:R-:W-:Y:S05]  /*a160*/  @P2 IMAD.HI.U32 R2, R28, c[0x0][0x330], RZ ;  /* 0x0000cc001c022a27 */ /* 0x000fea00078e00ff */
[----:B------:R-:W-:Y:S02]  /*a170*/  @P2 SHF.R.U32.HI R28, RZ, c[0x0][0x334], R2 ;  /* 0x0000cd00ff1c2a19 */ /* 0x000fe40000011602 */
.L_x_537:
[----:B------:R-:W-:Y:S05]  /*a180*/  BSYNC B0 ;  /* 0x0000000000007941 */ /* 0x000fea0003800000 */
.L_x_535:
[----:B------:R-:W-:Y:S04]  /*a190*/  IMAD.IADD R170, R170, 0x1, -R238 ;  /* 0x00000001aaaa7824 */ /* 0x000fe800078e0aee */
[----:B------:R-:W-:Y:S05]  /*a1a0*/  IMAD R170, R28, c[0x0][0x32c], R170 ;  /* 0x0000cb001caa7a24 */ /* 0x000fea00078e02aa */
[----:B------:R-:W-:Y:S02]  /*a1b0*/  IADD3 R2, R170, c[0x0][0x32c], RZ ;  /* 0x0000cb00aa027a10 */ /* 0x000fe40007ffe0ff */
[----:B------:R-:W-:Y:S02]  /*a1c0*/  IMNMX R25, R25, R170, !PT ;  /* 0x000000aa19197217 */ /* 0x000fe40007800200 */
[----:B------:R-:W-:Y:S02]  /*a1d0*/  IMNMX R24, R24, R2, PT ;  /* 0x0000000218187217 */ /* 0x000fe40003800200 */
.L_x_534:
[----:B------:R-:W2:Y:S01]  /*a1e0*/  LDL.LU R89, [R1+0x10] ;  /* 0x0000100001597983 */ /* 0x000ea20000300800 */
[----:B------:R-:W-:Y:S01]  /*a1f0*/  ISETP.NE.AND P2, PT, R67, RZ, PT ;  /* 0x000000ff4300720c */ /* 0x000fe20003f45270 */
[----:B------:R-:W-:Y:S01]  /*a200*/  IMAD.MOV.U32 R86, RZ, RZ, R208 ;  /* 0x000000ffff567224 */ /* 0x000fe200078e00d0 */
[----:B------:R-:W-:Y:S01]  /*a210*/  FMNMX.FTZ R3, R4, R167, !PT ;  /* 0x000000a704037209 */ /* 0x000fe20007810000 */
[----:B------:R-:W3:Y:S01]  /*a220*/  LDL.LU R44, [R1+0xc] ;  /* 0x00000c00012c7983 */ /* 0x000ee20000300800 */
[----:B------:R-:W-:Y:S01]  /*a230*/  ISETP.GT.AND P2, PT, R25, RZ, !P2 ;  /* 0x000000ff1900720c */ /* 0x000fe20005744270 */
[----:B------:R-:W-:Y:S01]  /*a240*/  IMAD.MOV.U32 R61, RZ, RZ, R246 ;  /* 0x000000ffff3d7224 */ /* 0x000fe200078e00f6 */
[----:B------:R-:W-:Y:S02]  /*a250*/  FMNMX.FTZ R3, R5, R3, !PT ;  /* 0x0000000305037209 */ /* 0x000fe40007810000 */
[----:B------:R-:W-:Y:S02]  /*a260*/  ISETP.LT.OR P2, PT, R24, 0x1, P2 ;  /* 0x000000011800780c */ /* 0x000fe40001741670 */
[----:B------:R-:W-:Y:S02]  /*a270*/  FMNMX.FTZ R3, R169, R3, !PT ;  /* 0x00000003a9037209 */ /* 0x000fe40007810000 */
[----:B------:R-:W-:Y:S02]  /*a280*/  FSEL R10, R10, -INF , !P2 ;  /* 0xff8000000a0a7808 */ /* 0x000fe40005000000 */
[----:B------:R-:W-:Y:S02]  /*a290*/  ISETP.NE.AND P2, PT, R66, RZ, PT ;  /* 0x000000ff4200720c */ /* 0x000fe40003f45270 */
[----:B------:R-:W-:Y:S02]  /*a2a0*/  FMNMX.FTZ R3, R168, R3, !PT ;  /* 0x00000003a8037209 */ /* 0x000fe40007810000 */
[----:B------:R-:W-:Y:S02]  /*a2b0*/  ISETP.GT.AND P2, PT, R25, 0x1, !P2 ;  /* 0x000000011900780c */ /* 0x000fe40005744270 */
        /* <DEDUP_REMOVED lines=12> */
[----:B------:R-:W-:Y:S01]  /*a380*/  MOV R92, R40 ;  /* 0x00000028005c7202 */ /* 0x000fe20000000f00 */
[----:B------:R-:W-:Y:S01]  /*a390*/  IMAD.MOV.U32 R40, RZ, RZ, R191 ;  /* 0x000000ffff287224 */ /* 0x000fe200078e00bf */
[----:B------:R-:W-:Y:S02]  /*a3a0*/  ISETP.GT.AND P2, PT, R25, 0x9, !P2 ;  /* 0x000000091900780c */ /* 0x000fe40005744270 */
[----:B------:R-:W-:Y:S02]  /*a3b0*/  MOV R85, R211 ;  /* 0x000000d300557202 */ /* 0x000fe40000000f00 */
[----:B------:R-:W-:Y:S02]  /*a3c0*/  ISETP.LT.OR P2, PT, R24, 0xa, P2 ;  /* 0x0000000a1800780c */ /* 0x000fe40001741670 */
[----:B------:R-:W-:Y:S02]  /*a3d0*/  MOV R87, R205 ;  /* 0x000000cd00577202 */ /* 0x000fe40000000f00 */
[----:B------:R-:W-:Y:S02]  /*a3e0*/  FSEL R15, R15, -INF , !P2 ;  /* 0xff8000000f0f7808 */ /* 0x000fe40005000000 */
[----:B------:R-:W-:Y:S02]  /*a3f0*/  ISETP.NE.AND P2, PT, R178, RZ, PT ;  /* 0x000000ffb200720c */ /* 0x000fe40003f45270 */
[----:B------:R-:W-:Y:S02]  /*a400*/  MOV R29, R195 ;  /* 0x000000c3001d7202 */ /* 0x000fe40000000f00 */
[C---:B------:R-:W-:Y:S02]  /*a410*/  ISETP.GT.AND P2, PT, R25.reuse, 0x10, !P2 ;  /* 0x000000101900780c */ /* 0x040fe40005744270 */
[C---:B------:R-:W-:Y:S02]  /*a420*/  ISETP.GT.AND P1, PT, R25.reuse, 0x50, !P1 ;  /* 0x000000501900780c */ /* 0x040fe40004f24270 */
[C---:B------:R-:W-:Y:S02]  /*a430*/  ISETP.LT.OR P2, PT, R24.reuse, 0x11, P2 ;  /* 0x000000111800780c */ /* 0x040fe40001741670 */
[----:B------:R-:W-:Y:S02]  /*a440*/  ISETP.LT.OR P1, PT, R24, 0x51, P1 ;  /* 0x000000511800780c */ /* 0x000fe40000f21670 */
[----:B------:R-:W-:Y:S02]  /*a450*/  FSEL R57, R26, -INF , !P2 ;  /* 0xff8000001a397808 */ /* 0x000fe40005000000 */
[----:B------:R-:W-:Y:S02]  /*a460*/  ISETP.NE.AND P2, PT, R182, RZ, PT ;  /* 0x000000ffb600720c */ /* 0x000fe40003f45270 */
[C---:B------:R-:W-:Y:S02]  /*a470*/  ISETP.GT.AND P6, PT, R25.reuse, 0x51, !P6 ;  /* 0x000000511900780c */ /* 0x040fe400077c4270 */
[----:B------:R-:W-:Y:S02]  /*a480*/  ISETP.GT.AND P2, PT, R25, 0x11, !P2 ;  /* 0x000000111900780c */ /* 0x000fe40005744270 */
[----:B------:R-:W-:Y:S02]  /*a490*/  FSEL R191, R90, -INF , !P1 ;  /* 0xff8000005abf7808 */ /* 0x000fe40004800000 */
[C---:B------:R-:W-:Y:S02]  /*a4a0*/  ISETP.LT.OR P2, PT, R24.reuse, 0x12, P2 ;  /* 0x000000121800780c */ /* 0x040fe40001741670 */
[----:B------:R-:W-:Y:S02]  /*a4b0*/  ISETP.LT.OR P6, PT, R24, 0x52, P6 ;  /* 0x000000521800780c */ /* 0x000fe400037c1670 */
[----:B------:R-:W-:Y:S02]  /*a4c0*/  FSEL R56, R27, -INF , !P2 ;  /* 0xff8000001b387808 */ /* 0x000fe40005000000 */
[----:B------:R-:W-:Y:S02]  /*a4d0*/  ISETP.NE.AND P2, PT, R22, RZ, PT ;  /* 0x000000ff1600720c */ /* 0x000fe40003f45270 */
[C---:B------:R-:W-:Y:S02]  /*a4e0*/  ISETP.GT.AND P5, PT, R25.reuse, 0x58, !P5 ;  /* 0x000000581900780c */ /* 0x040fe40006fa4270 */
[----:B------:R-:W-:Y:S02]  /*a4f0*/  ISETP.GT.AND P2, PT, R25, 0x18, !P2 ;  /* 0x000000181900780c */ /* 0x000fe40005744270 */
[----:B------:R-:W-:Y:S02]  /*a500*/  MOV R90, R187 ;  /* 0x000000bb005a7202 */ /* 0x000fe40000000f00 */
[C---:B------:R-:W-:Y:S02]  /*a510*/  ISETP.LT.OR P2, PT, R24.reuse, 0x19, P2 ;  /* 0x000000191800780c */ /* 0x040fe40001741670 */
[----:B------:R-:W-:Y:S02]  /*a520*/  ISETP.LT.OR P5, PT, R24, 0x59, P5 ;  /* 0x000000591800780c */ /* 0x000fe40002fa1670 */
        /* <DEDUP_REMOVED lines=28> */
[----:B------:R-:W-:Y:S01]  /*a6f0*/  FSEL R28, R46, -INF , !P2 ;  /* 0xff8000002e1c7808 */ /* 0x000fe20005000000 */
[----:B------:R-:W-:Y:S01]  /*a700*/  IMAD.MOV.U32 R46, RZ, RZ, R199 ;  /* 0x000000ffff2e7224 */ /* 0x000fe200078e00c7 */
[----:B------:R-:W-:Y:S02]  /*a710*/  ISETP.NE.AND P2, PT, R36, RZ, PT ;  /* 0x000000ff2400720c */ /* 0x000fe40003f45270 */
[----:B------:R-:W-:Y:S02]  /*a720*/  FMNMX.FTZ R23, R14, R23, !PT ;  /* 0x000000170e177209 */ /* 0x000fe40007810000 */
[----:B------:R-:W-:Y:S02]  /*a730*/  ISETP.GT.AND P2, PT, R25, 0x29, !P2 ;  /* 0x000000291900780c */ /* 0x000fe40005744270 */
[----:B------:R-:W-:Y:S02]  /*a740*/  FMNMX.FTZ R23, R15, R23, !PT ;  /* 0x000000170f177209 */ /* 0x000fe40007810000 */
[C---:B------:R-:W-:Y:S02]  /*a750*/  ISETP.LT.OR P2, PT, R24.reuse, 0x2a, P2 ;  /* 0x0000002a1800780c */ /* 0x040fe40001741670 */
[----:B------:R-:W-:Y:S02]  /*a760*/  FMNMX.FTZ R23, R57, R23, !PT ;  /* 0x0000001739177209 */ /* 0x000fe40007810000 */
[----:B------:R-:W-:Y:S02]  /*a770*/  FSEL R2, R47, -INF , !P2 ;  /* 0xff8000002f027808 */ /* 0x000fe40005000000 */
[----:B------:R-:W-:Y:S02]  /*a780*/  ISETP.NE.AND P2, PT, R39, RZ, PT ;  /* 0x000000ff2700720c */ /* 0x000fe40003f45270 */
[----:B------:R-:W-:Y:S02]  /*a790*/  MOV R47, R198 ;  /* 0x000000c6002f7202 */ /* 0x000fe40000000f00 */
[----:B------:R-:W-:Y:S02]  /*a7a0*/  ISETP.GT.AND P2, PT, R25, 0x30, !P2 ;  /* 0x000000301900780c */ /* 0x000fe40005744270 */
[----:B------:R-:W-:Y:S02]  /*a7b0*/  FMNMX.FTZ R21, R47, R21, !PT ;  /* 0x000000152f157209 */ /* 0x000fe40007810000 */
[----:B------:R-:W-:Y:S02]  /*a7c0*/  ISETP.LT.OR P2, PT, R24, 0x31, P2 ;  /* 0x000000311800780c */ /* 0x000fe40001741670 */
[----:B------:R-:W-:Y:S02]  /*a7d0*/  FMNMX.FTZ R21, R81, R21, !PT ;  /* 0x0000001551157209 */ /* 0x000fe40007810000 */
[----:B------:R-:W-:Y:S01]  /*a7e0*/  FSEL R45, R58, -INF , !P2 ;  /* 0xff8000003a2d7808 */ /* 0x000fe20005000000 */
[----:B------:R-:W-:Y:S01]  /*a7f0*/  IMAD.MOV.U32 R58, RZ, RZ, R2 ;  /* 0x000000ffff3a7224 */ /* 0x000fe200078e0002 */
[----:B------:R-:W-:Y:S02]  /*a800*/  FMNMX.FTZ R2, R6, R166, !PT ;  /* 0x000000a606027209 */ /* 0x000fe40007810000 */
[----:B------:R-:W-:Y:S02]  /*a810*/  ISETP.NE.AND P2, PT, R38, RZ, PT ;  /* 0x000000ff2600720c */ /* 0x000fe40003f45270 */
[----:B------:R-:W-:Y:S01]  /*a820*/  FMNMX.FTZ R2, R7, R2, !PT ;  /* 0x0000000207027209 */ /* 0x000fe20007810000 */
[----:B------:R-:W-:Y:S01]  /*a830*/  LDSM.16.MT88.4 R36, [R220+0x100] ;  /* 0x00010000dc24783b */ /* 0x000fe20000004200 */
[----:B------:R-:W-:Y:S02]  /*a840*/  ISETP.GT.AND P2, PT, R25, 0x31, !P2 ;  /* 0x000000311900780c */ /* 0x000fe40005744270 */
[----:B------:R-:W-:Y:S02]  /*a850*/  FMNMX.FTZ R2, R0, R2, !PT ;  /* 0x0000000200027209 */ /* 0x000fe40007810000 */
[----:B------:R-:W-:Y:S02]  /*a860*/  ISETP.LT.OR P2, PT, R24, 0x32, P2 ;  /* 0x000000321800780c */ /* 0x000fe40001741670 */
[----:B------:R-:W-:Y:S02]  /*a870*/  FMNMX.FTZ R2, R19, R2, !PT ;  /* 0x0000000213027209 */ /* 0x000fe40007810000 */
[----:B------:R-:W-:Y:S02]  /*a880*/  FSEL R59, R59, -INF , !P2 ;  /* 0xff8000003b3b7808 */ /* 0x000fe40005000000 */
[----:B------:R-:W-:Y:S02]  /*a890*/  FMNMX.FTZ R2, R18, R2, !PT ;  /* 0x0000000212027209 */ /* 0x000fe40007810000 */
        /* <DEDUP_REMOVED lines=43> */
[----:B------:R-:W-:Y:S02]  /*ab50*/  FMNMX.FTZ R23, R93, R23, !PT ;  /* 0x000000175d177209 */ /* 0x000fe40007810000 */
[----:B------:R-:W-:Y:S02]  /*ab60*/  ISETP.GT.AND P0, PT, R25, 0x59, !P0 ;  /* 0x000000591900780c */ /* 0x000fe40004704270 */
[----:B------:R-:W-:Y:S02]  /*ab70*/  FMNMX.FTZ R23, R84, R23, !PT ;  /* 0x0000001754177209 */ /* 0x000fe40007810000 */
[----:B------:R-:W-:Y:S01]  /*ab80*/  FSEL R184, R94, -INF , !P5 ;  /* 0xff8000005eb87808 */ /* 0x000fe20006800000 */
[----:B------:R-:W-:Y:S01]  /*ab90*/  IMAD.MOV.U32 R94, RZ, RZ, R196 ;  /* 0x000000ffff5e7224 */ /* 0x000fe200078e00c4 */
[----:B------:R-:W-:Y:S02]  /*aba0*/  FMNMX.FTZ R23, R28, R23, !PT ;  /* 0x000000171c177209 */ /* 0x000fe40007810000 */
[----:B------:R-:W-:Y:S04]  /*abb0*/  ISETP.LT.OR P0, PT, R24, 0x5a, P0 ;  /* 0x0000005a1800780c */ /* 0x000fe80000701670 */
[----:B------:R-:W-:Y:S02]  /*abc0*/  FSEL R73, R95, -INF , !P0 ;  /* 0xff8000005f497808 */ /* 0x000fe40004000000 */
[----:B------:R-:W-:Y:S02]  /*abd0*/  MOV R95, R29 ;  /* 0x0000001d005f7202 */ /* 0x000fe40000000f00 */
[----:B---3--:R-:W-:Y:S02]  /*abe0*/  FMNMX.FTZ R2, R44, R2, !PT ;  /* 0x000000022c027209 */ /* 0x008fe40007810000 */
[----:B--2---:R-:W-:Y:S02]  /*abf0*/  FMNMX.FTZ R3, R89, R3, !PT ;  /* 0x0000000359037209 */ /* 0x004fe40007810000 */
        /* <DEDUP_REMOVED lines=29> */
[----:B------:R-:W-:Y:S01]  /*add0*/  FSEL R187, R91, -INF , !P6 ;  /* 0xff8000005bbb7808 */ /* 0x000fe20007000000 */
[----:B------:R-:W1:Y:S01]  /*ade0*/  SHFL.BFLY PT, R22, R3, 0x2, 0x1f ;  /* 0x0c401f0003167f89 */ /* 0x000e6200000e0000 */
[----:B------:R-:W-:Y:S07]  /*adf0*/  IMAD.MOV.U32 R91, RZ, RZ, R192 ;  /* 0x000000ffff5b7224 */ /* 0x000fee00078e00c0 */
[----:B------:R-:W2:Y:S01]  /*ae00*/  SHFL.BFLY PT, R26, R2, 0x2, 0x1f ;  /* 0x0c401f00021a7f89 */ /* 0x000ea200000e0000 */
[----:B-1----:R-:W-:Y:S07]  /*ae10*/  FMNMX.FTZ R3, R3, R22, !PT ;  /* 0x0000001603037209 */ /* 0x002fee0007810000 */
[----:B------:R-:W1:Y:S01]  /*ae20*/  SHFL.BFLY PT, R22, R3, 0x1, 0x1f ;  /* 0x0c201f0003167f89 */ /* 0x000e6200000e0000 */
[----:B--2---:R-:W-:Y:S02]  /*ae30*/  FMNMX.FTZ R2, R2, R26, !PT ;  /* 0x0000001a02027209 */ /* 0x004fe40007810000 */
[----:B-1----:R-:W-:Y:S05]  /*ae40*/  FMNMX.FTZ R3, R3, R22, !PT ;  /* 0x0000001603037209 */ /* 0x002fea0007810000 */
[----:B------:R-:W1:Y:S01]  /*ae50*/  SHFL.BFLY PT, R22, R2, 0x1, 0x1f ;  /* 0x0c201f0002167f89 */ /* 0x000e6200000e0000 */
[C---:B------:R-:W-:Y:S01]  /*ae60*/  FSETP.NEU.FTZ.AND P2, PT, R3.reuse, -INF , PT ;  /* 0xff8000000300780b */ /* 0x040fe20003f5d000 */
[C---:B------:R-:W-:Y:S03]  /*ae70*/  FMUL.FTZ R199, R3.reuse, c[0x0][0x2d0] ;  /* 0x0000b40003c77a20 */ /* 0x040fe60000410000 */
[----:B------:R-:W-:Y:S02]  /*ae80*/  FSEL R71, R3, RZ, P2 ;  /* 0x000000ff03477208 */ /* 0x000fe40001000000 */
[----:B------:R-:W-:Y:S03]  /*ae90*/  FSEL R199, R199, RZ, P2 ;  /* 0x000000ffc7c77208 */ /* 0x000fe60001000000 */
[----:B------:R-:W-:Y:S02]  /*aea0*/  FADD.FTZ R71, -R71, R167 ;  /* 0x000000a747477221 */ /* 0x000fe40000010100 */
[--C-:B------:R-:W-:Y:S02]  /*aeb0*/  FFMA.FTZ R172, R4, c[0x0][0x2d0], -R199.reuse ;  /* 0x0000b40004ac7a23 */ /* 0x100fe400000108c7 */
[----:B------:R-:W2:Y:S01]  /*aec0*/  SHFL.BFLY PT, R4, R21, 0x2, 0x1f ;  /* 0x0c401f0015047f89 */ /* 0x000ea200000e0000 */
        /* <DEDUP_REMOVED lines=8> */
[----:B------:R-:W-:Y:S01]  /*af50*/  FMUL.FTZ R71, R71, c[0x0][0x2d0] ;  /* 0x0000b40047477a20 */ /* 0x000fe20000410000 */
[----:B------:R-:W-:Y:S01]  /*af60*/  FMNMX.FTZ R5, R59, R5, !PT ;  /* 0x000000053b057209 */ /* 0x000fe20007810000 */
[--C-:B------:R-:W-:Y:S01]  /*af70*/  FFMA.FTZ R178, R17, c[0x0][0x2d0], -R199.reuse ;  /* 0x0000b40011b27a23 */ /* 0x100fe200000108c7 */
[----:B------:R-:W-:Y:S02]  /*af80*/  FSETP.NEU.FTZ.AND P1, PT, R2, -INF , PT ;  /* 0xff8000000200780b */ /* 0x000fe40003f3d000 */
[----:B------:R-:W1:Y:S01]  /*af90*/  MUFU.EX2 R97, R97 ;  /* 0x0000006100617308 */ /* 0x000e620000000800 */
[----:B------:R-:W-:Y:S01]  /*afa0*/  FMNMX.FTZ R5, R62, R5, !PT ;  /* 0x000000053e057209 */ /* 0x000fe20007810000 */
[C---:B------:R-:W-:Y:S01]  /*afb0*/  FMUL.FTZ R198, R2.reuse, c[0x0][0x2d0] ;  /* 0x0000b40002c67a20 */ /* 0x040fe20000410000 */
[----:B------:R-:W-:Y:S01]  /*afc0*/  FSEL R70, R2, RZ, P1 ;  /* 0x000000ff02467208 */ /* 0x000fe20000800000 */
[--C-:B------:R-:W-:Y:S02]  /*afd0*/  FFMA.FTZ R249, R249, c[0x0][0x2d0], -R199.reuse ;  /* 0x0000b400f9f97a23 */ /* 0x100fe400000108c7 */
[--C-:B------:R-:W-:Y:S01]  /*afe0*/  FFMA.FTZ R248, R248, c[0x0][0x2d0], -R199.reuse ;  /* 0x0000b400f8f87a23 */ /* 0x100fe200000108c7 */
[----:B------:R-:W-:Y:S01]  /*aff0*/  FSEL R198, R198, RZ, P1 ;  /* 0x000000ffc6c67208 */ /* 0x000fe20000800000 */
[----:B------:R-:W-:Y:S02]  /*b000*/  FADD.FTZ R70, -R70, R166 ;  /* 0x000000a646467221 */ /* 0x000fe40000010100 */
[----:B------:R-:W-:Y:S01]  /*b010*/  MUFU.EX2 R74, R74 ;  /* 0x0000004a004a7308 */ /* 0x000fe20000000800 */
[----:B--2---:R-:W-:Y:S01]  /*b020*/  FMNMX.FTZ R21, R21, R4, !PT ;  /* 0x0000000415157209 */ /* 0x004fe20007810000 */
[--C-:B------:R-:W-:Y:S01]  /*b030*/  FFMA.FTZ R96, R0, c[0x0][0x2d0], -R198.reuse ;  /* 0x0000b40000607a23 */ /* 0x100fe200000108c6 */
[----:B------:R-:W-:Y:S01]  /*b040*/  FMNMX.FTZ R4, R63, R5, !PT ;  /* 0x000000053f047209 */ /* 0x000fe20007810000 */
[--C-:B------:R-:W-:Y:S02]  /*b050*/  FFMA.FTZ R169, R7, c[0x0][0x2d0], -R198.reuse ;  /* 0x0000b40007a97a23 */ /* 0x100fe400000108c6 */
[----:B------:R-:W2:Y:S01]  /*b060*/  SHFL.BFLY PT, R5, R21, 0x1, 0x1f ;  /* 0x0c201f0015057f89 */ /* 0x000ea200000e0000 */
[----:B------:R-:W-:Y:S01]  /*b070*/  FMNMX.FTZ R4, R246, R4, !PT ;  /* 0x00000004f6047209 */ /* 0x000fe20007810000 */
[--C-:B------:R-:W-:Y:S02]  /*b080*/  FFMA.FTZ R168, R19, c[0x0][0x2d0], -R198.reuse ;  /* 0x0000b40013a87a23 */ /* 0x100fe400000108c6 */
[----:B------:R-:W3:Y:S01]  /*b090*/  MUFU.EX2 R75, R75 ;  /* 0x0000004b004b7308 */ /* 0x000ee20000000800 */
[----:B------:R-:W-:Y:S01]  /*b0a0*/  FMNMX.FTZ R4, R211, R4, !PT ;  /* 0x00000004d3047209 */ /* 0x000fe20007810000 */
[--C-:B------:R-:W-:Y:S02]  /*b0b0*/  FFMA.FTZ R174, R6, c[0x0][0x2d0], -R198.reuse ;  /* 0x0000b40006ae7a23 */ /* 0x100fe400000108c6 */
[----:B------:R-:W-:Y:S01]  /*b0c0*/  FMUL.FTZ R70, R70, c[0x0][0x2d0] ;  /* 0x0000b40046467a20 */ /* 0x000fe20000410000 */
[----:B------:R-:W-:Y:S01]  /*b0d0*/  FMNMX.FTZ R4, R208, R4, !PT ;  /* 0x00000004d0047209 */ /* 0x000fe20007810000 */
[--C-:B------:R-:W-:Y:S01]  /*b0e0*/  FFMA.FTZ R196, R35, c[0x0][0x2d0], -R198.reuse ;  /* 0x0000b40023c47a23 */ /* 0x100fe200000108c6 */
[----:B-1----:R-:W-:Y:S01]  /*b0f0*/  F2FP.PACK_AB R76, R97, R172 ;  /* 0x000000ac614c723e */ /* 0x002fe200000000ff */
[--C-:B------:R-:W-:Y:S01]  /*b100*/  FFMA.FTZ R182, R16, c[0x0][0x2d0], -R198.reuse ;  /* 0x0000b40010b67a23 */ /* 0x100fe200000108c6 */
[----:B------:R-:W-:Y:S01]  /*b110*/  FMNMX.FTZ R4, R205, R4, !PT ;  /* 0x00000004cd047209 */ /* 0x000fe20007810000 */
[----:B------:R-:W-:Y:S01]  /*b120*/  MUFU.EX2 R174, R174 ;  /* 0x000000ae00ae7308 */ /* 0x000fe20000000800 */
[--C-:B------:R-:W-:Y:S02]  /*b130*/  FFMA.FTZ R252, R252, c[0x0][0x2d0], -R198.reuse ;  /* 0x0000b400fcfc7a23 */ /* 0x100fe400000108c6 */
[----:B------:R-:W-:Y:S01]  /*b140*/  FMNMX.FTZ R4, R191, R4, !PT ;  /* 0x00000004bf047209 */ /* 0x000fe20007810000 */
[--C-:B------:R-:W-:Y:S02]  /*b150*/  FFMA.FTZ R250, R250, c[0x0][0x2d0], -R198.reuse ;  /* 0x0000b400fafa7a23 */ /* 0x100fe400000108c6 */
[--C-:B------:R-:W-:Y:S01]  /*b160*/  FFMA.FTZ R247, R247, c[0x0][0x2d0], -R198.reuse ;  /* 0x0000b400f7f77a23 */ /* 0x100fe200000108c6 */
[----:B------:R-:W-:Y:S01]  /*b170*/  FMNMX.FTZ R4, R187, R4, !PT ;  /* 0x00000004bb047209 */ /* 0x000fe20007810000 */
[--C-:B------:R-:W-:Y:S02]  /*b180*/  FFMA.FTZ R209, R209, c[0x0][0x2d0], -R198.reuse ;  /* 0x0000b400d1d17a23 */ /* 0x100fe400000108c6 */
[----:B------:R-:W1:Y:S01]  /*b190*/  MUFU.EX2 R169, R169 ;  /* 0x000000a900a97308 */ /* 0x000e620000000800 */
[----:B------:R-:W-:Y:S01]  /*b1a0*/  FMNMX.FTZ R4, R184, R4, !PT ;  /* 0x00000004b8047209 */ /* 0x000fe20007810000 */
[--C-:B------:R-:W-:Y:S01]  /*b1b0*/  FFMA.FTZ R206, R206, c[0x0][0x2d0], -R199.reuse ;  /* 0x0000b400cece7a23 */ /* 0x100fe200000108c7 */
[----:B--2---:R-:W-:Y:S01]  /*b1c0*/  FMNMX.FTZ R0, R21, R5, !PT ;  /* 0x0000000515007209 */ /* 0x004fe20007810000 */
[--C-:B------:R-:W-:Y:S01]  /*b1d0*/  FFMA.FTZ R203, R203, c[0x0][0x2d0], -R199.reuse ;  /* 0x0000b400cbcb7a23 */ /* 0x100fe200000108c7 */
[----:B------:R-:W-:Y:S01]  /*b1e0*/  FMNMX.FTZ R4, R73, R4, !PT ;  /* 0x0000000449047209 */ /* 0x000fe20007810000 */
[----:B------:R-:W-:Y:S01]  /*b1f0*/  LDSM.16.MT88.4 R20, [R225+0x100] ;  /* 0x00010000e114783b */ /* 0x000fe20000004200 */
[C---:B------:R-:W-:Y:S01]  /*b200*/  FSETP.NEU.FTZ.AND P0, PT, R0.reuse, -INF , PT ;  /* 0xff8000000000780b */ /* 0x040fe20003f1d000 */
[----:B------:R-:W-:Y:S01]  /*b210*/  FMUL.FTZ R195, R0, c[0x0][0x2d0] ;  /* 0x0000b40000c37a20 */ /* 0x000fe20000410000 */
[----:B---3--:R-:W-:Y:S01]  /*b220*/  F2FP.PACK_AB R78, R75, R74 ;  /* 0x0000004a4b4e723e */ /* 0x008fe200000000ff */
[----:B------:R-:W-:Y:S01]  /*b230*/  MUFU.EX2 R96, R96 ;  /* 0x0000006000607308 */ /* 0x000fe20000000800 */
[--C-:B------:R-:W-:Y:S02]  /*b240*/  FFMA.FTZ R202, R202, c[0x0][0x2d0], -R198.reuse ;  /* 0x0000b400caca7a23 */ /* 0x100fe400000108c6 */
[----:B------:R-:W-:Y:S01]  /*b250*/  FSEL R195, R195, RZ, P0 ;  /* 0x000000ffc3c37208 */ /* 0x000fe20000000000 */
[----:B------:R-:W2:Y:S01]  /*b260*/  SHFL.BFLY PT, R5, R4, 0x2, 0x1f ;  /* 0x0c401f0004057f89 */ /* 0x000ea200000e0000 */
[--C-:B------:R-:W-:Y:S02]  /*b270*/  FFMA.FTZ R201, R201, c[0x0][0x2d0], -R198.reuse ;  /* 0x0000b400c9c97a23 */ /* 0x100fe400000108c6 */
[----:B------:R-:W-:Y:S02]  /*b280*/  FFMA.FTZ R200, R200, c[0x0][0x2d0], -R199 ;  /* 0x0000b400c8c87a23 */ /* 0x000fe400000108c7 */
[--C-:B------:R-:W-:Y:S01]  /*b290*/  FFMA.FTZ R51, R51, c[0x0][0x2d0], -R195.reuse ;  /* 0x0000b40033337a23 */ /* 0x100fe200000108c3 */
[----:B------:R-:W3:Y:S01]  /*b2a0*/  MUFU.EX2 R168, R168 ;  /* 0x000000a800a87308 */ /* 0x000ee20000000800 */
[--C-:B------:R-:W-:Y:S02]  /*b2b0*/  FFMA.FTZ R49, R49, c[0x0][0x2d0], -R195.reuse ;  /* 0x0000b40031317a23 */ /* 0x100fe400000108c3 */
[--C-:B------:R-:W-:Y:S01]  /*b2c0*/  FFMA.FTZ R173, R8, c[0x0][0x2d0], -R195.reuse ;  /* 0x0000b40008ad7a23 */ /* 0x100fe200000108c3 */
[----:B-1----:R-:W-:Y:S01]  /*b2d0*/  F2FP.PACK_AB R77, R169, R174 ;  /* 0x000000aea94d723e */ /* 0x002fe200000000ff */
[--C-:B------:R-:W-:Y:S02]  /*b2e0*/  FFMA.FTZ R99, R9, c[0x0][0x2d0], -R195.reuse ;  /* 0x0000b40009637a23 */ /* 0x100fe400000108c3 */
[--C-:B------:R-:W-:Y:S02]  /*b2f0*/  FFMA.FTZ R98, R12, c[0x0][0x2d0], -R195.reuse ;  /* 0x0000b4000c627a23 */ /* 0x100fe400000108c3 */
[--C-:B------:R-:W-:Y:S01]  /*b300*/  FFMA.FTZ R170, R13, c[0x0][0x2d0], -R195.reuse ;  /* 0x0000b4000daa7a23 */ /* 0x100fe200000108c3 */
[----:B------:R-:W1:Y:S01]  /*b310*/  MUFU.EX2 R71, R71 ;  /* 0x0000004700477308 */ /* 0x000e620000000800 */
[--C-:B------:R-:W-:Y:S02]  /*b320*/  FFMA.FTZ R245, R245, c[0x0][0x2d0], -R195.reuse ;  /* 0x0000b400f5f57a23 */ /* 0x100fe400000108c3 */
[--C-:B------:R-:W-:Y:S02]  /*b330*/  FFMA.FTZ R210, R210, c[0x0][0x2d0], -R195.reuse ;  /* 0x0000b400d2d27a23 */ /* 0x100fe400000108c3 */
[--C-:B------:R-:W-:Y:S02]  /*b340*/  FFMA.FTZ R207, R207, c[0x0][0x2d0], -R195.reuse ;  /* 0x0000b400cfcf7a23 */ /* 0x100fe400000108c3 */
[----:B------:R-:W-:Y:S01]  /*b350*/  FFMA.FTZ R204, R204, c[0x0][0x2d0], -R195 ;  /* 0x0000b400cccc7a23 */ /* 0x000fe200000108c3 */
[----:B--2---:R-:W-:Y:S01]  /*b360*/  FMNMX.FTZ R4, R4, R5, !PT ;  /* 0x0000000504047209 */ /* 0x004fe20007810000 */
[----:B------:R-:W-:Y:S01]  /*b370*/  FFMA.FTZ R197, R197, c[0x0][0x2d0], -R199 ;  /* 0x0000b400c5c57a23 */ /* 0x000fe200000108c7 */
[----:B------:R-:W2:Y:S01]  /*b380*/  MUFU.EX2 R70, R70 ;  /* 0x0000004600467308 */ /* 0x000ea20000000800 */
[----:B------:R-:W-:Y:S01]  /*b390*/  FSEL R5, R0, RZ, P0 ;  /* 0x000000ff00057208 */ /* 0x000fe20000000000 */
[--C-:B------:R-:W-:Y:S01]  /*b3a0*/  FFMA.FTZ R194, R194, c[0x0][0x2d0], -R198.reuse ;  /* 0x0000b400c2c27a23 */ /* 0x100fe200000108c6 */
[----:B------:R-:W4:Y:S01]  /*b3b0*/  SHFL.BFLY PT, R72, R4, 0x1, 0x1f ;  /* 0x0c201f0004487f89 */ /* 0x000f2200000e0000 */
[----:B---3--:R-:W-:Y:S01]  /*b3c0*/  F2FP.PACK_AB R79, R168, R96 ;  /* 0x00000060a84f723e */ /* 0x008fe200000000ff */
[--C-:B------:R-:W-:Y:S02]  /*b3d0*/  FFMA.FTZ R189, R189, c[0x0][0x2d0], -R198.reuse ;  /* 0x0000b400bdbd7a23 */ /* 0x100fe400000108c6 */
[----:B------:R-:W-:Y:S02]  /*b3e0*/  FADD.FTZ R5, -R5, R165 ;  /* 0x000000a505057221 */ /* 0x000fe40000010100 */
[----:B------:R-:W-:Y:S01]  /*b3f0*/  FFMA.FTZ R186, R186, c[0x0][0x2d0], -R199 ;  /* 0x0000b400baba7a23 */ /* 0x000fe200000108c7 */
[----:B------:R-:W-:Y:S01]  /*b400*/  MUFU.EX2 R173, R173 ;  /* 0x000000ad00ad7308 */ /* 0x000fe20000000800 */
[----:B------:R-:W-:Y:S02]  /*b410*/  FMUL.FTZ R5, R5, c[0x0][0x2d0] ;  /* 0x0000b40005057a20 */ /* 0x000fe40000410000 */
[----:B------:R-:W-:Y:S02]  /*b420*/  FFMA.FTZ R180, R180, c[0x0][0x2d0], -R198 ;  /* 0x0000b400b4b47a23 */ /* 0x000fe400000108c6 */
[C---:B-1----:R-:W-:Y:S02]  /*b430*/  FMUL.FTZ R17, R71.reuse, R149 ;  /* 0x0000009547117220 */ /* 0x042fe40000410000 */
[----:B------:R-:W-:Y:S02]  /*b440*/  IMAD.MOV.U32 R149, RZ, RZ, R58 ;  /* 0x000000ffff957224 */ /* 0x000fe400078e003a */
[C---:B------:R-:W-:Y:S01]  /*b450*/  FMUL.FTZ R16, R71.reuse, R148 ;  /* 0x0000009447107220 */ /* 0x040fe20000410000 */
[----:B------:R1:W-:Y:S01]  /*b460*/  MUFU.EX2 R69, R5 ;  /* 0x0000000500457308 */ /* 0x0003e20000000800 */
[----:B------:R-:W-:Y:S02]  /*b470*/  FFMA.FTZ R172, R71, R243, R172 ;  /* 0x000000f347ac7223 */ /* 0x000fe400000100ac */
[----:B--2---:R-:W-:Y:S02]  /*b480*/  FMUL.FTZ R7, R70, R163 ;  /* 0x000000a346077220 */ /* 0x004fe40000410000 */
[----:B------:R-:W-:Y:S01]  /*b490*/  IMAD.MOV.U32 R163, RZ, RZ, R80 ;  /* 0x000000ffffa37224 */ /* 0x000fe200078e0050 */
[----:B----4-:R-:W-:Y:S01]  /*b4a0*/  FMNMX.FTZ R72, R72, R4, !PT ;  /* 0x0000000448487209 */ /* 0x010fe20007810000 */
[----:B------:R-:W-:Y:S01]  /*b4b0*/  FMUL.FTZ R19, R70, R151 ;  /* 0x0000009746137220 */ /* 0x000fe20000410000 */
[----:B------:R-:W-:Y:S02]  /*b4c0*/  MOV R151, R84 ;  /* 0x0000005400977202 */ /* 0x000fe40000000f00 */
[----:B------:R-:W2:Y:S01]  /*b4d0*/  MUFU.EX2 R99, R99 ;  /* 0x0000006300637308 */ /* 0x000ea20000000800 */
[C---:B------:R-:W-:Y:S01]  /*b4e0*/  FSETP.NEU.FTZ.AND P0, PT, R72.reuse, -INF , PT ;  /* 0xff8000004800780b */ /* 0x040fe20003f1d000 */
[----:B------:R-:W-:Y:S02]  /*b4f0*/  FMUL.FTZ R192, R72, c[0x0][0x2d0] ;  /* 0x0000b40048c07a20 */ /* 0x000fe40000410000 */
[----:B------:R-:W-:Y:S01]  /*b500*/  FMUL.FTZ R35, R70, R103 ;  /* 0x0000006746237220 */ /* 0x000fe20000410000 */
[----:B------:R-:W-:Y:S01]  /*b510*/  FSEL R4, R72, RZ, P0 ;  /* 0x000000ff48047208 */ /* 0x000fe20000000000 */
[----:B------:R-:W-:Y:S01]  /*b520*/  FMUL.FTZ R6, R70, R162 ;  /* 0x000000a246067220 */ /* 0x000fe20000410000 */
[----:B------:R-:W-:Y:S01]  /*b530*/  FSEL R192, R192, RZ, P0 ;  /* 0x000000ffc0c07208 */ /* 0x000fe20000000000 */
[----:B------:R-:W-:Y:S01]  /*b540*/  FADD.FTZ R172, R97, R172 ;  /* 0x000000ac61ac7221 */ /* 0x000fe20000010000 */
[----:B------:R-:W-:Y:S01]  /*b550*/  MOV R162, R40 ;  /* 0x0000002800a27202 */ /* 0x000fe20000000f00 */
[----:B------:R-:W-:Y:S01]  /*b560*/  MUFU.EX2 R98, R98 ;  /* 0x0000006200627308 */ /* 0x000fe20000000800 */
[----:B------:R-:W-:Y:S01]  /*b570*/  FADD.FTZ R4, -R4, R164 ;  /* 0x000000a404047221 */ /* 0x000fe20000010100 */
[----:B------:R-:W-:Y:S01]  /*b580*/  ISETP.GT.AND P0, PT, R244, UR4, PT ;  /* 0x00000004f4007c0c */ /* 0x000fe2000bf04270 */
[--C-:B------:R-:W-:Y:S01]  /*b590*/  FFMA.FTZ R175, R10, c[0x0][0x2d0], -R192.reuse ;  /* 0x0000b4000aaf7a23 */ /* 0x100fe200000108c0 */
[----:B------:R-:W-:Y:S01]  /*b5a0*/  IADD3 R244, R244, -0x1, RZ ;  /* 0xfffffffff4f47810 */ /* 0x000fe20007ffe0ff */
[----:B------:R-:W-:Y:S02]  /*b5b0*/  FMUL.FTZ R4, R4, c[0x0][0x2d0] ;  /* 0x0000b40004047a20 */ /* 0x000fe40000410000 */
[----:B-1----:R-:W-:Y:S02]  /*b5c0*/  FMUL.FTZ R5, R71, R161 ;  /* 0x000000a147057220 */ /* 0x002fe40000410000 */
[----:B------:R-:W-:Y:S01]  /*b5d0*/  IMAD.MOV.U32 R161, RZ, RZ, R81 ;  /* 0x000000ffffa17224 */ /* 0x000fe200078e0051 */
[----:B------:R1:W3:Y:S01]  /*b5e0*/  MUFU.EX2 R68, R4 ;  /* 0x0000000400447308 */ /* 0x0002e20000000800 */
[--C-:B------:R-:W-:Y:S02]  /*b5f0*/  FFMA.FTZ R167, R11, c[0x0][0x2d0], -R192.reuse ;  /* 0x0000b4000ba77a23 */ /* 0x100fe400000108c0 */
[--C-:B------:R-:W-:Y:S01]  /*b600*/  FFMA.FTZ R166, R14, c[0x0][0x2d0], -R192.reuse ;  /* 0x0000b4000ea67a23 */ /* 0x100fe200000108c0 */
[----:B--2---:R-:W-:Y:S01]  /*b610*/  F2FP.PACK_AB R64, R99, R173 ;  /* 0x000000ad6340723e */ /* 0x004fe200000000ff */
[----:B------:R-:W-:Y:S02]  /*b620*/  FFMA.FTZ R165, R15, c[0x0][0x2d0], -R192 ;  /* 0x0000b4000fa57a23 */ /* 0x000fe400000108c0 */
[----:B------:R-:W-:Y:S01]  /*b630*/  IMAD.MOV.U32 R148, RZ, RZ, R161 ;  /* 0x000000ffff947224 */ /* 0x000fe200078e00a1 */
[----:B------:R-:W-:Y:S01]  /*b640*/  MOV R161, R62 ;  /* 0x0000003e00a17202 */ /* 0x000fe20000000f00 */
[C---:B------:R-:W-:Y:S01]  /*b650*/  FMUL.FTZ R8, R69.reuse, R156 ;  /* 0x0000009c45087220 */ /* 0x040fe20000410000 */
[----:B------:R-:W2:Y:S01]  /*b660*/  MUFU.EX2 R170, R170 ;  /* 0x000000aa00aa7308 */ /* 0x000ea20000000800 */
[C---:B------:R-:W-:Y:S01]  /*b670*/  FMUL.FTZ R9, R69.reuse, R157 ;  /* 0x0000009d45097220 */ /* 0x040fe20000410000 */
[----:B------:R-:W-:Y:S01]  /*b680*/  MOV R157, R28 ;  /* 0x0000001c009d7202 */ /* 0x000fe20000000f00 */
[C---:B------:R-:W-:Y:S01]  /*b690*/  FMUL.FTZ R12, R69.reuse, R152 ;  /* 0x00000098450c7220 */ /* 0x040fe20000410000 */
[----:B------:R-:W-:Y:S01]  /*b6a0*/  MOV R152, R190 ;  /* 0x000000be00987202 */ /* 0x000fe20000000f00 */
[C---:B------:R-:W-:Y:S02]  /*b6b0*/  FMUL.FTZ R13, R69.reuse, R153 ;  /* 0x00000099450d7220 */ /* 0x040fe40000410000 */
[----:B------:R-:W-:Y:S02]  /*b6c0*/  FFMA.FTZ R164, R18, c[0x0][0x2d0], -R198 ;  /* 0x0000b40012a47a23 */ /* 0x000fe400000108c6 */
[----:B------:R-:W-:Y:S01]  /*b6d0*/  FMUL.FTZ R18, R70, R150 ;  /* 0x0000009646127220 */ /* 0x000fe20000410000 */
[----:B------:R-:W-:Y:S01]  /*b6e0*/  MUFU.EX2 R175, R175 ;  /* 0x000000af00af7308 */ /* 0x000fe20000000800 */
[----:B------:R-:W-:Y:S02]  /*b6f0*/  IMAD.MOV.U32 R150, RZ, RZ, R157 ;  /* 0x000000ffff967224 */ /* 0x000fe400078e009d */
[----:B------:R-:W-:Y:S02]  /*b700*/  FMUL.FTZ R24, R69, R140 ;  /* 0x0000008c45187220 */ /* 0x000fe40000410000 */
[----:B-1----:R-:W-:Y:S01]  /*b710*/  FMUL.FTZ R4, R71, R160 ;  /* 0x000000a047047220 */ /* 0x002fe20000410000 */
[----:B------:R-:W-:Y:S01]  /*b720*/  MOV R160, R82 ;  /* 0x0000005200a07202 */ /* 0x000fe20000000f00 */
[C---:B---3--:R-:W-:Y:S01]  /*b730*/  FMUL.FTZ R10, R68.reuse, R158 ;  /* 0x0000009e440a7220 */ /* 0x048fe20000410000 */
[----:B------:R-:W1:Y:S01]  /*b740*/  LDSM.16.MT88.4 R80, [R218+0x100] ;  /* 0x00010000da50783b */ /* 0x000e620000004200 */
[----:B------:R-:W-:Y:S01]  /*b750*/  MOV R158, R193 ;  /* 0x000000c1009e7202 */ /* 0x000fe20000000f00 */
[----:B------:R-:W3:Y:S01]  /*b760*/  MUFU.EX2 R167, R167 ;  /* 0x000000a700a77308 */ /* 0x000ee20000000800 */
[C---:B------:R-:W-:Y:S01]  /*b770*/  FMUL.FTZ R11, R68.reuse, R159 ;  /* 0x0000009f440b7220 */ /* 0x040fe20000410000 */
[-C--:B------:R-:W-:Y:S01]  /*b780*/  HMMA.16816.F32 R4, R76, R20.reuse, R4 ;  /* 0x000000144c04723c */ /* 0x080fe20000001804 */
[----:B------:R-:W-:Y:S01]  /*b790*/  FMUL.FTZ R14, R68, R154 ;  /* 0x0000009a440e7220 */ /* 0x000fe20000410000 */
[----:B------:R-:W-:Y:S01]  /*b7a0*/  MOV R154, R158 ;  /* 0x0000009e009a7202 */ /* 0x000fe20000000f00 */
[----:B------:R-:W-:Y:S01]  /*b7b0*/  IMAD.MOV.U32 R158, RZ, RZ, R91 ;  /* 0x000000ffff9e7224 */ /* 0x000fe200078e005b */
[----:B--2---:R-:W-:Y:S01]  /*b7c0*/  F2FP.PACK_AB R66, R170, R98 ;  /* 0x00000062aa42723e */ /* 0x004fe200000000ff */
[C---:B------:R-:W-:Y:S01]  /*b7d0*/  FMUL.FTZ R15, R68.reuse, R155 ;  /* 0x0000009b440f7220 */ /* 0x040fe20000410000 */
[----:B------:R-:W-:Y:S01]  /*b7e0*/  MOV R155, R162 ;  /* 0x000000a2009b7202 */ /* 0x000fe20000000f00 */
[C---:B------:R-:W-:Y:S01]  /*b7f0*/  FMUL.FTZ R25, R69.reuse, R141 ;  /* 0x0000008d45197220 */ /* 0x040fe20000410000 */
[----:B------:R-:W-:Y:S01]  /*b800*/  MUFU.EX2 R166, R166 ;  /* 0x000000a600a67308 */ /* 0x000fe20000000800 */
[----:B------:R-:W-:Y:S03]  /*b810*/  MOV R162, R59 ;  /* 0x0000003b00a27202 */ /* 0x000fe60000000f00 */
[C---:B------:R-:W-:Y:S01]  /*b820*/  FMUL.FTZ R26, R68.reuse, R142 ;  /* 0x0000008e441a7220 */ /* 0x040fe20000410000 */
[----:B------:R-:W-:Y:S01]  /*b830*/  MOV R157, R160 ;  /* 0x000000a0009d7202 */ /* 0x000fe20000000f00 */
[----:B------:R-:W-:Y:S02]  /*b840*/  IMAD.MOV.U32 R160, RZ, RZ, R63 ;  /* 0x000000ffffa07224 */ /* 0x000fe400078e003f */
[C---:B------:R-:W-:Y:S02]  /*b850*/  FMUL.FTZ R27, R68.reuse, R143 ;  /* 0x0000008f441b7220 */ /* 0x040fe40000410000 */
[----:B------:R-:W2:Y:S01]  /*b860*/  MUFU.EX2 R165, R165 ;  /* 0x000000a500a57308 */ /* 0x000ea20000000800 */
[C---:B------:R-:W-:Y:S02]  /*b870*/  FMUL.FTZ R28, R69.reuse, R136 ;  /* 0x00000088451c7220 */ /* 0x040fe40000410000 */
[----:B------:R-:W-:Y:S01]  /*b880*/  FMUL.FTZ R29, R69, R137 ;  /* 0x00000089451d7220 */ /* 0x000fe20000410000 */
[----:B---3--:R-:W-:Y:S01]  /*b890*/  F2FP.PACK_AB R65, R167, R175 ;  /* 0x000000afa741723e */ /* 0x008fe200000000ff */
[C---:B------:R-:W-:Y:S02]  /*b8a0*/  FMUL.FTZ R30, R68.reuse, R138 ;  /* 0x0000008a441e7220 */ /* 0x040fe40000410000 */
[----:B------:R-:W-:Y:S02]  /*b8b0*/  FMUL.FTZ R31, R68, R139 ;  /* 0x0000008b441f7220 */ /* 0x000fe40000410000 */
[----:B------:R-:W-:Y:S01]  /*b8c0*/  IMAD.MOV.U32 R159, RZ, RZ, R188 ;  /* 0x000000ffff9f7224 */ /* 0x000fe200078e00bc */
[----:B------:R3:W-:Y:S01]  /*b8d0*/  MUFU.EX2 R136, R51 ;  /* 0x0000003300887308 */ /* 0x0007e20000000800 */
[--C-:B------:R-:W-:Y:S02]  /*b8e0*/  FFMA.FTZ R188, R32, c[0x0][0x2d0], -R199.reuse ;  /* 0x0000b40020bc7a23 */ /* 0x100fe400000108c7 */
[----:B------:R-:W-:Y:S02]  /*b8f0*/  FMUL.FTZ R32, R71, R100 ;  /* 0x0000006447207220 */ /* 0x000fe40000410000 */
[----:B------:R-:W-:Y:S02]  /*b900*/  FFMA.FTZ R190, R33, c[0x0][0x2d0], -R199 ;  /* 0x0000b40021be7a23 */ /* 0x000fe400000108c7 */
[----:B------:R-:W-:Y:S02]  /*b910*/  FMUL.FTZ R33, R71, R101 ;  /* 0x0000006547217220 */ /* 0x000fe40000410000 */
[----:B------:R-:W-:Y:S01]  /*b920*/  FFMA.FTZ R193, R34, c[0x0][0x2d0], -R198 ;  /* 0x0000b40022c17a23 */ /* 0x000fe200000108c6 */
[----:B------:R-:W-:Y:S01]  /*b930*/  MUFU.EX2 R171, R171 ;  /* 0x000000ab00ab7308 */ /* 0x000fe20000000800 */
[----:B------:R-:W-:Y:S02]  /*b940*/  FMUL.FTZ R34, R70, R102 ;  /* 0x0000006646227220 */ /* 0x000fe40000410000 */
[----:B------:R-:W-:Y:S01]  /*b950*/  FMUL.FTZ R40, R69, R104 ;  /* 0x0000006845287220 */ /* 0x000fe20000410000 */
[----:B--2---:R-:W-:Y:S01]  /*b960*/  F2FP.PACK_AB R67, R165, R166 ;  /* 0x000000a6a543723e */ /* 0x004fe200000000ff */
[C---:B------:R-:W-:Y:S02]  /*b970*/  FMUL.FTZ R42, R68.reuse, R106 ;  /* 0x0000006a442a7220 */ /* 0x040fe40000410000 */
[C---:B------:R-:W-:Y:S02]  /*b980*/  FMUL.FTZ R43, R68.reuse, R107 ;  /* 0x0000006b442b7220 */ /* 0x040fe40000410000 */
[----:B------:R-:W-:Y:S01]  /*b990*/  IMAD.MOV.U32 R156, RZ, RZ, R41 ;  /* 0x000000ffff9c7224 */ /* 0x000fe200078e0029 */
[----:B------:R-:W-:Y:S01]  /*b9a0*/  MUFU.EX2 R178, R178 ;  /* 0x000000b200b27308 */ /* 0x000fe20000000800 */
[C---:B------:R-:W-:Y:S01]  /*b9b0*/  HMMA.16816.F32 R8, R64.reuse, R20, R8 ;  /* 0x000000144008723c */ /* 0x040fe20000001808 */
[----:B------:R-:W-:Y:S02]  /*b9c0*/  FMUL.FTZ R41, R69, R105 ;  /* 0x0000006945297220 */ /* 0x000fe40000410000 */
[----:B------:R-:W-:Y:S01]  /*b9d0*/  IMAD.MOV.U32 R141, RZ, RZ, R159 ;  /* 0x000000ffff8d7224 */ /* 0x000fe200078e009f */
[----:B------:R-:W-:Y:S01]  /*b9e0*/  MOV R159, R46 ;  /* 0x0000002e009f7202 */ /* 0x000fe20000000f00 */
[----:B------:R-:W-:Y:S01]  /*b9f0*/  FMUL.FTZ R46, R68, R110 ;  /* 0x0000006e442e7220 */ /* 0x000fe20000410000 */
[----:B------:R-:W-:Y:S01]  /*ba00*/  MOV R140, R156 ;  /* 0x0000009c008c7202 */ /* 0x000fe20000000f00 */
[C---:B------:R-:W-:Y:S01]  /*ba10*/  FMUL.FTZ R21, R71.reuse, R145 ;  /* 0x0000009147157220 */ /* 0x040fe20000410000 */
[-C--:B------:R-:W-:Y:S01]  /*ba20*/  HMMA.16816.F32 R12, R64, R22.reuse, R12 ;  /* 0x00000016400c723c */ /* 0x080fe2000000180c */
[----:B------:R-:W-:Y:S03]  /*ba30*/  MUFU.EX2 R164, R164 ;  /* 0x000000a400a47308 */ /* 0x000fe60000000800 */
[----:B------:R-:W-:Y:S01]  /*ba40*/  FMUL.FTZ R20, R71, R144 ;  /* 0x0000009047147220 */ /* 0x000fe20000410000 */
[----:B------:R-:W-:Y:S01]  /*ba50*/  MOV R145, R86 ;  /* 0x0000005600917202 */ /* 0x000fe20000000f00 */
[----:B------:R-:W-:Y:S01]  /*ba60*/  IMAD.MOV.U32 R144, RZ, RZ, R47 ;  /* 0x000000ffff907224 */ /* 0x000fe200078e002f */
[----:B------:R-:W-:Y:S01]  /*ba70*/  MOV R143, R141 ;  /* 0x0000008d008f7202 */ /* 0x000fe20000000f00 */
[C---:B------:R-:W-:Y:S01]  /*ba80*/  HMMA.16816.F32 R16, R76.reuse, R22, R16 ;  /* 0x000000164c10723c */ /* 0x040fe20000001810 */
[----:B------:R-:W-:Y:S02]  /*ba90*/  IMAD.MOV.U32 R156, RZ, RZ, R163 ;  /* 0x000000ffff9c7224 */ /* 0x000fe400078e00a3 */
[----:B------:R-:W-:Y:S01]  /*baa0*/  MUFU.EX2 R182, R182 ;  /* 0x000000b600b67308 */ /* 0x000fe20000000800 */
[----:B------:R-:W-:Y:S01]  /*bab0*/  MOV R163, R45 ;  /* 0x0000002d00a37202 */ /* 0x000fe20000000f00 */
[C---:B------:R-:W-:Y:S02]  /*bac0*/  FMUL.FTZ R45, R69.reuse, R109 ;  /* 0x0000006d452d7220 */ /* 0x040fe40000410000 */
[C---:B------:R-:W-:Y:S02]  /*bad0*/  FMUL.FTZ R22, R70.reuse, R146 ;  /* 0x0000009246167220 */ /* 0x040fe40000410000 */
[----:B------:R-:W-:Y:S03]  /*bae0*/  FMUL.FTZ R23, R70, R147 ;  /* 0x0000009346177220 */ /* 0x000fe60000410000 */
[----:B------:R-:W-:Y:S01]  /*baf0*/  FMUL.FTZ R47, R68, R111 ;  /* 0x0000006f442f7220 */ /* 0x000fe20000410000 */
[----:B------:R-:W-:Y:S01]  /*bb00*/  MUFU.EX2 R188, R188 ;  /* 0x000000bc00bc7308 */ /* 0x000fe20000000800 */
[----:B------:R-:W-:Y:S02]  /*bb10*/  IMAD.MOV.U32 R142, RZ, RZ, R44 ;  /* 0x000000ffff8e7224 */ /* 0x000fe400078e002c */
[-C--:B------:R-:W-:Y:S01]  /*bb20*/  HMMA.16816.F32 R20, R76, R36.reuse, R20 ;  /* 0x000000244c14723c */ /* 0x080fe20000001814 */
[----:B------:R-:W-:Y:S02]  /*bb30*/  FMUL.FTZ R44, R69, R108 ;  /* 0x0000006c452c7220 */ /* 0x000fe40000410000 */
[----:B---3--:R-:W-:Y:S02]  /*bb40*/  FMUL.FTZ R51, R70, R115 ;  /* 0x0000007346337220 */ /* 0x008fe40000410000 */
[--C-:B------:R-:W-:Y:S02]  /*bb50*/  FFMA.FTZ R137, R50, c[0x0][0x2d0], -R195.reuse ;  /* 0x0000b40032897a23 */ /* 0x100fe400000108c3 */
[----:B------:R-:W-:Y:S01]  /*bb60*/  MUFU.EX2 R190, R190 ;  /* 0x000000be00be7308 */ /* 0x000fe20000000800 */
[C---:B------:R-:W-:Y:S01]  /*bb70*/  HMMA.16816.F32 R24, R64.reuse, R36, R24 ;  /* 0x000000244018723c */ /* 0x040fe20000001818 */
[----:B------:R-:W-:Y:S03]  /*bb80*/  FMUL.FTZ R50, R70, R114 ;  /* 0x0000007246327220 */ /* 0x000fe60000410000 */
[----:B------:R-:W-:Y:S02]  /*bb90*/  FFMA.FTZ R104, R48, c[0x0][0x2d0], -R195 ;  /* 0x0000b40030687a23 */ /* 0x000fe400000108c3 */
[C---:B------:R-:W-:Y:S02]  /*bba0*/  FMUL.FTZ R48, R71.reuse, R112 ;  /* 0x0000007047307220 */ /* 0x040fe40000410000 */
[-C--:B------:R-:W-:Y:S01]  /*bbb0*/  HMMA.16816.F32 R28, R64, R38.reuse, R28 ;  /* 0x00000026401c723c */ /* 0x080fe2000000181c */
[----:B------:R-:W-:Y:S03]  /*bbc0*/  MUFU.EX2 R193, R193 ;  /* 0x000000c100c17308 */ /* 0x000fe60000000800 */
[C---:B------:R-:W-:Y:S02]  /*bbd0*/  FMUL.FTZ R36, R71.reuse, R132 ;  /* 0x0000008447247220 */ /* 0x040fe40000410000 */
[----:B------:R-:W-:Y:S02]  /*bbe0*/  IMAD.MOV.U32 R146, RZ, RZ, R87 ;  /* 0x000000ffff927224 */ /* 0x000fe400078e0057 */
[C---:B------:R-:W-:Y:S01]  /*bbf0*/  HMMA.16816.F32 R32, R76.reuse, R38, R32 ;  /* 0x000000264c20723c */ /* 0x040fe20000001820 */
[----:B------:R-:W-:Y:S02]  /*bc00*/  IMAD.MOV.U32 R147, RZ, RZ, R85 ;  /* 0x000000ffff937224 */ /* 0x000fe400078e0055 */
[----:B------:R2:W-:Y:S01]  /*bc10*/  MUFU.EX2 R132, R49 ;  /* 0x0000003100847308 */ /* 0x0005e20000000800 */
[----:B------:R-:W-:Y:S01]  /*bc20*/  FMUL.FTZ R37, R71, R133 ;  /* 0x0000008547257220 */ /* 0x000fe20000410000 */
[----:B------:R-:W3:Y:S01]  /*bc30*/  LDSM.16.MT88.4 R84, [R225+0x900] ;  /* 0x00090000e154783b */ /* 0x000ee20000004200 */
[--C-:B------:R-:W-:Y:S02]  /*bc40*/  FFMA.FTZ R106, R57, c[0x0][0x2d0], -R192.reuse ;  /* 0x0000b400396a7a23 */ /* 0x100fe400000108c0 */
[C---:B------:R-:W-:Y:S04]  /*bc50*/  FMUL.FTZ R38, R70.reuse, R134 ;  /* 0x0000008646267220 */ /* 0x040fe80000410000 */
[----:B------:R-:W-:Y:S01]  /*bc60*/  FMUL.FTZ R39, R70, R135 ;  /* 0x0000008746277220 */ /* 0x000fe20000410000 */
[----:B------:R-:W-:Y:S01]  /*bc70*/  MUFU.EX2 R196, R196 ;  /* 0x000000c400c47308 */ /* 0x000fe20000000800 */
[----:B------:R-:W-:Y:S02]  /*bc80*/  FFMA.FTZ R109, R88, c[0x0][0x2d0], -R192 ;  /* 0x0000b400586d7a23 */ /* 0x000fe400000108c0 */
[--C-:B------:R-:W-:Y:S02]  /*bc90*/  FFMA.FTZ R110, R89, c[0x0][0x2d0], -R199.reuse ;  /* 0x0000b400596e7a23 */ /* 0x100fe400000108c7 */
[----:B------:R-:W-:Y:S01]  /*bca0*/  IMAD.MOV.U32 R141, RZ, RZ, R92 ;  /* 0x000000ffff8d7224 */ /* 0x000fe200078e005c */
[-C--:B------:R-:W-:Y:S01]  /*bcb0*/  HMMA.16816.F32 R36, R76, R52.reuse, R36 ;  /* 0x000000344c24723c */ /* 0x080fe20000001824 */
[----:B------:R-:W-:Y:S02]  /*bcc0*/  FMUL.FTZ R57, R69, R117 ;  /* 0x0000007545397220 */ /* 0x000fe40000410000 */
[--C-:B------:R-:W-:Y:S01]  /*bcd0*/  FFMA.FTZ R107, R56, c[0x0][0x2d0], -R192.reuse ;  /* 0x0000b400386b7a23 */ /* 0x100fe200000108c0 */
[----:B------:R-:W4:Y:S01]  /*bce0*/  MUFU.EX2 R137, R137 ;  /* 0x0000008900897308 */ /* 0x000f220000000800 */
[--C-:B------:R-:W-:Y:S02]  /*bcf0*/  FFMA.FTZ R117, R94, c[0x0][0x2d0], -R199.reuse ;  /* 0x0000b4005e757a23 */ /* 0x100fe400000108c7 */
[----:B------:R-:W-:Y:S01]  /*bd00*/  FFMA.FTZ R105, R152, c[0x0][0x2d0], -R199 ;  /* 0x0000b40098697a23 */ /* 0x000fe200000108c7 */
[C---:B------:R-:W-:Y:S01]  /*bd10*/  HMMA.16816.F32 R40, R64.reuse, R52, R40 ;  /* 0x000000344028723c */ /* 0x040fe20000001828 */
[----:B--2---:R-:W-:Y:S03]  /*bd20*/  FMUL.FTZ R49, R71, R113 ;  /* 0x0000007147317220 */ /* 0x004fe60000410000 */
[----:B------:R-:W-:Y:S01]  /*bd30*/  FMUL.FTZ R56, R69, R116 ;  /* 0x0000007445387220 */ /* 0x000fe20000410000 */
[----:B------:R-:W-:Y:S01]  /*bd40*/  MOV R152, R90 ;  /* 0x0000005a00987202 */ /* 0x000fe20000000f00 */
[----:B------:R-:W-:Y:S01]  /*bd50*/  MUFU.EX2 R104, R104 ;  /* 0x0000006800687308 */ /* 0x000fe20000000800 */
[----:B------:R-:W2:Y:S01]  /*bd60*/  LDSM.16.MT88.4 R88, [R220+0x900] ;  /* 0x00090000dc58783b */ /* 0x000ea20000004200 */
[-C--:B------:R-:W-:Y:S01]  /*bd70*/  HMMA.16816.F32 R44, R64, R54.reuse, R44 ;  /* 0x00000036402c723c */ /* 0x080fe2000000182c */
[C---:B------:R-:W-:Y:S03]  /*bd80*/  FMUL.FTZ R52, R71.reuse, R128 ;  /* 0x0000008047347220 */ /* 0x040fe60000410000 */
[----:B------:R-:W-:Y:S02]  /*bd90*/  FMUL.FTZ R53, R71, R129 ;  /* 0x0000008147357220 */ /* 0x000fe40000410000 */
[C---:B------:R-:W-:Y:S02]  /*bda0*/  FMUL.FTZ R58, R68.reuse, R118 ;  /* 0x00000076443a7220 */ /* 0x040fe40000410000 */
[----:B------:R-:W-:Y:S01]  /*bdb0*/  MUFU.EX2 R106, R106 ;  /* 0x0000006a006a7308 */ /* 0x000fe20000000800 */
[C---:B------:R-:W-:Y:S03]  /*bdc0*/  HMMA.16816.F32 R48, R76.reuse, R54, R48 ;  /* 0x000000364c30723c */ /* 0x040fe60000001830 */
[----:B------:R-:W-:Y:S02]  /*bdd0*/  FMUL.FTZ R59, R68, R119 ;  /* 0x00000077443b7220 */ /* 0x000fe40000410000 */
[----:B------:R-:W-:Y:S02]  /*bde0*/  IMAD.MOV.U32 R153, RZ, RZ, R61 ;  /* 0x000000ffff997224 */ /* 0x000fe400078e003d */
[C---:B------:R-:W-:Y:S02]  /*bdf0*/  FMUL.FTZ R54, R70.reuse, R130 ;  /* 0x0000008246367220 */ /* 0x040fe40000410000 */
[----:B------:R-:W-:Y:S01]  /*be00*/  FMUL.FTZ R55, R70, R131 ;  /* 0x0000008346377220 */ /* 0x000fe20000410000 */
[----:B------:R-:W5:Y:S02]  /*be10*/  MUFU.EX2 R107, R107 ;  /* 0x0000006b006b7308 */ /* 0x000f640000000800 */
[C---:B------:R-:W-:Y:S02]  /*be20*/  FMUL.FTZ R61, R69.reuse, R121 ;  /* 0x00000079453d7220 */ /* 0x040fe40000410000 */
[----:B------:R-:W-:Y:S02]  /*be30*/  FFMA.FTZ R108, R60, c[0x0][0x2d0], -R192 ;  /* 0x0000b4003c6c7a23 */ /* 0x000fe400000108c0 */
[-C--:B-1----:R-:W-:Y:S01]  /*be40*/  HMMA.16816.F32 R52, R76, R80.reuse, R52 ;  /* 0x000000504c34723c */ /* 0x082fe20000001834 */
[----:B------:R-:W-:Y:S02]  /*be50*/  FMUL.FTZ R60, R69, R120 ;  /* 0x00000078453c7220 */ /* 0x000fe40000410000 */
[C---:B------:R-:W-:Y:S01]  /*be60*/  FMUL.FTZ R62, R68.reuse, R122 ;  /* 0x0000007a443e7220 */ /* 0x040fe20000410000 */
[----:B------:R-:W-:Y:S01]  /*be70*/  MUFU.EX2 R108, R108 ;  /* 0x0000006c006c7308 */ /* 0x000fe20000000800 */
[----:B------:R-:W-:Y:S02]  /*be80*/  FMUL.FTZ R63, R68, R123 ;  /* 0x0000007b443f7220 */ /* 0x000fe40000410000 */
[----:B------:R-:W-:Y:S01]  /*be90*/  FFMA.FTZ R116, R147, c[0x0][0x2d0], -R198 ;  /* 0x0000b40093747a23 */ /* 0x000fe200000108c6 */
[C---:B------:R-:W-:Y:S01]  /*bea0*/  HMMA.16816.F32 R56, R64.reuse, R80, R56 ;  /* 0x000000504038723c */ /* 0x040fe20000001838 */
[----:B------:R-:W-:Y:S03]  /*beb0*/  MOV R147, R144 ;  /* 0x0000009000937202 */ /* 0x000fe60000000f00 */
[----:B------:R-:W-:Y:S01]  /*bec0*/  MOV R144, R93 ;  /* 0x0000005d00907202 */ /* 0x000fe20000000f00 */
[----:B------:R-:W-:Y:S01]  /*bed0*/  FFMA.FTZ R246, R246, c[0x0][0x2d0], -R192 ;  /* 0x0000b400f6f67a23 */ /* 0x000fe200000108c0 */
[----:B------:R-:W1:Y:S01]  /*bee0*/  MUFU.EX2 R109, R109 ;  /* 0x0000006d006d7308 */ /* 0x000e620000000800 */
[----:B----4-:R-:W-:Y:S01]  /*bef0*/  F2FP.PACK_AB R80, R137, R136 ;  /* 0x000000888950723e */ /* 0x010fe200000000ff */
[-C--:B------:R-:W-:Y:S01]  /*bf00*/  HMMA.16816.F32 R60, R64, R82.reuse, R60 ;  /* 0x00000052403c723c */ /* 0x080fe2000000183c */
[----:B------:R-:W-:Y:S03]  /*bf10*/  FFMA.FTZ R111, R142, c[0x0][0x2d0], -R198 ;  /* 0x0000b4008e6f7a23 */ /* 0x000fe600000108c6 */
[----:B-----5:R-:W-:Y:S01]  /*bf20*/  F2FP.PACK_AB R81, R107, R106 ;  /* 0x0000006a6b51723e */ /* 0x020fe200000000ff */
[----:B------:R-:W-:Y:S01]  /*bf30*/  IMAD.MOV.U32 R142, RZ, RZ, R146 ;  /* 0x000000ffff8e7224 */ /* 0x000fe200078e0092 */
[----:B------:R-:W-:Y:S01]  /*bf40*/  MOV R146, R148 ;  /* 0x0000009400927202 */ /* 0x000fe20000000f00 */
[C---:B------:R-:W-:Y:S01]  /*bf50*/  FMUL.FTZ R64, R71.reuse, R124 ;  /* 0x0000007c47407220 */ /* 0x040fe20000410000 */
[----:B------:R-:W-:Y:S01]  /*bf60*/  MUFU.EX2 R105, R105 ;  /* 0x0000006900697308 */ /* 0x000fe20000000800 */
[----:B------:R-:W-:Y:S03]  /*bf70*/  FMUL.FTZ R65, R71, R125 ;  /* 0x0000007d47417220 */ /* 0x000fe60000410000 */
[C---:B------:R-:W-:Y:S02]  /*bf80*/  FMUL.FTZ R66, R70.reuse, R126 ;  /* 0x0000007e46427220 */ /* 0x040fe40000410000 */
[----:B------:R-:W-:Y:S02]  /*bf90*/  FMUL.FTZ R67, R70, R127 ;  /* 0x0000007f46437220 */ /* 0x000fe40000410000 */
[----:B------:R-:W-:Y:S01]  /*bfa0*/  IMAD.MOV.U32 R148, RZ, RZ, R155 ;  /* 0x000000ffff947224 */ /* 0x000fe200078e009b */
[----:B------:R-:W-:Y:S01]  /*bfb0*/  MOV R155, R95 ;  /* 0x0000005f009b7202 */ /* 0x000fe20000000f00 */
[----:B------:R-:W-:Y:S01]  /*bfc0*/  MUFU.EX2 R110, R110 ;  /* 0x0000006e006e7308 */ /* 0x000fe20000000800 */
[----:B------:R-:W4:Y:S01]  /*bfd0*/  LDSM.16.MT88.4 R92, [R219+0x900] ;  /* 0x00090000db5c783b */ /* 0x000f220000004200 */
[----:B------:R-:W-:Y:S01]  /*bfe0*/  FFMA.FTZ R211, R211, c[0x0][0x2d0], -R192 ;  /* 0x0000b400d3d37a23 */ /* 0x000fe200000108c0 */
[----:B------:R-:W-:Y:S01]  /*bff0*/  HMMA.16816.F32 R64, R76, R82, R64 ;  /* 0x000000524c40723c */ /* 0x000fe20000001840 */
[----:B------:R-:W-:Y:S02]  /*c000*/  FFMA.FTZ R118, R143, c[0x0][0x2d0], -R199 ;  /* 0x0000b4008f767a23 */ /* 0x000fe400000108c7 */
[--C-:B------:R-:W-:Y:S02]  /*c010*/  FFMA.FTZ R119, R142, c[0x0][0x2d0], -R198.reuse ;  /* 0x0000b4008e777a23 */ /* 0x100fe400000108c6 */
[----:B------:R-:W-:Y:S02]  /*c020*/  FFMA.FTZ R128, R251, c[0x0][0x2d0], -R198 ;  /* 0x0000b400fb807a23 */ /* 0x000fe400000108c6 */
[----:B------:R-:W-:Y:S01]  /*c030*/  F2FP.PACK_AB R76, R178, R171 ;  /* 0x000000abb24c723e */ /* 0x000fe200000000ff */
[----:B------:R-:W-:Y:S01]  /*c040*/  MUFU.EX2 R111, R111 ;  /* 0x0000006f006f7308 */ /* 0x000fe20000000800 */
[----:B------:R-:W-:Y:S03]  /*c050*/  F2FP.PACK_AB R77, R182, R164 ;  /* 0x000000a4b64d723e */ /* 0x000fe600000000ff */
[----:B------:R-:W-:Y:S01]  /*c060*/  F2FP.PACK_AB R78, R190, R188 ;  /* 0x000000bcbe4e723e */ /* 0x000fe200000000ff */
[--C-:B------:R-:W-:Y:S01]  /*c070*/  FFMA.FTZ R129, R141, c[0x0][0x2d0], -R195.reuse ;  /* 0x0000b4008d817a23 */ /* 0x100fe200000108c3 */
[----:B------:R-:W-:Y:S01]  /*c080*/  F2FP.PACK_AB R79, R196, R193 ;  /* 0x000000c1c44f723e */ /* 0x000fe200000000ff */
[--C-:B------:R-:W-:Y:S01]  /*c090*/  FFMA.FTZ R208, R208, c[0x0][0x2d0], -R192.reuse ;  /* 0x0000b400d0d07a23 */ /* 0x100fe200000108c0 */
[----:B------:R-:W-:Y:S01]  /*c0a0*/  F2FP.PACK_AB R82, R104, R132 ;  /* 0x000000846852723e */ /* 0x000fe200000000ff */
[----:B------:R-:W-:Y:S01]  /*c0b0*/  FFMA.FTZ R205, R205, c[0x0][0x2d0], -R192 ;  /* 0x0000b400cdcd7a23 */ /* 0x000fe200000108c0 */
[----:B-1----:R-:W-:Y:S01]  /*c0c0*/  F2FP.PACK_AB R83, R109, R108 ;  /* 0x0000006c6d53723e */ /* 0x002fe200000000ff */
[----:B------:R-:W-:Y:S01]  /*c0d0*/  MUFU.EX2 R116, R116 ;  /* 0x0000007400747308 */ /* 0x000fe20000000800 */
[--C-:B------:R-:W-:Y:S01]  /*c0e0*/  FFMA.FTZ R130, R140, c[0x0][0x2d0], -R195.reuse ;  /* 0x0000b4008c827a23 */ /* 0x100fe200000108c3 */
[-C--:B---3--:R-:W-:Y:S01]  /*c0f0*/  HMMA.16816.F32 R4, R76, R84.reuse, R4 ;  /* 0x000000544c04723c */ /* 0x088fe20000001804 */
[--C-:B------:R-:W-:Y:S02]  /*c100*/  FFMA.FTZ R131, R147, c[0x0][0x2d0], -R195.reuse ;  /* 0x0000b40093837a23 */ /* 0x100fe400000108c3 */
[----:B------:R-:W-:Y:S02]  /*c110*/  FFMA.FTZ R251, R146, c[0x0][0x2d0], -R195 ;  /* 0x0000b40092fb7a23 */ /* 0x000fe400000108c3 */
[----:B------:R-:W-:Y:S02]  /*c120*/  FFMA.FTZ R173, R69, R241, R173 ;  /* 0x000000f145ad7223 */ /* 0x000fe400000100ad */
[----:B------:R-:W-:Y:S01]  /*c130*/  FADD.FTZ R172, R74, R172 ;  /* 0x000000ac4aac7221 */ /* 0x000fe20000010000 */
[C---:B------:R-:W-:Y:S01]  /*c140*/  HMMA.16816.F32 R8, R80.reuse, R84, R8 ;  /* 0x000000545008723c */ /* 0x040fe20000001808 */
[----:B------:R-:W-:Y:S03]  /*c150*/  MUFU.EX2 R117, R117 ;  /* 0x0000007500757308 */ /* 0x000fe60000000800 */
[----:B------:R-:W-:Y:S02]  /*c160*/  FADD.FTZ R173, R99, R173 ;  /* 0x000000ad63ad7221 */ /* 0x000fe40000010000 */
[----:B------:R-:W-:Y:S02]  /*c170*/  FFMA.FTZ R175, R68, R240, R175 ;  /* 0x000000f044af7223 */ /* 0x000fe400000100af */
[-C--:B------:R-:W-:Y:S01]  /*c180*/  HMMA.16816.F32 R12, R80, R86.reuse, R12 ;  /* 0x00000056500c723c */ /* 0x080fe2000000180c */
[----:B------:R-:W-:Y:S02]  /*c190*/  FADD.FTZ R173, R98, R173 ;  /* 0x000000ad62ad7221 */ /* 0x000fe40000010000 */
[----:B------:R-:W-:Y:S01]  /*c1a0*/  MUFU.EX2 R118, R118 ;  /* 0x0000007600767308 */ /* 0x000fe20000000800 */
[----:B------:R-:W-:Y:S02]  /*c1b0*/  FADD.FTZ R172, R75, R172 ;  /* 0x000000ac4bac7221 */ /* 0x000fe40000010000 */
[----:B------:R-:W-:Y:S02]  /*c1c0*/  FADD.FTZ R173, R170, R173 ;  /* 0x000000adaaad7221 */ /* 0x000fe40000010000 */
[C---:B------:R-:W-:Y:S01]  /*c1d0*/  HMMA.16816.F32 R16, R76.reuse, R86, R16 ;  /* 0x000000564c10723c */ /* 0x040fe20000001810 */
[----:B------:R-:W1:Y:S03]  /*c1e0*/  LDSM.16.MT88.4 R84, [R218+0x900] ;  /* 0x00090000da54783b */ /* 0x000e660000004200 */
[----:B------:R-:W-:Y:S01]  /*c1f0*/  FADD.FTZ R175, R167, R175 ;  /* 0x000000afa7af7221 */ /* 0x000fe20000010000 */
[----:B------:R-:W-:Y:S01]  /*c200*/  MUFU.EX2 R119, R119 ;  /* 0x0000007700777308 */ /* 0x000fe20000000800 */
[----:B------:R-:W-:Y:S02]  /*c210*/  FADD.FTZ R172, R171, R172 ;  /* 0x000000acabac7221 */ /* 0x000fe40000010000 */
[-C--:B--2---:R-:W-:Y:S01]  /*c220*/  HMMA.16816.F32 R20, R76, R88.reuse, R20 ;  /* 0x000000584c14723c */ /* 0x084fe20000001814 */
[----:B------:R-:W-:Y:S03]  /*c230*/  FADD.FTZ R173, R136, R173 ;  /* 0x000000ad88ad7221 */ /* 0x000fe60000010000 */
[----:B------:R-:W-:Y:S02]  /*c240*/  FFMA.FTZ R174, R70, R242, R174 ;  /* 0x000000f246ae7223 */ /* 0x000fe400000100ae */
[----:B------:R-:W-:Y:S01]  /*c250*/  FADD.FTZ R175, R166, R175 ;  /* 0x000000afa6af7221 */ /* 0x000fe20000010000 */
[----:B------:R-:W-:Y:S01]  /*c260*/  MUFU.EX2 R128, R128 ;  /* 0x0000008000807308 */ /* 0x000fe20000000800 */
[C---:B------:R-:W-:Y:S01]  /*c270*/  HMMA.16816.F32 R24, R80.reuse, R88, R24 ;  /* 0x000000585018723c */ /* 0x040fe20000001818 */
[----:B------:R-:W-:Y:S03]  /*c280*/  MOV R166, R2 ;  /* 0x0000000200a67202 */ /* 0x000fe60000000f00 */
[----:B------:R-:W-:Y:S02]  /*c290*/  FADD.FTZ R172, R178, R172 ;  /* 0x000000acb2ac7221 */ /* 0x000fe40000010000 */
[----:B------:R-:W-:Y:S02]  /*c2a0*/  FADD.FTZ R173, R137, R173 ;  /* 0x000000ad89ad7221 */ /* 0x000fe40000010000 */
[-C--:B------:R-:W-:Y:S01]  /*c2b0*/  HMMA.16816.F32 R28, R80, R90.reuse, R28 ;  /* 0x0000005a501c723c */ /* 0x080fe2000000181c */
[----:B------:R-:W-:Y:S01]  /*c2c0*/  FFMA.FTZ R88, R145, c[0x0][0x2d0], -R199 ;  /* 0x0000b40091587a23 */ /* 0x000fe200000108c7 */
[----:B------:R-:W2:Y:S02]  /*c2d0*/  MUFU.EX2 R129, R129 ;  /* 0x0000008100817308 */ /* 0x000ea40000000800 */
[----:B------:R-:W-:Y:S02]  /*c2e0*/  FADD.FTZ R174, R169, R174 ;  /* 0x000000aea9ae7221 */ /* 0x000fe40000010000 */
[----:B------:R-:W-:Y:S01]  /*c2f0*/  FADD.FTZ R175, R165, R175 ;  /* 0x000000afa5af7221 */ /* 0x000fe20000010000 */
[----:B------:R-:W-:Y:S01]  /*c300*/  MOV R165, R0 ;  /* 0x0000000000a57202 */ /* 0x000fe20000000f00 */
[C---:B------:R-:W-:Y:S01]  /*c310*/  HMMA.16816.F32 R32, R76.reuse, R90, R32 ;  /* 0x0000005a4c20723c */ /* 0x040fe20000001820 */
[----:B------:R-:W-:Y:S03]  /*c320*/  FADD.FTZ R172, R188, R172 ;  /* 0x000000acbcac7221 */ /* 0x000fe60000010000 */
[----:B------:R3:W-:Y:S01]  /*c330*/  MUFU.EX2 R102, R88 ;  /* 0x0000005800667308 */ /* 0x0007e20000000800 */
[----:B------:R-:W-:Y:S02]  /*c340*/  FADD.FTZ R173, R132, R173 ;  /* 0x000000ad84ad7221 */ /* 0x000fe40000010000 */
[----:B------:R-:W-:Y:S01]  /*c350*/  FADD.FTZ R174, R96, R174 ;  /* 0x000000ae60ae7221 */ /* 0x000fe20000010000 */
[-C--:B----4-:R-:W-:Y:S01]  /*c360*/  HMMA.16816.F32 R36, R76, R92.reuse, R36 ;  /* 0x0000005c4c24723c */ /* 0x090fe20000001824 */
[----:B------:R-:W-:Y:S03]  /*c370*/  FADD.FTZ R175, R106, R175 ;  /* 0x000000af6aaf7221 */ /* 0x000fe60000010000 */
[----:B------:R-:W-:Y:S02]  /*c380*/  FADD.FTZ R172, R190, R172 ;  /* 0x000000acbeac7221 */ /* 0x000fe40000010000 */
[----:B------:R-:W4:Y:S01]  /*c390*/  MUFU.EX2 R130, R130 ;  /* 0x0000008200827308 */ /* 0x000f220000000800 */
[----:B------:R-:W-:Y:S01]  /*c3a0*/  FADD.FTZ R104, R104, R173 ;  /* 0x000000ad68687221 */ /* 0x000fe20000010000 */
[C---:B------:R-:W-:Y:S01]  /*c3b0*/  HMMA.16816.F32 R40, R80.reuse, R92, R40 ;  /* 0x0000005c5028723c */ /* 0x040fe20000001828 */
[----:B------:R-:W-:Y:S03]  /*c3c0*/  FADD.FTZ R174, R168, R174 ;  /* 0x000000aea8ae7221 */ /* 0x000fe60000010000 */
[----:B------:R-:W-:Y:S02]  /*c3d0*/  FADD.FTZ R107, R107, R175 ;  /* 0x000000af6b6b7221 */ /* 0x000fe40000010000 */
[----:B--2---:R-:W-:Y:S02]  /*c3e0*/  FADD.FTZ R104, R129, R104 ;  /* 0x0000006881687221 */ /* 0x004fe40000010000 */
[-C--:B------:R-:W-:Y:S01]  /*c3f0*/  HMMA.16816.F32 R44, R80, R94.reuse, R44 ;  /* 0x0000005e502c723c */ /* 0x080fe2000000182c */
[--C-:B------:R-:W-:Y:S01]  /*c400*/  FFMA.FTZ R92, R151, c[0x0][0x2d0], -R192.reuse ;  /* 0x0000b400975c7a23 */ /* 0x100fe200000108c0 */
[----:B------:R-:W2:Y:S02]  /*c410*/  MUFU.EX2 R131, R131 ;  /* 0x0000008300837308 */ /* 0x000ea40000000800 */
[----:B---3--:R-:W-:Y:S02]  /*c420*/  FFMA.FTZ R88, R144, c[0x0][0x2d0], -R192 ;  /* 0x0000b40090587a23 */ /* 0x008fe400000108c0 */
[----:B------:R-:W-:Y:S01]  /*c430*/  FADD.FTZ R174, R164, R174 ;  /* 0x000000aea4ae7221 */ /* 0x000fe20000010000 */
[----:B------:R-:W-:Y:S01]  /*c440*/  MOV R164, R72 ;  /* 0x0000004800a47202 */ /* 0x000fe20000000f00 */
[C---:B------:R-:W-:Y:S01]  /*c450*/  HMMA.16816.F32 R48, R76.reuse, R94, R48 ;  /* 0x0000005e4c30723c */ /* 0x040fe20000001830 */
[----:B------:R-:W-:Y:S03]  /*c460*/  FADD.FTZ R107, R108, R107 ;  /* 0x0000006b6c6b7221 */ /* 0x000fe60000010000 */
[----:B------:R3:W-:Y:S01]  /*c470*/  MUFU.EX2 R100, R88 ;  /* 0x0000005800647308 */ /* 0x0007e20000000800 */
[----:B------:R-:W-:Y:S02]  /*c480*/  FADD.FTZ R174, R182, R174 ;  /* 0x000000aeb6ae7221 */ /* 0x000fe40000010000 */
[----:B----4-:R-:W-:Y:S01]  /*c490*/  FADD.FTZ R104, R130, R104 ;  /* 0x0000006882687221 */ /* 0x010fe20000010000 */
[-C--:B-1----:R-:W-:Y:S01]  /*c4a0*/  HMMA.16816.F32 R52, R76, R84.reuse, R52 ;  /* 0x000000544c34723c */ /* 0x082fe20000001834 */
[----:B------:R-:W-:Y:S03]  /*c4b0*/  FADD.FTZ R107, R109, R107 ;  /* 0x0000006b6d6b7221 */ /* 0x000fe60000010000 */
[----:B------:R-:W-:Y:S02]  /*c4c0*/  FADD.FTZ R174, R193, R174 ;  /* 0x000000aec1ae7221 */ /* 0x000fe40000010000 */
[----:B------:R-:W1:Y:S01]  /*c4d0*/  MUFU.EX2 R101, R92 ;  /* 0x0000005c00657308 */ /* 0x000e620000000800 */
[----:B------:R-:W-:Y:S01]  /*c4e0*/  IMAD.MOV.U32 R167, RZ, RZ, R3 ;  /* 0x000000ffffa77224 */ /* 0x000fe200078e0003 */
[C---:B------:R-:W-:Y:S01]  /*c4f0*/  HMMA.16816.F32 R56, R80.reuse, R84, R56 ;  /* 0x000000545038723c */ /* 0x040fe20000001838 */
[----:B------:R-:W-:Y:S03]  /*c500*/  FADD.FTZ R174, R196, R174 ;  /* 0x000000aec4ae7221 */ /* 0x000fe60000010000 */
[----:B--2---:R-:W-:Y:S02]  /*c510*/  FADD.FTZ R104, R131, R104 ;  /* 0x0000006883687221 */ /* 0x004fe40000010000 */
[----:B------:R-:W-:Y:S02]  /*c520*/  FADD.FTZ R174, R111, R174 ;  /* 0x000000ae6fae7221 */ /* 0x000fe40000010000 */
[-C--:B------:R-:W-:Y:S01]  /*c530*/  HMMA.16816.F32 R60, R80, R86.reuse, R60 ;  /* 0x00000056503c723c */ /* 0x080fe2000000183c */
[----:B------:R-:W-:Y:S01]  /*c540*/  FFMA.FTZ R84, R149, c[0x0][0x2d0], -R192 ;  /* 0x0000b40095547a23 */ /* 0x000fe200000108c0 */
[----:B------:R-:W2:Y:S01]  /*c550*/  MUFU.EX2 R251, R251 ;  /* 0x000000fb00fb7308 */ /* 0x000ea20000000800 */
[----:B---3--:R-:W3:Y:S01]  /*c560*/  LDSM.16.MT88.4 R88, [R225+0x1100] ;  /* 0x00110000e158783b */ /* 0x008ee20000004200 */
[----:B------:R-:W-:Y:S03]  /*c570*/  FADD.FTZ R174, R116, R174 ;  /* 0x000000ae74ae7221 */ /* 0x000fe60000010000 */
[----:B------:R-:W-:Y:S01]  /*c580*/  FFMA.FTZ R80, R148, c[0x0][0x2d0], -R199 ;  /* 0x0000b40094507a23 */ /* 0x000fe200000108c7 */
[----:B------:R-:W-:Y:S01]  /*c590*/  HMMA.16816.F32 R64, R76, R86, R64 ;  /* 0x000000564c40723c */ /* 0x000fe20000001840 */
[----:B------:R-:W-:Y:S03]  /*c5a0*/  FADD.FTZ R174, R119, R174 ;  /* 0x000000ae77ae7221 */ /* 0x000fe60000010000 */
[----:B------:R4:W-:Y:S01]  /*c5b0*/  MUFU.EX2 R114, R80 ;  /* 0x0000005000727308 */ /* 0x0009e20000000800 */
[----:B------:R-:W-:Y:S01]  /*c5c0*/  FADD.FTZ R174, R128, R174 ;  /* 0x000000ae80ae7221 */ /* 0x000fe20000010000 */
[----:B-1----:R-:W-:Y:S01]  /*c5d0*/  F2FP.PACK_AB R81, R101, R100 ;  /* 0x000000646551723e */ /* 0x002fe200000000ff */
[----:B------:R-:W-:Y:S01]  /*c5e0*/  FFMA.FTZ R92, R150, c[0x0][0x2d0], -R192 ;  /* 0x0000b400965c7a23 */ /* 0x000fe200000108c0 */
[----:B------:R-:W-:Y:S01]  /*c5f0*/  F2FP.PACK_AB R76, R110, R105 ;  /* 0x000000696e4c723e */ /* 0x000fe200000000ff */
[----:B------:R-:W-:Y:S03]  /*c600*/  LDSM.16.MT88.4 R148, [R225+0x2900] ;  /* 0x00290000e194783b */ /* 0x000fe60000004200 */
[----:B------:R-:W-:Y:S01]  /*c610*/  F2FP.PACK_AB R77, R116, R111 ;  /* 0x0000006f744d723e */ /* 0x000fe200000000ff */
[----:B------:R-:W-:Y:S01]  /*c620*/  FADD.FTZ R105, R105, R172 ;  /* 0x000000ac69697221 */ /* 0x000fe20000010000 */
[----:B------:R1:W-:Y:S01]  /*c630*/  MUFU.EX2 R121, R84 ;  /* 0x0000005400797308 */ /* 0x0003e20000000800 */
[----:B------:R-:W-:Y:S02]  /*c640*/  F2FP.PACK_AB R78, R118, R117 ;  /* 0x00000075764e723e */ /* 0x000fe400000000ff */
[----:B------:R-:W-:Y:S01]  /*c650*/  F2FP.PACK_AB R79, R128, R119 ;  /* 0x00000077804f723e */ /* 0x000fe200000000ff */
[----:B------:R-:W-:Y:S01]  /*c660*/  FADD.FTZ R105, R110, R105 ;  /* 0x000000696e697221 */ /* 0x000fe20000010000 */
[C---:B--2---:R-:W-:Y:S01]  /*c670*/  F2FP.PACK_AB R82, R251.reuse, R131 ;  /* 0x00000083fb52723e */ /* 0x044fe200000000ff */
[----:B------:R-:W-:Y:S02]  /*c680*/  FADD.FTZ R251, R251, R104 ;  /* 0x00000068fbfb7221 */ /* 0x000fe40000010000 */
[----:B------:R-:W-:Y:S02]  /*c690*/  FADD.FTZ R105, R117, R105 ;  /* 0x0000006975697221 */ /* 0x000fe40000010000 */
[----:B------:R-:W2:Y:S02]  /*c6a0*/  MUFU.EX2 R113, R92 ;  /* 0x0000005c00717308 */ /* 0x000ea40000000800 */
[----:B------:R-:W-:Y:S02]  /*c6b0*/  FADD.FTZ R118, R118, R105 ;  /* 0x0000006976767221 */ /* 0x000fe40000010000 */
[--C-:B----4-:R-:W-:Y:S06]  /*c6c0*/  FFMA.FTZ R80, R155, c[0x0][0x2d0], -R198.reuse ;  /* 0x0000b4009b507a23 */ /* 0x110fec00000108c6 */
[----:B------:R4:W-:Y:S01]  /*c6d0*/  MUFU.EX2 R103, R80 ;  /* 0x0000005000677308 */ /* 0x0009e20000000800 */
[-C--:B---3--:R-:W-:Y:S01]  /*c6e0*/  HMMA.16816.F32 R4, R76, R88.reuse, R4 ;  /* 0x000000584c04723c */ /* 0x088fe20000001804 */
[----:B-1----:R-:W1:Y:S08]  /*c6f0*/  LDSM.16.MT88.4 R84, [R220+0x1100] ;  /* 0x00110000dc54783b */ /* 0x002e700000004200 */
[----:B------:R-:W-:Y:S03]  /*c700*/  MUFU.EX2 R252, R252 ;  /* 0x000000fc00fc7308 */ /* 0x000fe60000000800 */
[----:B--2---:R-:W-:Y:S01]  /*c710*/  F2FP.PACK_AB R83, R121, R113 ;  /* 0x000000717953723e */ /* 0x004fe200000000ff */
[--C-:B------:R-:W-:Y:S02]  /*c720*/  FFMA.FTZ R92, R154, c[0x0][0x2d0], -R198.reuse ;  /* 0x0000b4009a5c7a23 */ /* 0x100fe400000108c6 */
[----:B------:R-:W-:Y:S04]  /*c730*/  FFMA.FTZ R198, R177, c[0x0][0x2d0], -R198 ;  /* 0x0000b400b1c67a23 */ /* 0x000fe800000108c6 */
[----:B------:R2:W-:Y:S01]  /*c740*/  MUFU.EX2 R115, R92 ;  /* 0x0000005c00737308 */ /* 0x0005e20000000800 */
[----:B----4-:R-:W-:Y:S09]  /*c750*/  F2FP.PACK_AB R80, R130, R129 ;  /* 0x000000818250723e */ /* 0x010ff200000000ff */
[----:B------:R-:W-:Y:S01]  /*c760*/  MUFU.EX2 R250, R250 ;  /* 0x000000fa00fa7308 */ /* 0x000fe20000000800 */
[C---:B------:R-:W-:Y:S07]  /*c770*/  HMMA.16816.F32 R8, R80.reuse, R88, R8 ;  /* 0x000000585008723c */ /* 0x040fee0000001808 */
[----:B------:R-:W-:Y:S01]  /*c780*/  FFMA.FTZ R88, R153, c[0x0][0x2d0], -R199 ;  /* 0x0000b40099587a23 */ /* 0x000fe200000108c7 */
[-C--:B------:R-:W-:Y:S01]  /*c790*/  HMMA.16816.F32 R12, R80, R90.reuse, R12 ;  /* 0x0000005a500c723c */ /* 0x080fe2000000180c */
[----:B------:R-:W-:Y:S01]  /*c7a0*/  MUFU.EX2 R249, R249 ;  /* 0x000000f900f97308 */ /* 0x000fe20000000800 */
[----:B--2---:R-:W2:Y:S06]  /*c7b0*/  LDSM.16.MT88.4 R92, [R219+0x1100] ;  /* 0x00110000db5c783b */ /* 0x004eac0000004200 */
[C---:B------:R-:W-:Y:S03]  /*c7c0*/  HMMA.16816.F32 R16, R76.reuse, R90, R16 ;  /* 0x0000005a4c10723c */ /* 0x040fe60000001810 */
[----:B------:R3:W-:Y:S05]  /*c7d0*/  MUFU.EX2 R122, R88 ;  /* 0x00000058007a7308 */ /* 0x0007ea0000000800 */
[-C--:B-1----:R-:W-:Y:S05]  /*c7e0*/  HMMA.16816.F32 R20, R76, R84.reuse, R20 ;  /* 0x000000544c14723c */ /* 0x082fea0000001814 */
[----:B------:R-:W-:Y:S03]  /*c7f0*/  MUFU.EX2 R248, R248 ;  /* 0x000000f800f87308 */ /* 0x000fe60000000800 */
[C---:B------:R-:W-:Y:S07]  /*c800*/  HMMA.16816.F32 R24, R80.reuse, R84, R24 ;  /* 0x000000545018723c */ /* 0x040fee0000001818 */
[----:B------:R-:W-:Y:S01]  /*c810*/  FFMA.FTZ R84, R159, c[0x0][0x2d0], -R195 ;  /* 0x0000b4009f547a23 */ /* 0x000fe200000108c3 */
[-C--:B------:R-:W-:Y:S01]  /*c820*/  HMMA.16816.F32 R28, R80, R86.reuse, R28 ;  /* 0x00000056501c723c */ /* 0x080fe2000000181c */
[----:B------:R-:W-:Y:S03]  /*c830*/  MUFU.EX2 R247, R247 ;  /* 0x000000f700f77308 */ /* 0x000fe60000000800 */
[--C-:B---3--:R-:W-:Y:S02]  /*c840*/  FFMA.FTZ R88, R152, c[0x0][0x2d0], -R199.reuse ;  /* 0x0000b40098587a23 */ /* 0x108fe400000108c7 */
[----:B------:R-:W-:Y:S02]  /*c850*/  FFMA.FTZ R199, R183, c[0x0][0x2d0], -R199 ;  /* 0x0000b400b7c77a23 */ /* 0x000fe400000108c7 */
[C---:B------:R-:W-:Y:S03]  /*c860*/  HMMA.16816.F32 R32, R76.reuse, R86, R32 ;  /* 0x000000564c20723c */ /* 0x040fe60000001820 */
[----:B------:R1:W-:Y:S05]  /*c870*/  MUFU.EX2 R112, R84 ;  /* 0x0000005400707308 */ /* 0x0003ea0000000800 */
[-C--:B--2---:R-:W-:Y:S05]  /*c880*/  HMMA.16816.F32 R36, R76, R92.reuse, R36 ;  /* 0x0000005c4c24723c */ /* 0x084fea0000001824 */
[----:B------:R2:W-:Y:S03]  /*c890*/  MUFU.EX2 R125, R88 ;  /* 0x00000058007d7308 */ /* 0x0005e60000000800 */
[C---:B------:R-:W-:Y:S07]  /*c8a0*/  HMMA.16816.F32 R40, R80.reuse, R92, R40 ;  /* 0x0000005c5028723c */ /* 0x040fee0000001828 */
[--C-:B------:R-:W-:Y:S01]  /*c8b0*/  FFMA.FTZ R92, R162, c[0x0][0x2d0], -R192.reuse ;  /* 0x0000b400a25c7a23 */ /* 0x100fe200000108c0 */
[-C--:B------:R-:W-:Y:S01]  /*c8c0*/  HMMA.16816.F32 R44, R80, R94.reuse, R44 ;  /* 0x0000005e502c723c */ /* 0x080fe2000000182c */
[----:B------:R-:W-:Y:S03]  /*c8d0*/  MUFU.EX2 R209, R209 ;  /* 0x000000d100d17308 */ /* 0x000fe60000000800 */
[--C-:B-1----:R-:W-:Y:S04]  /*c8e0*/  FFMA.FTZ R84, R158, c[0x0][0x2d0], -R195.reuse ;  /* 0x0000b4009e547a23 */ /* 0x102fe800000108c3 */
[C---:B------:R-:W-:Y:S03]  /*c8f0*/  HMMA.16816.F32 R48, R76.reuse, R94, R48 ;  /* 0x0000005e4c30723c */ /* 0x040fe60000001830 */
[----:B------:R1:W3:Y:S01]  /*c900*/  MUFU.EX2 R120, R84 ;  /* 0x0000005400787308 */ /* 0x0002e20000000800 */
[----:B--2---:R-:W2:Y:S09]  /*c910*/  LDSM.16.MT88.4 R88, [R218+0x1100] ;  /* 0x00110000da58783b */ /* 0x004eb20000004200 */
[----:B------:R4:W-:Y:S10]  /*c920*/  MUFU.EX2 R126, R92 ;  /* 0x0000005c007e7308 */ /* 0x0009f40000000800 */
[----:B------:R-:W-:Y:S01]  /*c930*/  MUFU.EX2 R206, R206 ;  /* 0x000000ce00ce7308 */ /* 0x000fe20000000800 */
[--C-:B-1----:R-:W-:Y:S09]  /*c940*/  FFMA.FTZ R84, R157, c[0x0][0x2d0], -R195.reuse ;  /* 0x0000b4009d547a23 */ /* 0x102ff200000108c3 */
[----:B------:R1:W-:Y:S01]  /*c950*/  MUFU.EX2 R123, R84 ;  /* 0x00000054007b7308 */ /* 0x0003e20000000800 */
[--C-:B----4-:R-:W-:Y:S09]  /*c960*/  FFMA.FTZ R92, R161, c[0x0][0x2d0], -R192.reuse ;  /* 0x0000b400a15c7a23 */ /* 0x110ff200000108c0 */
[----:B------:R4:W5:Y:S01]  /*c970*/  MUFU.EX2 R133, R92 ;  /* 0x0000005c00857308 */ /* 0x0009620000000800 */
[-C--:B--2---:R-:W-:Y:S08]  /*c980*/  HMMA.16816.F32 R52, R76, R88.reuse, R52 ;  /* 0x000000584c34723c */ /* 0x084ff00000001834 */
[C---:B------:R-:W-:Y:S01]  /*c990*/  HMMA.16816.F32 R56, R80.reuse, R88, R56 ;  /* 0x000000585038723c */ /* 0x040fe20000001838 */
[----:B------:R-:W-:Y:S03]  /*c9a0*/  MUFU.EX2 R203, R203 ;  /* 0x000000cb00cb7308 */ /* 0x000fe60000000800 */
[--C-:B-1----:R-:W-:Y:S03]  /*c9b0*/  FFMA.FTZ R84, R156, c[0x0][0x2d0], -R195.reuse ;  /* 0x0000b4009c547a23 */ /* 0x102fe600000108c3 */
[--C-:B------:R-:W-:Y:S01]  /*c9c0*/  FFMA.FTZ R88, R160, c[0x0][0x2d0], -R192.reuse ;  /* 0x0000b400a0587a23 */ /* 0x100fe200000108c0 */
[-C--:B------:R-:W-:Y:S03]  /*c9d0*/  HMMA.16816.F32 R60, R80, R90.reuse, R60 ;  /* 0x0000005a503c723c */ /* 0x080fe6000000183c */
[----:B------:R1:W2:Y:S01]  /*c9e0*/  MUFU.EX2 R127, R84 ;  /* 0x00000054007f7308 */ /* 0x0002a20000000800 */
[----:B----4-:R-:W-:Y:S03]  /*c9f0*/  LDSM.16.MT88.4 R92, [R219+0x1900] ;  /* 0x00190000db5c783b */ /* 0x010fe60000004200 */
[----:B---3--:R-:W-:Y:S01]  /*ca00*/  F2FP.PACK_AB R80, R120, R112 ;  /* 0x000000707850723e */ /* 0x008fe200000000ff */
[----:B------:R-:W-:Y:S01]  /*ca10*/  HMMA.16816.F32 R64, R76, R90, R64 ;  /* 0x0000005a4c40723c */ /* 0x000fe20000001840 */
[----:B-----5:R-:W-:Y:S04]  /*ca20*/  MOV R177, R133 ;  /* 0x0000008500b17202 */ /* 0x020fe80000000f00 */
[----:B------:R3:W4:Y:S02]  /*ca30*/  MUFU.EX2 R134, R88 ;  /* 0x0000005800867308 */ /* 0x0007240000000800 */
[----:B------:R-:W-:Y:S02]  /*ca40*/  F2FP.PACK_AB R76, R114, R102 ;  /* 0x00000066724c723e */ /* 0x000fe400000000ff */
[----:B------:R-:W-:Y:S03]  /*ca50*/  F2FP.PACK_AB R77, R115, R103 ;  /* 0x00000067734d723e */ /* 0x000fe600000000ff */
[----:B------:R-:W-:Y:S02]  /*ca60*/  F2FP.PACK_AB R78, R125, R122 ;  /* 0x0000007a7d4e723e */ /* 0x000fe400000000ff */
[----:B------:R-:W-:Y:S01]  /*ca70*/  F2FP.PACK_AB R79, R250, R252 ;  /* 0x000000fcfa4f723e */ /* 0x000fe200000000ff */
[----:B------:R-:W-:Y:S01]  /*ca80*/  MUFU.EX2 R202, R202 ;  /* 0x000000ca00ca7308 */ /* 0x000fe20000000800 */
[--C-:B-1----:R-:W-:Y:S01]  /*ca90*/  FFMA.FTZ R84, R163, c[0x0][0x2d0], -R192.reuse ;  /* 0x0000b400a3547a23 */ /* 0x102fe200000108c0 */
[----:B--2---:R-:W-:Y:S08]  /*caa0*/  F2FP.PACK_AB R82, R127, R123 ;  /* 0x0000007b7f52723e */ /* 0x004ff000000000ff */
[----:B------:R1:W2:Y:S01]  /*cab0*/  MUFU.EX2 R124, R84 ;  /* 0x00000054007c7308 */ /* 0x0002a20000000800 */
[----:B---3--:R-:W-:Y:S01]  /*cac0*/  LDSM.16.MT88.4 R88, [R220+0x1900] ;  /* 0x00190000dc58783b */ /* 0x008fe20000004200 */
[----:B----4-:R-:W-:Y:S02]  /*cad0*/  F2FP.PACK_AB R83, R134, R133 ;  /* 0x000000858653723e */ /* 0x010fe400000000ff */
[----:B------:R-:W-:Y:S06]  /*cae0*/  MOV R183, R134 ;  /* 0x0000008600b77202 */ /* 0x000fec0000000f00 */
[----:B------:R-:W-:Y:S10]  /*caf0*/  MUFU.EX2 R201, R201 ;  /* 0x000000c900c97308 */ /* 0x000ff40000000800 */
[----:B------:R-:W-:Y:S01]  /*cb00*/  MUFU.EX2 R245, R245 ;  /* 0x000000f500f57308 */ /* 0x000fe20000000800 */
[----:B-1----:R-:W1:Y:S01]  /*cb10*/  LDSM.16.MT88.4 R84, [R225+0x1900] ;  /* 0x00190000e154783b */ /* 0x002e620000004200 */
[----:B--2---:R-:W-:Y:S08]  /*cb20*/  F2FP.PACK_AB R81, R126, R124 ;  /* 0x0000007c7e51723e */ /* 0x004ff000000000ff */
[----:B------:R-:W2:Y:S10]  /*cb30*/  MUFU.EX2 R210, R210 ;  /* 0x000000d200d27308 */ /* 0x000eb40000000800 */
[----:B------:R-:W-:Y:S10]  /*cb40*/  MUFU.EX2 R207, R207 ;  /* 0x000000cf00cf7308 */ /* 0x000ff40000000800 */
[----:B------:R-:W3:Y:S10]  /*cb50*/  MUFU.EX2 R204, R204 ;  /* 0x000000cc00cc7308 */ /* 0x000ef40000000800 */
[----:B------:R-:W-:Y:S01]  /*cb60*/  MUFU.EX2 R246, R246 ;  /* 0x000000f600f67308 */ /* 0x000fe20000000800 */
[-C--:B-1----:R-:W-:Y:S09]  /*cb70*/  HMMA.16816.F32 R4, R76, R84.reuse, R4 ;  /* 0x000000544c04723c */ /* 0x082ff20000001804 */
[----:B------:R-:W1:Y:S01]  /*cb80*/  MUFU.EX2 R211, R211 ;  /* 0x000000d300d37308 */ /* 0x000e620000000800 */
[C---:B------:R-:W-:Y:S08]  /*cb90*/  HMMA.16816.F32 R8, R80.reuse, R84, R8 ;  /* 0x000000545008723c */ /* 0x040ff00000001808 */
[-C--:B------:R-:W-:Y:S01]  /*cba0*/  HMMA.16816.F32 R12, R80, R86.reuse, R12 ;  /* 0x00000056500c723c */ /* 0x080fe2000000180c */
[----:B------:R-:W-:Y:S07]  /*cbb0*/  MUFU.EX2 R208, R208 ;  /* 0x000000d000d07308 */ /* 0x000fee0000000800 */
[C---:B------:R-:W-:Y:S01]  /*cbc0*/  HMMA.16816.F32 R16, R76.reuse, R86, R16 ;  /* 0x000000564c10723c */ /* 0x040fe20000001810 */
[----:B------:R-:W4:Y:S02]  /*cbd0*/  LDSM.16.MT88.4 R84, [R218+0x1900] ;  /* 0x00190000da54783b */ /* 0x000f240000004200 */
[----:B------:R-:W5:Y:S05]  /*cbe0*/  MUFU.EX2 R205, R205 ;  /* 0x000000cd00cd7308 */ /* 0x000f6a0000000800 */
[-C--:B------:R-:W-:Y:S05]  /*cbf0*/  HMMA.16816.F32 R20, R76, R88.reuse, R20 ;  /* 0x000000584c14723c */ /* 0x080fea0000001814 */
        /* <DEDUP_REMOVED lines=10> */
[----:B------:R-:W-:Y:S02]  /*cca0*/  MUFU.EX2 R186, R186 ;  /* 0x000000ba00ba7308 */ /* 0x000fe40000000800 */
[-C--:B------:R-:W-:Y:S08]  /*ccb0*/  HMMA.16816.F32 R44, R80, R94.reuse, R44 ;  /* 0x0000005e502c723c */ /* 0x080ff0000000182c */
[C---:B------:R-:W-:Y:S01]  /*ccc0*/  HMMA.16816.F32 R48, R76.reuse, R94, R48 ;  /* 0x0000005e4c30723c */ /* 0x040fe20000001830 */
[----:B------:R-:W-:Y:S01]  /*ccd0*/  LDSM.16.MT88.4 R92, [R219+0x2100] ;  /* 0x00210000db5c783b */ /* 0x000fe20000004200 */
[----:B------:R-:W-:Y:S06]  /*cce0*/  MUFU.EX2 R199, R199 ;  /* 0x000000c700c77308 */ /* 0x000fec0000000800 */
[-C--:B----4-:R-:W-:Y:S04]  /*ccf0*/  HMMA.16816.F32 R52, R76, R84.reuse, R52 ;  /* 0x000000544c34723c */ /* 0x090fe80000001834 */
[----:B------:R-:W-:Y:S04]  /*cd00*/  MUFU.EX2 R180, R180 ;  /* 0x000000b400b47308 */ /* 0x000fe80000000800 */
[C---:B------:R-:W-:Y:S06]  /*cd10*/  HMMA.16816.F32 R56, R80.reuse, R84, R56 ;  /* 0x000000545038723c */ /* 0x040fec0000001838 */
[----:B------:R-:W4:Y:S02]  /*cd20*/  MUFU.EX2 R198, R198 ;  /* 0x000000c600c67308 */ /* 0x000f240000000800 */
[-C--:B------:R-:W-:Y:S07]  /*cd30*/  HMMA.16816.F32 R60, R80, R86.reuse, R60 ;  /* 0x00000056503c723c */ /* 0x080fee000000183c */
[----:B--2---:R-:W-:Y:S01]  /*cd40*/  F2FP.PACK_AB R80, R210, R245 ;  /* 0x000000f5d250723e */ /* 0x004fe200000000ff */
[----:B------:R-:W-:Y:S01]  /*cd50*/  HMMA.16816.F32 R64, R76, R86, R64 ;  /* 0x000000564c40723c */ /* 0x000fe20000001840 */
[----:B------:R-:W2:Y:S03]  /*cd60*/  LDSM.16.MT88.4 R84, [R220+0x2100] ;  /* 0x00210000dc54783b */ /* 0x000ea60000004200 */
[----:B---3--:R-:W-:Y:S02]  /*cd70*/  F2FP.PACK_AB R82, R204, R207 ;  /* 0x000000cfcc52723e */ /* 0x008fe400000000ff */
[----:B-1----:R-:W-:Y:S02]  /*cd80*/  F2FP.PACK_AB R81, R211, R246 ;  /* 0x000000f6d351723e */ /* 0x002fe400000000ff */
[----:B------:R-:W-:Y:S04]  /*cd90*/  F2FP.PACK_AB R76, R248, R249 ;  /* 0x000000f9f84c723e */ /* 0x000fe800000000ff */
[----:B------:R-:W-:Y:S02]  /*cda0*/  F2FP.PACK_AB R77, R209, R247 ;  /* 0x000000f7d14d723e */ /* 0x000fe400000000ff */
[----:B------:R-:W-:Y:S02]  /*cdb0*/  F2FP.PACK_AB R78, R203, R206 ;  /* 0x000000cecb4e723e */ /* 0x000fe400000000ff */
[----:B------:R-:W-:Y:S02]  /*cdc0*/  F2FP.PACK_AB R79, R201, R202 ;  /* 0x000000cac94f723e */ /* 0x000fe400000000ff */
[----:B-----5:R-:W-:Y:S05]  /*cdd0*/  F2FP.PACK_AB R83, R205, R208 ;  /* 0x000000d0cd53723e */ /* 0x020fea00000000ff */
[-C--:B------:R-:W-:Y:S08]  /*cde0*/  HMMA.16816.F32 R4, R76, R88.reuse, R4 ;  /* 0x000000584c04723c */ /* 0x080ff00000001804 */
[C---:B------:R-:W-:Y:S08]  /*cdf0*/  HMMA.16816.F32 R8, R80.reuse, R88, R8 ;  /* 0x000000585008723c */ /* 0x040ff00000001808 */
[-C--:B------:R-:W-:Y:S08]  /*ce00*/  HMMA.16816.F32 R12, R80, R90.reuse, R12 ;  /* 0x0000005a500c723c */ /* 0x080ff0000000180c */
[C---:B------:R-:W-:Y:S01]  /*ce10*/  HMMA.16816.F32 R16, R76.reuse, R90, R16 ;  /* 0x0000005a4c10723c */ /* 0x040fe20000001810 */
[----:B------:R-:W1:Y:S07]  /*ce20*/  LDSM.16.MT88.4 R88, [R218+0x2100] ;  /* 0x00210000da58783b */ /* 0x000e6e0000004200 */
[-C--:B--2---:R-:W-:Y:S08]  /*ce30*/  HMMA.16816.F32 R20, R76, R84.reuse, R20 ;  /* 0x000000544c14723c */ /* 0x084ff00000001814 */
[C---:B------:R-:W-:Y:S07]  /*ce40*/  HMMA.16816.F32 R24, R80.reuse, R84, R24 ;  /* 0x000000545018723c */ /* 0x040fee0000001818 */
[----:B------:R-:W-:Y:S01]  /*ce50*/  FFMA.FTZ R84, R185, c[0x0][0x2d0], -R195 ;  /* 0x0000b400b9547a23 */ /* 0x000fe200000108c3 */
[-C--:B------:R-:W-:Y:S01]  /*ce60*/  HMMA.16816.F32 R28, R80, R86.reuse, R28 ;  /* 0x00000056501c723c */ /* 0x080fe2000000181c */
[----:B------:R-:W-:Y:S03]  /*ce70*/  IMAD.MOV.U32 R185, RZ, RZ, R127 ;  /* 0x000000ffffb97224 */ /* 0x000fe600078e007f */
[----:B----4-:R-:W-:Y:S01]  /*ce80*/  F2FP.PACK_AB R127, R198, R180 ;  /* 0x000000b4c67f723e */ /* 0x010fe200000000ff */
[--C-:B------:R-:W-:Y:S01]  /*ce90*/  FFMA.FTZ R85, R181, c[0x0][0x2d0], -R195.reuse ;  /* 0x0000b400b5557a23 */ /* 0x100fe200000108c3 */
[----:B------:R-:W-:Y:S01]  /*cea0*/  MOV R181, R126 ;  /* 0x0000007e00b57202 */ /* 0x000fe20000000f00 */
[----:B------:R-:W-:Y:S01]  /*ceb0*/  MUFU.EX2 R84, R84 ;  /* 0x0000005400547308 */ /* 0x000fe20000000800 */
[C---:B------:R-:W-:Y:S01]  /*cec0*/  HMMA.16816.F32 R32, R76.reuse, R86, R32 ;  /* 0x000000564c20723c */ /* 0x040fe20000001820 */
[----:B------:R-:W-:Y:S06]  /*ced0*/  F2FP.PACK_AB R126, R199, R186 ;  /* 0x000000bac77e723e */ /* 0x000fec00000000ff */
[----:B------:R-:W-:Y:S01]  /*cee0*/  FFMA.FTZ R87, R191, c[0x0][0x2d0], -R192 ;  /* 0x0000b400bf577a23 */ /* 0x000fe200000108c0 */
[-C--:B------:R-:W-:Y:S01]  /*cef0*/  HMMA.16816.F32 R36, R76, R92.reuse, R36 ;  /* 0x0000005c4c24723c */ /* 0x080fe20000001824 */
[--C-:B------:R-:W-:Y:S01]  /*cf00*/  FFMA.FTZ R86, R179, c[0x0][0x2d0], -R195.reuse ;  /* 0x0000b400b3567a23 */ /* 0x100fe200000108c3 */
[----:B------:R-:W2:Y:S02]  /*cf10*/  MUFU.EX2 R85, R85 ;  /* 0x0000005500557308 */ /* 0x000ea40000000800 */
[----:B------:R-:W-:Y:S01]  /*cf20*/  MOV R179, R125 ;  /* 0x0000007d00b37202 */ /* 0x000fe20000000f00 */
[----:B------:R-:W-:Y:S01]  /*cf30*/  FFMA.FTZ R195, R176, c[0x0][0x2d0], -R195 ;  /* 0x0000b400b0c37a23 */ /* 0x000fe200000108c3 */
[----:B------:R-:W-:Y:S01]  /*cf40*/  F2FP.PACK_AB R125, R189, R194 ;  /* 0x000000c2bd7d723e */ /* 0x000fe200000000ff */
[----:B------:R-:W-:Y:S01]  /*cf50*/  IMAD.MOV.U32 R176, RZ, RZ, R124 ;  /* 0x000000ffffb07224 */ /* 0x000fe200078e007c */
[C---:B------:R-:W-:Y:S01]  /*cf60*/  HMMA.16816.F32 R40, R80.reuse, R92, R40 ;  /* 0x0000005c5028723c */ /* 0x040fe20000001828 */
[----:B------:R-:W-:Y:S03]  /*cf70*/  F2FP.PACK_AB R124, R197, R200 ;  /* 0x000000c8c57c723e */ /* 0x000fe600000000ff */
[----:B------:R-:W-:Y:S01]  /*cf80*/  MOV R191, R123 ;  /* 0x0000007b00bf7202 */ /* 0x000fe20000000f00 */
[----:B------:R-:W-:Y:S02]  /*cf90*/  MUFU.EX2 R86, R86 ;  /* 0x0000005600567308 */ /* 0x000fe40000000800 */
[--C-:B------:R-:W-:Y:S01]  /*cfa0*/  FFMA.FTZ R93, R184, c[0x0][0x2d0], -R192.reuse ;  /* 0x0000b400b85d7a23 */ /* 0x100fe200000108c0 */
[-C--:B------:R-:W-:Y:S01]  /*cfb0*/  HMMA.16816.F32 R44, R80, R94.reuse, R44 ;  /* 0x0000005e502c723c */ /* 0x080fe2000000182c */
[----:B------:R-:W-:Y:S03]  /*cfc0*/  MOV R184, R115 ;  /* 0x0000007300b87202 */ /* 0x000fe60000000f00 */
[--C-:B------:R-:W-:Y:S01]  /*cfd0*/  FFMA.FTZ R92, R187, c[0x0][0x2d0], -R192.reuse ;  /* 0x0000b400bb5c7a23 */ /* 0x100fe200000108c0 */
[----:B------:R-:W-:Y:S01]  /*cfe0*/  MOV R187, R120 ;  /* 0x0000007800bb7202 */ /* 0x000fe20000000f00 */
[----:B------:R-:W-:Y:S01]  /*cff0*/  FFMA.FTZ R192, R73, c[0x0][0x2d0], -R192 ;  /* 0x0000b40049c07a23 */ /* 0x000fe200000108c0 */
[----:B------:R-:W-:Y:S01]  /*d000*/  MOV R73, R112 ;  /* 0x0000007000497202 */ /* 0x000fe20000000f00 */
[C---:B------:R-:W-:Y:S01]  /*d010*/  HMMA.16816.F32 R48, R76.reuse, R94, R48 ;  /* 0x0000005e4c30723c */ /* 0x040fe20000001830 */
[----:B------:R-:W3:Y:S03]  /*d020*/  MUFU.EX2 R195, R195 ;  /* 0x000000c300c37308 */ /* 0x000ee60000000800 */
[----:B--2---:R-:W-:Y:S01]  /*d030*/  F2FP.PACK_AB R120, R85, R84 ;  /* 0x000000545578723e */ /* 0x004fe200000000ff */
[----:B------:R-:W-:Y:S02]  /*d040*/  FADD.FTZ R251, R73, R251 ;  /* 0x000000fb49fb7221 */ /* 0x000fe40000010000 */
[----:B------:R-:W-:Y:S01]  /*d050*/  MOV R95, R122 ;  /* 0x0000007a005f7202 */ /* 0x000fe20000000f00 */
[-C--:B-1----:R-:W-:Y:S01]  /*d060*/  HMMA.16816.F32 R52, R76, R88.reuse, R52 ;  /* 0x000000584c34723c */ /* 0x082fe20000001834 */
[----:B------:R-:W-:Y:S02]  /*d070*/  IMAD.MOV.U32 R94, RZ, RZ, R121 ;  /* 0x000000ffff5e7224 */ /* 0x000fe400078e0079 */
[----:B------:R-:W-:Y:S01]  /*d080*/  MUFU.EX2 R87, R87 ;  /* 0x0000005700577308 */ /* 0x000fe20000000800 */
[----:B------:R-:W-:Y:S04]  /*d090*/  FADD.FTZ R251, R187, R251 ;  /* 0x000000fbbbfb7221 */ /* 0x000fe80000010000 */
[C---:B------:R-:W-:Y:S01]  /*d0a0*/  HMMA.16816.F32 R56, R80.reuse, R88, R56 ;  /* 0x000000585038723c */ /* 0x040fe20000001838 */
[----:B------:R-:W-:Y:S04]  /*d0b0*/  FADD.FTZ R251, R191, R251 ;  /* 0x000000fbbffb7221 */ /* 0x000fe80000010000 */
[----:B------:R-:W1:Y:S01]  /*d0c0*/  MUFU.EX2 R92, R92 ;  /* 0x0000005c005c7308 */ /* 0x000e620000000800 */
[----:B------:R-:W-:Y:S01]  /*d0d0*/  FADD.FTZ R251, R185, R251 ;  /* 0x000000fbb9fb7221 */ /* 0x000fe20000010000 */
[----:B------:R-:W-:Y:S01]  /*d0e0*/  MOV R88, R113 ;  /* 0x0000007100587202 */ /* 0x000fe20000000f00 */
[-C--:B------:R-:W-:Y:S01]  /*d0f0*/  HMMA.16816.F32 R60, R80, R90.reuse, R60 ;  /* 0x0000005a503c723c */ /* 0x080fe2000000183c */
[----:B------:R-:W-:Y:S02]  /*d100*/  IMAD.MOV.U32 R89, RZ, RZ, R114 ;  /* 0x000000ffff597224 */ /* 0x000fe400078e0072 */
[----:B------:R-:W-:Y:S01]  /*d110*/  LDSM.16.MT88.4 R112, [R219+0x2900] ;  /* 0x00290000db70783b */ /* 0x000fe20000004200 */
[----:B---3--:R-:W-:Y:S01]  /*d120*/  F2FP.PACK_AB R122, R195, R86 ;  /* 0x00000056c37a723e */ /* 0x008fe200000000ff */
[----:B------:R-:W-:Y:S02]  /*d130*/  FADD.FTZ R251, R245, R251 ;  /* 0x000000fbf5fb7221 */ /* 0x000fe40000010000 */
[----:B------:R-:W-:Y:S01]  /*d140*/  MUFU.EX2 R93, R93 ;  /* 0x0000005d005d7308 */ /* 0x000fe20000000800 */
[----:B------:R-:W-:Y:S01]  /*d150*/  HMMA.16816.F32 R64, R76, R90, R64 ;  /* 0x0000005a4c40723c */ /* 0x000fe20000001840 */
[----:B------:R-:W-:Y:S03]  /*d160*/  IMAD.MOV.U32 R83, RZ, RZ, R103 ;  /* 0x000000ffff537224 */ /* 0x000fe600078e0067 */
[----:B------:R-:W-:Y:S01]  /*d170*/  MOV R82, R102 ;  /* 0x0000006600527202 */ /* 0x000fe20000000f00 */
[----:B------:R-:W-:Y:S01]  /*d180*/  IMAD.MOV.U32 R80, RZ, RZ, R100 ;  /* 0x000000ffff507224 */ /* 0x000fe200078e0064 */
[----:B------:R-:W-:Y:S01]  /*d190*/  MOV R81, R101 ;  /* 0x0000006500517202 */ /* 0x000fe20000000f00 */
[----:B------:R-:W-:Y:S01]  /*d1a0*/  FADD.FTZ R174, R83, R174 ;  /* 0x000000ae53ae7221 */ /* 0x000fe20000010000 */
[-C--:B------:R-:W-:Y:S01]  /*d1b0*/  HMMA.16816.F32 R160, R124, R148.reuse, R4 ;  /* 0x000000947ca0723c */ /* 0x080fe20000001804 */
[----:B------:R-:W2:Y:S01]  /*d1c0*/  MUFU.EX2 R192, R192 ;  /* 0x000000c000c07308 */ /* 0x000ea20000000800 */
[----:B------:R-:W3:Y:S02]  /*d1d0*/  LDSM.16.MT88.4 R100, [R220+0x2900] ;  /* 0x00290000dc64783b */ /* 0x000ee40000004200 */
[----:B------:R-:W-:Y:S01]  /*d1e0*/  FADD.FTZ R118, R82, R118 ;  /* 0x0000007652767221 */ /* 0x000fe20000010000 */
[----:B-1----:R-:W-:Y:S01]  /*d1f0*/  F2FP.PACK_AB R121, R92, R87 ;  /* 0x000000575c79723e */ /* 0x002fe200000000ff */
[----:B------:R-:W-:Y:S02]  /*d200*/  FADD.FTZ R174, R184, R174 ;  /* 0x000000aeb8ae7221 */ /* 0x000fe40000010000 */
[----:B------:R-:W-:Y:S02]  /*d210*/  FADD.FTZ R118, R89, R118 ;  /* 0x0000007659767221 */ /* 0x000fe40000010000 */
[----:B------:R-:W1:Y:S02]  /*d220*/  LDSM.16.MT88.4 R4, [R218+0x2900] ;  /* 0x00290000da04783b */ /* 0x000e640000004200 */
[----:B------:R-:W-:Y:S02]  /*d230*/  FADD.FTZ R118, R95, R118 ;  /* 0x000000765f767221 */ /* 0x000fe40000010000 */
[----:B------:R-:W-:Y:S02]  /*d240*/  FADD.FTZ R174, R252, R174 ;  /* 0x000000aefcae7221 */ /* 0x000fe40000010000 */
[----:B------:R-:W-:Y:S02]  /*d250*/  FADD.FTZ R118, R179, R118 ;  /* 0x00000076b3767221 */ /* 0x000fe40000010000 */
[----:B------:R-:W-:Y:S02]  /*d260*/  FADD.FTZ R174, R250, R174 ;  /* 0x000000aefaae7221 */ /* 0x000fe40000010000 */
[----:B------:R-:W-:Y:S02]  /*d270*/  FADD.FTZ R118, R249, R118 ;  /* 0x00000076f9767221 */ /* 0x000fe40000010000 */
[----:B------:R-:W-:Y:S02]  /*d280*/  FADD.FTZ R174, R247, R174 ;  /* 0x000000aef7ae7221 */ /* 0x000fe40000010000 */
[----:B------:R-:W-:Y:S01]  /*d290*/  FADD.FTZ R118, R248, R118 ;  /* 0x00000076f8767221 */ /* 0x000fe20000010000 */
[----:B--2---:R-:W-:Y:S01]  /*d2a0*/  F2FP.PACK_AB R123, R192, R93 ;  /* 0x0000005dc07b723e */ /* 0x004fe200000000ff */
[----:B------:R-:W-:Y:S02]  /*d2b0*/  FADD.FTZ R174, R209, R174 ;  /* 0x000000aed1ae7221 */ /* 0x000fe40000010000 */
[----:B------:R-:W-:Y:S02]  /*d2c0*/  FADD.FTZ R206, R206, R118 ;  /* 0x00000076cece7221 */ /* 0x000fe40000010000 */
[----:B------:R-:W-:Y:S02]  /*d2d0*/  FADD.FTZ R251, R210, R251 ;  /* 0x000000fbd2fb7221 */ /* 0x000fe40000010000 */
[C---:B------:R-:W-:Y:S01]  /*d2e0*/  HMMA.16816.F32 R156, R120.reuse, R148, R8 ;  /* 0x00000094789c723c */ /* 0x040fe20000001808 */
[----:B------:R-:W-:Y:S02]  /*d2f0*/  FADD.FTZ R174, R202, R174 ;  /* 0x000000aecaae7221 */ /* 0x000fe40000010000 */
[----:B------:R-:W-:Y:S02]  /*d300*/  FADD.FTZ R251, R207, R251 ;  /* 0x000000fbcffb7221 */ /* 0x000fe40000010000 */
[----:B------:R-:W-:Y:S02]  /*d310*/  FADD.FTZ R206, R203, R206 ;  /* 0x000000cecbce7221 */ /* 0x000fe40000010000 */
[----:B------:R-:W-:Y:S01]  /*d320*/  FADD.FTZ R8, R80, R107 ;  /* 0x0000006b50087221 */ /* 0x000fe20000010000 */
[-C--:B------:R-:W-:Y:S01]  /*d330*/  HMMA.16816.F32 R152, R120, R150.reuse, R12 ;  /* 0x000000967898723c */ /* 0x080fe2000000180c */
[----:B------:R-:W-:Y:S03]  /*d340*/  FADD.FTZ R174, R201, R174 ;  /* 0x000000aec9ae7221 */ /* 0x000fe60000010000 */
[----:B------:R-:W-:Y:S02]  /*d350*/  FADD.FTZ R8, R81, R8 ;  /* 0x0000000851087221 */ /* 0x000fe40000010000 */
[----:B------:R-:W-:Y:S02]  /*d360*/  FADD.FTZ R251, R204, R251 ;  /* 0x000000fbccfb7221 */ /* 0x000fe40000010000 */
[C---:B------:R-:W-:Y:S01]  /*d370*/  HMMA.16816.F32 R148, R124.reuse, R150, R16 ;  /* 0x000000967c94723c */ /* 0x040fe20000001810 */
[----:B------:R-:W-:Y:S03]  /*d380*/  FADD.FTZ R8, R88, R8 ;  /* 0x0000000858087221 */ /* 0x000fe60000010000 */
[----:B------:R-:W-:Y:S02]  /*d390*/  FADD.FTZ R206, R200, R206 ;  /* 0x000000cec8ce7221 */ /* 0x000fe40000010000 */
[----:B------:R-:W-:Y:S02]  /*d3a0*/  FADD.FTZ R8, R94, R8 ;  /* 0x000000085e087221 */ /* 0x000fe40000010000 */
[-C--:B---3--:R-:W-:Y:S01]  /*d3b0*/  HMMA.16816.F32 R144, R124, R100.reuse, R20 ;  /* 0x000000647c90723c */ /* 0x088fe20000001814 */
[----:B------:R-:W-:Y:S03]  /*d3c0*/  FADD.FTZ R174, R194, R174 ;  /* 0x000000aec2ae7221 */ /* 0x000fe60000010000 */
[----:B------:R-:W-:Y:S02]  /*d3d0*/  FADD.FTZ R8, R176, R8 ;  /* 0x00000008b0087221 */ /* 0x000fe40000010000 */
[----:B------:R-:W-:Y:S02]  /*d3e0*/  FADD.FTZ R251, R84, R251 ;  /* 0x000000fb54fb7221 */ /* 0x000fe40000010000 */
[C---:B------:R-:W-:Y:S01]  /*d3f0*/  HMMA.16816.F32 R140, R120.reuse, R100, R24 ;  /* 0x00000064788c723c */ /* 0x040fe20000001818 */
[----:B------:R-:W-:Y:S03]  /*d400*/  FADD.FTZ R8, R181, R8 ;  /* 0x00000008b5087221 */ /* 0x000fe60000010000 */
[----:B------:R-:W-:Y:S02]  /*d410*/  FADD.FTZ R206, R197, R206 ;  /* 0x000000cec5ce7221 */ /* 0x000fe40000010000 */
[----:B------:R-:W-:Y:S02]  /*d420*/  FADD.FTZ R8, R177, R8 ;  /* 0x00000008b1087221 */ /* 0x000fe40000010000 */
        /* <DEDUP_REMOVED lines=19> */
[----:B------:R-:W-:Y:S01]  /*d560*/  FADD.FTZ R241, R195, R251 ;  /* 0x000000fbc3f17221 */ /* 0x000fe20000010000 */
[----:B------:R-:W-:Y:S01]  /*d570*/  MOV R44, R72 ;  /* 0x00000048002c7202 */ /* 0x000fe20000000f00 */
[C---:B------:R-:W-:Y:S01]  /*d580*/  HMMA.16816.F32 R112, R124.reuse, R114, R48 ;  /* 0x000000727c70723c */ /* 0x040fe20000001830 */
[----:B------:R-:W-:Y:S04]  /*d590*/  FADD.FTZ R8, R93, R8 ;  /* 0x000000085d087221 */ /* 0x000fe80000010000 */
[----:B------:R-:W-:Y:S03]  /*d5a0*/  FADD.FTZ R240, R192, R8 ;  /* 0x00000008c0f07221 */ /* 0x000fe60000010000 */
[-C--:B-1----:R-:W-:Y:S08]  /*d5b0*/  HMMA.16816.F32 R128, R124, R4.reuse, R52 ;  /* 0x000000047c80723c */ /* 0x082ff00000001834 */
[C---:B------:R-:W-:Y:S08]  /*d5c0*/  HMMA.16816.F32 R116, R120.reuse, R4, R56 ;  /* 0x000000047874723c */ /* 0x040ff00000001838 */
[-C--:B------:R-:W-:Y:S08]  /*d5d0*/  HMMA.16816.F32 R120, R120, R6.reuse, R60 ;  /* 0x000000067878723c */ /* 0x080ff0000000183c */
[----:B------:R-:W-:Y:S01]  /*d5e0*/  HMMA.16816.F32 R124, R124, R6, R64 ;  /* 0x000000067c7c723c */ /* 0x000fe20000001840 */
[----:B------:R-:W-:-:S07]  /*d5f0*/  @P0 BRA `(.L_x_538) ;  /* 0xffffa29000000947 */ /* 0x000fce000383ffff */
.L_x_519:
[----:B------:R-:W1:Y:S01]  /*d600*/  S2UR UR18, SR_CTAID.X ;  /* 0x00000000001279c3 */ /* 0x000e620000002500 */
[----:B------:R-:W-:Y:S01]  /*d610*/  ULDC.64 UR4, c[0x0][0x2c8] ;  /* 0x0000b20000047ab9 */ /* 0x000fe20000000a00 */
[----:B------:R-:W-:Y:S01]  /*d620*/  IMAD.MOV.U32 R4, RZ, RZ, 0x1 ;  /* 0x00000001ff047424 */ /* 0x000fe200078e00ff */
[----:B------:R-:W-:Y:S01]  /*d630*/  PLOP3.LUT P0, PT, PT, PT, UP1, 0x40, 0x0 ;  /* 0x000000000000781c */ /* 0x000fe20003f0e818 */
[----:B------:R-:W-:-:S03]  /*d640*/  IMAD.MOV.U32 R5, RZ, RZ, c[0x0][0x2ac] ;  /* 0x0000ab00ff057624 */ /* 0x000fc600078e00ff */
[----:B------:R-:W-:-:S05]  /*d650*/  IADD3 R6, R4, -c[0x0][0x168], RZ ;  /* 0x80005a0004067a10 */ /* 0x000fca0007ffe0ff */
[----:B------:R-:W-:Y:S01]  /*d660*/  IMAD R5, R5, c[0x0][0x1d0], R6 ;  /* 0x0000740005057a24 */ /* 0x000fe200078e0206 */
[----:B-1----:R-:W-:-:S04]  /*d670*/  ULEA UR18, UR18, 0x7f, 0x7 ;  /* 0x0000007f12127891 */ /* 0x002fc8000f8e383f */
[----:B------:R-:W-:-:S07]  /*d680*/  UIMAD.WIDE.U32 UR22, UR18, UR4, URZ ;  /* 0x00000004121672a5 */ /* 0x000fce000f8e003f */
[----:B------:R-:W-:Y:S02]  /*d690*/  @UP2 UMOV UR19, UR23 ;  /* 0x0000001700132c82 */ /* 0x000fe40008000000 */
[----:B------:R-:W-:-:S06]  /*d6a0*/  @UP2 USHF.R.U32.HI UR18, URZ, UR5, UR19 ;  /* 0x000000053f122299 */ /* 0x000fcc0008011613 */
[----:B------:R-:W-:-:S04]  /*d6b0*/  IADD3 R5, R5, UR18, RZ ;  /* 0x0000001205057c10 */ /* 0x000fc8000fffe0ff */
[----:B------:R-:W-:Y:S01]  /*d6c0*/  IADD3 R6, R5, -c[0x0][0x324], RZ ;  /* 0x8000c90005067a10 */ /* 0x000fe20007ffe0ff */
[----:B------:R-:W-:Y:S05]  /*d6d0*/  @P0 BRA `(.L_x_539) ;  /* 0x000000d000000947 */ /* 0x000fea0003800000 */
[----:B------:R-:W-:-:S13]  /*d6e0*/  ISETP.GT.AND P0, PT, R5, -0x1, PT ;  /* 0xffffffff0500780c */ /* 0x000fda0003f04270 */
[----:B------:R-:W-:Y:S05]  /*d6f0*/  @P0 BRA `(.L_x_540) ;  /* 0x0000006000000947 */ /* 0x000fea0003800000 */
[----:B------:R-:W-:Y:S02]  /*d700*/  ISETP.NE.AND P0, PT, R4, c[0x0][0x32c], PT ;  /* 0x0000cb0004007a0c */ /* 0x000fe40003f05270 */
[----:B------:R-:W-:-:S11]  /*d710*/  LOP3.LUT R5, RZ, R5, RZ, 0x33, !PT ;  /* 0x00000005ff057212 */ /* 0x000fd600078e33ff */
[----:B------:R-:W-:-:S05]  /*d720*/  @P0 IMAD.HI.U32 R4, R5, c[0x0][0x330], RZ ;  /* 0x0000cc0005040a27 */ /* 0x000fca00078e00ff */
[----:B------:R-:W-:-:S04]  /*d730*/  @P0 SHF.R.U32.HI R5, RZ, c[0x0][0x334], R4 ;  /* 0x0000cd00ff050a19 */ /* 0x000fc80000011604 */
[----:B------:R-:W-:Y:S01]  /*d740*/  LOP3.LUT R5, RZ, R5, RZ, 0x33, !PT ;  /* 0x00000005ff057212 */ /* 0x000fe200078e33ff */
[----:B------:R-:W-:Y:S05]  /*d750*/  BRA `(.L_x_541) ;  /* 0x0000003000007947 */ /* 0x000fea0003800000 */
.L_x_540:
[----:B------:R-:W-:-:S13]  /*d760*/  ISETP.NE.AND P0, PT, R4, c[0x0][0x32c], PT ;  /* 0x0000cb0004007a0c */ /* 0x000fda0003f05270 */
[----:B------:R-:W-:-:S05]  /*d770*/  @P0 IMAD.HI.U32 R4, R5, c[0x0][0x330], RZ ;  /* 0x0000cc0005040a27 */ /* 0x000fca00078e00ff */
[----:B------:R-:W-:-:S05]  /*d780*/  @P0 SHF.R.U32.HI R5, RZ, c[0x0][0x334], R4 ;  /* 0x0000cd00ff050a19 */ /* 0x000fca0000011604 */
.L_x_541:
[----:B------:R-:W-:-:S05]  /*d790*/  IMAD R5, R5, c[0x0][0x32c], RZ ;  /* 0x0000cb0005057a24 */ /* 0x000fca00078e02ff */
[----:B------:R-:W-:-:S04]  /*d7a0*/  IMNMX R6, R6, R5, !PT ;  /* 0x0000000506067217 */ /* 0x000fc80007800200 */
.L_x_539:
[----:B------:R-:W-:-:S05]  /*d7b0*/  IADD3 R5, R6, 0x5f, RZ ;  /* 0x0000005f06057810 */ /* 0x000fca0007ffe0ff */
[----:B------:R-:W-:-:S05]  /*d7c0*/  IMAD.HI R5, R5, 0x2aaaaaab, RZ ;  /* 0x2aaaaaab05057827 */ /* 0x000fca00078e02ff */
[----:B------:R-:W-:-:S04]  /*d7d0*/  SHF.R.U32.HI R4, RZ, 0x1f, R5 ;  /* 0x0000001fff047819 */ /* 0x000fc80000011605 */
[----:B------:R-:W-:-:S04]  /*d7e0*/  LEA.HI.SX32 R4, R5, R4, 0x1c ;  /* 0x0000000405047211 */ /* 0x000fc800078fe2ff */
[----:B------:R-:W-:-:S04]  /*d7f0*/  IMNMX R245, R230, R4, !PT ;  /* 0x00000004e6f57217 */ /* 0x000fc80007800200 */
[----:B------:R-:W-:-:S13]  /*d800*/  ISETP.GE.AND P0, PT, R244, R245, PT ;  /* 0x000000f5f400720c */ /* 0x000fda0003f06270 */
[----:B------:R-:W-:Y:S05]  /*d810*/  @!P0 BRA `(.L_x_542) ;  /* 0x000038d000008947 */ /* 0x000fea0003800000 */
[----:B------:R-:W-:Y:S01]  /*d820*/  IMAD.MOV.U32 R166, RZ, RZ, R2 ;  /* 0x000000ffffa67224 */ /* 0x000fe200078e0002 */
[----:B------:R-:W-:Y:S01]  /*d830*/  MOV R164, R44 ;  /* 0x0000002c00a47202 */ /* 0x000fe20000000f00 */
[----:B------:R-:W-:Y:S01]  /*d840*/  IMAD.MOV.U32 R167, RZ, RZ, R3 ;  /* 0x000000ffffa77224 */ /* 0x000fe200078e0003 */
[----:B------:R-:W-:Y:S02]  /*d850*/  MOV R165, R0 ;  /* 0x0000000000a57202 */ /* 0x000fe40000000f00 */
.L_x_545:
        /* <DEDUP_REMOVED lines=63> */
.L_x_543:
        /* <DEDUP_REMOVED lines=175> */
.L_x_544:
[----:B------:R-:W-:Y:S01]  /*e740*/  FMNMX.FTZ R169, R8, R165, !PT ;  /* 0x000000a508a97209 */ /* 0x000fe20007810000 */
[----:B-1----:R-:W-:Y:S01]  /*e750*/  LDSM.16.MT88.4 R172, [R220+0x100] ;  /* 0x00010000dcac783b */ /* 0x002fe20000004200 */
[----:B------:R-:W-:Y:S02]  /*e760*/  FMNMX.FTZ R3, R4, R167, !PT ;  /* 0x000000a704037209 */ /* 0x000fe40007810000 */
[----:B------:R-:W-:Y:S02]  /*e770*/  FMNMX.FTZ R169, R9, R169, !PT ;  /* 0x000000a909a97209 */ /* 0x000fe40007810000 */
[----:B------:R-:W-:Y:S02]  /*e780*/  FMNMX.FTZ R170, R6, R166, !PT ;  /* 0x000000a606aa7209 */ /* 0x000fe40007810000 */
[----:B------:R-:W-:Y:S01]  /*e790*/  FMNMX.FTZ R169, R12, R169, !PT ;  /* 0x000000a90ca97209 */ /* 0x000fe20007810000 */
        /* <DEDUP_REMOVED lines=78> */
[----:B------:R-:W-:Y:S01]  /*ec80*/  FMNMX.FTZ R3, R80, R3, !PT ;  /* 0x0000000350037209 */ /* 0x000fe20007810000 */
[----:B------:R-:W1:Y:S01]  /*ec90*/  SHFL.BFLY PT, R2, R170, 0x1, 0x1f ;  /* 0x0c201f00aa027f89 */ /* 0x000e6200000e0000 */
[----:B------:R-:W-:Y:S02]  /*eca0*/  FMNMX.FTZ R169, R93, R169, !PT ;  /* 0x000000a95da97209 */ /* 0x000fe40007810000 */
[----:B------:R-:W-:Y:S02]  /*ecb0*/  FMNMX.FTZ R3, R81, R3, !PT ;  /* 0x0000000351037209 */ /* 0x000fe40007810000 */
[----:B------:R-:W-:Y:S02]  /*ecc0*/  FMNMX.FTZ R0, R63, R0, !PT ;  /* 0x000000003f007209 */ /* 0x000fe40007810000 */
[----:B------:R-:W-:Y:S01]  /*ecd0*/  FMNMX.FTZ R3, R84, R3, !PT ;  /* 0x0000000354037209 */ /* 0x000fe20007810000 */
[----:B------:R-:W2:Y:S01]  /*ece0*/  SHFL.BFLY PT, R168, R169, 0x2, 0x1f ;  /* 0x0c401f00a9a87f89 */ /* 0x000ea200000e0000 */
[----:B------:R-:W-:Y:S02]  /*ecf0*/  FMNMX.FTZ R0, R74, R0, !PT ;  /* 0x000000004a007209 */ /* 0x000fe40007810000 */
[----:B------:R-:W-:Y:S02]  /*ed00*/  FMNMX.FTZ R3, R85, R3, !PT ;  /* 0x0000000355037209 */ /* 0x000fe40007810000 */
[----:B------:R-:W-:Y:S02]  /*ed10*/  ISETP.GT.AND P0, PT, R244, R245, PT ;  /* 0x000000f5f400720c */ /* 0x000fe40003f04270 */
[----:B------:R-:W-:Y:S02]  /*ed20*/  FMNMX.FTZ R3, R96, R3, !PT ;  /* 0x0000000360037209 */ /* 0x000fe40007810000 */
[----:B------:R-:W-:Y:S02]  /*ed30*/  IADD3 R244, R244, -0x1, RZ ;  /* 0xfffffffff4f47810 */ /* 0x000fe40007ffe0ff */
[----:B------:R-:W-:Y:S02]  /*ed40*/  FMNMX.FTZ R3, R97, R3, !PT ;  /* 0x0000000361037209 */ /* 0x000fe40007810000 */
[----:B-1----:R-:W-:Y:S03]  /*ed50*/  FMNMX.FTZ R2, R170, R2, !PT ;  /* 0x00000002aa027209 */ /* 0x002fe60007810000 */
[----:B------:R-:W1:Y:S02]  /*ed60*/  SHFL.BFLY PT, R171, R3, 0x2, 0x1f ;  /* 0x0c401f0003ab7f89 */ /* 0x000e6400000e0000 */
[C---:B------:R-:W-:Y:S02]  /*ed70*/  FMUL.FTZ R204, R2.reuse, c[0x0][0x2d0] ;  /* 0x0000b40002cc7a20 */ /* 0x040fe40000410000 */
[----:B------:R-:W-:Y:S01]  /*ed80*/  FADD.FTZ R166, -R2, R166 ;  /* 0x000000a602a67221 */ /* 0x000fe20000010100 */
[----:B--2---:R-:W-:Y:S01]  /*ed90*/  FMNMX.FTZ R169, R169, R168, !PT ;  /* 0x000000a8a9a97209 */ /* 0x004fe20007810000 */
[--C-:B------:R-:W-:Y:S01]  /*eda0*/  FFMA.FTZ R191, R22, c[0x0][0x2d0], -R204.reuse ;  /* 0x0000b40016bf7a23 */ /* 0x100fe200000108cc */
[----:B------:R-:W-:Y:S01]  /*edb0*/  FMNMX.FTZ R168, R75, R0, !PT ;  /* 0x000000004ba87209 */ /* 0x000fe20007810000 */
[--C-:B------:R-:W-:Y:S02]  /*edc0*/  FFMA.FTZ R192, R23, c[0x0][0x2d0], -R204.reuse ;  /* 0x0000b40017c07a23 */ /* 0x100fe400000108cc */
[--C-:B------:R-:W-:Y:S01]  /*edd0*/  FFMA.FTZ R54, R54, c[0x0][0x2d0], -R204.reuse ;  /* 0x0000b40036367a23 */ /* 0x100fe200000108cc */
[----:B------:R-:W2:Y:S01]  /*ede0*/  SHFL.BFLY PT, R0, R169, 0x1, 0x1f ;  /* 0x0c201f00a9007f89 */ /* 0x000ea200000e0000 */
[----:B------:R-:W-:Y:S01]  /*edf0*/  MUFU.EX2 R191, R191 ;  /* 0x000000bf00bf7308 */ /* 0x000fe20000000800 */
[--C-:B------:R-:W-:Y:S01]  /*ee00*/  FFMA.FTZ R55, R55, c[0x0][0x2d0], -R204.reuse ;  /* 0x0000b40037377a23 */ /* 0x100fe200000108cc */
[----:B------:R-:W-:Y:S01]  /*ee10*/  FMNMX.FTZ R168, R78, R168, !PT ;  /* 0x000000a84ea87209 */ /* 0x000fe20007810000 */
[--C-:B------:R-:W-:Y:S02]  /*ee20*/  FFMA.FTZ R66, R66, c[0x0][0x2d0], -R204.reuse ;  /* 0x0000b40042427a23 */ /* 0x100fe400000108cc */
[--C-:B------:R-:W-:Y:S01]  /*ee30*/  FFMA.FTZ R67, R67, c[0x0][0x2d0], -R204.reuse ;  /* 0x0000b40043437a23 */ /* 0x100fe200000108cc */
[----:B------:R-:W-:Y:S01]  /*ee40*/  FMNMX.FTZ R168, R79, R168, !PT ;  /* 0x000000a84fa87209 */ /* 0x000fe20007810000 */
[--C-:B------:R-:W-:Y:S02]  /*ee50*/  FFMA.FTZ R195, R34, c[0x0][0x2d0], -R204.reuse ;  /* 0x0000b40022c37a23 */ /* 0x100fe400000108cc */
        /* <DEDUP_REMOVED lines=8> */
[--C-:B------:R-:W-:Y:S02]  /*eee0*/  FFMA.FTZ R180, R6, c[0x0][0x2d0], -R204.reuse ;  /* 0x0000b40006b47a23 */ /* 0x100fe400000108cc */
[--C-:B------:R-:W-:Y:S01]  /*eef0*/  FFMA.FTZ R177, R7, c[0x0][0x2d0], -R204.reuse ;  /* 0x0000b40007b17a23 */ /* 0x100fe200000108cc */
[----:B------:R-:W-:Y:S01]  /*ef00*/  MUFU.EX2 R195, R195 ;  /* 0x000000c300c37308 */ /* 0x000fe20000000800 */
[--C-:B------:R-:W-:Y:S01]  /*ef10*/  FFMA.FTZ R178, R18, c[0x0][0x2d0], -R204.reuse ;  /* 0x0000b40012b27a23 */ /* 0x100fe200000108cc */
[----:B------:R-:W1:Y:S01]  /*ef20*/  SHFL.BFLY PT, R171, R3, 0x1, 0x1f ;  /* 0x0c201f0003ab7f89 */ /* 0x000e6200000e0000 */
[----:B--2---:R-:W-:Y:S01]  /*ef30*/  FMNMX.FTZ R0, R169, R0, !PT ;  /* 0x00000000a9007209 */ /* 0x004fe20007810000 */
[--C-:B------:R-:W-:Y:S01]  /*ef40*/  FFMA.FTZ R211, R50, c[0x0][0x2d0], -R204.reuse ;  /* 0x0000b40032d37a23 */ /* 0x100fe200000108cc */
[----:B------:R-:W-:Y:S01]  /*ef50*/  FMNMX.FTZ R168, R94, R168, !PT ;  /* 0x000000a85ea87209 */ /* 0x000fe20007810000 */
[----:B------:R-:W-:Y:S02]  /*ef60*/  FFMA.FTZ R246, R51, c[0x0][0x2d0], -R204 ;  /* 0x0000b40033f67a23 */ /* 0x000fe400000108cc */
[C---:B------:R-:W-:Y:S01]  /*ef70*/  FMUL.FTZ R202, R0.reuse, c[0x0][0x2d0] ;  /* 0x0000b40000ca7a20 */ /* 0x040fe20000410000 */
[----:B------:R-:W-:Y:S01]  /*ef80*/  FMNMX.FTZ R168, R95, R168, !PT ;  /* 0x000000a85fa87209 */ /* 0x000fe20007810000 */
[----:B------:R-:W2:Y:S01]  /*ef90*/  MUFU.EX2 R166, R166 ;  /* 0x000000a600a67308 */ /* 0x000ea20000000800 */
[----:B------:R-:W-:Y:S02]  /*efa0*/  FADD.FTZ R165, -R0, R165 ;  /* 0x000000a500a57221 */ /* 0x000fe40000010100 */
[--C-:B------:R-:W-:Y:S01]  /*efb0*/  FFMA.FTZ R247, R40, c[0x0][0x2d0], -R202.reuse ;  /* 0x0000b40028f77a23 */ /* 0x100fe200000108ca */
[----:B------:R-:W3:Y:S01]  /*efc0*/  SHFL.BFLY PT, R169, R168, 0x2, 0x1f ;  /* 0x0c401f00a8a97f89 */ /* 0x000ee200000e0000 */
[--C-:B------:R-:W-:Y:S02]  /*efd0*/  FFMA.FTZ R248, R45, c[0x0][0x2d0], -R202.reuse ;  /* 0x0000b4002df87a23 */ /* 0x100fe400000108ca */
[--C-:B------:R-:W-:Y:S02]  /*efe0*/  FFMA.FTZ R56, R56, c[0x0][0x2d0], -R202.reuse ;  /* 0x0000b40038387a23 */ /* 0x100fe400000108ca */
[--C-:B------:R-:W-:Y:S01]  /*eff0*/  FFMA.FTZ R57, R57, c[0x0][0x2d0], -R202.reuse ;  /* 0x0000b40039397a23 */ /* 0x100fe200000108ca */
[----:B------:R-:W-:Y:S01]  /*f000*/  MUFU.EX2 R180, R180 ;  /* 0x000000b400b47308 */ /* 0x000fe20000000800 */
[--C-:B------:R-:W-:Y:S02]  /*f010*/  FFMA.FTZ R197, R24, c[0x0][0x2d0], -R202.reuse ;  /* 0x0000b40018c57a23 */ /* 0x100fe400000108ca */
[--C-:B------:R-:W-:Y:S02]  /*f020*/  FFMA.FTZ R198, R25, c[0x0][0x2d0], -R202.reuse ;  /* 0x0000b40019c67a23 */ /* 0x100fe400000108ca */
[--C-:B------:R-:W-:Y:S01]  /*f030*/  FFMA.FTZ R203, R28, c[0x0][0x2d0], -R202.reuse ;  /* 0x0000b4001ccb7a23 */ /* 0x100fe200000108ca */
[----:B-1----:R-:W-:Y:S01]  /*f040*/  FMNMX.FTZ R3, R3, R171, !PT ;  /* 0x000000ab03037209 */ /* 0x002fe20007810000 */
[----:B------:R-:W-:Y:S02]  /*f050*/  FMUL.FTZ R165, R165, c[0x0][0x2d0] ;  /* 0x0000b400a5a57a20 */ /* 0x000fe40000410000 */
[--C-:B------:R-:W-:Y:S01]  /*f060*/  FFMA.FTZ R182, R12, c[0x0][0x2d0], -R202.reuse ;  /* 0x0000b4000cb67a23 */ /* 0x100fe200000108ca */
[----:B------:R-:W-:Y:S01]  /*f070*/  MUFU.EX2 R177, R177 ;  /* 0x000000b100b17308 */ /* 0x000fe20000000800 */
[----:B------:R-:W-:Y:S02]  /*f080*/  FMUL.FTZ R205, R3, c[0x0][0x2d0] ;  /* 0x0000b40003cd7a20 */ /* 0x000fe40000410000 */
[----:B------:R-:W-:Y:S02]  /*f090*/  FFMA.FTZ R183, R13, c[0x0][0x2d0], -R202 ;  /* 0x0000b4000db77a23 */ /* 0x000fe400000108ca */
[--C-:B------:R-:W-:Y:S02]  /*f0a0*/  FFMA.FTZ R189, R20, c[0x0][0x2d0], -R205.reuse ;  /* 0x0000b40014bd7a23 */ /* 0x100fe400000108cd */
[--C-:B------:R-:W-:Y:S01]  /*f0b0*/  FFMA.FTZ R190, R21, c[0x0][0x2d0], -R205.reuse ;  /* 0x0000b40015be7a23 */ /* 0x100fe200000108cd */
[----:B---3--:R-:W-:Y:S01]  /*f0c0*/  FMNMX.FTZ R169, R168, R169, !PT ;  /* 0x000000a9a8a97209 */ /* 0x008fe20007810000 */
[----:B------:R-:W-:Y:S01]  /*f0d0*/  LDSM.16.MT88.4 R20, [R225+0x100] ;  /* 0x00010000e114783b */ /* 0x000fe20000004200 */
[----:B------:R-:W-:Y:S01]  /*f0e0*/  MUFU.EX2 R178, R178 ;  /* 0x000000b200b27308 */ /* 0x000fe20000000800 */
[C---:B--2---:R-:W-:Y:S02]  /*f0f0*/  FMUL.FTZ R38, R166.reuse, R130 ;  /* 0x00000082a6267220 */ /* 0x044fe40000410000 */
[----:B------:R-:W-:Y:S02]  /*f100*/  FMUL.FTZ R39, R166, R131 ;  /* 0x00000083a6277220 */ /* 0x000fe40000410000 */
[--C-:B------:R-:W-:Y:S02]  /*f110*/  FFMA.FTZ R251, R52, c[0x0][0x2d0], -R205.reuse ;  /* 0x0000b40034fb7a23 */ /* 0x100fe400000108cd */
[--C-:B------:R-:W-:Y:S01]  /*f120*/  FFMA.FTZ R252, R53, c[0x0][0x2d0], -R205.reuse ;  /* 0x0000b40035fc7a23 */ /* 0x100fe200000108cd */
[----:B------:R-:W1:Y:S01]  /*f130*/  SHFL.BFLY PT, R168, R169, 0x1, 0x1f ;  /* 0x0c201f00a9a87f89 */ /* 0x000e6200000e0000 */
[--C-:B------:R-:W-:Y:S01]  /*f140*/  FFMA.FTZ R64, R64, c[0x0][0x2d0], -R205.reuse ;  /* 0x0000b40040407a23 */ /* 0x100fe200000108cd */
[----:B------:R-:W2:Y:S01]  /*f150*/  MUFU.EX2 R165, R165 ;  /* 0x000000a500a57308 */ /* 0x000ea20000000800 */
[--C-:B------:R-:W-:Y:S02]  /*f160*/  FFMA.FTZ R65, R65, c[0x0][0x2d0], -R205.reuse ;  /* 0x0000b40041417a23 */ /* 0x100fe400000108cd */
[----:B------:R-:W-:Y:S02]  /*f170*/  FMUL.FTZ R18, R166, R150 ;  /* 0x00000096a6127220 */ /* 0x000fe40000410000 */
[--C-:B------:R-:W-:Y:S02]  /*f180*/  FFMA.FTZ R194, R33, c[0x0][0x2d0], -R205.reuse ;  /* 0x0000b40021c27a23 */ /* 0x100fe400000108cd */
[--C-:B------:R-:W-:Y:S02]  /*f190*/  FFMA.FTZ R206, R37, c[0x0][0x2d0], -R205.reuse ;  /* 0x0000b40025ce7a23 */ /* 0x100fe400000108cd */
[--C-:B------:R-:W-:Y:S01]  /*f1a0*/  FFMA.FTZ R171, R16, c[0x0][0x2d0], -R205.reuse ;  /* 0x0000b40010ab7a23 */ /* 0x100fe200000108cd */
[----:B------:R-:W-:Y:S01]  /*f1b0*/  MUFU.EX2 R182, R182 ;  /* 0x000000b600b67308 */ /* 0x000fe20000000800 */
[--C-:B------:R-:W-:Y:S02]  /*f1c0*/  FFMA.FTZ R176, R17, c[0x0][0x2d0], -R205.reuse ;  /* 0x0000b40011b07a23 */ /* 0x100fe400000108cd */
[C---:B------:R-:W-:Y:S02]  /*f1d0*/  FMUL.FTZ R6, R166.reuse, R162 ;  /* 0x000000a2a6067220 */ /* 0x040fe40000410000 */
[----:B------:R-:W-:Y:S02]  /*f1e0*/  FMUL.FTZ R7, R166, R163 ;  /* 0x000000a3a6077220 */ /* 0x000fe40000410000 */
[----:B------:R-:W-:Y:S02]  /*f1f0*/  FFMA.FTZ R193, R32, c[0x0][0x2d0], -R205 ;  /* 0x0000b40020c17a23 */ /* 0x000fe400000108cd */
[C---:B------:R-:W-:Y:S01]  /*f200*/  FMUL.FTZ R102, R166.reuse, R102 ;  /* 0x00000066a6667220 */ /* 0x040fe20000410000 */
[----:B------:R-:W-:Y:S01]  /*f210*/  MUFU.EX2 R171, R171 ;  /* 0x000000ab00ab7308 */ /* 0x000fe20000000800 */
[----:B------:R-:W-:Y:S01]  /*f220*/  FMUL.FTZ R103, R166, R103 ;  /* 0x00000067a6677220 */ /* 0x000fe20000410000 */
[----:B-1----:R-:W-:Y:S01]  /*f230*/  FMNMX.FTZ R168, R168, R169, !PT ;  /* 0x000000a9a8a87209 */ /* 0x002fe20007810000 */
[----:B------:R-:W-:Y:S02]  /*f240*/  FFMA.FTZ R169, R19, c[0x0][0x2d0], -R204 ;  /* 0x0000b40013a97a23 */ /* 0x000fe400000108cc */
[C---:B--2---:R-:W-:Y:S02]  /*f250*/  FMUL.FTZ R24, R165.reuse, R140 ;  /* 0x0000008ca5187220 */ /* 0x044fe40000410000 */
[C---:B------:R-:W-:Y:S02]  /*f260*/  FMUL.FTZ R25, R165.reuse, R141 ;  /* 0x0000008da5197220 */ /* 0x040fe40000410000 */
[C---:B------:R-:W-:Y:S01]  /*f270*/  FMUL.FTZ R33, R165.reuse, R137 ;  /* 0x00000089a5217220 */ /* 0x040fe20000410000 */
[----:B------:R-:W1:Y:S01]  /*f280*/  MUFU.EX2 R176, R176 ;  /* 0x000000b000b07308 */ /* 0x000e620000000800 */
[----:B------:R-:W-:Y:S02]  /*f290*/  FMUL.FTZ R201, R168, c[0x0][0x2d0] ;  /* 0x0000b400a8c97a20 */ /* 0x000fe40000410000 */
[----:B------:R-:W-:Y:S02]  /*f2a0*/  FMUL.FTZ R12, R165, R152 ;  /* 0x00000098a50c7220 */ /* 0x000fe40000410000 */
[--C-:B------:R-:W-:Y:S02]  /*f2b0*/  FFMA.FTZ R249, R46, c[0x0][0x2d0], -R201.reuse ;  /* 0x0000b4002ef97a23 */ /* 0x100fe400000108c9 */
[--C-:B------:R-:W-:Y:S02]  /*f2c0*/  FFMA.FTZ R250, R47, c[0x0][0x2d0], -R201.reuse ;  /* 0x0000b4002ffa7a23 */ /* 0x100fe400000108c9 */
[--C-:B------:R-:W-:Y:S01]  /*f2d0*/  FFMA.FTZ R58, R58, c[0x0][0x2d0], -R201.reuse ;  /* 0x0000b4003a3a7a23 */ /* 0x100fe200000108c9 */
[----:B------:R-:W2:Y:S01]  /*f2e0*/  MUFU.EX2 R169, R169 ;  /* 0x000000a900a97308 */ /* 0x000ea20000000800 */
[--C-:B------:R-:W-:Y:S02]  /*f2f0*/  FFMA.FTZ R59, R59, c[0x0][0x2d0], -R201.reuse ;  /* 0x0000b4003b3b7a23 */ /* 0x100fe400000108c9 */
[----:B------:R-:W-:Y:S02]  /*f300*/  FMUL.FTZ R13, R165, R153 ;  /* 0x00000099a50d7220 */ /* 0x000fe40000410000 */
[----:B------:R-:W-:Y:S02]  /*f310*/  FMUL.FTZ R19, R166, R151 ;  /* 0x00000097a6137220 */ /* 0x000fe40000410000 */
[--C-:B------:R-:W-:Y:S02]  /*f320*/  FFMA.FTZ R199, R26, c[0x0][0x2d0], -R201.reuse ;  /* 0x0000b4001ac77a23 */ /* 0x100fe400000108c9 */
[--C-:B------:R-:W-:Y:S01]  /*f330*/  FFMA.FTZ R200, R27, c[0x0][0x2d0], -R201.reuse ;  /* 0x0000b4001bc87a23 */ /* 0x100fe200000108c9 */
[----:B------:R-:W-:Y:S01]  /*f340*/  MUFU.EX2 R183, R183 ;  /* 0x000000b700b77308 */ /* 0x000fe20000000800 */
[----:B------:R-:W-:Y:S02]  /*f350*/  FMUL.FTZ R32, R165, R136 ;  /* 0x00000088a5207220 */ /* 0x000fe40000410000 */
[--C-:B------:R-:W-:Y:S01]  /*f360*/  FFMA.FTZ R136, R31, c[0x0][0x2d0], -R201.reuse ;  /* 0x0000b4001f887a23 */ /* 0x100fe200000108c9 */
[----:B-1----:R-:W-:Y:S01]  /*f370*/  F2FP.PACK_AB R162, R176, R171 ;  /* 0x000000abb0a2723e */ /* 0x002fe200000000ff */
[----:B------:R-:W-:Y:S02]  /*f380*/  FMUL.FTZ R31, R166, R135 ;  /* 0x00000087a61f7220 */ /* 0x000fe40000410000 */
[--C-:B------:R-:W-:Y:S02]  /*f390*/  FFMA.FTZ R185, R14, c[0x0][0x2d0], -R201.reuse ;  /* 0x0000b4000eb97a23 */ /* 0x100fe400000108c9 */
[----:B------:R-:W-:Y:S01]  /*f3a0*/  FFMA.FTZ R186, R15, c[0x0][0x2d0], -R201 ;  /* 0x0000b4000fba7a23 */ /* 0x000fe200000108c9 */
[----:B------:R-:W-:Y:S01]  /*f3b0*/  MUFU.EX2 R189, R189 ;  /* 0x000000bd00bd7308 */ /* 0x000fe20000000800 */
[C---:B------:R-:W-:Y:S02]  /*f3c0*/  FMUL.FTZ R104, R165.reuse, R104 ;  /* 0x00000068a5687220 */ /* 0x040fe40000410000 */
[----:B------:R-:W-:Y:S01]  /*f3d0*/  FMUL.FTZ R105, R165, R105 ;  /* 0x00000069a5697220 */ /* 0x000fe20000410000 */
[----:B--2---:R-:W-:Y:S01]  /*f3e0*/  F2FP.PACK_AB R163, R169, R178 ;  /* 0x000000b2a9a3723e */ /* 0x004fe200000000ff */
[C---:B------:R-:W-:Y:S02]  /*f3f0*/  FMUL.FTZ R108, R165.reuse, R108 ;  /* 0x0000006ca56c7220 */ /* 0x040fe40000410000 */
[----:B------:R-:W-:Y:S02]  /*f400*/  FMUL.FTZ R109, R165, R109 ;  /* 0x0000006da56d7220 */ /* 0x000fe40000410000 */
[----:B------:R-:W-:Y:S01]  /*f410*/  FMUL.FTZ R114, R166, R114 ;  /* 0x00000072a6727220 */ /* 0x000fe20000410000 */
[----:B------:R-:W-:Y:S01]  /*f420*/  MUFU.EX2 R185, R185 ;  /* 0x000000b900b97308 */ /* 0x000fe20000000800 */
[----:B------:R-:W-:Y:S02]  /*f430*/  FADD.FTZ R167, -R3, R167 ;  /* 0x000000a703a77221 */ /* 0x000fe40000010100 */
[--C-:B------:R-:W-:Y:S02]  /*f440*/  FFMA.FTZ R179, R4, c[0x0][0x2d0], -R205.reuse ;  /* 0x0000b40004b37a23 */ /* 0x100fe400000108cd */
[----:B------:R-:W-:Y:S02]  /*f450*/  FMUL.FTZ R167, R167, c[0x0][0x2d0] ;  /* 0x0000b400a7a77a20 */ /* 0x000fe40000410000 */
[--C-:B------:R-:W-:Y:S02]  /*f460*/  FFMA.FTZ R170, R5, c[0x0][0x2d0], -R205.reuse ;  /* 0x0000b40005aa7a23 */ /* 0x100fe400000108cd */
[----:B------:R-:W-:Y:S01]  /*f470*/  FMUL.FTZ R115, R166, R115 ;  /* 0x00000073a6737220 */ /* 0x000fe20000410000 */
[----:B------:R-:W-:Y:S01]  /*f480*/  MUFU.EX2 R179, R179 ;  /* 0x000000b300b37308 */ /* 0x000fe20000000800 */
[----:B------:R-:W-:Y:S02]  /*f490*/  FADD.FTZ R164, -R168, R164 ;  /* 0x000000a4a8a47221 */ /* 0x000fe40000010100 */
[C---:B------:R-:W-:Y:S02]  /*f4a0*/  FMUL.FTZ R116, R165.reuse, R116 ;  /* 0x00000074a5747220 */ /* 0x040fe40000410000 */
[----:B------:R-:W-:Y:S02]  /*f4b0*/  FMUL.FTZ R164, R164, c[0x0][0x2d0] ;  /* 0x0000b400a4a47a20 */ /* 0x000fe40000410000 */
[C---:B------:R-:W-:Y:S02]  /*f4c0*/  FMUL.FTZ R117, R165.reuse, R117 ;  /* 0x00000075a5757220 */ /* 0x040fe40000410000 */
[C---:B------:R-:W-:Y:S01]  /*f4d0*/  FMUL.FTZ R120, R165.reuse, R120 ;  /* 0x00000078a5787220 */ /* 0x040fe20000410000 */
[----:B------:R-:W1:Y:S01]  /*f4e0*/  MUFU.EX2 R167, R167 ;  /* 0x000000a700a77308 */ /* 0x000e620000000800 */
[----:B------:R-:W-:Y:S02]  /*f4f0*/  FMUL.FTZ R121, R165, R121 ;  /* 0x00000079a5797220 */ /* 0x000fe40000410000 */
[C---:B------:R-:W-:Y:S02]  /*f500*/  FMUL.FTZ R126, R166.reuse, R126 ;  /* 0x0000007ea67e7220 */ /* 0x040fe40000410000 */
[----:B------:R-:W-:Y:S02]  /*f510*/  FMUL.FTZ R127, R166, R127 ;  /* 0x0000007fa67f7220 */ /* 0x000fe40000410000 */
[--C-:B------:R-:W-:Y:S02]  /*f520*/  FFMA.FTZ R209, R48, c[0x0][0x2d0], -R205.reuse ;  /* 0x0000b40030d17a23 */ /* 0x100fe400000108cd */
[----:B------:R-:W-:Y:S01]  /*f530*/  FFMA.FTZ R210, R49, c[0x0][0x2d0], -R205 ;  /* 0x0000b40031d27a23 */ /* 0x000fe200000108cd */
[----:B------:R-:W2:Y:S01]  /*f540*/  MUFU.EX2 R170, R170 ;  /* 0x000000aa00aa7308 */ /* 0x000ea20000000800 */
[--C-:B------:R-:W-:Y:S01]  /*f550*/  FFMA.FTZ R188, R8, c[0x0][0x2d0], -R202.reuse ;  /* 0x0000b40008bc7a23 */ /* 0x100fe200000108ca */
[----:B------:R-:W-:Y:S01]  /*f560*/  F2FP.PACK_AB R49, R192, R191 ;  /* 0x000000bfc031723e */ /* 0x000fe200000000ff */
[--C-:B------:R-:W-:Y:S02]  /*f570*/  FFMA.FTZ R181, R9, c[0x0][0x2d0], -R202.reuse ;  /* 0x0000b40009b57a23 */ /* 0x100fe400000108ca */
[--C-:B------:R-:W-:Y:S02]  /*f580*/  FFMA.FTZ R187, R10, c[0x0][0x2d0], -R201.reuse ;  /* 0x0000b4000abb7a23 */ /* 0x100fe400000108c9 */
[--C-:B------:R-:W-:Y:S02]  /*f590*/  FFMA.FTZ R184, R11, c[0x0][0x2d0], -R201.reuse ;  /* 0x0000b4000bb87a23 */ /* 0x100fe400000108c9 */
[C---:B------:R-:W-:Y:S01]  /*f5a0*/  FMUL.FTZ R8, R165.reuse, R156 ;  /* 0x0000009ca5087220 */ /* 0x040fe20000410000 */
[----:B------:R-:W3:Y:S01]  /*f5b0*/  MUFU.EX2 R164, R164 ;  /* 0x000000a400a47308 */ /* 0x000ee20000000800 */
[----:B------:R-:W-:Y:S02]  /*f5c0*/  FMUL.FTZ R9, R165, R157 ;  /* 0x0000009da5097220 */ /* 0x000fe40000410000 */
[--C-:B------:R-:W-:Y:S02]  /*f5d0*/  FFMA.FTZ R60, R60, c[0x0][0x2d0], -R202.reuse ;  /* 0x0000b4003c3c7a23 */ /* 0x100fe400000108ca */
[C---:B-1----:R-:W-:Y:S02]  /*f5e0*/  FMUL.FTZ R28, R167.reuse, R132 ;  /* 0x00000084a71c7220 */ /* 0x042fe40000410000 */
[C---:B------:R-:W-:Y:S02]  /*f5f0*/  FMUL.FTZ R37, R167.reuse, R129 ;  /* 0x00000081a7257220 */ /* 0x040fe40000410000 */
[C---:B------:R-:W-:Y:S01]  /*f600*/  FMUL.FTZ R16, R167.reuse, R148 ;  /* 0x00000094a7107220 */ /* 0x040fe20000410000 */
[----:B------:R-:W-:Y:S01]  /*f610*/  MUFU.EX2 R188, R188 ;  /* 0x000000bc00bc7308 */ /* 0x000fe20000000800 */
[C---:B------:R-:W-:Y:S02]  /*f620*/  FMUL.FTZ R17, R167.reuse, R149 ;  /* 0x00000095a7117220 */ /* 0x040fe40000410000 */
[C---:B------:R-:W-:Y:S01]  /*f630*/  FMUL.FTZ R4, R167.reuse, R160 ;  /* 0x000000a0a7047220 */ /* 0x040fe20000410000 */
[----:B--2---:R-:W-:Y:S01]  /*f640*/  F2FP.PACK_AB R160, R170, R179 ;  /* 0x000000b3aaa0723e */ /* 0x004fe200000000ff */
[----:B------:R-:W-:Y:S01]  /*f650*/  FMUL.FTZ R5, R167, R161 ;  /* 0x000000a1a7057220 */ /* 0x000fe20000410000 */
[----:B------:R-:W-:Y:S01]  /*f660*/  F2FP.PACK_AB R161, R177, R180 ;  /* 0x000000b4b1a1723e */ /* 0x000fe200000000ff */
[C---:B------:R-:W-:Y:S02]  /*f670*/  FMUL.FTZ R100, R167.reuse, R100 ;  /* 0x00000064a7647220 */ /* 0x040fe40000410000 */
[C---:B------:R-:W-:Y:S01]  /*f680*/  FMUL.FTZ R101, R167.reuse, R101 ;  /* 0x00000065a7657220 */ /* 0x040fe20000410000 */
[----:B------:R-:W1:Y:S01]  /*f690*/  MUFU.EX2 R181, R181 ;  /* 0x000000b500b57308 */ /* 0x000e620000000800 */
[----:B------:R-:W-:Y:S02]  /*f6a0*/  FMUL.FTZ R112, R167, R112 ;  /* 0x00000070a7707220 */ /* 0x000fe40000410000 */
[-C--:B------:R-:W-:Y:S05]  /*f6b0*/  HMMA.16816.F32 R4, R160, R20.reuse, R4 ;  /* 0x00000014a004723c */ /* 0x080fea0000001804 */
[C---:B---3--:R-:W-:Y:S02]  /*f6c0*/  FMUL.FTZ R26, R164.reuse, R142 ;  /* 0x0000008ea41a7220 */ /* 0x048fe40000410000 */
[----:B------:R-:W-:Y:S01]  /*f6d0*/  MUFU.EX2 R187, R187 ;  /* 0x000000bb00bb7308 */ /* 0x000fe20000000800 */
[C---:B------:R-:W-:Y:S02]  /*f6e0*/  FMUL.FTZ R27, R164.reuse, R143 ;  /* 0x0000008fa41b7220 */ /* 0x040fe40000410000 */
[----:B------:R-:W-:Y:S02]  /*f6f0*/  LDSM.16.MT88.4 R140, [R219+0x900] ;  /* 0x00090000db8c783b */ /* 0x000fe40000004200 */
[C---:B------:R-:W-:Y:S02]  /*f700*/  FMUL.FTZ R34, R164.reuse, R138 ;  /* 0x0000008aa4227220 */ /* 0x040fe40000410000 */
[C---:B------:R-:W-:Y:S02]  /*f710*/  FMUL.FTZ R35, R164.reuse, R139 ;  /* 0x0000008ba4237220 */ /* 0x040fe40000410000 */
[C---:B------:R-:W-:Y:S01]  /*f720*/  FMUL.FTZ R14, R164.reuse, R154 ;  /* 0x0000009aa40e7220 */ /* 0x040fe20000410000 */
[----:B------:R-:W2:Y:S01]  /*f730*/  MUFU.EX2 R184, R184 ;  /* 0x000000b800b87308 */ /* 0x000ea20000000800 */
[C---:B------:R-:W-:Y:S02]  /*f740*/  FMUL.FTZ R15, R164.reuse, R155 ;  /* 0x0000009ba40f7220 */ /* 0x040fe40000410000 */
[C---:B------:R-:W-:Y:S01]  /*f750*/  FMUL.FTZ R10, R164.reuse, R158 ;  /* 0x0000009ea40a7220 */ /* 0x040fe20000410000 */
[----:B-1----:R-:W-:Y:S01]  /*f760*/  F2FP.PACK_AB R156, R181, R188 ;  /* 0x000000bcb59c723e */ /* 0x002fe200000000ff */
[C---:B------:R-:W-:Y:S01]  /*f770*/  FMUL.FTZ R11, R164.reuse, R159 ;  /* 0x0000009fa40b7220 */ /* 0x040fe20000410000 */
[----:B------:R-:W-:Y:S01]  /*f780*/  F2FP.PACK_AB R158, R183, R182 ;  /* 0x000000b6b79e723e */ /* 0x000fe200000000ff */
[C---:B------:R-:W-:Y:S02]  /*f790*/  FMUL.FTZ R106, R164.reuse, R106 ;  /* 0x0000006aa46a7220 */ /* 0x040fe40000410000 */
[C---:B------:R-:W-:Y:S01]  /*f7a0*/  FMUL.FTZ R107, R164.reuse, R107 ;  /* 0x0000006ba46b7220 */ /* 0x040fe20000410000 */
[----:B------:R-:W1:Y:S01]  /*f7b0*/  MUFU.EX2 R186, R186 ;  /* 0x000000ba00ba7308 */ /* 0x000e620000000800 */
[C---:B------:R-:W-:Y:S02]  /*f7c0*/  FMUL.FTZ R110, R164.reuse, R110 ;  /* 0x0000006ea46e7220 */ /* 0x040fe40000410000 */
[C---:B------:R-:W-:Y:S02]  /*f7d0*/  FMUL.FTZ R111, R164.reuse, R111 ;  /* 0x0000006fa46f7220 */ /* 0x040fe40000410000 */
[C---:B------:R-:W-:Y:S02]  /*f7e0*/  FMUL.FTZ R113, R167.reuse, R113 ;  /* 0x00000071a7717220 */ /* 0x040fe40000410000 */
[C---:B------:R-:W-:Y:S02]  /*f7f0*/  FMUL.FTZ R118, R164.reuse, R118 ;  /* 0x00000076a4767220 */ /* 0x040fe40000410000 */
[C---:B------:R-:W-:Y:S01]  /*f800*/  FMUL.FTZ R119, R164.reuse, R119 ;  /* 0x00000077a4777220 */ /* 0x040fe20000410000 */
[----:B------:R-:W3:Y:S01]  /*f810*/  MUFU.EX2 R190, R190 ;  /* 0x000000be00be7308 */ /* 0x000ee20000000800 */
[C---:B------:R-:W-:Y:S02]  /*f820*/  FMUL.FTZ R122, R164.reuse, R122 ;  /* 0x0000007aa47a7220 */ /* 0x040fe40000410000 */
[----:B------:R-:W-:Y:S01]  /*f830*/  FMUL.FTZ R123, R164, R123 ;  /* 0x0000007ba47b7220 */ /* 0x000fe20000410000 */
[----:B--2---:R-:W-:Y:S01]  /*f840*/  F2FP.PACK_AB R157, R184, R187 ;  /* 0x000000bbb89d723e */ /* 0x004fe200000000ff */
[C---:B------:R-:W-:Y:S02]  /*f850*/  FMUL.FTZ R124, R167.reuse, R124 ;  /* 0x0000007ca77c7220 */ /* 0x040fe40000410000 */
[----:B------:R-:W-:Y:S02]  /*f860*/  FMUL.FTZ R125, R167, R125 ;  /* 0x0000007da77d7220 */ /* 0x000fe40000410000 */
[--C-:B------:R-:W-:Y:S01]  /*f870*/  FFMA.FTZ R61, R61, c[0x0][0x2d0], -R202.reuse ;  /* 0x0000b4003d3d7a23 */ /* 0x100fe200000108ca */
[----:B------:R-:W-:Y:S01]  /*f880*/  MUFU.EX2 R152, R54 ;  /* 0x0000003600987308 */ /* 0x000fe20000000800 */
[--C-:B------:R-:W-:Y:S02]  /*f890*/  FFMA.FTZ R62, R62, c[0x0][0x2d0], -R201.reuse ;  /* 0x0000b4003e3e7a23 */ /* 0x100fe400000108c9 */
[--C-:B------:R-:W-:Y:S01]  /*f8a0*/  FFMA.FTZ R63, R63, c[0x0][0x2d0], -R201.reuse ;  /* 0x0000b4003f3f7a23 */ /* 0x100fe200000108c9 */
[----:B-1----:R-:W-:Y:S01]  /*f8b0*/  F2FP.PACK_AB R159, R186, R185 ;  /* 0x000000b9ba9f723e */ /* 0x002fe200000000ff */
[--C-:B------:R-:W-:Y:S02]  /*f8c0*/  FFMA.FTZ R72, R72, c[0x0][0x2d0], -R202.reuse ;  /* 0x0000b40048487a23 */ /* 0x100fe400000108ca */
[--C-:B------:R-:W-:Y:S02]  /*f8d0*/  FFMA.FTZ R73, R73, c[0x0][0x2d0], -R202.reuse ;  /* 0x0000b40049497a23 */ /* 0x100fe400000108ca */
[--C-:B------:R-:W-:Y:S01]  /*f8e0*/  FFMA.FTZ R74, R74, c[0x0][0x2d0], -R201.reuse ;  /* 0x0000b4004a4a7a23 */ /* 0x100fe200000108c9 */
[----:B------:R1:W-:Y:S01]  /*f8f0*/  MUFU.EX2 R155, R55 ;  /* 0x00000037009b7308 */ /* 0x0003e20000000800 */
[C---:B------:R-:W-:Y:S04]  /*f900*/  HMMA.16816.F32 R8, R156.reuse, R20, R8 ;  /* 0x000000149c08723c */ /* 0x040fe80000001808 */
[----:B---3--:R-:W-:Y:S01]  /*f910*/  F2FP.PACK_AB R48, R190, R189 ;  /* 0x000000bdbe30723e */ /* 0x008fe200000000ff */
[--C-:B------:R-:W-:Y:S02]  /*f920*/  FFMA.FTZ R75, R75, c[0x0][0x2d0], -R201.reuse ;  /* 0x0000b4004b4b7a23 */ /* 0x100fe400000108c9 */
[C---:B------:R-:W-:Y:S01]  /*f930*/  FMUL.FTZ R20, R167.reuse, R144 ;  /* 0x00000090a7147220 */ /* 0x040fe20000410000 */
[-C--:B------:R-:W-:Y:S01]  /*f940*/  HMMA.16816.F32 R12, R156, R22.reuse, R12 ;  /* 0x000000169c0c723c */ /* 0x080fe2000000180c */
[----:B------:R-:W-:Y:S03]  /*f950*/  MUFU.EX2 R150, R64 ;  /* 0x0000004000967308 */ /* 0x000fe60000000800 */
[----:B------:R-:W-:Y:S02]  /*f960*/  FMUL.FTZ R21, R167, R145 ;  /* 0x00000091a7157220 */ /* 0x000fe40000410000 */
[--C-:B------:R-:W-:Y:S02]  /*f970*/  FFMA.FTZ R76, R76, c[0x0][0x2d0], -R202.reuse ;  /* 0x0000b4004c4c7a23 */ /* 0x100fe400000108ca */
[C---:B------:R-:W-:Y:S03]  /*f980*/  HMMA.16816.F32 R16, R160.reuse, R22, R16 ;  /* 0x00000016a010723c */ /* 0x040fe60000001810 */
[----:B------:R-:W-:Y:S01]  /*f990*/  MUFU.EX2 R151, R66 ;  /* 0x0000004200977308 */ /* 0x000fe20000000800 */
[----:B------:R-:W-:Y:S02]  /*f9a0*/  FFMA.FTZ R77, R77, c[0x0][0x2d0], -R202 ;  /* 0x0000b4004d4d7a23 */ /* 0x000fe400000108ca */
[--C-:B------:R-:W-:Y:S01]  /*f9b0*/  FFMA.FTZ R78, R78, c[0x0][0x2d0], -R201.reuse ;  /* 0x0000b4004e4e7a23 */ /* 0x100fe200000108c9 */
[----:B-1----:R-:W-:Y:S01]  /*f9c0*/  LDSM.16.MT88.4 R52, [R220+0x1100] ;  /* 0x00110000dc34783b */ /* 0x002fe20000004200 */
[C---:B------:R-:W-:Y:S04]  /*f9d0*/  FMUL.FTZ R22, R166.reuse, R146 ;  /* 0x00000092a6167220 */ /* 0x040fe80000410000 */
[C---:B------:R-:W-:Y:S01]  /*f9e0*/  FMUL.FTZ R23, R166.reuse, R147 ;  /* 0x00000093a6177220 */ /* 0x040fe20000410000 */
[----:B------:R-:W-:Y:S01]  /*f9f0*/  MUFU.EX2 R153, R56 ;  /* 0x0000003800997308 */ /* 0x000fe20000000800 */
[----:B------:R-:W-:Y:S01]  /*fa00*/  FFMA.FTZ R79, R79, c[0x0][0x2d0], -R201 ;  /* 0x0000b4004f4f7a23 */ /* 0x000fe200000108c9 */
[----:B------:R-:W1:Y:S01]  /*fa10*/  LDSM.16.MT88.4 R144, [R219+0x100] ;  /* 0x00010000db90783b */ /* 0x000e620000004200 */
[----:B------:R-:W-:Y:S02]  /*fa20*/  FFMA.FTZ R179, R167, R243, R179 ;  /* 0x000000f3a7b37223 */ /* 0x000fe400000100b3 */
[----:B------:R-:W-:Y:S01]  /*fa30*/  FFMA.FTZ R180, R166, R242, R180 ;  /* 0x000000f2a6b47223 */ /* 0x000fe200000100b4 */
[-C--:B------:R-:W-:Y:S03]  /*fa40*/  HMMA.16816.F32 R20, R160, R172.reuse, R20 ;  /* 0x000000aca014723c */ /* 0x080fe60000001814 */
[----:B------:R-:W-:Y:S01]  /*fa50*/  FFMA.FTZ R188, R165, R241, R188 ;  /* 0x000000f1a5bc7223 */ /* 0x000fe200000100bc */
[----:B------:R-:W-:Y:S01]  /*fa60*/  MUFU.EX2 R148, R57 ;  /* 0x0000003900947308 */ /* 0x000fe20000000800 */
[----:B------:R-:W-:Y:S01]  /*fa70*/  MOV R165, R0 ;  /* 0x0000000000a57202 */ /* 0x000fe20000000f00 */
[----:B------:R-:W-:Y:S01]  /*fa80*/  FFMA.FTZ R187, R164, R240, R187 ;  /* 0x000000f0a4bb7223 */ /* 0x000fe200000100bb */
[----:B------:R-:W-:Y:S01]  /*fa90*/  MOV R164, R168 ;  /* 0x000000a800a47202 */ /* 0x000fe20000000f00 */
[C---:B------:R-:W-:Y:S04]  /*faa0*/  HMMA.16816.F32 R24, R156.reuse, R172, R24 ;  /* 0x000000ac9c18723c */ /* 0x040fe80000001818 */
[----:B------:R-:W-:Y:S02]  /*fab0*/  FADD.FTZ R179, R170, R179 ;  /* 0x000000b3aab37221 */ /* 0x000fe40000010000 */
[----:B------:R-:W-:Y:S01]  /*fac0*/  MUFU.EX2 R154, R58 ;  /* 0x0000003a009a7308 */ /* 0x000fe20000000800 */
[----:B------:R-:W-:Y:S01]  /*fad0*/  FFMA.FTZ R172, R29, c[0x0][0x2d0], -R202 ;  /* 0x0000b4001dac7a23 */ /* 0x000fe200000108ca */
[-C--:B------:R-:W-:Y:S04]  /*fae0*/  HMMA.16816.F32 R32, R156, R174.reuse, R32 ;  /* 0x000000ae9c20723c */ /* 0x080fe80000001820 */
[C---:B------:R-:W-:Y:S02]  /*faf0*/  FMUL.FTZ R29, R167.reuse, R133 ;  /* 0x00000085a71d7220 */ /* 0x040fe40000410000 */
[----:B------:R-:W-:Y:S02]  /*fb00*/  FFMA.FTZ R173, R30, c[0x0][0x2d0], -R201 ;  /* 0x0000b4001ead7a23 */ /* 0x000fe400000108c9 */
[C---:B------:R-:W-:Y:S01]  /*fb10*/  HMMA.16816.F32 R100, R160.reuse, R174, R100 ;  /* 0x000000aea064723c */ /* 0x040fe20000001864 */
[----:B------:R2:W-:Y:S03]  /*fb20*/  MUFU.EX2 R174, R136 ;  /* 0x0000008800ae7308 */ /* 0x0005e60000000800 */
[----:B------:R-:W-:Y:S01]  /*fb30*/  FMUL.FTZ R30, R166, R134 ;  /* 0x00000086a61e7220 */ /* 0x000fe20000410000 */
[----:B------:R-:W-:Y:S01]  /*fb40*/  MOV R166, R2 ;  /* 0x0000000200a67202 */ /* 0x000fe20000000f00 */
[----:B------:R-:W3:Y:S01]  /*fb50*/  LDSM.16.MT88.4 R132, [R218+0x100] ;  /* 0x00010000da84783b */ /* 0x000ee20000004200 */
[----:B------:R-:W-:Y:S02]  /*fb60*/  FFMA.FTZ R175, R36, c[0x0][0x2d0], -R205 ;  /* 0x0000b40024af7a23 */ /* 0x000fe400000108cd */
[----:B------:R-:W-:Y:S02]  /*fb70*/  FMUL.FTZ R36, R167, R128 ;  /* 0x00000080a7247220 */ /* 0x000fe40000410000 */
[----:B------:R4:W-:Y:S01]  /*fb80*/  MUFU.EX2 R149, R59 ;  /* 0x0000003b00957308 */ /* 0x0009e20000000800 */
[-C--:B-1----:R-:W-:Y:S02]  /*fb90*/  HMMA.16816.F32 R28, R160, R144.reuse, R28 ;  /* 0x00000090a01c723c */ /* 0x082fe4000000181c */
[----:B------:R-:W1:Y:S01]  /*fba0*/  LDSM.16.MT88.4 R128, [R225+0x900] ;  /* 0x00090000e180783b */ /* 0x000e620000004200 */
[----:B------:R-:W-:Y:S01]  /*fbb0*/  FADD.FTZ R180, R177, R180 ;  /* 0x000000b4b1b47221 */ /* 0x000fe20000010000 */
[----:B------:R-:W-:Y:S01]  /*fbc0*/  MOV R167, R3 ;  /* 0x0000000300a77202 */ /* 0x000fe20000000f00 */
[----:B------:R-:W-:Y:S02]  /*fbd0*/  FADD.FTZ R188, R181, R188 ;  /* 0x000000bcb5bc7221 */ /* 0x000fe40000010000 */
[----:B------:R-:W-:Y:S01]  /*fbe0*/  FADD.FTZ R187, R184, R187 ;  /* 0x000000bbb8bb7221 */ /* 0x000fe20000010000 */
[C---:B------:R-:W-:Y:S01]  /*fbf0*/  HMMA.16816.F32 R104, R156.reuse, R144, R104 ;  /* 0x000000909c68723c */ /* 0x040fe20000001868 */
[----:B------:R-:W-:Y:S03]  /*fc00*/  MUFU.EX2 R145, R65 ;  /* 0x0000004100917308 */ /* 0x000fe60000000800 */
[----:B------:R-:W-:Y:S01]  /*fc10*/  FADD.FTZ R179, R171, R179 ;  /* 0x000000b3abb37221 */ /* 0x000fe20000010000 */
[----:B--2---:R-:W2:Y:S01]  /*fc20*/  LDSM.16.MT88.4 R136, [R220+0x900] ;  /* 0x00090000dc88783b */ /* 0x004ea20000004200 */
[----:B------:R-:W-:Y:S02]  /*fc30*/  FADD.FTZ R180, R178, R180 ;  /* 0x000000b4b2b47221 */ /* 0x000fe40000010000 */
[-C--:B------:R-:W-:Y:S03]  /*fc40*/  HMMA.16816.F32 R108, R156, R146.reuse, R108 ;  /* 0x000000929c6c723c */ /* 0x080fe6000000186c */
[----:B------:R5:W-:Y:S01]  /*fc50*/  MUFU.EX2 R144, R67 ;  /* 0x0000004300907308 */ /* 0x000be20000000800 */
[----:B------:R-:W-:Y:S02]  /*fc60*/  FADD.FTZ R188, R182, R188 ;  /* 0x000000bcb6bc7221 */ /* 0x000fe40000010000 */
[----:B------:R-:W-:Y:S01]  /*fc70*/  FADD.FTZ R187, R185, R187 ;  /* 0x000000bbb9bb7221 */ /* 0x000fe20000010000 */
[----:B----4-:R-:W-:Y:S01]  /*fc80*/  LDSM.16.MT88.4 R56, [R219+0x1900] ;  /* 0x00190000db38783b */ /* 0x010fe20000004200 */
[C---:B------:R-:W-:Y:S04]  /*fc90*/  HMMA.16816.F32 R112, R160.reuse, R146, R112 ;  /* 0x00000092a070723c */ /* 0x040fe80000001870 */
[----:B------:R-:W-:Y:S01]  /*fca0*/  FADD.FTZ R179, R176, R179 ;  /* 0x000000b3b0b37221 */ /* 0x000fe20000010000 */
[----:B------:R-:W-:Y:S01]  /*fcb0*/  MUFU.EX2 R247, R247 ;  /* 0x000000f700f77308 */ /* 0x000fe20000000800 */
[----:B------:R-:W-:Y:S02]  /*fcc0*/  FADD.FTZ R180, R169, R180 ;  /* 0x000000b4a9b47221 */ /* 0x000fe40000010000 */
[----:B------:R-:W-:Y:S01]  /*fcd0*/  FADD.FTZ R188, R183, R188 ;  /* 0x000000bcb7bc7221 */ /* 0x000fe20000010000 */
[-C--:B---3--:R-:W-:Y:S03]  /*fce0*/  HMMA.16816.F32 R36, R160, R132.reuse, R36 ;  /* 0x00000084a024723c */ /* 0x088fe60000001824 */
[----:B------:R-:W-:Y:S03]  /*fcf0*/  FADD.FTZ R187, R186, R187 ;  /* 0x000000bbbabb7221 */ /* 0x000fe60000010000 */
[----:B------:R-:W3:Y:S01]  /*fd00*/  MUFU.EX2 R193, R193 ;  /* 0x000000c100c17308 */ /* 0x000ee20000000800 */
[----:B------:R-:W-:Y:S01]  /*fd10*/  FADD.FTZ R179, R189, R179 ;  /* 0x000000b3bdb37221 */ /* 0x000fe20000010000 */
[C---:B------:R-:W-:Y:S01]  /*fd20*/  HMMA.16816.F32 R116, R156.reuse, R132, R116 ;  /* 0x000000849c74723c */ /* 0x040fe20000001874 */
[----:B-----5:R-:W-:Y:S03]  /*fd30*/  LDSM.16.MT88.4 R64, [R219+0x1100] ;  /* 0x00110000db40783b */ /* 0x020fe60000004200 */
[----:B------:R-:W-:Y:S02]  /*fd40*/  FADD.FTZ R180, R191, R180 ;  /* 0x000000b4bfb47221 */ /* 0x000fe40000010000 */
[----:B------:R-:W-:Y:S02]  /*fd50*/  FADD.FTZ R179, R190, R179 ;  /* 0x000000b3beb37221 */ /* 0x000fe40000010000 */
[----:B------:R-:W4:Y:S01]  /*fd60*/  MUFU.EX2 R194, R194 ;  /* 0x000000c200c27308 */ /* 0x000f220000000800 */
[-C--:B------:R-:W-:Y:S03]  /*fd70*/  HMMA.16816.F32 R120, R156, R134.reuse, R120 ;  /* 0x000000869c78723c */ /* 0x080fe60000001878 */
[----:B------:R-:W-:Y:S05]  /*fd80*/  FADD.FTZ R180, R192, R180 ;  /* 0x000000b4c0b47221 */ /* 0x000fea0000010000 */
[----:B------:R-:W-:Y:S01]  /*fd90*/  HMMA.16816.F32 R124, R160, R134, R124 ;  /* 0x00000086a07c723c */ /* 0x000fe2000000187c */
[----:B------:R-:W5:Y:S03]  /*fda0*/  MUFU.EX2 R196, R196 ;  /* 0x000000c400c47308 */ /* 0x000f660000000800 */
[----:B------:R-:W-:Y:S02]  /*fdb0*/  FADD.FTZ R180, R195, R180 ;  /* 0x000000b4c3b47221 */ /* 0x000fe40000010000 */
[----:B---3--:R-:W-:Y:S05]  /*fdc0*/  FADD.FTZ R179, R193, R179 ;  /* 0x000000b3c1b37221 */ /* 0x008fea0000010000 */
[----:B------:R-:W3:Y:S01]  /*fdd0*/  MUFU.EX2 R197, R197 ;  /* 0x000000c500c57308 */ /* 0x000ee20000000800 */
[C---:B----4-:R-:W-:Y:S01]  /*fde0*/  F2FP.PACK_AB R50, R194.reuse, R193 ;  /* 0x000000c1c232723e */ /* 0x050fe200000000ff */
[----:B------:R-:W-:Y:S08]  /*fdf0*/  FADD.FTZ R194, R194, R179 ;  /* 0x000000b3c2c27221 */ /* 0x000ff00000010000 */
[----:B------:R-:W4:Y:S01]  /*fe00*/  MUFU.EX2 R198, R198 ;  /* 0x000000c600c67308 */ /* 0x000f220000000800 */
[C---:B-----5:R-:W-:Y:S01]  /*fe10*/  F2FP.PACK_AB R51, R196.reuse, R195 ;  /* 0x000000c3c433723e */ /* 0x060fe200000000ff */
[----:B------:R-:W-:Y:S08]  /*fe20*/  FADD.FTZ R196, R196, R180 ;  /* 0x000000b4c4c47221 */ /* 0x000ff00000010000 */
[----:B------:R-:W5:Y:S01]  /*fe30*/  MUFU.EX2 R199, R199 ;  /* 0x000000c700c77308 */ /* 0x000f620000000800 */
[-C--:B-1----:R-:W-:Y:S05]  /*fe40*/  HMMA.16816.F32 R4, R48, R128.reuse, R4 ;  /* 0x000000803004723c */ /* 0x082fea0000001804 */
[----:B---3--:R-:W-:Y:S04]  /*fe50*/  FADD.FTZ R188, R197, R188 ;  /* 0x000000bcc5bc7221 */ /* 0x008fe80000010000 */
[----:B------:R-:W1:Y:S03]  /*fe60*/  MUFU.EX2 R200, R200 ;  /* 0x000000c800c87308 */ /* 0x000e660000000800 */
[C---:B----4-:R-:W-:Y:S01]  /*fe70*/  F2FP.PACK_AB R132, R198.reuse, R197 ;  /* 0x000000c5c684723e */ /* 0x050fe200000000ff */
[----:B------:R-:W-:Y:S06]  /*fe80*/  FADD.FTZ R188, R198, R188 ;  /* 0x000000bcc6bc7221 */ /* 0x000fec0000010000 */
[----:B------:R-:W3:Y:S01]  /*fe90*/  MUFU.EX2 R203, R203 ;  /* 0x000000cb00cb7308 */ /* 0x000ee20000000800 */
[----:B-----5:R-:W-:Y:S09]  /*fea0*/  FADD.FTZ R187, R199, R187 ;  /* 0x000000bbc7bb7221 */ /* 0x020ff20000010000 */
[----:B------:R-:W4:Y:S01]  /*feb0*/  MUFU.EX2 R172, R172 ;  /* 0x000000ac00ac7308 */ /* 0x000f220000000800 */
[C---:B-1----:R-:W-:Y:S01]  /*fec0*/  F2FP.PACK_AB R133, R200.reuse, R199 ;  /* 0x000000c7c885723e */ /* 0x042fe200000000ff */
[----:B------:R-:W-:Y:S08]  /*fed0*/  FADD.FTZ R187, R200, R187 ;  /* 0x000000bbc8bb7221 */ /* 0x000ff00000010000 */
[----:B------:R-:W1:Y:S01]  /*fee0*/  MUFU.EX2 R173, R173 ;  /* 0x000000ad00ad7308 */ /* 0x000e620000000800 */
[----:B---3--:R-:W-:Y:S09]  /*fef0*/  FADD.FTZ R188, R203, R188 ;  /* 0x000000bccbbc7221 */ /* 0x008ff20000010000 */
[----:B------:R-:W-:Y:S01]  /*ff00*/  MUFU.EX2 R248, R248 ;  /* 0x000000f800f87308 */ /* 0x000fe20000000800 */
[C---:B----4-:R-:W-:Y:S01]  /*ff10*/  F2FP.PACK_AB R134, R172.reuse, R203 ;  /* 0x000000cbac86723e */ /* 0x050fe200000000ff */
[----:B------:R-:W-:Y:S04]  /*ff20*/  FADD.FTZ R172, R172, R188 ;  /* 0x000000bcacac7221 */ /* 0x000fe80000010000 */
[----:B------:R-:W-:Y:S04]  /*ff30*/  FADD.FTZ R172, R247, R172 ;  /* 0x000000acf7ac7221 */ /* 0x000fe80000010000 */
[----:B------:R-:W-:Y:S01]  /*ff40*/  MUFU.EX2 R249, R249 ;  /* 0x000000f900f97308 */ /* 0x000fe20000000800 */
[C---:B-1----:R-:W-:Y:S01]  /*ff50*/  F2FP.PACK_AB R135, R174.reuse, R173 ;  /* 0x000000adae87723e */ /* 0x042fe200000000ff */
[----:B------:R-:W-:Y:S04]  /*ff60*/  FADD.FTZ R187, R173, R187 ;  /* 0x000000bbadbb7221 */ /* 0x000fe80000010000 */
[----:B------:R-:W-:Y:S04]  /*ff70*/  FADD.FTZ R187, R174, R187 ;  /* 0x000000bbaebb7221 */ /* 0x000fe80000010000 */
[----:B------:R-:W-:Y:S01]  /*ff80*/  MUFU.EX2 R250, R250 ;  /* 0x000000fa00fa7308 */ /* 0x000fe20000000800 */
[C---:B------:R-:W-:Y:S07]  /*ff90*/  HMMA.16816.F32 R8, R132.reuse, R128, R8 ;  /* 0x000000808408723c */ /* 0x040fee0000001808 */
[--C-:B------:R-:W-:Y:S01]  /*ffa0*/  FFMA.FTZ R128, R41, c[0x0][0x2d0], -R202.reuse ;  /* 0x0000b40029807a23 */ /* 0x100fe200000108ca */
[-C--:B------:R-:W-:Y:S01]  /*ffb0*/  HMMA.16816.F32 R12, R132, R130.reuse, R12 ;  /* 0x00000082840c723c */ /* 0x080fe2000000180c */
[----:B------:R-:W1:Y:S03]  /*ffc0*/  MUFU.EX2 R175, R175 ;  /* 0x000000af00af7308 */ /* 0x000e660000000800 */
[--C-:B------:R-:W-:Y:S04]  /*ffd0*/  FFMA.FTZ R129, R42, c[0x0][0x2d0], -R201.reuse ;  /* 0x0000b4002a817a23 */ /* 0x100fe800000108c9 */
[C---:B------:R-:W-:Y:S03]  /*ffe0*/  HMMA.16816.F32 R16, R48.reuse, R130, R16 ;  /* 0x000000823010723c */ /* 0x040fe60000001810 */
[----:B------:R-:W3:Y:S04]  /*fff0*/  MUFU.EX2 R128, R128 ;  /* 0x0000008000807308 */ /* 0x000ee80000000800 */
[----:B------:R-:W-:Y:S01]  /*10000*/  FFMA.FTZ R130, R43, c[0x0][0x2d0], -R201 ;  /* 0x0000b4002b827a23 */ /* 0x000fe200000108c9 */
[-C--:B--2---:R-:W-:Y:S01]  /*10010*/  HMMA.16816.F32 R20, R48, R136.reuse, R20 ;  /* 0x000000883014723c */ /* 0x084fe20000001814 */
[----:B------:R-:W2:Y:S03]  /*10020*/  LDSM.16.MT88.4 R40, [R218+0x900] ;  /* 0x00090000da28783b */ /* 0x000ea60000004200 */
[----:B------:R-:W-:Y:S01]  /*10030*/  FFMA.FTZ R131, R44, c[0x0][0x2d0], -R202 ;  /* 0x0000b4002c837a23 */ /* 0x000fe200000108ca */
[----:B------:R-:W4:Y:S03]  /*10040*/  MUFU.EX2 R129, R129 ;  /* 0x0000008100817308 */ /* 0x000f260000000800 */
[C---:B------:R-:W-:Y:S01]  /*10050*/  HMMA.16816.F32 R24, R132.reuse, R136, R24 ;  /* 0x000000888418723c */ /* 0x040fe20000001818 */
[----:B------:R-:W5:Y:S03]  /*10060*/  LDSM.16.MT88.4 R44, [R225+0x1100] ;  /* 0x00110000e12c783b */ /* 0x000f660000004200 */
[----:B-1----:R-:W-:Y:S03]  /*10070*/  FADD.FTZ R194, R175, R194 ;  /* 0x000000c2afc27221 */ /* 0x002fe60000010000 */
[----:B------:R-:W1:Y:S01]  /*10080*/  MUFU.EX2 R130, R130 ;  /* 0x0000008200827308 */ /* 0x000e620000000800 */
[-C--:B------:R-:W-:Y:S04]  /*10090*/  HMMA.16816.F32 R32, R132, R138.reuse, R32 ;  /* 0x0000008a8420723c */ /* 0x080fe80000001820 */
[----:B---3--:R-:W-:Y:S04]  /*100a0*/  FADD.FTZ R172, R128, R172 ;  /* 0x000000ac80ac7221 */ /* 0x008fe80000010000 */
[C---:B------:R-:W-:Y:S01]  /*100b0*/  HMMA.16816.F32 R100, R48.reuse, R138, R100 ;  /* 0x0000008a3064723c */ /* 0x040fe20000001864 */
[----:B------:R-:W3:Y:S03]  /*100c0*/  MUFU.EX2 R131, R131 ;  /* 0x0000008300837308 */ /* 0x000ee60000000800 */
[----:B----4-:R-:W-:Y:S04]  /*100d0*/  FADD.FTZ R187, R129, R187 ;  /* 0x000000bb81bb7221 */ /* 0x010fe80000010000 */
[-C--:B------:R-:W-:Y:S03]  /*100e0*/  HMMA.16816.F32 R28, R48, R140.reuse, R28 ;  /* 0x0000008c301c723c */ /* 0x080fe6000000181c */
[----:B------:R-:W4:Y:S01]  /*100f0*/  MUFU.EX2 R206, R206 ;  /* 0x000000ce00ce7308 */ /* 0x000f220000000800 */
[----:B-1----:R-:W-:Y:S04]  /*10100*/  FADD.FTZ R187, R130, R187 ;  /* 0x000000bb82bb7221 */ /* 0x002fe80000010000 */
[C---:B------:R-:W-:Y:S04]  /*10110*/  HMMA.16816.F32 R104, R132.reuse, R140, R104 ;  /* 0x0000008c8468723c */ /* 0x040fe80000001868 */
[----:B------:R-:W-:Y:S01]  /*10120*/  FADD.FTZ R187, R249, R187 ;  /* 0x000000bbf9bb7221 */ /* 0x000fe20000010000 */
[----:B------:R-:W1:Y:S03]  /*10130*/  MUFU.EX2 R207, R207 ;  /* 0x000000cf00cf7308 */ /* 0x000e660000000800 */
[-C--:B------:R-:W-:Y:S04]  /*10140*/  HMMA.16816.F32 R108, R132, R142.reuse, R108 ;  /* 0x0000008e846c723c */ /* 0x080fe8000000186c */
[----:B---3--:R-:W-:Y:S02]  /*10150*/  FADD.FTZ R172, R131, R172 ;  /* 0x000000ac83ac7221 */ /* 0x008fe40000010000 */
[----:B------:R-:W-:Y:S01]  /*10160*/  FADD.FTZ R187, R250, R187 ;  /* 0x000000bbfabb7221 */ /* 0x000fe20000010000 */
[----:B------:R-:W3:Y:S01]  /*10170*/  MUFU.EX2 R208, R208 ;  /* 0x000000d000d07308 */ /* 0x000ee20000000800 */
[C---:B------:R-:W-:Y:S04]  /*10180*/  HMMA.16816.F32 R112, R48.reuse, R142, R112 ;  /* 0x0000008e3070723c */ /* 0x040fe80000001870 */
[----:B----4-:R-:W-:Y:S02]  /*10190*/  FADD.FTZ R194, R206, R194 ;  /* 0x000000c2cec27221 */ /* 0x010fe40000010000 */
[----:B------:R-:W-:Y:S02]  /*101a0*/  FADD.FTZ R172, R248, R172 ;  /* 0x000000acf8ac7221 */ /* 0x000fe40000010000 */
[-C--:B--2---:R-:W-:Y:S01]  /*101b0*/  HMMA.16816.F32 R36, R48, R40.reuse, R36 ;  /* 0x000000283024723c */ /* 0x084fe20000001824 */
[----:B------:R-:W2:Y:S03]  /*101c0*/  MUFU.EX2 R209, R209 ;  /* 0x000000d100d17308 */ /* 0x000ea60000000800 */
[----:B-1----:R-:W-:Y:S04]  /*101d0*/  FADD.FTZ R196, R207, R196 ;  /* 0x000000c4cfc47221 */ /* 0x002fe80000010000 */
[C---:B------:R-:W-:Y:S03]  /*101e0*/  HMMA.16816.F32 R116, R132.reuse, R40, R116 ;  /* 0x000000288474723c */ /* 0x040fe60000001874 */
[----:B------:R-:W1:Y:S04]  /*101f0*/  MUFU.EX2 R210, R210 ;  /* 0x000000d200d27308 */ /* 0x000e680000000800 */
[----:B------:R-:W-:Y:S01]  /*10200*/  F2FP.PACK_AB R40, R206, R175 ;  /* 0x000000afce28723e */ /* 0x000fe200000000ff */
[-C--:B------:R-:W-:Y:S04]  /*10210*/  HMMA.16816.F32 R120, R132, R42.reuse, R120 ;  /* 0x0000002a8478723c */ /* 0x080fe80000001878 */
[C---:B---3--:R-:W-:Y:S01]  /*10220*/  F2FP.PACK_AB R41, R208.reuse, R207 ;  /* 0x000000cfd029723e */ /* 0x048fe200000000ff */
[----:B------:R-:W3:Y:S01]  /*10230*/  MUFU.EX2 R211, R211 ;  /* 0x000000d300d37308 */ /* 0x000ee20000000800 */
[----:B------:R-:W-:Y:S02]  /*10240*/  FADD.FTZ R196, R208, R196 ;  /* 0x000000c4d0c47221 */ /* 0x000fe40000010000 */
[----:B------:R-:W-:Y:S04]  /*10250*/  HMMA.16816.F32 R124, R48, R42, R124 ;  /* 0x0000002a307c723c */ /* 0x000fe8000000187c */
[----:B--2---:R-:W-:Y:S03]  /*10260*/  FADD.FTZ R194, R209, R194 ;  /* 0x000000c2d1c27221 */ /* 0x004fe60000010000 */
[----:B------:R-:W2:Y:S01]  /*10270*/  MUFU.EX2 R246, R246 ;  /* 0x000000f600f67308 */ /* 0x000ea20000000800 */
[----:B------:R-:W-:Y:S04]  /*10280*/  F2FP.PACK_AB R48, R128, R247 ;  /* 0x000000f78030723e */ /* 0x000fe800000000ff */
[C---:B-1----:R-:W-:Y:S01]  /*10290*/  F2FP.PACK_AB R42, R210.reuse, R209 ;  /* 0x000000d1d22a723e */ /* 0x042fe200000000ff */
[----:B------:R-:W-:Y:S01]  /*102a0*/  FADD.FTZ R194, R210, R194 ;  /* 0x000000c2d2c27221 */ /* 0x000fe20000010000 */
[----:B------:R-:W-:Y:S02]  /*102b0*/  F2FP.PACK_AB R49, R130, R129 ;  /* 0x000000818231723e */ /* 0x000fe400000000ff */
[----:B------:R-:W-:Y:S01]  /*102c0*/  F2FP.PACK_AB R50, R248, R131 ;  /* 0x00000083f832723e */ /* 0x000fe200000000ff */
[----:B------:R-:W1:Y:S01]  /*102d0*/  MUFU.EX2 R251, R251 ;  /* 0x000000fb00fb7308 */ /* 0x000e620000000800 */
[----:B------:R-:W-:Y:S01]  /*102e0*/  F2FP.PACK_AB R51, R250, R249 ;  /* 0x000000f9fa33723e */ /* 0x000fe200000000ff */
[----:B---3--:R-:W-:Y:S08]  /*102f0*/  FADD.FTZ R196, R211, R196 ;  /* 0x000000c4d3c47221 */ /* 0x008ff00000010000 */
[----:B------:R-:W3:Y:S01]  /*10300*/  MUFU.EX2 R252, R252 ;  /* 0x000000fc00fc7308 */ /* 0x000ee20000000800 */
[C---:B--2---:R-:W-:Y:S01]  /*10310*/  F2FP.PACK_AB R43, R246.reuse, R211 ;  /* 0x000000d3f62b723e */ /* 0x044fe200000000ff */
[----:B------:R-:W-:Y:S08]  /*10320*/  FADD.FTZ R196, R246, R196 ;  /* 0x000000c4f6c47221 */ /* 0x000ff00000010000 */
[----:B------:R-:W-:Y:S01]  /*10330*/  MUFU.EX2 R60, R60 ;  /* 0x0000003c003c7308 */ /* 0x000fe20000000800 */
[-C--:B-----5:R-:W-:Y:S05]  /*10340*/  HMMA.16816.F32 R4, R40, R44.reuse, R4 ;  /* 0x0000002c2804723c */ /* 0x0a0fea0000001804 */
[----:B-1----:R-:W-:Y:S03]  /*10350*/  FADD.FTZ R194, R251, R194 ;  /* 0x000000c2fbc27221 */ /* 0x002fe60000010000 */
[C---:B------:R-:W-:Y:S01]  /*10360*/  HMMA.16816.F32 R8, R48.reuse, R44, R8 ;  /* 0x0000002c3008723c */ /* 0x040fe20000001808 */
[----:B------:R-:W1:Y:S03]  /*10370*/  MUFU.EX2 R61, R61 ;  /* 0x0000003d003d7308 */ /* 0x000e660000000800 */
[----:B---3--:R-:W-:Y:S04]  /*10380*/  FADD.FTZ R194, R252, R194 ;  /* 0x000000c2fcc27221 */ /* 0x008fe80000010000 */
[-C--:B------:R-:W-:Y:S03]  /*10390*/  HMMA.16816.F32 R12, R48, R46.reuse, R12 ;  /* 0x0000002e300c723c */ /* 0x080fe6000000180c */
[----:B------:R-:W-:Y:S05]  /*103a0*/  MUFU.EX2 R62, R62 ;  /* 0x0000003e003e7308 */ /* 0x000fea0000000800 */
[C---:B------:R-:W-:Y:S01]  /*103b0*/  HMMA.16816.F32 R16, R40.reuse, R46, R16 ;  /* 0x0000002e2810723c */ /* 0x040fe20000001810 */
[----:B------:R-:W2:Y:S04]  /*103c0*/  LDSM.16.MT88.4 R44, [R218+0x1100] ;  /* 0x00110000da2c783b */ /* 0x000ea80000004200 */
[----:B------:R-:W3:Y:S03]  /*103d0*/  MUFU.EX2 R63, R63 ;  /* 0x0000003f003f7308 */ /* 0x000ee60000000800 */
[-C--:B------:R-:W-:Y:S07]  /*103e0*/  HMMA.16816.F32 R20, R40, R52.reuse, R20 ;  /* 0x000000342814723c */ /* 0x080fee0000001814 */
[----:B------:R-:W-:Y:S01]  /*103f0*/  MUFU.EX2 R72, R72 ;  /* 0x0000004800487308 */ /* 0x000fe20000000800 */
[C---:B------:R-:W-:Y:S08]  /*10400*/  HMMA.16816.F32 R24, R48.reuse, R52, R24 ;  /* 0x000000343018723c */ /* 0x040ff00000001818 */
[-C--:B------:R-:W-:Y:S01]  /*10410*/  HMMA.16816.F32 R32, R48, R54.reuse, R32 ;  /* 0x000000363020723c */ /* 0x080fe20000001820 */
[----:B------:R-:W-:Y:S07]  /*10420*/  MUFU.EX2 R73, R73 ;  /* 0x0000004900497308 */ /* 0x000fee0000000800 */
[C---:B------:R-:W-:Y:S01]  /*10430*/  HMMA.16816.F32 R100, R40.reuse, R54, R100 ;  /* 0x000000362864723c */ /* 0x040fe20000001864 */
[----:B------:R-:W4:Y:S02]  /*10440*/  LDSM.16.MT88.4 R52, [R225+0x1900] ;  /* 0x00190000e134783b */ /* 0x000f240000004200 */
[----:B------:R-:W-:Y:S05]  /*10450*/  MUFU.EX2 R74, R74 ;  /* 0x0000004a004a7308 */ /* 0x000fea0000000800 */
[-C--:B------:R-:W-:Y:S05]  /*10460*/  HMMA.16816.F32 R28, R40, R64.reuse, R28 ;  /* 0x00000040281c723c */ /* 0x080fea000000181c */
[----:B------:R-:W-:Y:S03]  /*10470*/  MUFU.EX2 R75, R75 ;  /* 0x0000004b004b7308 */ /* 0x000fe60000000800 */
[C---:B------:R-:W-:Y:S07]  /*10480*/  HMMA.16816.F32 R104, R48.reuse, R64, R104 ;  /* 0x000000403068723c */ /* 0x040fee0000001868 */
[----:B------:R-:W-:Y:S01]  /*10490*/  MUFU.EX2 R76, R76 ;  /* 0x0000004c004c7308 */ /* 0x000fe20000000800 */
[-C--:B------:R-:W-:Y:S04]  /*104a0*/  HMMA.16816.F32 R108, R48, R66.reuse, R108 ;  /* 0x00000042306c723c */ /* 0x080fe8000000186c */
[--C-:B------:R-:W-:Y:S02]  /*104b0*/  FFMA.FTZ R64, R68, c[0x0][0x2d0], -R205.reuse ;  /* 0x0000b40044407a23 */ /* 0x100fe400000108cd */
[--C-:B------:R-:W-:Y:S02]  /*104c0*/  FFMA.FTZ R65, R69, c[0x0][0x2d0], -R205.reuse ;  /* 0x0000b40045417a23 */ /* 0x100fe400000108cd */
[C---:B------:R-:W-:Y:S01]  /*104d0*/  HMMA.16816.F32 R112, R40.reuse, R66, R112 ;  /* 0x000000422870723c */ /* 0x040fe20000001870 */
[----:B------:R-:W-:Y:S03]  /*104e0*/  MUFU.EX2 R77, R77 ;  /* 0x0000004d004d7308 */ /* 0x000fe60000000800 */
[--C-:B------:R-:W-:Y:S02]  /*104f0*/  FFMA.FTZ R68, R80, c[0x0][0x2d0], -R205.reuse ;  /* 0x0000b40050447a23 */ /* 0x100fe400000108cd */
[--C-:B------:R-:W-:Y:S02]  /*10500*/  FFMA.FTZ R69, R81, c[0x0][0x2d0], -R205.reuse ;  /* 0x0000b40051457a23 */ /* 0x100fe400000108cd */
[-C--:B--2---:R-:W-:Y:S03]  /*10510*/  HMMA.16816.F32 R36, R40, R44.reuse, R36 ;  /* 0x0000002c2824723c */ /* 0x084fe60000001824 */
[----:B------:R-:W2:Y:S01]  /*10520*/  MUFU.EX2 R64, R64 ;  /* 0x0000004000407308 */ /* 0x000ea20000000800 */
[--C-:B------:R-:W-:Y:S02]  /*10530*/  FFMA.FTZ R66, R70, c[0x0][0x2d0], -R204.reuse ;  /* 0x0000b40046427a23 */ /* 0x100fe400000108cc */
[--C-:B------:R-:W-:Y:S02]  /*10540*/  FFMA.FTZ R67, R71, c[0x0][0x2d0], -R204.reuse ;  /* 0x0000b40047437a23 */ /* 0x100fe400000108cc */
[C---:B------:R-:W-:Y:S04]  /*10550*/  HMMA.16816.F32 R116, R48.reuse, R44, R116 ;  /* 0x0000002c3074723c */ /* 0x040fe80000001874 */
[--C-:B------:R-:W-:Y:S01]  /*10560*/  FFMA.FTZ R70, R82, c[0x0][0x2d0], -R204.reuse ;  /* 0x0000b40052467a23 */ /* 0x100fe200000108cc */
[----:B------:R-:W5:Y:S01]  /*10570*/  MUFU.EX2 R65, R65 ;  /* 0x0000004100417308 */ /* 0x000f620000000800 */
[--C-:B------:R-:W-:Y:S01]  /*10580*/  FFMA.FTZ R71, R83, c[0x0][0x2d0], -R204.reuse ;  /* 0x0000b40053477a23 */ /* 0x100fe200000108cc */
[----:B------:R-:W-:Y:S01]  /*10590*/  F2FP.PACK_AB R44, R148, R153 ;  /* 0x00000099942c723e */ /* 0x000fe200000000ff */
[-C--:B------:R-:W-:Y:S01]  /*105a0*/  HMMA.16816.F32 R120, R48, R46.reuse, R120 ;  /* 0x0000002e3078723c */ /* 0x080fe20000001878 */
[----:B------:R-:W2:Y:S03]  /*105b0*/  LDSM.16.MT88.4 R48, [R220+0x1900] ;  /* 0x00190000dc30783b */ /* 0x000ea60000004200 */
[----:B------:R-:W-:Y:S01]  /*105c0*/  F2FP.PACK_AB R45, R149, R154 ;  /* 0x0000009a952d723e */ /* 0x000fe200000000ff */
[----:B------:R-:W-:Y:S02]  /*105d0*/  FFMA.FTZ R81, R85, c[0x0][0x2d0], -R205 ;  /* 0x0000b40055517a23 */ /* 0x000fe400000108cd */
[--C-:B------:R-:W-:Y:S01]  /*105e0*/  FFMA.FTZ R85, R98, c[0x0][0x2d0], -R204.reuse ;  /* 0x0000b40062557a23 */ /* 0x100fe200000108cc */
[----:B------:R-:W-:Y:S01]  /*105f0*/  HMMA.16816.F32 R124, R40, R46, R124 ;  /* 0x0000002e287c723c */ /* 0x000fe2000000187c */
[----:B------:R-:W-:Y:S03]  /*10600*/  MUFU.EX2 R66, R66 ;  /* 0x0000004200427308 */ /* 0x000fe60000000800 */
[-C--:B------:R-:W-:Y:S01]  /*10610*/  MOV R98, R151.reuse ;  /* 0x0000009700627202 */ /* 0x080fe20000000f00 */
[--C-:B------:R-:W-:Y:S02]  /*10620*/  FFMA.FTZ R82, R86, c[0x0][0x2d0], -R204.reuse ;  /* 0x0000b40056527a23 */ /* 0x100fe400000108cc */
[----:B------:R-:W-:Y:S01]  /*10630*/  F2FP.PACK_AB R42, R145, R150 ;  /* 0x00000096912a723e */ /* 0x000fe200000000ff */
[--C-:B------:R-:W-:Y:S01]  /*10640*/  FFMA.FTZ R83, R87, c[0x0][0x2d0], -R204.reuse ;  /* 0x0000b40057537a23 */ /* 0x100fe200000108cc */
[----:B------:R-:W-:Y:S02]  /*10650*/  F2FP.PACK_AB R43, R144, R151 ;  /* 0x00000097902b723e */ /* 0x000fe400000000ff */
[----:B------:R-:W-:Y:S01]  /*10660*/  MUFU.EX2 R67, R67 ;  /* 0x0000004300437308 */ /* 0x000fe20000000800 */
[----:B------:R-:W-:Y:S01]  /*10670*/  F2FP.PACK_AB R40, R252, R251 ;  /* 0x000000fbfc28723e */ /* 0x000fe200000000ff */
[----:B------:R-:W-:Y:S01]  /*10680*/  FFMA.FTZ R204, R99, c[0x0][0x2d0], -R204 ;  /* 0x0000b40063cc7a23 */ /* 0x000fe200000108cc */
[----:B------:R-:W-:Y:S01]  /*10690*/  F2FP.PACK_AB R41, R155, R152 ;  /* 0x000000989b29723e */ /* 0x000fe200000000ff */
[--C-:B------:R-:W-:Y:S01]  /*106a0*/  FFMA.FTZ R87, R89, c[0x0][0x2d0], -R202.reuse ;  /* 0x0000b40059577a23 */ /* 0x100fe200000108ca */
[----:B------:R-:W-:Y:S01]  /*106b0*/  MOV R99, R150 ;  /* 0x0000009600637202 */ /* 0x000fe20000000f00 */
[--C-:B------:R-:W-:Y:S01]  /*106c0*/  FFMA.FTZ R89, R91, c[0x0][0x2d0], -R201.reuse ;  /* 0x0000b4005b597a23 */ /* 0x100fe200000108c9 */
[----:B------:R-:W-:Y:S01]  /*106d0*/  MOV R91, R149 ;  /* 0x00000095005b7202 */ /* 0x000fe20000000f00 */
[--C-:B------:R-:W-:Y:S01]  /*106e0*/  FFMA.FTZ R86, R88, c[0x0][0x2d0], -R202.reuse ;  /* 0x0000b40058567a23 */ /* 0x100fe200000108ca */
[----:B-1----:R-:W-:Y:S01]  /*106f0*/  F2FP.PACK_AB R46, R61, R60 ;  /* 0x0000003c3d2e723e */ /* 0x002fe200000000ff */
[-C--:B----4-:R-:W-:Y:S01]  /*10700*/  HMMA.16816.F32 R4, R40, R52.reuse, R4 ;  /* 0x000000342804723c */ /* 0x090fe20000001804 */
[----:B------:R-:W1:Y:S02]  /*10710*/  MUFU.EX2 R68, R68 ;  /* 0x0000004400447308 */ /* 0x000e640000000800 */
[----:B---3--:R-:W-:Y:S01]  /*10720*/  F2FP.PACK_AB R47, R63, R62 ;  /* 0x0000003e3f2f723e */ /* 0x008fe200000000ff */
[----:B------:R-:W-:Y:S02]  /*10730*/  FFMA.FTZ R88, R90, c[0x0][0x2d0], -R201 ;  /* 0x0000b4005a587a23 */ /* 0x000fe400000108c9 */
[--C-:B------:R-:W-:Y:S01]  /*10740*/  FFMA.FTZ R90, R92, c[0x0][0x2d0], -R202.reuse ;  /* 0x0000b4005c5a7a23 */ /* 0x100fe200000108ca */
[----:B------:R-:W-:Y:S01]  /*10750*/  MOV R92, R148 ;  /* 0x00000094005c7202 */ /* 0x000fe20000000f00 */
[--C-:B------:R-:W-:Y:S01]  /*10760*/  FFMA.FTZ R80, R84, c[0x0][0x2d0], -R205.reuse ;  /* 0x0000b40054507a23 */ /* 0x100fe200000108cd */
[----:B------:R-:W-:Y:S01]  /*10770*/  LDSM.16.MT88.4 R148, [R225+0x2900] ;  /* 0x00290000e194783b */ /* 0x000fe20000004200 */
[C---:B------:R-:W-:Y:S01]  /*10780*/  HMMA.16816.F32 R8, R44.reuse, R52, R8 ;  /* 0x000000342c08723c */ /* 0x040fe20000001808 */
[----:B------:R-:W3:Y:S03]  /*10790*/  MUFU.EX2 R69, R69 ;  /* 0x0000004500457308 */ /* 0x000ee60000000800 */
[--C-:B------:R-:W-:Y:S01]  /*107a0*/  FFMA.FTZ R84, R96, c[0x0][0x2d0], -R205.reuse ;  /* 0x0000b40060547a23 */ /* 0x100fe200000108cd */
[----:B------:R-:W-:Y:S01]  /*107b0*/  MOV R96, R144 ;  /* 0x0000009000607202 */ /* 0x000fe20000000f00 */
[----:B------:R-:W-:Y:S01]  /*107c0*/  FFMA.FTZ R205, R97, c[0x0][0x2d0], -R205 ;  /* 0x0000b40061cd7a23 */ /* 0x000fe200000108cd */
[----:B------:R-:W-:Y:S01]  /*107d0*/  MOV R97, R145 ;  /* 0x0000009100617202 */ /* 0x000fe20000000f00 */
[-C--:B------:R-:W-:Y:S03]  /*107e0*/  HMMA.16816.F32 R12, R44, R54.reuse, R12 ;  /* 0x000000362c0c723c */ /* 0x080fe6000000180c */
[----:B------:R-:W-:Y:S01]  /*107f0*/  MUFU.EX2 R70, R70 ;  /* 0x0000004600467308 */ /* 0x000fe20000000800 */
[----:B------:R-:W-:Y:S01]  /*10800*/  FFMA.FTZ R202, R93, c[0x0][0x2d0], -R202 ;  /* 0x0000b4005dca7a23 */ /* 0x000fe200000108ca */
[----:B------:R-:W-:Y:S01]  /*10810*/  MOV R93, R155 ;  /* 0x0000009b005d7202 */ /* 0x000fe20000000f00 */
[----:B------:R-:W-:Y:S02]  /*10820*/  FADD.FTZ R194, R99, R194 ;  /* 0x000000c263c27221 */ /* 0x000fe40000010000 */
[C---:B------:R-:W-:Y:S01]  /*10830*/  HMMA.16816.F32 R16, R40.reuse, R54, R16 ;  /* 0x000000362810723c */ /* 0x040fe20000001810 */
[----:B------:R-:W4:Y:S03]  /*10840*/  LDSM.16.MT88.4 R52, [R218+0x1900] ;  /* 0x00190000da34783b */ /* 0x000f260000004200 */
[----:B------:R-:W-:Y:S01]  /*10850*/  FADD.FTZ R194, R97, R194 ;  /* 0x000000c261c27221 */ /* 0x000fe20000010000 */
[----:B------:R-:W-:Y:S03]  /*10860*/  MUFU.EX2 R71, R71 ;  /* 0x0000004700477308 */ /* 0x000fe60000000800 */
[-C--:B--2---:R-:W-:Y:S04]  /*10870*/  HMMA.16816.F32 R20, R40, R48.reuse, R20 ;  /* 0x000000302814723c */ /* 0x084fe80000001814 */
[----:B------:R-:W-:Y:S03]  /*10880*/  FADD.FTZ R194, R64, R194 ;  /* 0x000000c240c27221 */ /* 0x000fe60000010000 */
[----:B------:R-:W-:Y:S01]  /*10890*/  MUFU.EX2 R78, R78 ;  /* 0x0000004e004e7308 */ /* 0x000fe20000000800 */
[C---:B------:R-:W-:Y:S04]  /*108a0*/  HMMA.16816.F32 R24, R44.reuse, R48, R24 ;  /* 0x000000302c18723c */ /* 0x040fe80000001818 */
[----:B-----5:R-:W-:Y:S04]  /*108b0*/  FADD.FTZ R194, R65, R194 ;  /* 0x000000c241c27221 */ /* 0x020fe80000010000 */
[-C--:B------:R-:W-:Y:S01]  /*108c0*/  HMMA.16816.F32 R32, R44, R50.reuse, R32 ;  /* 0x000000322c20723c */ /* 0x080fe20000001820 */
[----:B------:R-:W-:Y:S03]  /*108d0*/  MUFU.EX2 R79, R79 ;  /* 0x0000004f004f7308 */ /* 0x000fe60000000800 */
[----:B-1----:R-:W-:Y:S04]  /*108e0*/  FADD.FTZ R194, R68, R194 ;  /* 0x000000c244c27221 */ /* 0x002fe80000010000 */
[C---:B------:R-:W-:Y:S01]  /*108f0*/  HMMA.16816.F32 R100, R40.reuse, R50, R100 ;  /* 0x000000322864723c */ /* 0x040fe20000001864 */
[----:B------:R-:W1:Y:S02]  /*10900*/  LDSM.16.MT88.4 R48, [R225+0x2100] ;  /* 0x00210000e130783b */ /* 0x000e640000004200 */
[----:B------:R-:W2:Y:S01]  /*10910*/  MUFU.EX2 R80, R80 ;  /* 0x0000005000507308 */ /* 0x000ea20000000800 */
[----:B---3--:R-:W-:Y:S04]  /*10920*/  FADD.FTZ R194, R69, R194 ;  /* 0x000000c245c27221 */ /* 0x008fe80000010000 */
[-C--:B------:R-:W-:Y:S05]  /*10930*/  HMMA.16816.F32 R28, R40, R56.reuse, R28 ;  /* 0x00000038281c723c */ /* 0x080fea000000181c */
[----:B------:R-:W3:Y:S03]  /*10940*/  MUFU.EX2 R81, R81 ;  /* 0x0000005100517308 */ /* 0x000ee60000000800 */
[C---:B------:R-:W-:Y:S07]  /*10950*/  HMMA.16816.F32 R104, R44.reuse, R56, R104 ;  /* 0x000000382c68723c */ /* 0x040fee0000001868 */
[----:B------:R-:W-:Y:S01]  /*10960*/  MUFU.EX2 R82, R82 ;  /* 0x0000005200527308 */ /* 0x000fe20000000800 */
[-C--:B------:R-:W-:Y:S04]  /*10970*/  HMMA.16816.F32 R108, R44, R58.reuse, R108 ;  /* 0x0000003a2c6c723c */ /* 0x080fe8000000186c */
[----:B--2---:R-:W-:Y:S04]  /*10980*/  FADD.FTZ R194, R80, R194 ;  /* 0x000000c250c27221 */ /* 0x004fe80000010000 */
[C---:B------:R-:W-:Y:S01]  /*10990*/  HMMA.16816.F32 R112, R40.reuse, R58, R112 ;  /* 0x0000003a2870723c */ /* 0x040fe20000001870 */
[----:B------:R-:W-:Y:S01]  /*109a0*/  LDSM.16.MT88.4 R56, [R219+0x2100] ;  /* 0x00210000db38783b */ /* 0x000fe20000004200 */
[----:B------:R-:W-:Y:S02]  /*109b0*/  MUFU.EX2 R83, R83 ;  /* 0x0000005300537308 */ /* 0x000fe40000000800 */
[----:B---3--:R-:W-:Y:S04]  /*109c0*/  FADD.FTZ R194, R81, R194 ;  /* 0x000000c251c27221 */ /* 0x008fe80000010000 */
[-C--:B----4-:R-:W-:Y:S04]  /*109d0*/  HMMA.16816.F32 R36, R40, R52.reuse, R36 ;  /* 0x000000342824723c */ /* 0x090fe80000001824 */
[----:B------:R-:W2:Y:S04]  /*109e0*/  MUFU.EX2 R84, R84 ;  /* 0x0000005400547308 */ /* 0x000ea80000000800 */
[C---:B------:R-:W-:Y:S06]  /*109f0*/  HMMA.16816.F32 R116, R44.reuse, R52, R116 ;  /* 0x000000342c74723c */ /* 0x040fec0000001874 */
[----:B------:R-:W3:Y:S02]  /*10a00*/  MUFU.EX2 R205, R205 ;  /* 0x000000cd00cd7308 */ /* 0x000ee40000000800 */
[-C--:B------:R-:W-:Y:S07]  /*10a10*/  HMMA.16816.F32 R120, R44, R54.reuse, R120 ;  /* 0x000000362c78723c */ /* 0x080fee0000001878 */
[----:B------:R-:W-:Y:S01]  /*10a20*/  F2FP.PACK_AB R44, R73, R72 ;  /* 0x00000048492c723e */ /* 0x000fe200000000ff */
[----:B------:R-:W-:Y:S01]  /*10a30*/  HMMA.16816.F32 R124, R40, R54, R124 ;  /* 0x00000036287c723c */ /* 0x000fe2000000187c */
[----:B------:R-:W4:Y:S01]  /*10a40*/  LDSM.16.MT88.4 R52, [R220+0x2100] ;  /* 0x00210000dc34783b */ /* 0x000f220000004200 */
[----:B------:R-:W-:Y:S02]  /*10a50*/  MUFU.EX2 R85, R85 ;  /* 0x0000005500557308 */ /* 0x000fe40000000800 */
[----:B------:R-:W-:Y:S01]  /*10a60*/  F2FP.PACK_AB R45, R75, R74 ;  /* 0x0000004a4b2d723e */ /* 0x000fe200000000ff */
[----:B--2---:R-:W-:Y:S01]  /*10a70*/  FADD.FTZ R194, R84, R194 ;  /* 0x000000c254c27221 */ /* 0x004fe20000010000 */
[----:B------:R-:W-:Y:S02]  /*10a80*/  F2FP.PACK_AB R46, R77, R76 ;  /* 0x0000004c4d2e723e */ /* 0x000fe400000000ff */
[----:B------:R-:W-:Y:S04]  /*10a90*/  F2FP.PACK_AB R40, R65, R64 ;  /* 0x000000404128723e */ /* 0x000fe800000000ff */
[----:B------:R-:W-:Y:S01]  /*10aa0*/  F2FP.PACK_AB R41, R67, R66 ;  /* 0x000000424329723e */ /* 0x000fe200000000ff */
[----:B------:R-:W-:Y:S01]  /*10ab0*/  MUFU.EX2 R204, R204 ;  /* 0x000000cc00cc7308 */ /* 0x000fe20000000800 */
[----:B------:R-:W-:Y:S01]  /*10ac0*/  F2FP.PACK_AB R42, R69, R68 ;  /* 0x00000044452a723e */ /* 0x000fe200000000ff */
[----:B---3--:R-:W-:Y:S01]  /*10ad0*/  FADD.FTZ R243, R205, R194 ;  /* 0x000000c2cdf37221 */ /* 0x008fe20000010000 */
[----:B------:R-:W-:Y:S02]  /*10ae0*/  F2FP.PACK_AB R43, R71, R70 ;  /* 0x00000046472b723e */ /* 0x000fe400000000ff */
[----:B------:R-:W-:Y:S05]  /*10af0*/  F2FP.PACK_AB R47, R79, R78 ;  /* 0x0000004e4f2f723e */ /* 0x000fea00000000ff */
[-C--:B-1----:R-:W-:Y:S01]  /*10b00*/  HMMA.16816.F32 R4, R40, R48.reuse, R4 ;  /* 0x000000302804723c */ /* 0x082fe20000001804 */
[----:B------:R-:W-:Y:S07]  /*10b10*/  MUFU.EX2 R86, R86 ;  /* 0x0000005600567308 */ /* 0x000fee0000000800 */
[C---:B------:R-:W-:Y:S03]  /*10b20*/  HMMA.16816.F32 R8, R44.reuse, R48, R8 ;  /* 0x000000302c08723c */ /* 0x040fe60000001808 */
[----:B------:R-:W1:Y:S05]  /*10b30*/  MUFU.EX2 R87, R87 ;  /* 0x0000005700577308 */ /* 0x000e6a0000000800 */
[-C--:B------:R-:W-:Y:S05]  /*10b40*/  HMMA.16816.F32 R12, R44, R50.reuse, R12 ;  /* 0x000000322c0c723c */ /* 0x080fea000000180c */
[----:B------:R-:W-:Y:S03]  /*10b50*/  MUFU.EX2 R88, R88 ;  /* 0x0000005800587308 */ /* 0x000fe60000000800 */
[C---:B------:R-:W-:Y:S01]  /*10b60*/  HMMA.16816.F32 R16, R40.reuse, R50, R16 ;  /* 0x000000322810723c */ /* 0x040fe20000001810 */
[----:B------:R-:W2:Y:S06]  /*10b70*/  LDSM.16.MT88.4 R48, [R218+0x2100] ;  /* 0x00210000da30783b */ /* 0x000eac0000004200 */
[----:B------:R-:W3:Y:S01]  /*10b80*/  MUFU.EX2 R89, R89 ;  /* 0x0000005900597308 */ /* 0x000ee20000000800 */
[-C--:B----4-:R-:W-:Y:S08]  /*10b90*/  HMMA.16816.F32 R20, R40, R52.reuse, R20 ;  /* 0x000000342814723c */ /* 0x090ff00000001814 */
[C---:B------:R-:W-:Y:S01]  /*10ba0*/  HMMA.16816.F32 R24, R44.reuse, R52, R24 ;  /* 0x000000342c18723c */ /* 0x040fe20000001818 */
[----:B------:R-:W-:Y:S07]  /*10bb0*/  MUFU.EX2 R90, R90 ;  /* 0x0000005a005a7308 */ /* 0x000fee0000000800 */
[-C--:B------:R-:W-:Y:S03]  /*10bc0*/  HMMA.16816.F32 R32, R44, R54.reuse, R32 ;  /* 0x000000362c20723c */ /* 0x080fe60000001820 */
[----:B------:R-:W4:Y:S05]  /*10bd0*/  MUFU.EX2 R202, R202 ;  /* 0x000000ca00ca7308 */ /* 0x000f2a0000000800 */
[C---:B------:R-:W-:Y:S01]  /*10be0*/  HMMA.16816.F32 R100, R40.reuse, R54, R100 ;  /* 0x000000362864723c */ /* 0x040fe20000001864 */
[----:B------:R-:W5:Y:S07]  /*10bf0*/  LDSM.16.MT88.4 R52, [R220+0x2900] ;  /* 0x00290000dc34783b */ /* 0x000f6e0000004200 */
[-C--:B------:R-:W-:Y:S08]  /*10c00*/  HMMA.16816.F32 R28, R40, R56.reuse, R28 ;  /* 0x00000038281c723c */ /* 0x080ff0000000181c */
[C---:B------:R-:W-:Y:S07]  /*10c10*/  HMMA.16816.F32 R104, R44.reuse, R56, R104 ;  /* 0x000000382c68723c */ /* 0x040fee0000001868 */
[--C-:B------:R-:W-:Y:S01]  /*10c20*/  FFMA.FTZ R56, R94, c[0x0][0x2d0], -R201.reuse ;  /* 0x0000b4005e387a23 */ /* 0x100fe200000108c9 */
[-C--:B------:R-:W-:Y:S04]  /*10c30*/  HMMA.16816.F32 R108, R44, R58.reuse, R108 ;  /* 0x0000003a2c6c723c */ /* 0x080fe8000000186c */
[----:B------:R-:W-:Y:S01]  /*10c40*/  FFMA.FTZ R201, R95, c[0x0][0x2d0], -R201 ;  /* 0x0000b4005fc97a23 */ /* 0x000fe200000108c9 */
[----:B------:R-:W-:Y:S01]  /*10c50*/  MUFU.EX2 R56, R56 ;  /* 0x0000003800387308 */ /* 0x000fe20000000800 */
[----:B------:R-:W-:Y:S02]  /*10c60*/  MOV R57, R154 ;  /* 0x0000009a00397202 */ /* 0x000fe40000000f00 */
[C---:B------:R-:W-:Y:S04]  /*10c70*/  HMMA.16816.F32 R112, R40.reuse, R58, R112 ;  /* 0x0000003a2870723c */ /* 0x040fe80000001870 */
[----:B------:R-:W-:Y:S01]  /*10c80*/  FADD.FTZ R187, R57, R187 ;  /* 0x000000bb39bb7221 */ /* 0x000fe20000010000 */
[----:B------:R-:W-:Y:S02]  /*10c90*/  MOV R94, R153 ;  /* 0x00000099005e7202 */ /* 0x000fe40000000f00 */
[----:B------:R-:W1:Y:S01]  /*10ca0*/  MUFU.EX2 R201, R201 ;  /* 0x000000c900c97308 */ /* 0x000e620000000800 */
[-C--:B--2---:R-:W-:Y:S04]  /*10cb0*/  HMMA.16816.F32 R36, R40, R48.reuse, R36 ;  /* 0x000000302824723c */ /* 0x084fe80000001824 */
[----:B------:R-:W-:Y:S01]  /*10cc0*/  MOV R95, R152 ;  /* 0x00000098005f7202 */ /* 0x000fe20000000f00 */
[----:B------:R-:W-:Y:S02]  /*10cd0*/  FADD.FTZ R172, R94, R172 ;  /* 0x000000ac5eac7221 */ /* 0x000fe40000010000 */
[----:B------:R-:W-:Y:S01]  /*10ce0*/  FADD.FTZ R187, R91, R187 ;  /* 0x000000bb5bbb7221 */ /* 0x000fe20000010000 */
[C---:B------:R-:W-:Y:S04]  /*10cf0*/  HMMA.16816.F32 R116, R44.reuse, R48, R116 ;  /* 0x000000302c74723c */ /* 0x040fe80000001874 */
[----:B------:R-:W-:Y:S02]  /*10d00*/  FADD.FTZ R196, R95, R196 ;  /* 0x000000c45fc47221 */ /* 0x000fe40000010000 */
[----:B------:R-:W-:Y:S02]  /*10d10*/  FADD.FTZ R172, R92, R172 ;  /* 0x000000ac5cac7221 */ /* 0x000fe40000010000 */
[-C--:B------:R-:W-:Y:S04]  /*10d20*/  HMMA.16816.F32 R120, R44, R50.reuse, R120 ;  /* 0x000000322c78723c */ /* 0x080fe80000001878 */
[----:B------:R-:W-:Y:S02]  /*10d30*/  FADD.FTZ R196, R93, R196 ;  /* 0x000000c45dc47221 */ /* 0x000fe40000010000 */
[----:B------:R-:W-:Y:S01]  /*10d40*/  FADD.FTZ R172, R60, R172 ;  /* 0x000000ac3cac7221 */ /* 0x000fe20000010000 */
[----:B-1----:R-:W-:Y:S01]  /*10d50*/  F2FP.PACK_AB R44, R87, R86 ;  /* 0x00000056572c723e */ /* 0x002fe200000000ff */
[----:B------:R-:W-:Y:S04]  /*10d60*/  HMMA.16816.F32 R124, R40, R50, R124 ;  /* 0x00000032287c723c */ /* 0x000fe8000000187c */
[----:B---3--:R-:W-:Y:S01]  /*10d70*/  F2FP.PACK_AB R45, R89, R88 ;  /* 0x00000058592d723e */ /* 0x008fe200000000ff */
[----:B------:R-:W-:Y:S01]  /*10d80*/  FADD.FTZ R196, R98, R196 ;  /* 0x000000c462c47221 */ /* 0x000fe20000010000 */
[----:B----4-:R-:W-:Y:S01]  /*10d90*/  F2FP.PACK_AB R46, R202, R90 ;  /* 0x0000005aca2e723e */ /* 0x010fe200000000ff */
[----:B------:R-:W-:Y:S01]  /*10da0*/  FADD.FTZ R187, R62, R187 ;  /* 0x000000bb3ebb7221 */ /* 0x000fe20000010000 */
[----:B------:R-:W-:Y:S01]  /*10db0*/  F2FP.PACK_AB R40, R81, R80 ;  /* 0x000000505128723e */ /* 0x000fe200000000ff */
[----:B------:R-:W-:Y:S03]  /*10dc0*/  FADD.FTZ R196, R96, R196 ;  /* 0x000000c460c47221 */ /* 0x000fe60000010000 */
[----:B------:R-:W-:Y:S01]  /*10dd0*/  F2FP.PACK_AB R41, R83, R82 ;  /* 0x000000525329723e */ /* 0x000fe200000000ff */
[----:B------:R-:W-:Y:S01]  /*10de0*/  FADD.FTZ R172, R61, R172 ;  /* 0x000000ac3dac7221 */ /* 0x000fe20000010000 */
[----:B------:R-:W-:Y:S01]  /*10df0*/  F2FP.PACK_AB R42, R205, R84 ;  /* 0x00000054cd2a723e */ /* 0x000fe200000000ff */
[----:B------:R-:W-:Y:S01]  /*10e00*/  FADD.FTZ R187, R63, R187 ;  /* 0x000000bb3fbb7221 */ /* 0x000fe20000010000 */
[----:B------:R-:W-:Y:S01]  /*10e10*/  F2FP.PACK_AB R43, R204, R85 ;  /* 0x00000055cc2b723e */ /* 0x000fe200000000ff */
[----:B------:R-:W-:Y:S01]  /*10e20*/  FADD.FTZ R196, R66, R196 ;  /* 0x000000c442c47221 */ /* 0x000fe20000010000 */
[----:B------:R-:W-:Y:S01]  /*10e30*/  F2FP.PACK_AB R47, R201, R56 ;  /* 0x00000038c92f723e */ /* 0x000fe200000000ff */
[----:B------:R-:W-:Y:S02]  /*10e40*/  FADD.FTZ R172, R72, R172 ;  /* 0x000000ac48ac7221 */ /* 0x000fe40000010000 */
[----:B------:R-:W-:Y:S02]  /*10e50*/  FADD.FTZ R187, R74, R187 ;  /* 0x000000bb4abb7221 */ /* 0x000fe40000010000 */
[-C--:B------:R-:W-:Y:S01]  /*10e60*/  HMMA.16816.F32 R160, R40, R148.reuse, R4 ;  /* 0x0000009428a0723c */ /* 0x080fe20000001804 */
[----:B------:R-:W1:Y:S02]  /*10e70*/  LDSM.16.MT88.4 R4, [R219+0x2900] ;  /* 0x00290000db04783b */ /* 0x000e640000004200 */
[----:B------:R-:W-:Y:S02]  /*10e80*/  FADD.FTZ R196, R67, R196 ;  /* 0x000000c443c47221 */ /* 0x000fe40000010000 */
[----:B------:R-:W-:Y:S02]  /*10e90*/  FADD.FTZ R172, R73, R172 ;  /* 0x000000ac49ac7221 */ /* 0x000fe40000010000 */
[----:B------:R-:W-:Y:S01]  /*10ea0*/  FADD.FTZ R187, R75, R187 ;  /* 0x000000bb4bbb7221 */ /* 0x000fe20000010000 */
[C---:B------:R-:W-:Y:S01]  /*10eb0*/  HMMA.16816.F32 R156, R44.reuse, R148, R8 ;  /* 0x000000942c9c723c */ /* 0x040fe20000001808 */
[----:B------:R-:W2:Y:S03]  /*10ec0*/  LDSM.16.MT88.4 R8, [R218+0x2900] ;  /* 0x00290000da08783b */ /* 0x000ea60000004200 */
        /* <DEDUP_REMOVED lines=8> */
[-C--:B-----5:R-:W-:Y:S04]  /*10f50*/  HMMA.16816.F32 R144, R40, R52.reuse, R20 ;  /* 0x000000342890723c */ /* 0x0a0fe80000001814 */
        /* <DEDUP_REMOVED lines=11> */
[-C--:B-1----:R-:W-:Y:S04]  /*11010*/  HMMA.16816.F32 R132, R40, R4.reuse, R28 ;  /* 0x000000042884723c */ /* 0x082fe8000000181c */
[----:B------:R-:W-:Y:S02]  /*11020*/  FADD.FTZ R187, R56, R187 ;  /* 0x000000bb38bb7221 */ /* 0x000fe40000010000 */
[----:B------:R-:W-:Y:S02]  /*11030*/  FADD.FTZ R242, R204, R196 ;  /* 0x000000c4ccf27221 */ /* 0x000fe40000010000 */
[C---:B------:R-:W-:Y:S04]  /*11040*/  HMMA.16816.F32 R104, R44.reuse, R4, R104 ;  /* 0x000000042c68723c */ /* 0x040fe80000001868 */
[----:B------:R-:W-:Y:S02]  /*11050*/  FADD.FTZ R241, R202, R172 ;  /* 0x000000accaf17221 */ /* 0x000fe40000010000 */
[----:B------:R-:W-:Y:S02]  /*11060*/  FADD.FTZ R240, R201, R187 ;  /* 0x000000bbc9f07221 */ /* 0x000fe40000010000 */
[-C--:B------:R-:W-:Y:S08]  /*11070*/  HMMA.16816.F32 R108, R44, R6.reuse, R108 ;  /* 0x000000062c6c723c */ /* 0x080ff0000000186c */
[C---:B------:R-:W-:Y:S08]  /*11080*/  HMMA.16816.F32 R112, R40.reuse, R6, R112 ;  /* 0x000000062870723c */ /* 0x040ff00000001870 */
[-C--:B--2---:R-:W-:Y:S08]  /*11090*/  HMMA.16816.F32 R128, R40, R8.reuse, R36 ;  /* 0x000000082880723c */ /* 0x084ff00000001824 */
[C---:B------:R-:W-:Y:S08]  /*110a0*/  HMMA.16816.F32 R116, R44.reuse, R8, R116 ;  /* 0x000000082c74723c */ /* 0x040ff00000001874 */
[-C--:B------:R-:W-:Y:S07]  /*110b0*/  HMMA.16816.F32 R120, R44, R10.reuse, R120 ;  /* 0x0000000a2c78723c */ /* 0x080fee0000001878 */
[----:B------:R-:W-:Y:S01]  /*110c0*/  MOV R44, R168 ;  /* 0x000000a8002c7202 */ /* 0x000fe20000000f00 */
[----:B------:R-:W-:Y:S01]  /*110d0*/  HMMA.16816.F32 R124, R40, R10, R124 ;  /* 0x0000000a287c723c */ /* 0x000fe2000000187c */
[----:B------:R-:W-:-:S07]  /*110e0*/  @P0 BRA `(.L_x_545) ;  /* 0xffffc77000000947 */ /* 0x000fce000383ffff */
.L_x_542:
[----:B------:R-:W-:-:S13]  /*110f0*/  ISETP.GE.AND P0, PT, R244, R230, PT ;  /* 0x000000e6f400720c */ /* 0x000fda0003f06270 */
[----:B------:R-:W-:Y:S05]  /*11100*/  @!P0 BRA `(.L_x_546) ;  /* 0x00005ac000008947 */ /* 0x000fea0003800000 */
[----:B------:R-:W-:Y:S01]  /*11110*/  IMAD.MOV.U32 R166, RZ, RZ, R2 ;  /* 0x000000ffffa67224 */ /* 0x000fe200078e0002 */
[----:B------:R-:W-:Y:S01]  /*11120*/  MOV R164, R44 ;  /* 0x0000002c00a47202 */ /* 0x000fe20000000f00 */
[----:B------:R-:W-:Y:S01]  /*11130*/  IMAD.MOV.U32 R167, RZ, RZ, R3 ;  /* 0x000000ffffa77224 */ /* 0x000fe200078e0003 */
[----:B------:R-:W-:Y:S02]  /*11140*/  MOV R165, R0 ;  /* 0x0000000000a57202 */ /* 0x000fe40000000f00 */
.L_x_564:
[----:B------:R-:W-:Y:S04]  /*11150*/  DEPBAR.LE SB0, 0x0 ;  /* 0x000080000000791a */ /* 0x000fe80000000000 */
[----:B------:R-:W-:Y:S01]  /*11160*/  BAR.SYNC.DEFER_BLOCKING 0x0 ;  /* 0x0000000000007b1d */ /* 0x000fe20000010000 */
[----:B------:R-:W-:Y:S01]  /*11170*/  IMAD.WIDE.U32 R2, R232, c[0x0][0x208], RZ ;  /* 0x00008200e8027a25 */ /* 0x000fe200078e00ff */
[----:B------:R-:W-:Y:S05]  /*11180*/  SHF.R.S32.HI R0, RZ, 0x1f, R232 ;  /* 0x0000001fff007819 */ /* 0x000fea00000114e8 */
[----:B------:R-:W-:Y:S04]  /*11190*/  IMAD R0, R0, c[0x0][0x208], RZ ;  /* 0x0000820000007a24 */ /* 0x000fe800078e02ff */
[----:B------:R-:W-:Y:S04]  /*111a0*/  IMAD R0, R232, c[0x0][0x20c], R0 ;  /* 0x00008300e8007a24 */ /* 0x000fe800078e0200 */
[----:B------:R-:W-:Y:S01]  /*111b0*/  IMAD.IADD R3, R3, 0x1, R0 ;  /* 0x0000000103037824 */ /* 0x000fe200078e0200 */
[----:B------:R-:W-:Y:S03]  /*111c0*/  SHF.R.S32.HI R0, RZ, 0x1f, R231 ;  /* 0x0000001fff007819 */ /* 0x000fe600000114e7 */
[C---:B------:R-:W-:Y:S04]  /*111d0*/  IMAD.WIDE.U32 R2, R231.reuse, c[0x0][0x218], R2 ;  /* 0x00008600e7027a25 */ /* 0x040fe800078e0002 */
[----:B------:R-:W-:Y:S01]  /*111e0*/  IMAD R0, R0, c[0x0][0x218], RZ ;  /* 0x0000860000007a24 */ /* 0x000fe200078e02ff */
[----:B------:R-:W-:Y:S01]  /*111f0*/  LDSM.16.M88.4 R96, [R228+0x6100] ;  /* 0x00610000e460783b */ /* 0x000fe20000000200 */
[----:B------:R-:W-:Y:S02]  /*11200*/  IADD3 R188, P0, R2, UR20, RZ ;  /* 0x0000001402bc7c10 */ /* 0x000fe4000ff1e0ff */
[----:B------:R-:W-:Y:S03]  /*11210*/  IMAD R0, R231, c[0x0][0x21c], R0 ;  /* 0x00008700e7007a24 */ /* 0x000fe600078e0200 */
[----:B------:R-:W1:Y:S02]  /*11220*/  LDSM.16.M88.4 R16, [R227+0x3100] ;  /* 0x00310000e310783b */ /* 0x000e640000000200 */
[----:B------:R-:W-:Y:S02]  /*11230*/  IADD3.X R2, R3, UR12, R0, P0, !PT ;  /* 0x0000000c03027c10 */ /* 0x000fe400087fe400 */
[C---:B------:R-:W-:Y:S02]  /*11240*/  LEA R0, P0, R188.reuse, c[0x0][0x1f8], 0x1 ;  /* 0x00007e00bc007a11 */ /* 0x040fe400078008ff */
[----:B------:R-:W2:Y:S02]  /*11250*/  LDSM.16.M88.4 R92, [R228+0x8100] ;  /* 0x00810000e45c783b */ /* 0x000ea40000000200 */
[----:B------:R-:W-:Y:S04]  /*11260*/  LEA.HI.X R188, R188, c[0x0][0x1fc], R2, 0x1, P0 ;  /* 0x00007f00bcbc7a11 */ /* 0x000fe800000f0c02 */
[----:B------:R-:W3:Y:S06]  /*11270*/  LDSM.16.M88.4 R32, [R227+0x3900] ;  /* 0x00390000e320783b */ /* 0x000eec0000000200 */
[----:B------:R-:W-:Y:S06]  /*11280*/  LDSM.16.M88.4 R48, [R227+0x4100] ;  /* 0x00410000e330783b */ /* 0x000fec0000000200 */
[----:B------:R-:W-:Y:S06]  /*11290*/  LDSM.16.M88.4 R64, [R227+0x4900] ;  /* 0x00490000e340783b */ /* 0x000fec0000000200 */
[----:B------:R-:W-:Y:S06]  /*112a0*/  LDSM.16.M88.4 R80, [R227+0x5100] ;  /* 0x00510000e350783b */ /* 0x000fec0000000200 */
[----:B------:R-:W-:Y:S01]  /*112b0*/  LDSM.16.M88.4 R168, [R227+0x5900] ;  /* 0x00590000e3a8783b */ /* 0x000fe20000000200 */
[-C--:B-1----:R-:W-:Y:S05]  /*112c0*/  HMMA.16816.F32 R4, R96, R16.reuse, RZ ;  /* 0x000000106004723c */ /* 0x082fea00000018ff */
[----:B------:R-:W-:Y:S03]  /*112d0*/  LDSM.16.M88.4 R172, [R224+0x6100] ;  /* 0x00610000e0ac783b */ /* 0x000fe60000000200 */
[C---:B--2---:R-:W-:Y:S03]  /*112e0*/  HMMA.16816.F32 R8, R92.reuse, R16, RZ ;  /* 0x000000105c08723c */ /* 0x044fe600000018ff */
[----:B------:R-:W-:Y:S06]  /*112f0*/  LDSM.16.M88.4 R176, [R226] ;  /* 0x00000000e2b0783b */ /* 0x000fec0000000200 */
[----:B------:R-:W-:Y:S01]  /*11300*/  LDSM.16.M88.4 R180, [R224+0x8100] ;  /* 0x00810000e0b4783b */ /* 0x000fe20000000200 */
[-C--:B------:R-:W-:Y:S05]  /*11310*/  HMMA.16816.F32 R12, R92, R18.reuse, RZ ;  /* 0x000000125c0c723c */ /* 0x080fea00000018ff */
[----:B------:R-:W-:Y:S03]  /*11320*/  LDSM.16.M88.4 R184, [R217] ;  /* 0x00000000d9b8783b */ /* 0x000fe60000000200 */
[C---:B------:R-:W-:Y:S03]  /*11330*/  HMMA.16816.F32 R16, R96.reuse, R18, RZ ;  /* 0x000000126010723c */ /* 0x040fe600000018ff */
[----:B------:R-:W1:Y:S05]  /*11340*/  SHFL.IDX PT, R190, R0, RZ, 0x181f ;  /* 0x00181fff00be7589 */ /* 0x000e6a00000e0000 */
[-C--:B---3--:R-:W-:Y:S01]  /*11350*/  HMMA.16816.F32 R20, R96, R32.reuse, RZ ;  /* 0x000000206014723c */ /* 0x088fe200000018ff */
[----:B------:R-:W2:Y:S06]  /*11360*/  SHFL.IDX PT, R189, R0, 0x1, 0x181f ;  /* 0x00381f0000bd7f89 */ /* 0x000eac00000e0000 */
[----:B------:R-:W3:Y:S01]  /*11370*/  SHFL.IDX PT, R191, R188, RZ, 0x181f ;  /* 0x00181fffbcbf7589 */ /* 0x000ee200000e0000 */
[C---:B------:R-:W-:Y:S05]  /*11380*/  HMMA.16816.F32 R24, R92.reuse, R32, RZ ;  /* 0x000000205c18723c */ /* 0x040fea00000018ff */
[----:B------:R-:W4:Y:S03]  /*11390*/  SHFL.IDX PT, R195, R188, 0x1, 0x181f ;  /* 0x00381f00bcc37f89 */ /* 0x000f2600000e0000 */
[-C--:B------:R-:W-:Y:S03]  /*113a0*/  HMMA.16816.F32 R28, R92, R34.reuse, RZ ;  /* 0x000000225c1c723c */ /* 0x080fe600000018ff */
[----:B------:R-:W-:Y:S01]  /*113b0*/  SHFL.IDX PT, R194, R188, 0x2, 0x181f ;  /* 0x00581f00bcc27f89 */ /* 0x000fe200000e0000 */
[-C--:B-1----:R-:W-:Y:S04]  /*113c0*/  IADD3 R198, P1, R190, R236.reuse, RZ ;  /* 0x000000ecbec67210 */ /* 0x082fe80007f3e0ff */
[C---:B------:R-:W-:Y:S01]  /*113d0*/  HMMA.16816.F32 R32, R96.reuse, R34, RZ ;  /* 0x000000226020723c */ /* 0x040fe200000018ff */
[----:B------:R-:W-:Y:S03]  /*113e0*/  SHFL.IDX PT, R3, R188, 0x3, 0x181f ;  /* 0x00781f00bc037f89 */ /* 0x000fe600000e0000 */
[-C--:B--2---:R-:W-:Y:S01]  /*113f0*/  IADD3 R200, P0, R189, R236.reuse, RZ ;  /* 0x000000ecbdc87210 */ /* 0x084fe20007f1e0ff */
[--C-:B---3--:R-:W-:Y:S03]  /*11400*/  IMAD.X R199, R191, 0x1, R235.reuse, P1 ;  /* 0x00000001bfc77824 */ /* 0x108fe600008e06eb */
[-C--:B------:R-:W-:Y:S01]  /*11410*/  HMMA.16816.F32 R36, R96, R48.reuse, RZ ;  /* 0x000000306024723c */ /* 0x080fe200000018ff */
[----:B------:R-:W-:Y:S03]  /*11420*/  SHFL.IDX PT, R196, R188, 0x4, 0x181f ;  /* 0x00981f00bcc47f89 */ /* 0x000fe600000e0000 */
[--C-:B----4-:R-:W-:Y:S03]  /*11430*/  IMAD.X R201, R195, 0x1, R235.reuse, P0 ;  /* 0x00000001c3c97824 */ /* 0x110fe600000e06eb */
[----:B------:R-:W-:Y:S01]  /*11440*/  SHFL.IDX PT, R197, R188, 0x5, 0x181f ;  /* 0x00b81f00bcc57f89 */ /* 0x000fe200000e0000 */
[C---:B------:R-:W-:Y:S05]  /*11450*/  HMMA.16816.F32 R40, R92.reuse, R48, RZ ;  /* 0x000000305c28723c */ /* 0x040fea00000018ff */
[----:B------:R-:W-:Y:S03]  /*11460*/  LDSM.16.M88.4 R188, [R213] ;  /* 0x00000000d5bc783b */ /* 0x000fe60000000200 */
[-C--:B------:R-:W-:Y:S03]  /*11470*/  HMMA.16816.F32 R44, R92, R50.reuse, RZ ;  /* 0x000000325c2c723c */ /* 0x080fe600000018ff */
[----:B------:R-:W-:Y:S05]  /*11480*/  SHFL.IDX PT, R192, R0, 0x2, 0x181f ;  /* 0x00581f0000c07f89 */ /* 0x000fea00000e0000 */
[C---:B------:R-:W-:Y:S01]  /*11490*/  HMMA.16816.F32 R48, R96.reuse, R50, RZ ;  /* 0x000000326030723c */ /* 0x040fe200000018ff */
[----:B------:R-:W-:Y:S06]  /*114a0*/  SHFL.IDX PT, R193, R0, 0x3, 0x181f ;  /* 0x00781f0000c17f89 */ /* 0x000fec00000e0000 */
[----:B------:R-:W1:Y:S01]  /*114b0*/  SHFL.IDX PT, R2, R0, 0x4, 0x181f ;  /* 0x00981f0000027f89 */ /* 0x000e6200000e0000 */
[-C--:B------:R-:W-:Y:S05]  /*114c0*/  HMMA.16816.F32 R52, R96, R64.reuse, RZ ;  /* 0x000000406034723c */ /* 0x080fea00000018ff */
[----:B------:R-:W-:Y:S03]  /*114d0*/  SHFL.IDX PT, R0, R0, 0x5, 0x181f ;  /* 0x00b81f0000007f89 */ /* 0x000fe600000e0000 */
[C---:B------:R-:W-:Y:S08]  /*114e0*/  HMMA.16816.F32 R56, R92.reuse, R64, RZ ;  /* 0x000000405c38723c */ /* 0x040ff000000018ff */
[-C--:B------:R-:W-:Y:S01]  /*114f0*/  HMMA.16816.F32 R60, R92, R66.reuse, RZ ;  /* 0x000000425c3c723c */ /* 0x080fe200000018ff */
[-C--:B-1----:R-:W-:Y:S07]  /*11500*/  IADD3 R2, P1, R2, R236.reuse, RZ ;  /* 0x000000ec02027210 */ /* 0x082fee0007f3e0ff */
        /* <DEDUP_REMOVED lines=9> */
[----:B------:R-:W1:Y:S07]  /*115a0*/  LDSM.16.M88.4 R168, [R216] ;  /* 0x00000000d8a8783b */ /* 0x000e6e0000000200 */
        /* <DEDUP_REMOVED lines=9> */
[----:B------:R-:W3:Y:S06]  /*11640*/  LDSM.16.M88.4 R184, [R214] ;  /* 0x00000000d6b8783b */ /* 0x000eec0000000200 */
[----:B------:R-:W-:Y:S01]  /*11650*/  @!PT LDS RZ, [RZ] ;  /* 0x00000000fffff984 */ /* 0x000fe20000000800 */
[----:B------:R-:W-:Y:S01]  /*11660*/  @!PT LDS RZ, [RZ] ;  /* 0x00000000fffff984 */ /* 0x000fe20000000800 */
[----:B------:R-:W-:Y:S01]  /*11670*/  @!PT LDS RZ, [RZ] ;  /* 0x00000000fffff984 */ /* 0x000fe20000000800 */
[----:B------:R4:W-:Y:S01]  /*11680*/  LDGSTS.E.BYPASS.LTC128B.128 [R239], [R198.64], !P4 ;  /* 0x00000000c6ef7fae */ /* 0x0009e2000e101d50 */
[-C--:B-1----:R-:W-:Y:S05]  /*11690*/  HMMA.16816.F32 R36, R172, R168.reuse, R36 ;  /* 0x000000a8ac24723c */ /* 0x082fea0000001824 */
[----:B------:R1:W-:Y:S03]  /*116a0*/  LDGSTS.E.BYPASS.LTC128B.128 [R239+0x800], [R200.64], !P4 ;  /* 0x00800000c8ef7fae */ /* 0x0003e6000e101d50 */
[C---:B------:R-:W-:Y:S08]  /*116b0*/  HMMA.16816.F32 R40, R180.reuse, R168, R40 ;  /* 0x000000a8b428723c */ /* 0x040ff00000001828 */
[-C--:B------:R-:W-:Y:S08]  /*116c0*/  HMMA.16816.F32 R44, R180, R170.reuse, R44 ;  /* 0x000000aab42c723c */ /* 0x080ff0000000182c */
[C---:B------:R-:W-:Y:S04]  /*116d0*/  HMMA.16816.F32 R48, R172.reuse, R170, R48 ;  /* 0x000000aaac30723c */ /* 0x040fe80000001830 */
[-C--:B----4-:R-:W-:Y:S02]  /*116e0*/  IADD3 R198, P0, R192, R236.reuse, RZ ;  /* 0x000000ecc0c67210 */ /* 0x090fe40007f1e0ff */
[-C--:B------:R-:W-:Y:S02]  /*116f0*/  IADD3 R192, P2, R193, R236.reuse, RZ ;  /* 0x000000ecc1c07210 */ /* 0x080fe40007f5e0ff */
[-C--:B--2---:R-:W-:Y:S04]  /*11700*/  HMMA.16816.F32 R52, R172, R176.reuse, R52 ;  /* 0x000000b0ac34723c */ /* 0x084fe80000001834 */
[--C-:B------:R-:W-:Y:S01]  /*11710*/  IMAD.X R199, R194, 0x1, R235.reuse, P0 ;  /* 0x00000001c2c77824 */ /* 0x100fe200000e06eb */
[----:B------:R-:W-:Y:S01]  /*11720*/  IADD3 R168, P0, R0, R236, RZ ;  /* 0x000000ec00a87210 */ /* 0x000fe20007f1e0ff */
[--C-:B------:R-:W-:Y:S02]  /*11730*/  IMAD.X R193, R3, 0x1, R235.reuse, P2 ;  /* 0x0000000103c17824 */ /* 0x100fe400010e06eb */
[C---:B------:R-:W-:Y:S01]  /*11740*/  HMMA.16816.F32 R56, R180.reuse, R176, R56 ;  /* 0x000000b0b438723c */ /* 0x040fe20000001838 */
[----:B------:R2:W-:Y:S03]  /*11750*/  LDGSTS.E.BYPASS.LTC128B.128 [R239+0x1000], [R198.64], !P4 ;  /* 0x01000000c6ef7fae */ /* 0x0005e6000e101d50 */
[--C-:B------:R-:W-:Y:S02]  /*11760*/  IMAD.X R3, R196, 0x1, R235.reuse, P1 ;  /* 0x00000001c4037824 */ /* 0x100fe400008e06eb */
[----:B------:R-:W-:Y:S01]  /*11770*/  IMAD.X R169, R197, 0x1, R235, P0 ;  /* 0x00000001c5a97824 */ /* 0x000fe200000e06eb */
[----:B------:R4:W-:Y:S01]  /*11780*/  LDGSTS.E.BYPASS.LTC128B.128 [R239+0x1800], [R192.64], !P4 ;  /* 0x01800000c0ef7fae */ /* 0x0009e2000e101d50 */
[-C--:B------:R-:W-:Y:S03]  /*11790*/  HMMA.16816.F32 R60, R180, R178.reuse, R60 ;  /* 0x000000b2b43c723c */ /* 0x080fe6000000183c */
[----:B------:R-:W-:Y:S02]  /*117a0*/  ISETP.GT.AND P0, PT, R244, R230, PT ;  /* 0x000000e6f400720c */ /* 0x000fe40003f04270 */
[----:B------:R2:W-:Y:S03]  /*117b0*/  LDGSTS.E.BYPASS.LTC128B.128 [R239+0x2000], [R2.64], !P4 ;  /* 0x0200000002ef7fae */ /* 0x0005e6000e101d50 */
[C---:B------:R-:W-:Y:S03]  /*117c0*/  HMMA.16816.F32 R64, R172.reuse, R178, R64 ;  /* 0x000000b2ac40723c */ /* 0x040fe60000001840 */
[----:B------:R5:W-:Y:S05]  /*117d0*/  LDGSTS.E.BYPASS.LTC128B.128 [R239+0x2800], [R168.64], !P4 ;  /* 0x02800000a8ef7fae */ /* 0x000bea000e101d50 */
[-C--:B---3--:R-:W-:Y:S01]  /*117e0*/  HMMA.16816.F32 R68, R172, R184.reuse, R68 ;  /* 0x000000b8ac44723c */ /* 0x088fe20000001844 */
[----:B-1----:R-:W-:Y:S06]  /*117f0*/  LDSM.16.M88.4 R200, [R222+0x3900] ;  /* 0x00390000dec8783b */ /* 0x002fec0000000200 */
[----:B------:R-:W0:Y:S01]  /*11800*/  LDGDEPBAR ;  /* 0x00000000000079af */ /* 0x000e220000000000 */
[C---:B------:R-:W-:Y:S05]  /*11810*/  HMMA.16816.F32 R72, R180.reuse, R184, R72 ;  /* 0x000000b8b448723c */ /* 0x040fea0000001848 */
[----:B----4-:R-:W-:Y:S03]  /*11820*/  LDSM.16.M88.4 R192, [R223+0x6100] ;  /* 0x00610000dfc0783b */ /* 0x010fe60000000200 */
[-C--:B------:R-:W-:Y:S03]  /*11830*/  HMMA.16816.F32 R76, R180, R186.reuse, R76 ;  /* 0x000000bab44c723c */ /* 0x080fe6000000184c */
[----:B--2---:R-:W-:Y:S05]  /*11840*/  LDSM.16.M88.4 R196, [R223+0x8100] ;  /* 0x00810000dfc4783b */ /* 0x004fea0000000200 */
[C---:B------:R-:W-:Y:S01]  /*11850*/  HMMA.16816.F32 R80, R172.reuse, R186, R80 ;  /* 0x000000baac50723c */ /* 0x040fe20000001850 */
[----:B-----5:R-:W1:Y:S06]  /*11860*/  LDSM.16.M88.4 R168, [R222+0x3100] ;  /* 0x00310000dea8783b */ /* 0x020e6c0000000200 */
[----:B------:R-:W2:Y:S01]  /*11870*/  LDSM.16.M88.4 R204, [R222+0x4100] ;  /* 0x00410000decc783b */ /* 0x000ea20000000200 */
[-C--:B------:R-:W-:Y:S05]  /*11880*/  HMMA.16816.F32 R84, R172, R188.reuse, R84 ;  /* 0x000000bcac54723c */ /* 0x080fea0000001854 */
[----:B------:R-:W3:Y:S03]  /*11890*/  LDSM.16.M88.4 R208, [R222+0x4900] ;  /* 0x00490000ded0783b */ /* 0x000ee60000000200 */
[C---:B------:R-:W-:Y:S03]  /*118a0*/  HMMA.16816.F32 R88, R180.reuse, R188, R88 ;  /* 0x000000bcb458723c */ /* 0x040fe60000001858 */
[----:B------:R-:W-:Y:S05]  /*118b0*/  LDSM.16.M88.4 R176, [R221+0x6100] ;  /* 0x00610000ddb0783b */ /* 0x000fea0000000200 */
[-C--:B------:R-:W-:Y:S01]  /*118c0*/  HMMA.16816.F32 R92, R180, R190.reuse, R92 ;  /* 0x000000beb45c723c */ /* 0x080fe2000000185c */
[----:B------:R-:W-:Y:S06]  /*118d0*/  LDSM.16.M88.4 R180, [R212] ;  /* 0x00000000d4b4783b */ /* 0x000fec0000000200 */
[----:B------:R-:W-:Y:S01]  /*118e0*/  LDSM.16.M88.4 R184, [R221+0x8100] ;  /* 0x00810000ddb8783b */ /* 0x000fe20000000200 */
[----:B------:R-:W-:Y:S05]  /*118f0*/  HMMA.16816.F32 R96, R172, R190, R96 ;  /* 0x000000beac60723c */ /* 0x000fea0000001860 */
[----:B------:R-:W4:Y:S03]  /*11900*/  LDSM.16.M88.4 R172, [R222+0x5100] ;  /* 0x00510000deac783b */ /* 0x000f260000000200 */
[-C--:B-1----:R-:W-:Y:S03]  /*11910*/  HMMA.16816.F32 R4, R192, R168.reuse, R4 ;  /* 0x000000a8c004723c */ /* 0x082fe60000001804 */
[----:B------:R-:W-:Y:S05]  /*11920*/  LDSM.16.M88.4 R188, [R212+0x800] ;  /* 0x00080000d4bc783b */ /* 0x000fea0000000200 */
        /* <DEDUP_REMOVED lines=8> */
[----:B------:R-:W5:Y:S07]  /*119b0*/  LDSM.16.M88.4 R200, [R212+0x1000] ;  /* 0x00100000d4c8783b */ /* 0x000f6e0000000200 */
[-C--:B--2---:R-:W-:Y:S08]  /*119c0*/  HMMA.16816.F32 R36, R192, R204.reuse, R36 ;  /* 0x000000ccc024723c */ /* 0x084ff00000001824 */
[C---:B------:R-:W-:Y:S08]  /*119d0*/  HMMA.16816.F32 R40, R196.reuse, R204, R40 ;  /* 0x000000ccc428723c */ /* 0x040ff00000001828 */
[-C--:B------:R-:W-:Y:S08]  /*119e0*/  HMMA.16816.F32 R44, R196, R206.reuse, R44 ;  /* 0x000000cec42c723c */ /* 0x080ff0000000182c */
[C---:B------:R-:W-:Y:S01]  /*119f0*/  HMMA.16816.F32 R48, R192.reuse, R206, R48 ;  /* 0x000000cec030723c */ /* 0x040fe20000001830 */
[----:B------:R-:W2:Y:S07]  /*11a00*/  LDSM.16.M88.4 R204, [R212+0x1800] ;  /* 0x00180000d4cc783b */ /* 0x000eae0000000200 */
[-C--:B---3--:R-:W-:Y:S08]  /*11a10*/  HMMA.16816.F32 R52, R192, R208.reuse, R52 ;  /* 0x000000d0c034723c */ /* 0x088ff00000001834 */
[C---:B------:R-:W-:Y:S08]  /*11a20*/  HMMA.16816.F32 R56, R196.reuse, R208, R56 ;  /* 0x000000d0c438723c */ /* 0x040ff00000001838 */
[-C--:B------:R-:W-:Y:S08]  /*11a30*/  HMMA.16816.F32 R60, R196, R210.reuse, R60 ;  /* 0x000000d2c43c723c */ /* 0x080ff0000000183c */
[C---:B------:R-:W-:Y:S01]  /*11a40*/  HMMA.16816.F32 R64, R192.reuse, R210, R64 ;  /* 0x000000d2c040723c */ /* 0x040fe20000001840 */
[----:B------:R-:W3:Y:S07]  /*11a50*/  LDSM.16.M88.4 R208, [R212+0x2000] ;  /* 0x00200000d4d0783b */ /* 0x000eee0000000200 */
[-C--:B----4-:R-:W-:Y:S08]  /*11a60*/  HMMA.16816.F32 R68, R192, R172.reuse, R68 ;  /* 0x000000acc044723c */ /* 0x090ff00000001844 */
[C---:B------:R-:W-:Y:S08]  /*11a70*/  HMMA.16816.F32 R72, R196.reuse, R172, R72 ;  /* 0x000000acc448723c */ /* 0x040ff00000001848 */
[-C--:B------:R-:W-:Y:S08]  /*11a80*/  HMMA.16816.F32 R76, R196, R174.reuse, R76 ;  /* 0x000000aec44c723c */ /* 0x080ff0000000184c */
[C---:B------:R-:W-:Y:S01]  /*11a90*/  HMMA.16816.F32 R80, R192.reuse, R174, R80 ;  /* 0x000000aec050723c */ /* 0x040fe20000001850 */
[----:B------:R-:W4:Y:S01]  /*11aa0*/  LDSM.16.M88.4 R172, [R212+0x2800] ;  /* 0x00280000d4ac783b */ /* 0x000f220000000200 */
[----:B------:R-:W-:Y:S05]  /*11ab0*/  DEPBAR.LE SB0, 0x0 ;  /* 0x000080000000791a */ /* 0x000fea0000000000 */
[----:B------:R-:W-:Y:S01]  /*11ac0*/  BAR.SYNC.DEFER_BLOCKING 0x0 ;  /* 0x0000000000007b1d */ /* 0x000fe20000010000 */
[-C--:B-1----:R-:W-:Y:S08]  /*11ad0*/  HMMA.16816.F32 R84, R192, R168.reuse, R84 ;  /* 0x000000a8c054723c */ /* 0x082ff00000001854 */
[C---:B------:R-:W-:Y:S08]  /*11ae0*/  HMMA.16816.F32 R88, R196.reuse, R168, R88 ;  /* 0x000000a8c458723c */ /* 0x040ff00000001858 */
[-C--:B------:R-:W-:Y:S08]  /*11af0*/  HMMA.16816.F32 R92, R196, R170.reuse, R92 ;  /* 0x000000aac45c723c */ /* 0x080ff0000000185c */
[----:B------:R-:W-:Y:S08]  /*11b00*/  HMMA.16816.F32 R96, R192, R170, R96 ;  /* 0x000000aac060723c */ /* 0x000ff00000001860 */
        /* <DEDUP_REMOVED lines=8> */
[-C--:B-----5:R-:W-:Y:S08]  /*11b90*/  HMMA.16816.F32 R36, R176, R200.reuse, R36 ;  /* 0x000000c8b024723c */ /* 0x0a0ff00000001824 */
[C---:B------:R-:W-:Y:S08]  /*11ba0*/  HMMA.16816.F32 R40, R184.reuse, R200, R40 ;  /* 0x000000c8b828723c */ /* 0x040ff00000001828 */
[-C--:B------:R-:W-:Y:S08]  /*11bb0*/  HMMA.16816.F32 R44, R184, R202.reuse, R44 ;  /* 0x000000cab82c723c */ /* 0x080ff0000000182c */
[C---:B------:R-:W-:Y:S08]  /*11bc0*/  HMMA.16816.F32 R48, R176.reuse, R202, R48 ;  /* 0x000000cab030723c */ /* 0x040ff00000001830 */
[-C--:B--2---:R-:W-:Y:S08]  /*11bd0*/  HMMA.16816.F32 R52, R176, R204.reuse, R52 ;  /* 0x000000ccb034723c */ /* 0x084ff00000001834 */
[C---:B------:R-:W-:Y:S08]  /*11be0*/  HMMA.16816.F32 R56, R184.reuse, R204, R56 ;  /* 0x000000ccb838723c */ /* 0x040ff00000001838 */
[-C--:B------:R-:W-:Y:S08]  /*11bf0*/  HMMA.16816.F32 R60, R184, R206.reuse, R60 ;  /* 0x000000ceb83c723c */ /* 0x080ff0000000183c */
[C---:B------:R-:W-:Y:S08]  /*11c00*/  HMMA.16816.F32 R64, R176.reuse, R206, R64 ;  /* 0x000000ceb040723c */ /* 0x040ff00000001840 */
[-C--:B---3--:R-:W-:Y:S08]  /*11c10*/  HMMA.16816.F32 R68, R176, R208.reuse, R68 ;  /* 0x000000d0b044723c */ /* 0x088ff00000001844 */
        /* <DEDUP_REMOVED lines=66> */
.L_x_547:
[----:B-1----:R-:W-:Y:S01]  /*12040*/  IMAD.MOV.U32 R174, RZ, RZ, R237 ;  /* 0x000000ffffae7224 */ /* 0x002fe200078e00ed */
[----:B------:R-:W-:Y:S01]  /*12050*/  PLOP3.LUT P1, PT, PT, PT, UP2, 0x80, 0x0 ;  /* 0x000000000000781c */ /* 0x000fe20003f2f028 */
[----:B------:R-:W0:Y:S01]  /*12060*/  LDGDEPBAR ;  /* 0x00000000000079af */ /* 0x000e220000000000 */
[----:B------:R-:W-:Y:S01]  /*12070*/  PLOP3.LUT P0, PT, PT, PT, UP2, 0x80, 0x0 ;  /* 0x000000000000781c */ /* 0x000fe20003f0f028 */
[----:B------:R-:W-:Y:S02]  /*12080*/  IMAD R169, R244, -0x60, RZ ;  /* 0xffffffa0f4a97824 */ /* 0x000fe400078e02ff */
[----:B------:R-:W-:Y:S02]  /*12090*/  IMAD.U32 R170, RZ, RZ, UR8 ;  /* 0x00000008ffaa7e24 */ /* 0x000fe4000f8e00ff */
[----:B------:R-:W-:Y:S06]  /*120a0*/  IMAD.IADD R3, R169, 0x1, -R238 ;  /* 0x00000001a9037824 */ /* 0x000fec00078e0aee */
[----:B------:R-:W-:Y:S05]  /*120b0*/  @P1 IMAD.HI.U32 R0, R237, c[0x0][0x2c8], RZ ;  /* 0x0000b200ed001a27 */ /* 0x000fea00078e00ff */
[----:B------:R-:W-:Y:S02]  /*120c0*/  @P0 SHF.R.U32.HI R174, RZ, c[0x0][0x2cc], R0 ;  /* 0x0000b300ffae0a19 */ /* 0x000fe40000011600 */
[----:B------:R-:W-:Y:S02]  /*120d0*/  PLOP3.LUT P0, PT, PT, PT, UP1, 0x40, 0x0 ;  /* 0x000000000000781c */ /* 0x000fe40003f0e818 */
[----:B------:R-:W-:Y:S01]  /*120e0*/  IADD3 R0, -R238, 0x1, R169 ;  /* 0x00000001ee007810 */ /* 0x000fe20007ffe1a9 */
[----:B------:R-:W1:Y:S03]  /*120f0*/  SHFL.IDX PT, R2, R174, RZ, 0x1c1f ;  /* 0x001c1fffae027589 */ /* 0x000e6600000e0000 */
[----:B------:R-:W-:Y:S04]  /*12100*/  IADD3 R170, R0, -c[0x0][0x168], R170 ;  /* 0x80005a0000aa7a10 */ /* 0x000fe80007ffe0aa */
        /* <DEDUP_REMOVED lines=20> */
.L_x_550:
[----:B------:R-:W-:Y:S04]  /*12250*/  MOV R0, c[0x0][0x32c] ;  /* 0x0000cb0000007a02 */ /* 0x000fe80000000f00 */
[----:B------:R-:W-:Y:S11]  /*12260*/  ISETP.NE.AND P0, PT, R0, 0x1, PT ;  /* 0x000000010000780c */ /* 0x000ff60003f05270 */
[----:B------:R-:W-:Y:S02]  /*12270*/  @!UPT UIADD3 URZ, URZ, URZ, URZ ;  /* 0x0000003f3f3ff290 */ /* 0x000fe4000fffe03f */
[----:B------:R-:W-:Y:S05]  /*12280*/  @P0 IMAD.HI.U32 R0, R2, c[0x0][0x330], RZ ;  /* 0x0000cc0002000a27 */ /* 0x000fea00078e00ff */
[----:B------:R-:W-:Y:S02]  /*12290*/  @P0 SHF.R.U32.HI R2, RZ, c[0x0][0x334], R0 ;  /* 0x0000cd00ff020a19 */ /* 0x000fe40000011600 */
.L_x_551:
[----:B------:R-:W-:Y:S05]  /*122a0*/  BSYNC B0 ;  /* 0x0000000000007941 */ /* 0x000fea0003800000 */
.L_x_549:
[----:B------:R-:W-:Y:S05]  /*122b0*/  IMAD R2, R2, c[0x0][0x32c], R3 ;  /* 0x0000cb0002027a24 */ /* 0x000fea00078e0203 */
[----:B------:R-:W-:Y:S02]  /*122c0*/  IADD3 R0, R2, c[0x0][0x32c], RZ ;  /* 0x0000cb0002007a10 */ /* 0x000fe40007ffe0ff */
[----:B------:R-:W-:Y:S02]  /*122d0*/  IMNMX R171, R171, R2, !PT ;  /* 0x00000002abab7217 */ /* 0x000fe40007800200 */
[----:B------:R-:W-:Y:S02]  /*122e0*/  IMNMX R177, R177, R0, PT ;  /* 0x00000000b1b17217 */ /* 0x000fe40003800200 */
.L_x_548:
        /* <DEDUP_REMOVED lines=20> */
.L_x_554:
[----:B------:R-:W-:Y:S04]  /*12430*/  MOV R0, 0x1 ;  /* 0x0000000100007802 */ /* 0x000fe80000000f00 */
[----:B------:R-:W-:Y:S11]  /*12440*/  ISETP.NE.AND P0, PT, R0, c[0x0][0x32c], PT ;  /* 0x0000cb0000007a0c */ /* 0x000ff60003f05270 */
[----:B------:R-:W-:Y:S02]  /*12450*/  @!UPT UIADD3 URZ, URZ, URZ, URZ ;  /* 0x0000003f3f3ff290 */ /* 0x000fe4000fffe03f */
[----:B------:R-:W-:Y:S05]  /*12460*/  @P0 IMAD.HI.U32 R0, R2, c[0x0][0x330], RZ ;  /* 0x0000cc0002000a27 */ /* 0x000fea00078e00ff */
[----:B------:R-:W-:Y:S02]  /*12470*/  @P0 SHF.R.U32.HI R2, RZ, c[0x0][0x334], R0 ;  /* 0x0000cd00ff020a19 */ /* 0x000fe40000011600 */
.L_x_555:
[----:B------:R-:W-:Y:S05]  /*12480*/  BSYNC B0 ;  /* 0x0000000000007941 */ /* 0x000fea0003800000 */
.L_x_553:
[----:B------:R-:W-:Y:S05]  /*12490*/  IMAD R2, R2, c[0x0][0x32c], R3 ;  /* 0x0000cb0002027a24 */ /* 0x000fea00078e0203 */
[----:B------:R-:W-:Y:S02]  /*124a0*/  IADD3 R0, R2, c[0x0][0x32c], RZ ;  /* 0x0000cb0002007a10 */ /* 0x000fe40007ffe0ff */
[----:B------:R-:W-:Y:S02]  /*124b0*/  IMNMX R180, R180, R2, !PT ;  /* 0x00000002b4b47217 */ /* 0x000fe40007800200 */
[----:B------:R-:W-:Y:S02]  /*124c0*/  IMNMX R182, R182, R0, PT ;  /* 0x00000000b6b67217 */ /* 0x000fe40003800200 */
.L_x_552:
[C---:B------:R-:W-:Y:S02]  /*124d0*/  ISETP.GE.AND P0, PT, R169.reuse, 0x2, PT ;  /* 0x00000002a900780c */ /* 0x040fe40003f06270 */
[----:B------:R-:W-:Y:S02]  /*124e0*/  ISETP.GE.AND P2, PT, R169, 0xa, PT ;  /* 0x0000000aa900780c */ /* 0x000fe40003f46270 */
[----:B------:R-:W-:Y:S02]  /*124f0*/  P2R R181, PR, RZ, 0x1 ;  /* 0x00000001ffb57803 */ /* 0x000fe40000000000 */
[----:B------:R-:W-:Y:S02]  /*12500*/  ISETP.GT.AND P0, PT, R171, 0x1, !P0 ;  /* 0x00000001ab00780c */ /* 0x000fe40004704270 */
[----:B------:R-:W-:Y:S02]  /*12510*/  ISETP.GE.AND P1, PT, R169, 0x9, PT ;  /* 0x00000009a900780c */ /* 0x000fe40003f26270 */
[----:B------:R-:W-:Y:S02]  /*12520*/  ISETP.LT.OR P0, PT, R177, 0x2, P0 ;  /* 0x00000002b100780c */ /* 0x000fe40000701670 */
[----:B------:R-:W-:Y:S02]  /*12530*/  P2R R179, PR, RZ, 0x2 ;  /* 0x00000002ffb37803 */ /* 0x000fe40000000000 */
[----:B------:R-:W-:Y:S02]  /*12540*/  FSEL R2, R5, -INF , !P0 ;  /* 0xff80000005027808 */ /* 0x000fe40004000000 */
[C---:B------:R-:W-:Y:S02]  /*12550*/  ISETP.GT.AND P0, PT, R171.reuse, 0x9, !P2 ;  /* 0x00000009ab00780c */ /* 0x040fe40005704270 */
[----:B------:R-:W-:Y:S02]  /*12560*/  ISETP.GT.AND P1, PT, R171, 0x8, !P1 ;  /* 0x00000008ab00780c */ /* 0x000fe40004f24270 */
[----:B------:R-:W-:Y:S02]  /*12570*/  P2R R183, PR, RZ, 0x4 ;  /* 0x00000004ffb77803 */ /* 0x000fe40000000000 */
[----:B------:R-:W-:Y:S02]  /*12580*/  ISETP.LT.OR P0, PT, R177, 0xa, P0 ;  /* 0x0000000ab100780c */ /* 0x000fe40000701670 */
[----:B------:R-:W-:Y:S02]  /*12590*/  ISETP.GE.AND P2, PT, R169, 0x11, PT ;  /* 0x00000011a900780c */ /* 0x000fe40003f46270 */
[----:B------:R-:W-:Y:S02]  /*125a0*/  ISETP.LT.OR P1, PT, R177, 0x9, P1 ;  /* 0x00000009b100780c */ /* 0x000fe40000f21670 */
[----:B------:R-:W-:Y:S02]  /*125b0*/  FSEL R0, R17, -INF , !P0 ;  /* 0xff80000011007808 */ /* 0x000fe40004000000 */
[----:B------:R-:W-:Y:S02]  /*125c0*/  ISETP.GT.AND P0, PT, R171, 0x10, !P2 ;  /* 0x00000010ab00780c */ /* 0x000fe40005704270 */
[----:B------:R-:W-:Y:S02]  /*125d0*/  FSEL R5, R16, -INF , !P1 ;  /* 0xff80000010057808 */ /* 0x000fe40004800000 */
[----:B------:R-:W-:Y:S02]  /*125e0*/  ISETP.LT.OR P0, PT, R177, 0x11, P0 ;  /* 0x00000011b100780c */ /* 0x000fe40000701670 */
[----:B------:R-:W-:Y:S02]  /*125f0*/  ISETP.GE.AND P1, PT, R169, 0x12, PT ;  /* 0x00000012a900780c */ /* 0x000fe40003f26270 */
[----:B------:R-:W-:Y:S02]  /*12600*/  FSEL R20, R20, -INF , !P0 ;  /* 0xff80000014147808 */ /* 0x000fe40004000000 */
[----:B------:R-:W-:Y:S02]  /*12610*/  ISETP.GT.AND P0, PT, R171, 0x11, !P1 ;  /* 0x00000011ab00780c */ /* 0x000fe40004f04270 */
[----:B------:R-:W-:Y:S02]  /*12620*/  P2R R245, PR, RZ, 0x2 ;  /* 0x00000002fff57803 */ /* 0x000fe40000000000 */
[----:B------:R-:W-:Y:S02]  /*12630*/  ISETP.LT.OR P0, PT, R177, 0x12, P0 ;  /* 0x00000012b100780c */ /* 0x000fe40000701670 */
[----:B------:R-:W-:Y:S02]  /*12640*/  ISETP.GE.AND P1, PT, R169, 0x19, PT ;  /* 0x00000019a900780c */ /* 0x000fe40003f26270 */
[----:B------:R-:W-:Y:S02]  /*12650*/  FSEL R16, R21, -INF , !P0 ;  /* 0xff80000015107808 */ /* 0x000fe40004000000 */
[----:B------:R-:W-:Y:S02]  /*12660*/  ISETP.GT.AND P0, PT, R171, 0x18, !P1 ;  /* 0x00000018ab00780c */ /* 0x000fe40004f04270 */
[----:B------:R-:W-:Y:S01]  /*12670*/  P2R R211, PR, RZ, 0x2 ;  /* 0x00000002ffd37803 */ /* 0x000fe20000000000 */
[----:B------:R1:W-:Y:S01]  /*12680*/  STL [R1+0x8], R16 ;  /* 0x0000081001007387 */ /* 0x0003e20000100800 */
[----:B------:R-:W-:Y:S02]  /*12690*/  ISETP.LT.OR P0, PT, R177, 0x19, P0 ;  /* 0x00000019b100780c */ /* 0x000fe40000701670 */
[C---:B------:R-:W-:Y:S02]  /*126a0*/  ISETP.GE.AND P1, PT, R169.reuse, 0x1a, PT ;  /* 0x0000001aa900780c */ /* 0x040fe40003f26270 */
[C---:B------:R-:W-:Y:S02]  /*126b0*/  ISETP.GE.AND P6, PT, R169.reuse, 0x52, PT ;  /* 0x00000052a900780c */ /* 0x040fe40003fc6270 */
[----:B------:R-:W-:Y:S02]  /*126c0*/  P2R R209, PR, RZ, 0x2 ;  /* 0x00000002ffd17803 */ /* 0x000fe40000000000 */
[C---:B------:R-:W-:Y:S02]  /*126d0*/  ISETP.GE.AND P5, PT, R169.reuse, 0x59, PT ;  /* 0x00000059a900780c */ /* 0x040fe40003fa6270 */
[----:B------:R-:W-:Y:S02]  /*126e0*/  P2R R249, PR, RZ, 0x4 ;  /* 0x00000004fff97803 */ /* 0x000fe40000000000 */
[----:B------:R-:W-:Y:S02]  /*126f0*/  ISETP.GE.AND P2, PT, R169, 0x1, PT ;  /* 0x00000001a900780c */ /* 0x000fe40003f46270 */
[----:B-1----:R-:W-:Y:S02]  /*12700*/  FSEL R16, R32, -INF , !P0 ;  /* 0xff80000020107808 */ /* 0x002fe40004000000 */
[----:B------:R-:W-:Y:S02]  /*12710*/  ISETP.GT.AND P0, PT, R171, 0x19, !P1 ;  /* 0x00000019ab00780c */ /* 0x000fe40004f04270 */
[----:B------:R-:W-:Y:S02]  /*12720*/  ISETP.GE.AND P1, PT, R169, 0x21, PT ;  /* 0x00000021a900780c */ /* 0x000fe40003f26270 */
[----:B------:R-:W-:Y:S02]  /*12730*/  ISETP.LT.OR P0, PT, R177, 0x1a, P0 ;  /* 0x0000001ab100780c */ /* 0x000fe40000701670 */
[----:B------:R-:W-:Y:S02]  /*12740*/  P2R R203, PR, RZ, 0x2 ;  /* 0x00000002ffcb7803 */ /* 0x000fe40000000000 */
        /* <DEDUP_REMOVED lines=9> */
[----:B------:R-:W-:Y:S01]  /*127e0*/  STL [R1], R17 ;  /* 0x0000001101007387 */ /* 0x000fe20000100800 */
[----:B------:R-:W-:Y:S02]  /*127f0*/  ISETP.LT.OR P0, PT, R177, 0x22, P0 ;  /* 0x00000022b100780c */ /* 0x000fe40000701670 */
[----:B------:R-:W-:Y:S01]  /*12800*/  P2R R208, PR, RZ, 0x2 ;  /* 0x00000002ffd07803 */ /* 0x000fe20000000000 */
[----:B------:R-:W1:Y:S01]  /*12810*/  SHFL.IDX PT, R17, R174, 0x2, 0x1c1f ;  /* 0x005c1f00ae117f89 */ /* 0x000e6200000e0000 */
        /* <DEDUP_REMOVED lines=13> */
[----:B------:R-:W-:Y:S04]  /*128f0*/  ISETP.LT.OR P0, PT, R177, 0x31, P0 ;  /* 0x00000031b100780c */ /* 0x000fe80000701670 */
[----:B------:R-:W-:Y:S02]  /*12900*/  FSEL R201, R52, -INF , !P0 ;  /* 0xff80000034c97808 */ /* 0x000fe40004000000 */
[----:B------:R-:W-:Y:S02]  /*12910*/  ISETP.GT.AND P0, PT, R171, 0x31, !P1 ;  /* 0x00000031ab00780c */ /* 0x000fe40004f04270 */
[----:B------:R-:W-:Y:S02]  /*12920*/  P2R R52, PR, RZ, 0x2 ;  /* 0x00000002ff347803 */ /* 0x000fe40000000000 */
        /* <DEDUP_REMOVED lines=22> */
[----:B------:R-:W-:Y:S01]  /*12a90*/  FSEL R185, R69, -INF , !P0 ;  /* 0xff80000045b97808 */ /* 0x000fe20004000000 */
[--C-:B-1----:R-:W-:Y:S01]  /*12aa0*/  IMAD.IADD R69, R170, 0x1, R17.reuse ;  /* 0x00000001aa457824 */ /* 0x102fe200078e0211 */
[----:B------:R-:W-:Y:S02]  /*12ab0*/  ISETP.GT.AND P0, PT, R171, 0x48, !P1 ;  /* 0x00000048ab00780c */ /* 0x000fe40004f04270 */
[----:B------:R-:W-:Y:S02]  /*12ac0*/  P2R R32, PR, RZ, 0x2 ;  /* 0x00000002ff207803 */ /* 0x000fe40000000000 */
[----:B------:R-:W-:Y:S02]  /*12ad0*/  ISETP.LT.OR P0, PT, R177, 0x49, P0 ;  /* 0x00000049b100780c */ /* 0x000fe40000701670 */
[----:B------:R-:W-:Y:S02]  /*12ae0*/  ISETP.GE.AND P1, PT, R169, 0x4a, PT ;  /* 0x0000004aa900780c */ /* 0x000fe40003f26270 */
[----:B------:R-:W-:Y:S01]  /*12af0*/  FSEL R176, R80, -INF , !P0 ;  /* 0xff80000050b07808 */ /* 0x000fe20004000000 */
[----:B------:R-:W-:Y:S01]  /*12b00*/  IMAD.IADD R80, R173, 0x1, R17 ;  /* 0x00000001ad507824 */ /* 0x000fe200078e0211 */
[----:B------:R-:W-:Y:S02]  /*12b10*/  ISETP.GT.AND P0, PT, R171, 0x49, !P1 ;  /* 0x00000049ab00780c */ /* 0x000fe40004f04270 */
[----:B------:R-:W-:Y:S02]  /*12b20*/  P2R R21, PR, RZ, 0x2 ;  /* 0x00000002ff157803 */ /* 0x000fe40000000000 */
[----:B------:R-:W-:Y:S02]  /*12b30*/  ISETP.LT.OR P0, PT, R177, 0x4a, P0 ;  /* 0x0000004ab100780c */ /* 0x000fe40000701670 */
[----:B------:R-:W-:Y:S02]  /*12b40*/  ISETP.GE.AND P1, PT, R169, 0x51, PT ;  /* 0x00000051a900780c */ /* 0x000fe40003f26270 */
[----:B------:R-:W-:Y:S02]  /*12b50*/  FSEL R175, R81, -INF , !P0 ;  /* 0xff80000051af7808 */ /* 0x000fe40004000000 */
[----:B------:R-:W-:Y:S02]  /*12b60*/  ISETP.GT.AND P0, PT, R171, 0x50, !P1 ;  /* 0x00000050ab00780c */ /* 0x000fe40004f04270 */
[----:B------:R-:W-:Y:S02]  /*12b70*/  P2R R68, PR, RZ, 0x4 ;  /* 0x00000004ff447803 */ /* 0x000fe40000000000 */
        /* <DEDUP_REMOVED lines=11> */
[----:B------:R-:W-:Y:S04]  /*12c30*/  ISETP.GE.AND P0, PT, R169, 0x5a, PT ;  /* 0x0000005aa900780c */ /* 0x000fe80003f06270 */
        /* <DEDUP_REMOVED lines=21> */
.L_x_558:
[----:B------:R-:W-:Y:S04]  /*12d90*/  MOV R4, c[0x0][0x32c] ;  /* 0x0000cb0000047a02 */ /* 0x000fe80000000f00 */
[----:B------:R-:W-:Y:S11]  /*12da0*/  ISETP.NE.AND P2, PT, R4, 0x1, PT ;  /* 0x000000010400780c */ /* 0x000ff60003f45270 */
[----:B------:R-:W-:Y:S02]  /*12db0*/  @!UPT UIADD3 URZ, URZ, URZ, URZ ;  /* 0x0000003f3f3ff290 */ /* 0x000fe4000fffe03f */
[----:B------:R-:W-:Y:S05]  /*12dc0*/  @P2 IMAD.HI.U32 R4, R17, c[0x0][0x330], RZ ;  /* 0x0000cc0011042a27 */ /* 0x000fea00078e00ff */
[----:B------:R-:W-:Y:S02]  /*12dd0*/  @P2 SHF.R.U32.HI R17, RZ, c[0x0][0x334], R4 ;  /* 0x0000cd00ff112a19 */ /* 0x000fe40000011604 */
.L_x_559:
[----:B------:R-:W-:Y:S05]  /*12de0*/  BSYNC B0 ;  /* 0x0000000000007941 */ /* 0x000fea0003800000 */
.L_x_557:
[----:B------:R-:W-:Y:S05]  /*12df0*/  IMAD R17, R17, c[0x0][0x32c], R3 ;  /* 0x0000cb0011117a24 */ /* 0x000fea00078e0203 */
[----:B------:R-:W-:Y:S02]  /*12e00*/  IADD3 R4, R17, c[0x0][0x32c], RZ ;  /* 0x0000cb0011047a10 */ /* 0x000fe40007ffe0ff */
[----:B------:R-:W-:Y:S02]  /*12e10*/  IMNMX R69, R69, R17, !PT ;  /* 0x0000001145457217 */ /* 0x000fe40007800200 */
[----:B------:R-:W-:Y:S02]  /*12e20*/  IMNMX R80, R80, R4, PT ;  /* 0x0000000450507217 */ /* 0x000fe40003800200 */
.L_x_556:
[----:B------:R-:W-:Y:S02]  /*12e30*/  ISETP.NE.AND P2, PT, R179, RZ, PT ;  /* 0x000000ffb300720c */ /* 0x000fe40003f45270 */
[----:B------:R-:W-:Y:S02]  /*12e40*/  P2R R84, PR, RZ, 0x10 ;  /* 0x00000010ff547803 */ /* 0x000fe40000000000 */
[----:B------:R-:W-:Y:S02]  /*12e50*/  ISETP.GT.AND P2, PT, R180, 0x8, !P2 ;  /* 0x00000008b400780c */ /* 0x000fe40005744270 */
[----:B------:R-:W-:Y:S02]  /*12e60*/  ISETP.NE.AND P4, PT, R32, RZ, PT ;  /* 0x000000ff2000720c */ /* 0x000fe40003f85270 */
[----:B------:R-:W-:Y:S02]  /*12e70*/  ISETP.LT.OR P2, PT, R182, 0x9, P2 ;  /* 0x00000009b600780c */ /* 0x000fe40001741670 */
[----:B------:R-:W-:Y:S02]  /*12e80*/  P2R R81, PR, RZ, 0x8 ;  /* 0x00000008ff517803 */ /* 0x000fe40000000000 */
[----:B------:R-:W-:Y:S02]  /*12e90*/  FSEL R4, R18, -INF , !P2 ;  /* 0xff80000012047808 */ /* 0x000fe40005000000 */
[----:B------:R-:W-:Y:S02]  /*12ea0*/  ISETP.NE.AND P2, PT, R183, RZ, PT ;  /* 0x000000ffb700720c */ /* 0x000fe40003f45270 */
[----:B------:R-:W-:Y:S02]  /*12eb0*/  ISETP.NE.AND P3, PT, R21, RZ, PT ;  /* 0x000000ff1500720c */ /* 0x000fe40003f65270 */
[----:B------:R-:W-:Y:S04]  /*12ec0*/  ISETP.GT.AND P2, PT, R180, 0x9, !P2 ;  /* 0x00000009b400780c */ /* 0x000fe80005744270 */
[----:B------:R-:W-:Y:S04]  /*12ed0*/  ISETP.LT.OR P2, PT, R182, 0xa, P2 ;  /* 0x0000000ab600780c */ /* 0x000fe80001741670 */
[----:B------:R-:W-:Y:S02]  /*12ee0*/  FSEL R19, R19, -INF , !P2 ;  /* 0xff80000013137808 */ /* 0x000fe40005000000 */
[----:B------:R-:W-:Y:S04]  /*12ef0*/  ISETP.NE.AND P2, PT, R249, RZ, PT ;  /* 0x000000fff900720c */ /* 0x000fe80003f45270 */
[----:B------:R-:W-:Y:S04]  /*12f00*/  ISETP.GT.AND P2, PT, R180, 0x10, !P2 ;  /* 0x00000010b400780c */ /* 0x000fe80005744270 */
[----:B------:R-:W-:Y:S04]  /*12f10*/  ISETP.LT.OR P2, PT, R182, 0x11, P2 ;  /* 0x00000011b600780c */ /* 0x000fe80001741670 */
[----:B------:R-:W-:Y:S02]  /*12f20*/  FSEL R18, R22, -INF , !P2 ;  /* 0xff80000016127808 */ /* 0x000fe40005000000 */
[----:B------:R-:W-:Y:S02]  /*12f30*/  ISETP.NE.AND P2, PT, R245, RZ, PT ;  /* 0x000000fff500720c */ /* 0x000fe40003f45270 */
[----:B------:R-:W-:Y:S02]  /*12f40*/  P2R R22, PR, RZ, 0x10 ;  /* 0x00000010ff167803 */ /* 0x000fe40000000000 */
        /* <DEDUP_REMOVED lines=53> */
[----:B------:R-:W-:Y:S02]  /*132a0*/  ISETP.GT.AND P2, PT, R180, 0x48, !P4 ;  /* 0x00000048b400780c */ /* 0x000fe40006744270 */
[----:B------:R-:W-:Y:S02]  /*132b0*/  ISETP.NE.AND P4, PT, R68, RZ, PT ;  /* 0x000000ff4400720c */ /* 0x000fe40003f85270 */
        /* <DEDUP_REMOVED lines=11> */
[----:B------:R-:W-:Y:S04]  /*13370*/  ISETP.NE.AND P2, PT, R181, RZ, PT ;  /* 0x000000ffb500720c */ /* 0x000fe80003f45270 */
[----:B------:R-:W-:Y:S04]  /*13380*/  ISETP.GT.AND P2, PT, R180, 0x1, !P2 ;  /* 0x00000001b400780c */ /* 0x000fe80005744270 */
[----:B------:R-:W-:Y:S04]  /*13390*/  ISETP.LT.OR P2, PT, R182, 0x2, P2 ;  /* 0x00000002b600780c */ /* 0x000fe80001741670 */
[----:B------:R-:W-:Y:S02]  /*133a0*/  FSEL R7, R7, -INF , !P2 ;  /* 0xff80000007077808 */ /* 0x000fe40005000000 */
[----:B------:R-:W-:Y:S04]  /*133b0*/  ISETP.GT.AND P2, PT, R180, RZ, !P4 ;  /* 0x000000ffb400720c */ /* 0x000fe80006744270 */
        /* <DEDUP_REMOVED lines=8> */
[----:B------:R-:W-:Y:S02]  /*13440*/  ISETP.GT.AND P2, PT, R69, RZ, !P4 ;  /* 0x000000ff4500720c */ /* 0x000fe40006744270 */
[----:B------:R-:W-:Y:S01]  /*13450*/  ISETP.NE.AND P4, PT, R22, RZ, PT ;  /* 0x000000ff1600720c */ /* 0x000fe20003f85270 */
[----:B------:R-:W-:Y:S01]  /*13460*/  IMAD.IADD R22, R173, 0x1, R23 ;  /* 0x00000001ad167824 */ /* 0x000fe200078e0217 */
        /* <DEDUP_REMOVED lines=74> */
[----:B------:R-:W-:Y:S02]  /*13910*/  ISETP.GT.AND P2, PT, R69, 0x49, !P3 ;  /* 0x000000494500780c */ /* 0x000fe40005f44270 */
[----:B------:R-:W-:Y:S02]  /*13920*/  ISETP.NE.AND P3, PT, R81, RZ, PT ;  /* 0x000000ff5100720c */ /* 0x000fe40003f65270 */
        /* <DEDUP_REMOVED lines=32> */
.L_x_562:
[----:B------:R-:W-:Y:S04]  /*13b30*/  MOV R23, c[0x0][0x32c] ;  /* 0x0000cb0000177a02 */ /* 0x000fe80000000f00 */
[----:B------:R-:W-:Y:S11]  /*13b40*/  ISETP.NE.AND P2, PT, R23, 0x1, PT ;  /* 0x000000011700780c */ /* 0x000ff60003f45270 */
[----:B------:R-:W-:Y:S02]  /*13b50*/  @!UPT UIADD3 URZ, URZ, URZ, URZ ;  /* 0x0000003f3f3ff290 */ /* 0x000fe4000fffe03f */
[----:B------:R-:W-:Y:S05]  /*13b60*/  @P2 IMAD.HI.U32 R23, R24, c[0x0][0x330], RZ ;  /* 0x0000cc0018172a27 */ /* 0x000fea00078e00ff */
[----:B------:R-:W-:Y:S02]  /*13b70*/  @P2 SHF.R.U32.HI R24, RZ, c[0x0][0x334], R23 ;  /* 0x0000cd00ff182a19 */ /* 0x000fe40000011617 */
.L_x_563:
[----:B------:R-:W-:Y:S05]  /*13b80*/  BSYNC B0 ;  /* 0x0000000000007941 */ /* 0x000fea0003800000 */
.L_x_561:
[----:B------:R-:W-:Y:S05]  /*13b90*/  IMAD R3, R24, c[0x0][0x32c], R3 ;  /* 0x0000cb0018037a24 */ /* 0x000fea00078e0203 */
[----:B------:R-:W-:Y:S02]  /*13ba0*/  IADD3 R23, R3, c[0x0][0x32c], RZ ;  /* 0x0000cb0003177a10 */ /* 0x000fe40007ffe0ff */
[----:B------:R-:W-:Y:S02]  /*13bb0*/  IMNMX R170, R170, R3, !PT ;  /* 0x00000003aaaa7217 */ /* 0x000fe40007800200 */
[----:B------:R-:W-:Y:S02]  /*13bc0*/  IMNMX R22, R22, R23, PT ;  /* 0x0000001716167217 */ /* 0x000fe40003800200 */
.L_x_560:
[----:B------:R-:W2:Y:S01]  /*13bd0*/  LDL.LU R39, [R1+0x4] ;  /* 0x0000040001277983 */ /* 0x000ea20000300800 */
[----:B------:R-:W-:Y:S02]  /*13be0*/  ISETP.NE.AND P2, PT, R68, RZ, PT ;  /* 0x000000ff4400720c */ /* 0x000fe40003f45270 */
[----:B------:R-:W-:Y:S01]  /*13bf0*/  FMNMX.FTZ R24, R6, R166, !PT ;  /* 0x000000a606187209 */ /* 0x000fe20007810000 */
[----:B------:R-:W3:Y:S01]  /*13c00*/  LDL.LU R34, [R1+0x8] ;  /* 0x0000080001227983 */ /* 0x000ee20000300800 */
[----:B------:R-:W-:Y:S02]  /*13c10*/  ISETP.GT.AND P2, PT, R170, RZ, !P2 ;  /* 0x000000ffaa00720c */ /* 0x000fe40005744270 */
[----:B------:R-:W-:Y:S01]  /*13c20*/  FMNMX.FTZ R24, R7, R24, !PT ;  /* 0x0000001807187209 */ /* 0x000fe20007810000 */
[----:B------:R-:W4:Y:S01]  /*13c30*/  LDL.LU R3, [R1] ;  /* 0x0000000001037983 */ /* 0x000f220000300800 */
        /* <DEDUP_REMOVED lines=29> */
[----:B------:R-:W-:Y:S02]  /*13e10*/  MOV R56, R28 ;  /* 0x0000001c00387202 */ /* 0x000fe40000000f00 */
[----:B------:R-:W-:Y:S02]  /*13e20*/  FSEL R61, R26, -INF , !P2 ;  /* 0xff8000001a3d7808 */ /* 0x000fe40005000000 */
[----:B------:R-:W-:Y:S02]  /*13e30*/  ISETP.NE.AND P2, PT, R245, RZ, PT ;  /* 0x000000fff500720c */ /* 0x000fe40003f45270 */
[----:B------:R-:W-:Y:S02]  /*13e40*/  MOV R28, R85 ;  /* 0x00000055001c7202 */ /* 0x000fe40000000f00 */
[----:B------:R-:W-:Y:S02]  /*13e50*/  ISETP.GT.AND P2, PT, R170, 0x11, !P2 ;  /* 0x00000011aa00780c */ /* 0x000fe40005744270 */
[----:B------:R-:W-:Y:S02]  /*13e60*/  FMNMX.FTZ R24, R248, R24, !PT ;  /* 0x00000018f8187209 */ /* 0x000fe40007810000 */
[----:B------:R-:W-:Y:S02]  /*13e70*/  ISETP.LT.OR P2, PT, R22, 0x12, P2 ;  /* 0x000000121600780c */ /* 0x000fe40001741670 */
[----:B------:R-:W-:Y:S02]  /*13e80*/  MOV R57, R25 ;  /* 0x0000001900397202 */ /* 0x000fe40000000f00 */
        /* <DEDUP_REMOVED lines=25> */
[----:B------:R-:W-:Y:S01]  /*14020*/  FMNMX.FTZ R26, R10, R164, !PT ;  /* 0x000000a40a1a7209 */ /* 0x000fe20007810000 */
[----:B------:R-:W1:Y:S01]  /*14030*/  SHFL.BFLY PT, R25, R24, 0x2, 0x1f ;  /* 0x0c401f0018197f89 */ /* 0x000e6200000e0000 */
        /* <DEDUP_REMOVED lines=25> */
[C---:B------:R-:W-:Y:S02]  /*141d0*/  ISETP.GT.AND P1, PT, R170.reuse, 0x50, !P1 ;  /* 0x00000050aa00780c */ /* 0x040fe40004f24270 */
[----:B------:R-:W-:Y:S02]  /*141e0*/  ISETP.GT.AND P2, PT, R170, 0x31, !P2 ;  /* 0x00000031aa00780c */ /* 0x000fe40005744270 */
[C---:B------:R-:W-:Y:S02]  /*141f0*/  ISETP.LT.OR P1, PT, R22.reuse, 0x51, P1 ;  /* 0x000000511600780c */ /* 0x040fe40000f21670 */
[----:B------:R-:W-:Y:S02]  /*14200*/  ISETP.LT.OR P2, PT, R22, 0x32, P2 ;  /* 0x000000321600780c */ /* 0x000fe40001741670 */
[----:B------:R-:W-:Y:S02]  /*14210*/  ISETP.GT.AND P6, PT, R170, 0x51, !P6 ;  /* 0x00000051aa00780c */ /* 0x000fe400077c4270 */
[----:B------:R-:W-:Y:S02]  /*14220*/  FSEL R245, R59, -INF , !P2 ;  /* 0xff8000003bf57808 */ /* 0x000fe40005000000 */
[----:B------:R-:W-:Y:S02]  /*14230*/  ISETP.NE.AND P2, PT, R49, RZ, PT ;  /* 0x000000ff3100720c */ /* 0x000fe40003f45270 */
[----:B------:R-:W-:Y:S02]  /*14240*/  ISETP.LT.OR P6, PT, R22, 0x52, P6 ;  /* 0x000000521600780c */ /* 0x000fe400037c1670 */
[C---:B------:R-:W-:Y:S02]  /*14250*/  ISETP.GT.AND P2, PT, R170.reuse, 0x38, !P2 ;  /* 0x00000038aa00780c */ /* 0x040fe40005744270 */
[----:B------:R-:W-:Y:S02]  /*14260*/  ISETP.GT.AND P5, PT, R170, 0x58, !P5 ;  /* 0x00000058aa00780c */ /* 0x000fe40006fa4270 */
[C---:B------:R-:W-:Y:S02]  /*14270*/  ISETP.LT.OR P2, PT, R22.reuse, 0x39, P2 ;  /* 0x000000391600780c */ /* 0x040fe40001741670 */
[----:B------:R-:W-:Y:S02]  /*14280*/  ISETP.LT.OR P5, PT, R22, 0x59, P5 ;  /* 0x000000591600780c */ /* 0x000fe40002fa1670 */
[----:B------:R-:W-:Y:S02]  /*14290*/  FSEL R209, R62, -INF , !P2 ;  /* 0xff8000003ed17808 */ /* 0x000fe40005000000 */
[----:B------:R-:W-:Y:S02]  /*142a0*/  ISETP.NE.AND P2, PT, R48, RZ, PT ;  /* 0x000000ff3000720c */ /* 0x000fe40003f45270 */
[C---:B------:R-:W-:Y:S02]  /*142b0*/  ISETP.GT.AND P0, PT, R170.reuse, 0x59, !P0 ;  /* 0x00000059aa00780c */ /* 0x040fe40004704270 */
[----:B------:R-:W-:Y:S02]  /*142c0*/  ISETP.GT.AND P2, PT, R170, 0x39, !P2 ;  /* 0x00000039aa00780c */ /* 0x000fe40005744270 */
[C---:B------:R-:W-:Y:S02]  /*142d0*/  ISETP.LT.OR P0, PT, R22.reuse, 0x5a, P0 ;  /* 0x0000005a1600780c */ /* 0x040fe40000701670 */
[----:B------:R-:W-:Y:S02]  /*142e0*/  ISETP.LT.OR P2, PT, R22, 0x3a, P2 ;  /* 0x0000003a1600780c */ /* 0x000fe40001741670 */
[----:B------:R-:W-:Y:S02]  /*142f0*/  FSEL R90, R90, -INF , !P1 ;  /* 0xff8000005a5a7808 */ /* 0x000fe40004800000 */
[----:B------:R-:W-:Y:S02]  /*14300*/  FSEL R206, R63, -INF , !P2 ;  /* 0xff8000003fce7808 */ /* 0x000fe40005000000 */
[----:B------:R-:W-:Y:S02]  /*14310*/  ISETP.NE.AND P2, PT, R37, RZ, PT ;  /* 0x000000ff2500720c */ /* 0x000fe40003f45270 */
[----:B------:R-:W-:Y:S02]  /*14320*/  FSEL R91, R91, -INF , !P6 ;  /* 0xff8000005b5b7808 */ /* 0x000fe40007000000 */
[----:B------:R-:W-:Y:S02]  /*14330*/  ISETP.GT.AND P2, PT, R170, 0x40, !P2 ;  /* 0x00000040aa00780c */ /* 0x000fe40005744270 */
[----:B------:R-:W-:Y:S02]  /*14340*/  FSEL R94, R94, -INF , !P5 ;  /* 0xff8000005e5e7808 */ /* 0x000fe40006800000 */
[----:B------:R-:W-:Y:S02]  /*14350*/  ISETP.LT.OR P2, PT, R22, 0x41, P2 ;  /* 0x000000411600780c */ /* 0x000fe40001741670 */
[----:B------:R-:W-:Y:S02]  /*14360*/  FSEL R45, R95, -INF , !P0 ;  /* 0xff8000005f2d7808 */ /* 0x000fe40004000000 */
[----:B------:R-:W-:Y:S02]  /*14370*/  FSEL R187, R74, -INF , !P2 ;  /* 0xff8000004abb7808 */ /* 0x000fe40005000000 */
[----:B------:R-:W-:Y:S02]  /*14380*/  ISETP.NE.AND P2, PT, R33, RZ, PT ;  /* 0x000000ff2100720c */ /* 0x000fe40003f45270 */
[----:B------:R-:W-:Y:S02]  /*14390*/  FMNMX.FTZ R26, R211, R26, !PT ;  /* 0x0000001ad31a7209 */ /* 0x000fe40007810000 */
[----:B------:R-:W-:Y:S02]  /*143a0*/  ISETP.GT.AND P2, PT, R170, 0x41, !P2 ;  /* 0x00000041aa00780c */ /* 0x000fe40005744270 */
[----:B------:R-:W-:Y:S02]  /*143b0*/  FMNMX.FTZ R26, R249, R26, !PT ;  /* 0x0000001af91a7209 */ /* 0x000fe40007810000 */
[----:B------:R-:W-:Y:S04]  /*143c0*/  ISETP.LT.OR P2, PT, R22, 0x42, P2 ;  /* 0x000000421600780c */ /* 0x000fe80001741670 */
[----:B------:R-:W-:Y:S02]  /*143d0*/  FSEL R183, R75, -INF , !P2 ;  /* 0xff8000004bb77808 */ /* 0x000fe40005000000 */
[----:B------:R-:W-:Y:S04]  /*143e0*/  ISETP.NE.AND P2, PT, R32, RZ, PT ;  /* 0x000000ff2000720c */ /* 0x000fe80003f45270 */
[----:B------:R-:W-:Y:S04]  /*143f0*/  ISETP.GT.AND P2, PT, R170, 0x48, !P2 ;  /* 0x00000048aa00780c */ /* 0x000fe80005744270 */
[----:B------:R-:W-:Y:S04]  /*14400*/  ISETP.LT.OR P2, PT, R22, 0x49, P2 ;  /* 0x000000491600780c */ /* 0x000fe80001741670 */
        /* <DEDUP_REMOVED lines=8> */
[----:B------:R-:W-:Y:S04]  /*14490*/  FMNMX.FTZ R21, R13, R21, !PT ;  /* 0x000000150d157209 */ /* 0x000fe80007810000 */
[----:B------:R-:W-:Y:S04]  /*144a0*/  FMNMX.FTZ R21, R28, R21, !PT ;  /* 0x000000151c157209 */ /* 0x000fe80007810000 */
[----:B------:R-:W-:Y:S04]  /*144b0*/  FMNMX.FTZ R21, R57, R21, !PT ;  /* 0x0000001539157209 */ /* 0x000fe80007810000 */
[----:B------:R-:W-:Y:S04]  /*144c0*/  FMNMX.FTZ R21, R56, R21, !PT ;  /* 0x0000001538157209 */ /* 0x000fe80007810000 */
[----:B------:R-:W-:Y:S04]  /*144d0*/  FMNMX.FTZ R21, R38, R21, !PT ;  /* 0x0000001526157209 */ /* 0x000fe80007810000 */
[----:B------:R-:W-:Y:S04]  /*144e0*/  FMNMX.FTZ R21, R195, R21, !PT ;  /* 0x00000015c3157209 */ /* 0x000fe80007810000 */
[----:B------:R-:W-:Y:S02]  /*144f0*/  FMNMX.FTZ R21, R197, R21, !PT ;  /* 0x00000015c5157209 */ /* 0x000fe40007810000 */
[----:B----4-:R-:W-:Y:S02]  /*14500*/  MOV R63, R3 ;  /* 0x00000003003f7202 */ /* 0x010fe40000000f00 */
        /* <DEDUP_REMOVED lines=10> */
[----:B---3--:R-:W-:Y:S02]  /*145b0*/  FMNMX.FTZ R3, R34, R3, !PT ;  /* 0x0000000322037209 */ /* 0x008fe40007810000 */
[----:B------:R-:W-:Y:S02]  /*145c0*/  FMNMX.FTZ R21, R207, R21, !PT ;  /* 0x00000015cf157209 */ /* 0x000fe40007810000 */
[----:B------:R-:W-:Y:S02]  /*145d0*/  FMNMX.FTZ R3, R16, R3, !PT ;  /* 0x0000000310037209 */ /* 0x000fe40007810000 */
[----:B------:R-:W-:Y:S02]  /*145e0*/  FMNMX.FTZ R21, R188, R21, !PT ;  /* 0x00000015bc157209 */ /* 0x000fe40007810000 */
        /* <DEDUP_REMOVED lines=14> */
[----:B------:R-:W-:Y:S01]  /*146d0*/  SHFL.BFLY PT, R25, R24, 0x1, 0x1f ;  /* 0x0c201f0018197f89 */ /* 0x000fe200000e0000 */
[----:B------:R-:W-:Y:S02]  /*146e0*/  FMNMX.FTZ R3, R200, R3, !PT ;  /* 0x00000003c8037209 */ /* 0x000fe40007810000 */
[----:B------:R-:W-:Y:S02]  /*146f0*/  FMNMX.FTZ R21, R93, R21, !PT ;  /* 0x000000155d157209 */ /* 0x000fe40007810000 */
[----:B------:R-:W-:Y:S04]  /*14700*/  FMNMX.FTZ R3, R196, R3, !PT ;  /* 0x00000003c4037209 */ /* 0x000fe80007810000 */
[----:B------:R-:W-:Y:S04]  /*14710*/  FMNMX.FTZ R3, R190, R3, !PT ;  /* 0x00000003be037209 */ /* 0x000fe80007810000 */
[----:B------:R-:W-:Y:S04]  /*14720*/  FMNMX.FTZ R3, R185, R3, !PT ;  /* 0x00000003b9037209 */ /* 0x000fe80007810000 */
[----:B------:R-:W-:Y:S04]  /*14730*/  FMNMX.FTZ R3, R176, R3, !PT ;  /* 0x00000003b0037209 */ /* 0x000fe80007810000 */
[----:B------:R-:W-:Y:S04]  /*14740*/  FMNMX.FTZ R3, R175, R3, !PT ;  /* 0x00000003af037209 */ /* 0x000fe80007810000 */
[----:B------:R-:W-:Y:S04]  /*14750*/  FMNMX.FTZ R3, R172, R3, !PT ;  /* 0x00000003ac037209 */ /* 0x000fe80007810000 */
[----:B------:R-:W-:Y:S04]  /*14760*/  FMNMX.FTZ R3, R168, R3, !PT ;  /* 0x00000003a8037209 */ /* 0x000fe80007810000 */
[----:B------:R-:W-:Y:S04]  /*14770*/  FMNMX.FTZ R3, R96, R3, !PT ;  /* 0x0000000360037209 */ /* 0x000fe80007810000 */
[----:B------:R-:W-:Y:S05]  /*14780*/  FMNMX.FTZ R3, R97, R3, !PT ;  /* 0x0000000361037209 */ /* 0x000fea0007810000 */
[----:B------:R-:W1:Y:S02]  /*14790*/  SHFL.BFLY PT, R23, R3, 0x2, 0x1f ;  /* 0x0c401f0003177f89 */ /* 0x000e6400000e0000 */
[----:B-1----:R-:W-:Y:S06]  /*147a0*/  FMNMX.FTZ R3, R3, R23, !PT ;  /* 0x0000001703037209 */ /* 0x002fec0007810000 */
[----:B------:R-:W1:Y:S02]  /*147b0*/  SHFL.BFLY PT, R23, R3, 0x1, 0x1f ;  /* 0x0c201f0003177f89 */ /* 0x000e6400000e0000 */
[----:B-1----:R-:W-:Y:S06]  /*147c0*/  FMNMX.FTZ R3, R3, R23, !PT ;  /* 0x0000001703037209 */ /* 0x002fec0007810000 */
[----:B------:R-:W1:Y:S01]  /*147d0*/  SHFL.BFLY PT, R23, R21, 0x2, 0x1f ;  /* 0x0c401f0015177f89 */ /* 0x000e6200000e0000 */
[C---:B------:R-:W-:Y:S01]  /*147e0*/  FSETP.NEU.FTZ.AND P2, PT, R3.reuse, -INF , PT ;  /* 0xff8000000300780b */ /* 0x040fe20003f5d000 */
[----:B------:R-:W-:Y:S05]  /*147f0*/  FMUL.FTZ R174, R3, c[0x0][0x2d0] ;  /* 0x0000b40003ae7a20 */ /* 0x000fea0000410000 */
[----:B------:R-:W-:Y:S05]  /*14800*/  FSEL R174, R174, RZ, P2 ;  /* 0x000000ffaeae7208 */ /* 0x000fea0001000000 */
[--C-:B------:R-:W-:Y:S02]  /*14810*/  FFMA.FTZ R75, R20, c[0x0][0x2d0], -R174.reuse ;  /* 0x0000b400144b7a23 */ /* 0x100fe400000108ae */
[--C-:B------:R-:W-:Y:S02]  /*14820*/  FFMA.FTZ R84, R34, c[0x0][0x2d0], -R174.reuse ;  /* 0x0000b40022547a23 */ /* 0x100fe400000108ae */
[----:B------:R-:W-:Y:S01]  /*14830*/  LDSM.16.MT88.4 R32, [R220+0x100] ;  /* 0x00010000dc20783b */ /* 0x000fe20000004200 */
[--C-:B------:R-:W-:Y:S01]  /*14840*/  FFMA.FTZ R87, R39, c[0x0][0x2d0], -R174.reuse ;  /* 0x0000b40027577a23 */ /* 0x100fe200000108ae */
[----:B------:R-:W-:Y:S01]  /*14850*/  MUFU.EX2 R75, R75 ;  /* 0x0000004b004b7308 */ /* 0x000fe20000000800 */
[--C-:B------:R-:W-:Y:S01]  /*14860*/  FFMA.FTZ R69, R2, c[0x0][0x2d0], -R174.reuse ;  /* 0x0000b40002457a23 */ /* 0x100fe200000108ae */
[----:B------:R-:W-:Y:S01]  /*14870*/  FMNMX.FTZ R2, R24, R25, !PT ;  /* 0x0000001918027209 */ /* 0x000fe20007810000 */
[--C-:B------:R-:W-:Y:S01]  /*14880*/  FFMA.FTZ R46, R5, c[0x0][0x2d0], -R174.reuse ;  /* 0x0000b400052e7a23 */ /* 0x100fe200000108ae */
[----:B------:R-:W-:Y:S01]  /*14890*/  FMNMX.FTZ R24, R245, R26, !PT ;  /* 0x0000001af5187209 */ /* 0x000fe20007810000 */
[--C-:B------:R-:W-:Y:S01]  /*148a0*/  FFMA.FTZ R86, R16, c[0x0][0x2d0], -R174.reuse ;  /* 0x0000b40010567a23 */ /* 0x100fe200000108ae */
[----:B-1----:R-:W-:Y:S01]  /*148b0*/  FMNMX.FTZ R5, R21, R23, !PT ;  /* 0x0000001715057209 */ /* 0x002fe20007810000 */
[C---:B------:R-:W-:Y:S01]  /*148c0*/  FMUL.FTZ R173, R2.reuse, c[0x0][0x2d0] ;  /* 0x0000b40002ad7a20 */ /* 0x040fe20000410000 */
[----:B------:R-:W-:Y:S01]  /*148d0*/  FMNMX.FTZ R24, R209, R24, !PT ;  /* 0x00000018d1187209 */ /* 0x000fe20007810000 */
[--C-:B------:R-:W-:Y:S01]  /*148e0*/  FFMA.FTZ R76, R53, c[0x0][0x2d0], -R174.reuse ;  /* 0x0000b400354c7a23 */ /* 0x100fe200000108ae */
[----:B------:R-:W-:Y:S01]  /*148f0*/  MUFU.EX2 R69, R69 ;  /* 0x0000004500457308 */ /* 0x000fe20000000800 */
[----:B------:R-:W-:Y:S01]  /*14900*/  FSETP.NEU.FTZ.AND P1, PT, R2, -INF , PT ;  /* 0xff8000000200780b */ /* 0x000fe20003f3d000 */
[--C-:B------:R-:W-:Y:S01]  /*14910*/  FFMA.FTZ R47, R0, c[0x0][0x2d0], -R174.reuse ;  /* 0x0000b400002f7a23 */ /* 0x100fe200000108ae */
[----:B------:R-:W-:Y:S01]  /*14920*/  FMNMX.FTZ R21, R206, R24, !PT ;  /* 0x00000018ce157209 */ /* 0x000fe20007810000 */
[--C-:B------:R-:W-:Y:S01]  /*14930*/  FFMA.FTZ R191, R191, c[0x0][0x2d0], -R174.reuse ;  /* 0x0000b400bfbf7a23 */ /* 0x100fe200000108ae */
[----:B------:R-:W-:Y:S01]  /*14940*/  FSEL R173, R173, RZ, P1 ;  /* 0x000000ffadad7208 */ /* 0x000fe20000800000 */
[--C-:B------:R-:W-:Y:S01]  /*14950*/  FFMA.FTZ R192, R192, c[0x0][0x2d0], -R174.reuse ;  /* 0x0000b400c0c07a23 */ /* 0x100fe200000108ae */
[----:B------:R-:W-:Y:S01]  /*14960*/  FMNMX.FTZ R21, R187, R21, !PT ;  /* 0x00000015bb157209 */ /* 0x000fe20007810000 */
[--C-:B------:R-:W-:Y:S01]  /*14970*/  FFMA.FTZ R201, R201, c[0x0][0x2d0], -R174.reuse ;  /* 0x0000b400c9c97a23 */ /* 0x100fe200000108ae */
[----:B------:R-:W1:Y:S01]  /*14980*/  SHFL.BFLY PT, R0, R5, 0x1, 0x1f ;  /* 0x0c201f0005007f89 */ /* 0x000e6200000e0000 */
[----:B------:R-:W2:Y:S01]  /*14990*/  MUFU.EX2 R76, R76 ;  /* 0x0000004c004c7308 */ /* 0x000ea20000000800 */
[--C-:B------:R-:W-:Y:S01]  /*149a0*/  FFMA.FTZ R78, R6, c[0x0][0x2d0], -R173.reuse ;  /* 0x0000b400064e7a23 */ /* 0x100fe200000108ad */
[----:B------:R-:W-:Y:S01]  /*149b0*/  FMNMX.FTZ R6, R183, R21, !PT ;  /* 0x00000015b7067209 */ /* 0x000fe20007810000 */
[--C-:B------:R-:W-:Y:S02]  /*149c0*/  FFMA.FTZ R72, R19, c[0x0][0x2d0], -R173.reuse ;  /* 0x0000b40013487a23 */ /* 0x100fe400000108ad */
[--C-:B------:R-:W-:Y:S01]  /*149d0*/  FFMA.FTZ R83, R18, c[0x0][0x2d0], -R173.reuse ;  /* 0x0000b40012537a23 */ /* 0x100fe200000108ad */
[----:B------:R-:W-:Y:S01]  /*149e0*/  FMNMX.FTZ R6, R181, R6, !PT ;  /* 0x00000006b5067209 */ /* 0x000fe20007810000 */
[----:B------:R-:W-:Y:S01]  /*149f0*/  LDSM.16.MT88.4 R20, [R225+0x100] ;  /* 0x00010000e114783b */ /* 0x000fe20000004200 */
[--C-:B------:R-:W-:Y:S02]  /*14a00*/  FFMA.FTZ R85, R17, c[0x0][0x2d0], -R173.reuse ;  /* 0x0000b40011557a23 */ /* 0x100fe400000108ad */
[----:B------:R-:W-:Y:S01]  /*14a10*/  MUFU.EX2 R46, R46 ;  /* 0x0000002e002e7308 */ /* 0x000fe20000000800 */
[----:B------:R-:W-:Y:S01]  /*14a20*/  FMNMX.FTZ R6, R179, R6, !PT ;  /* 0x00000006b3067209 */ /* 0x000fe20007810000 */
[--C-:B------:R-:W-:Y:S02]  /*14a30*/  FFMA.FTZ R73, R7, c[0x0][0x2d0], -R173.reuse ;  /* 0x0000b40007497a23 */ /* 0x100fe400000108ad */
[--C-:B------:R-:W-:Y:S01]  /*14a40*/  FFMA.FTZ R68, R4, c[0x0][0x2d0], -R173.reuse ;  /* 0x0000b40004447a23 */ /* 0x100fe200000108ad */
[----:B------:R-:W-:Y:S01]  /*14a50*/  FMNMX.FTZ R6, R90, R6, !PT ;  /* 0x000000065a067209 */ /* 0x000fe20007810000 */
[--C-:B------:R-:W-:Y:S02]  /*14a60*/  FFMA.FTZ R193, R193, c[0x0][0x2d0], -R173.reuse ;  /* 0x0000b400c1c17a23 */ /* 0x100fe400000108ad */
[--C-:B------:R-:W-:Y:S01]  /*14a70*/  FFMA.FTZ R194, R194, c[0x0][0x2d0], -R173.reuse ;  /* 0x0000b400c2c27a23 */ /* 0x100fe200000108ad */
[----:B------:R-:W-:Y:S01]  /*14a80*/  FMNMX.FTZ R6, R91, R6, !PT ;  /* 0x000000065b067209 */ /* 0x000fe20007810000 */
[----:B------:R-:W3:Y:S01]  /*14a90*/  MUFU.EX2 R47, R47 ;  /* 0x0000002f002f7308 */ /* 0x000ee20000000800 */
[--C-:B------:R-:W-:Y:S02]  /*14aa0*/  FFMA.FTZ R247, R247, c[0x0][0x2d0], -R174.reuse ;  /* 0x0000b400f7f77a23 */ /* 0x100fe400000108ae */
[----:B------:R-:W-:Y:S01]  /*14ab0*/  FMNMX.FTZ R4, R94, R6, !PT ;  /* 0x000000065e047209 */ /* 0x000fe20007810000 */
[--C-:B------:R-:W-:Y:S01]  /*14ac0*/  FFMA.FTZ R251, R251, c[0x0][0x2d0], -R173.reuse ;  /* 0x0000b400fbfb7a23 */ /* 0x100fe200000108ad */
[----:B--2---:R-:W-:Y:S01]  /*14ad0*/  F2FP.PACK_AB R48, R69, R76 ;  /* 0x0000004c4530723e */ /* 0x004fe200000000ff */
[--C-:B------:R-:W-:Y:S01]  /*14ae0*/  FFMA.FTZ R248, R248, c[0x0][0x2d0], -R173.reuse ;  /* 0x0000b400f8f87a23 */ /* 0x100fe200000108ad */
[----:B------:R-:W-:Y:S01]  /*14af0*/  FMNMX.FTZ R4, R45, R4, !PT ;  /* 0x000000042d047209 */ /* 0x000fe20007810000 */
[--C-:B------:R-:W-:Y:S01]  /*14b00*/  FFMA.FTZ R200, R200, c[0x0][0x2d0], -R174.reuse ;  /* 0x0000b400c8c87a23 */ /* 0x100fe200000108ae */
[----:B-1----:R-:W-:Y:S01]  /*14b10*/  FMNMX.FTZ R0, R5, R0, !PT ;  /* 0x0000000005007209 */ /* 0x002fe20007810000 */
[----:B------:R-:W-:Y:S01]  /*14b20*/  MUFU.EX2 R78, R78 ;  /* 0x0000004e004e7308 */ /* 0x000fe20000000800 */
[--C-:B------:R-:W-:Y:S01]  /*14b30*/  FFMA.FTZ R196, R196, c[0x0][0x2d0], -R174.reuse ;  /* 0x0000b400c4c47a23 */ /* 0x100fe200000108ae */
[----:B------:R-:W1:Y:S01]  /*14b40*/  SHFL.BFLY PT, R5, R4, 0x2, 0x1f ;  /* 0x0c401f0004057f89 */ /* 0x000e6200000e0000 */
[C---:B------:R-:W-:Y:S01]  /*14b50*/  FSETP.NEU.FTZ.AND P0, PT, R0.reuse, -INF , PT ;  /* 0xff8000000000780b */ /* 0x040fe20003f1d000 */
[----:B------:R-:W-:Y:S02]  /*14b60*/  FMUL.FTZ R170, R0, c[0x0][0x2d0] ;  /* 0x0000b40000aa7a20 */ /* 0x000fe40000410000 */
[--C-:B------:R-:W-:Y:S02]  /*14b70*/  FFMA.FTZ R204, R204, c[0x0][0x2d0], -R173.reuse ;  /* 0x0000b400cccc7a23 */ /* 0x100fe400000108ad */
[----:B------:R-:W-:Y:S01]  /*14b80*/  FFMA.FTZ R202, R202, c[0x0][0x2d0], -R173 ;  /* 0x0000b400caca7a23 */ /* 0x000fe200000108ad */
[----:B------:R-:W-:Y:S01]  /*14b90*/  FSEL R170, R170, RZ, P0 ;  /* 0x000000ffaaaa7208 */ /* 0x000fe20000000000 */
[----:B------:R-:W2:Y:S01]  /*14ba0*/  MUFU.EX2 R73, R73 ;  /* 0x0000004900497308 */ /* 0x000ea20000000800 */
[--C-:B------:R-:W-:Y:S02]  /*14bb0*/  FFMA.FTZ R190, R190, c[0x0][0x2d0], -R174.reuse ;  /* 0x0000b400bebe7a23 */ /* 0x100fe400000108ae */
[----:B------:R-:W-:Y:S01]  /*14bc0*/  FFMA.FTZ R185, R185, c[0x0][0x2d0], -R174 ;  /* 0x0000b400b9b97a23 */ /* 0x000fe200000108ae */
[----:B---3--:R-:W-:Y:S01]  /*14bd0*/  F2FP.PACK_AB R50, R47, R46 ;  /* 0x0000002e2f32723e */ /* 0x008fe200000000ff */
        /* <DEDUP_REMOVED lines=8> */
[--C-:B------:R-:W-:Y:S01]  /*14c60*/  FFMA.FTZ R197, R197, c[0x0][0x2d0], -R170.reuse ;  /* 0x0000b400c5c57a23 */ /* 0x100fe200000108aa */
[----:B------:R-:W-:Y:S01]  /*14c70*/  FSEL R5, R3, RZ, P2 ;  /* 0x000000ff03057208 */ /* 0x000fe20001000000 */
[--C-:B------:R-:W-:Y:S01]  /*14c80*/  FFMA.FTZ R198, R198, c[0x0][0x2d0], -R170.reuse ;  /* 0x0000b400c6c67a23 */ /* 0x100fe200000108aa */
[----:B------:R-:W1:Y:S01]  /*14c90*/  MUFU.EX2 R72, R72 ;  /* 0x0000004800487308 */ /* 0x000e620000000800 */
[----:B------:R-:W3:Y:S01]  /*14ca0*/  SHFL.BFLY PT, R44, R4, 0x1, 0x1f ;  /* 0x0c201f00042c7f89 */ /* 0x000ee200000e0000 */
[--C-:B------:R-:W-:Y:S02]  /*14cb0*/  FFMA.FTZ R199, R199, c[0x0][0x2d0], -R170.reuse ;  /* 0x0000b400c7c77a23 */ /* 0x100fe400000108aa */
[----:B------:R-:W-:Y:S01]  /*14cc0*/  FADD.FTZ R43, -R5, R167 ;  /* 0x000000a7052b7221 */ /* 0x000fe20000010100 */
[----:B------:R-:W-:Y:S01]  /*14cd0*/  MOV R167, R38 ;  /* 0x0000002600a77202 */ /* 0x000fe20000000f00 */
[--C-:B------:R-:W-:Y:S01]  /*14ce0*/  FFMA.FTZ R250, R250, c[0x0][0x2d0], -R170.reuse ;  /* 0x0000b400fafa7a23 */ /* 0x100fe200000108aa */
[----:B--2---:R-:W-:Y:S01]  /*14cf0*/  F2FP.PACK_AB R49, R73, R78 ;  /* 0x0000004e4931723e */ /* 0x004fe200000000ff */
[----:B------:R-:W-:Y:S01]  /*14d00*/  FMUL.FTZ R43, R43, c[0x0][0x2d0] ;  /* 0x0000b4002b2b7a20 */ /* 0x000fe20000410000 */
[----:B------:R-:W-:Y:S01]  /*14d10*/  FSEL R5, R2, RZ, P1 ;  /* 0x000000ff02057208 */ /* 0x000fe20000800000 */
[----:B------:R-:W-:Y:S01]  /*14d20*/  MUFU.EX2 R77, R77 ;  /* 0x0000004d004d7308 */ /* 0x000fe20000000800 */
[--C-:B------:R-:W-:Y:S02]  /*14d30*/  FFMA.FTZ R246, R246, c[0x0][0x2d0], -R170.reuse ;  /* 0x0000b400f6f67a23 */ /* 0x100fe400000108aa */
[----:B------:R-:W-:Y:S02]  /*14d40*/  FFMA.FTZ R210, R210, c[0x0][0x2d0], -R170 ;  /* 0x0000b400d2d27a23 */ /* 0x000fe400000108aa */
[----:B------:R-:W-:Y:S01]  /*14d50*/  FADD.FTZ R42, -R5, R166 ;  /* 0x000000a6052a7221 */ /* 0x000fe20000010100 */
[----:B------:R-:W-:Y:S01]  /*14d60*/  FSEL R5, R0, RZ, P0 ;  /* 0x000000ff00057208 */ /* 0x000fe20000000000 */
[----:B------:R-:W-:Y:S02]  /*14d70*/  FFMA.FTZ R166, R65, c[0x0][0x2d0], -R173 ;  /* 0x0000b40041a67a23 */ /* 0x000fe400000108ad */
[----:B------:R-:W-:Y:S01]  /*14d80*/  FMUL.FTZ R42, R42, c[0x0][0x2d0] ;  /* 0x0000b4002a2a7a20 */ /* 0x000fe20000410000 */
[----:B------:R-:W2:Y:S01]  /*14d90*/  MUFU.EX2 R43, R43 ;  /* 0x0000002b002b7308 */ /* 0x000ea20000000800 */
[----:B------:R-:W-:Y:S02]  /*14da0*/  FADD.FTZ R5, -R5, R165 ;  /* 0x000000a505057221 */ /* 0x000fe40000010100 */
[--C-:B------:R-:W-:Y:S01]  /*14db0*/  FFMA.FTZ R165, R29, c[0x0][0x2d0], -R173.reuse ;  /* 0x0000b4001da57a23 */ /* 0x100fe200000108ad */
[----:B-1----:R-:W-:Y:S01]  /*14dc0*/  F2FP.PACK_AB R51, R72, R68 ;  /* 0x000000444833723e */ /* 0x002fe200000000ff */
[----:B------:R-:W-:Y:S01]  /*14dd0*/  FMUL.FTZ R5, R5, c[0x0][0x2d0] ;  /* 0x0000b40005057a20 */ /* 0x000fe20000410000 */
[----:B---3--:R-:W-:Y:S01]  /*14de0*/  FMNMX.FTZ R44, R44, R4, !PT ;  /* 0x000000042c2c7209 */ /* 0x008fe20007810000 */
[----:B------:R-:W-:Y:S02]  /*14df0*/  FFMA.FTZ R207, R207, c[0x0][0x2d0], -R170 ;  /* 0x0000b400cfcf7a23 */ /* 0x000fe400000108aa */
[--C-:B------:R-:W-:Y:S01]  /*14e00*/  FFMA.FTZ R189, R189, c[0x0][0x2d0], -R173.reuse ;  /* 0x0000b400bdbd7a23 */ /* 0x100fe200000108ad */
[----:B------:R-:W1:Y:S01]  /*14e10*/  MUFU.EX2 R42, R42 ;  /* 0x0000002a002a7308 */ /* 0x000e620000000800 */
[C---:B------:R-:W-:Y:S01]  /*14e20*/  FSETP.NEU.FTZ.AND P0, PT, R44.reuse, -INF , PT ;  /* 0xff8000002c00780b */ /* 0x040fe20003f1d000 */
[----:B------:R-:W-:Y:S02]  /*14e30*/  FMUL.FTZ R95, R44, c[0x0][0x2d0] ;  /* 0x0000b4002c5f7a20 */ /* 0x000fe40000410000 */
[----:B------:R-:W-:Y:S01]  /*14e40*/  FFMA.FTZ R186, R186, c[0x0][0x2d0], -R173 ;  /* 0x0000b400baba7a23 */ /* 0x000fe200000108ad */
[----:B------:R-:W-:Y:S01]  /*14e50*/  FSEL R4, R44, RZ, P0 ;  /* 0x000000ff2c047208 */ /* 0x000fe20000000000 */
[--C-:B------:R-:W-:Y:S01]  /*14e60*/  FFMA.FTZ R176, R176, c[0x0][0x2d0], -R174.reuse ;  /* 0x0000b400b0b07a23 */ /* 0x100fe200000108ae */
[----:B------:R-:W-:Y:S01]  /*14e70*/  FSEL R95, R95, RZ, P0 ;  /* 0x000000ff5f5f7208 */ /* 0x000fe20000000000 */
[----:B------:R-:W-:Y:S01]  /*14e80*/  FFMA.FTZ R175, R175, c[0x0][0x2d0], -R174 ;  /* 0x0000b400afaf7a23 */ /* 0x000fe200000108ae */
[----:B------:R-:W-:Y:S01]  /*14e90*/  ISETP.GT.AND P0, PT, R244, R230, PT ;  /* 0x000000e6f400720c */ /* 0x000fe20003f04270 */
[----:B------:R3:W4:Y:S01]  /*14ea0*/  MUFU.EX2 R41, R5 ;  /* 0x0000000500297308 */ /* 0x0007220000000800 */
[----:B------:R-:W-:Y:S01]  /*14eb0*/  FADD.FTZ R4, -R4, R164 ;  /* 0x000000a404047221 */ /* 0x000fe20000010100 */
[----:B------:R-:W-:Y:S01]  /*14ec0*/  IADD3 R244, R244, -0x1, RZ ;  /* 0xfffffffff4f47810 */ /* 0x000fe20007ffe0ff */
[--C-:B------:R-:W-:Y:S02]  /*14ed0*/  FFMA.FTZ R82, R10, c[0x0][0x2d0], -R95.reuse ;  /* 0x0000b4000a527a23 */ /* 0x100fe4000001085f */
[----:B------:R-:W-:Y:S02]  /*14ee0*/  FMUL.FTZ R4, R4, c[0x0][0x2d0] ;  /* 0x0000b40004047a20 */ /* 0x000fe40000410000 */
[C---:B--2---:R-:W-:Y:S02]  /*14ef0*/  FMUL.FTZ R16, R43.reuse, R148 ;  /* 0x000000942b107220 */ /* 0x044fe40000410000 */
[----:B------:R-:W-:Y:S01]  /*14f00*/  FMUL.FTZ R17, R43, R149 ;  /* 0x000000952b117220 */ /* 0x000fe20000410000 */
[----:B------:R2:W5:Y:S01]  /*14f10*/  MUFU.EX2 R40, R4 ;  /* 0x0000000400287308 */ /* 0x0005620000000800 */
[--C-:B------:R-:W-:Y:S02]  /*14f20*/  FFMA.FTZ R81, R11, c[0x0][0x2d0], -R95.reuse ;  /* 0x0000b4000b517a23 */ /* 0x100fe4000001085f */
[--C-:B------:R-:W-:Y:S02]  /*14f30*/  FFMA.FTZ R80, R14, c[0x0][0x2d0], -R95.reuse ;  /* 0x0000b4000e507a23 */ /* 0x100fe4000001085f */
[----:B------:R-:W-:Y:S02]  /*14f40*/  FFMA.FTZ R79, R15, c[0x0][0x2d0], -R95 ;  /* 0x0000b4000f4f7a23 */ /* 0x000fe4000001085f */
[C---:B-1----:R-:W-:Y:S02]  /*14f50*/  FMUL.FTZ R18, R42.reuse, R150 ;  /* 0x000000962a127220 */ /* 0x042fe40000410000 */
[----:B------:R-:W-:Y:S01]  /*14f60*/  FMUL.FTZ R19, R42, R151 ;  /* 0x000000972a137220 */ /* 0x000fe20000410000 */
[----:B------:R-:W1:Y:S01]  /*14f70*/  MUFU.EX2 R71, R71 ;  /* 0x0000004700477308 */ /* 0x000e620000000800 */
[----:B------:R-:W-:Y:S01]  /*14f80*/  LDSM.16.MT88.4 R148, [R225+0x2900] ;  /* 0x00290000e194783b */ /* 0x000fe20000004200 */
[----:B------:R-:W-:Y:S02]  /*14f90*/  FFMA.FTZ R164, R36, c[0x0][0x2d0], -R173 ;  /* 0x0000b40024a47a23 */ /* 0x000fe400000108ad */
[----:B---3--:R-:W-:Y:S02]  /*14fa0*/  FMUL.FTZ R5, R43, R161 ;  /* 0x000000a12b057220 */ /* 0x008fe40000410000 */
[C---:B------:R-:W-:Y:S02]  /*14fb0*/  FMUL.FTZ R6, R42.reuse, R162 ;  /* 0x000000a22a067220 */ /* 0x040fe40000410000 */
[----:B------:R-:W-:Y:S01]  /*14fc0*/  FMUL.FTZ R7, R42, R163 ;  /* 0x000000a32a077220 */ /* 0x000fe20000410000 */
[----:B------:R-:W3:Y:S01]  /*14fd0*/  LDSM.16.MT88.4 R36, [R219+0x100] ;  /* 0x00010000db24783b */ /* 0x000ee20000004200 */
[----:B------:R-:W-:Y:S01]  /*14fe0*/  MUFU.EX2 R70, R70 ;  /* 0x0000004600467308 */ /* 0x000fe20000000800 */
[C---:B----4-:R-:W-:Y:S02]  /*14ff0*/  FMUL.FTZ R8, R41.reuse, R156 ;  /* 0x0000009c29087220 */ /* 0x050fe40000410000 */
[----:B------:R-:W-:Y:S02]  /*15000*/  FMUL.FTZ R9, R41, R157 ;  /* 0x0000009d29097220 */ /* 0x000fe40000410000 */
[----:B--2---:R-:W-:Y:S02]  /*15010*/  FMUL.FTZ R4, R43, R160 ;  /* 0x000000a02b047220 */ /* 0x004fe40000410000 */
[C---:B-----5:R-:W-:Y:S02]  /*15020*/  FMUL.FTZ R10, R40.reuse, R158 ;  /* 0x0000009e280a7220 */ /* 0x060fe40000410000 */
[C---:B------:R-:W-:Y:S01]  /*15030*/  FMUL.FTZ R11, R40.reuse, R159 ;  /* 0x0000009f280b7220 */ /* 0x040fe20000410000 */
[----:B------:R-:W2:Y:S01]  /*15040*/  MUFU.EX2 R74, R74 ;  /* 0x0000004a004a7308 */ /* 0x000ea20000000800 */
[----:B------:R-:W-:Y:S01]  /*15050*/  FMUL.FTZ R29, R41, R137 ;  /* 0x00000089291d7220 */ /* 0x000fe20000410000 */
[-C--:B------:R-:W-:Y:S05]  /*15060*/  HMMA.16816.F32 R4, R48, R20.reuse, R4 ;  /* 0x000000143004723c */ /* 0x080fea0000001804 */
[--C-:B------:R-:W-:Y:S01]  /*15070*/  FFMA.FTZ R137, R57, c[0x0][0x2d0], -R170.reuse ;  /* 0x0000b40039897a23 */ /* 0x100fe200000108aa */
[----:B-1----:R-:W-:Y:S01]  /*15080*/  F2FP.PACK_AB R52, R71, R77 ;  /* 0x0000004d4734723e */ /* 0x002fe200000000ff */
[----:B------:R-:W1:Y:S01]  /*15090*/  LDSM.16.MT88.4 R56, [R218+0x100] ;  /* 0x00010000da38783b */ /* 0x000e620000004200 */
[----:B------:R-:W-:Y:S01]  /*150a0*/  MUFU.EX2 R82, R82 ;  /* 0x0000005200527308 */ /* 0x000fe20000000800 */
[C---:B------:R-:W-:Y:S03]  /*150b0*/  FMUL.FTZ R116, R41.reuse, R116 ;  /* 0x0000007429747220 */ /* 0x040fe60000410000 */
[C---:B------:R-:W-:Y:S02]  /*150c0*/  FMUL.FTZ R117, R41.reuse, R117 ;  /* 0x0000007529757220 */ /* 0x040fe40000410000 */
[C---:B------:R-:W-:Y:S02]  /*150d0*/  FMUL.FTZ R118, R40.reuse, R118 ;  /* 0x0000007628767220 */ /* 0x040fe40000410000 */
[----:B------:R-:W-:Y:S02]  /*150e0*/  FMUL.FTZ R119, R40, R119 ;  /* 0x0000007728777220 */ /* 0x000fe40000410000 */
[----:B------:R-:W4:Y:S01]  /*150f0*/  MUFU.EX2 R81, R81 ;  /* 0x0000005100517308 */ /* 0x000f220000000800 */
[C---:B------:R-:W-:Y:S02]  /*15100*/  FMUL.FTZ R120, R41.reuse, R120 ;  /* 0x0000007829787220 */ /* 0x040fe40000410000 */
[----:B------:R-:W-:Y:S01]  /*15110*/  FMUL.FTZ R121, R41, R121 ;  /* 0x0000007929797220 */ /* 0x000fe20000410000 */
[----:B--2---:R-:W-:Y:S01]  /*15120*/  F2FP.PACK_AB R54, R74, R70 ;  /* 0x000000464a36723e */ /* 0x004fe200000000ff */
[C---:B------:R-:W-:Y:S02]  /*15130*/  FMUL.FTZ R122, R40.reuse, R122 ;  /* 0x0000007a287a7220 */ /* 0x040fe40000410000 */
[----:B------:R-:W-:Y:S02]  /*15140*/  FMUL.FTZ R123, R40, R123 ;  /* 0x0000007b287b7220 */ /* 0x000fe40000410000 */
[C---:B------:R-:W-:Y:S01]  /*15150*/  FMUL.FTZ R124, R43.reuse, R124 ;  /* 0x0000007c2b7c7220 */ /* 0x040fe20000410000 */
[----:B------:R-:W-:Y:S01]  /*15160*/  MUFU.EX2 R80, R80 ;  /* 0x0000005000507308 */ /* 0x000fe20000000800 */
[----:B------:R-:W-:Y:S02]  /*15170*/  FMUL.FTZ R125, R43, R125 ;  /* 0x0000007d2b7d7220 */ /* 0x000fe40000410000 */
[C---:B------:R-:W-:Y:S02]  /*15180*/  FMUL.FTZ R126, R42.reuse, R126 ;  /* 0x0000007e2a7e7220 */ /* 0x040fe40000410000 */
[----:B------:R-:W-:Y:S02]  /*15190*/  FMUL.FTZ R127, R42, R127 ;  /* 0x0000007f2a7f7220 */ /* 0x000fe40000410000 */
[C---:B------:R-:W-:Y:S02]  /*151a0*/  FMUL.FTZ R12, R41.reuse, R152 ;  /* 0x00000098290c7220 */ /* 0x040fe40000410000 */
[----:B------:R-:W-:Y:S01]  /*151b0*/  FMUL.FTZ R13, R41, R153 ;  /* 0x00000099290d7220 */ /* 0x000fe20000410000 */
[----:B------:R-:W2:Y:S01]  /*151c0*/  MUFU.EX2 R79, R79 ;  /* 0x0000004f004f7308 */ /* 0x000ea20000000800 */
[C---:B------:R-:W-:Y:S02]  /*151d0*/  FMUL.FTZ R14, R40.reuse, R154 ;  /* 0x0000009a280e7220 */ /* 0x040fe40000410000 */
[C---:B------:R-:W-:Y:S01]  /*151e0*/  FMUL.FTZ R15, R40.reuse, R155 ;  /* 0x0000009b280f7220 */ /* 0x040fe20000410000 */
[----:B----4-:R-:W-:Y:S01]  /*151f0*/  F2FP.PACK_AB R53, R81, R82 ;  /* 0x000000525135723e */ /* 0x010fe200000000ff */
[C---:B------:R-:W-:Y:S02]  /*15200*/  FMUL.FTZ R24, R41.reuse, R140 ;  /* 0x0000008c29187220 */ /* 0x040fe40000410000 */
[----:B------:R-:W-:Y:S02]  /*15210*/  FMUL.FTZ R25, R41, R141 ;  /* 0x0000008d29197220 */ /* 0x000fe40000410000 */
[C---:B------:R-:W-:Y:S01]  /*15220*/  FMUL.FTZ R26, R40.reuse, R142 ;  /* 0x0000008e281a7220 */ /* 0x040fe20000410000 */
[----:B------:R-:W-:Y:S01]  /*15230*/  MUFU.EX2 R84, R84 ;  /* 0x0000005400547308 */ /* 0x000fe20000000800 */
[C---:B------:R-:W-:Y:S02]  /*15240*/  FMUL.FTZ R27, R40.reuse, R143 ;  /* 0x0000008f281b7220 */ /* 0x040fe40000410000 */
[C---:B------:R-:W-:Y:S02]  /*15250*/  FMUL.FTZ R30, R40.reuse, R138 ;  /* 0x0000008a281e7220 */ /* 0x040fe40000410000 */
[----:B------:R-:W-:Y:S02]  /*15260*/  FMUL.FTZ R31, R40, R139 ;  /* 0x0000008b281f7220 */ /* 0x000fe40000410000 */
[C---:B------:R-:W-:Y:S02]  /*15270*/  FMUL.FTZ R100, R43.reuse, R100 ;  /* 0x000000642b647220 */ /* 0x040fe40000410000 */
[----:B------:R-:W-:Y:S01]  /*15280*/  FMUL.FTZ R101, R43, R101 ;  /* 0x000000652b657220 */ /* 0x000fe20000410000 */
[----:B------:R-:W-:Y:S01]  /*15290*/  MUFU.EX2 R83, R83 ;  /* 0x0000005300537308 */ /* 0x000fe20000000800 */
[C---:B------:R-:W-:Y:S02]  /*152a0*/  FMUL.FTZ R102, R42.reuse, R102 ;  /* 0x000000662a667220 */ /* 0x040fe40000410000 */
[----:B------:R-:W-:Y:S01]  /*152b0*/  FMUL.FTZ R103, R42, R103 ;  /* 0x000000672a677220 */ /* 0x000fe20000410000 */
[----:B--2---:R-:W-:Y:S01]  /*152c0*/  F2FP.PACK_AB R55, R79, R80 ;  /* 0x000000504f37723e */ /* 0x004fe200000000ff */
[C---:B------:R-:W-:Y:S02]  /*152d0*/  FMUL.FTZ R104, R41.reuse, R104 ;  /* 0x0000006829687220 */ /* 0x040fe40000410000 */
[C---:B------:R-:W-:Y:S02]  /*152e0*/  FMUL.FTZ R105, R41.reuse, R105 ;  /* 0x0000006929697220 */ /* 0x040fe40000410000 */
[C---:B------:R-:W-:Y:S01]  /*152f0*/  FMUL.FTZ R106, R40.reuse, R106 ;  /* 0x0000006a286a7220 */ /* 0x040fe20000410000 */
[----:B------:R-:W-:Y:S01]  /*15300*/  MUFU.EX2 R85, R85 ;  /* 0x0000005500557308 */ /* 0x000fe20000000800 */
[C---:B------:R-:W-:Y:S04]  /*15310*/  HMMA.16816.F32 R8, R52.reuse, R20, R8 ;  /* 0x000000143408723c */ /* 0x040fe80000001808 */
[C---:B------:R-:W-:Y:S02]  /*15320*/  FMUL.FTZ R107, R40.reuse, R107 ;  /* 0x0000006b286b7220 */ /* 0x040fe40000410000 */
[----:B------:R-:W-:Y:S02]  /*15330*/  FMUL.FTZ R108, R41, R108 ;  /* 0x0000006c296c7220 */ /* 0x000fe40000410000 */
[-C--:B------:R-:W-:Y:S01]  /*15340*/  HMMA.16816.F32 R12, R52, R22.reuse, R12 ;  /* 0x00000016340c723c */ /* 0x080fe2000000180c */
[----:B------:R-:W-:Y:S03]  /*15350*/  MUFU.EX2 R86, R86 ;  /* 0x0000005600567308 */ /* 0x000fe60000000800 */
[C---:B------:R-:W-:Y:S02]  /*15360*/  FMUL.FTZ R20, R43.reuse, R144 ;  /* 0x000000902b147220 */ /* 0x040fe40000410000 */
[----:B------:R-:W-:Y:S02]  /*15370*/  FMUL.FTZ R21, R43, R145 ;  /* 0x000000912b157220 */ /* 0x000fe40000410000 */
[C---:B------:R-:W-:Y:S03]  /*15380*/  HMMA.16816.F32 R16, R48.reuse, R22, R16 ;  /* 0x000000163010723c */ /* 0x040fe60000001810 */
[----:B------:R-:W-:Y:S01]  /*15390*/  MUFU.EX2 R87, R87 ;  /* 0x0000005700577308 */ /* 0x000fe20000000800 */
[----:B------:R-:W-:Y:S02]  /*153a0*/  FMUL.FTZ R109, R41, R109 ;  /* 0x0000006d296d7220 */ /* 0x000fe40000410000 */
[----:B------:R-:W-:Y:S02]  /*153b0*/  FMUL.FTZ R110, R40, R110 ;  /* 0x0000006e286e7220 */ /* 0x000fe40000410000 */
[C---:B------:R-:W-:Y:S04]  /*153c0*/  FMUL.FTZ R22, R42.reuse, R146 ;  /* 0x000000922a167220 */ /* 0x040fe80000410000 */
[----:B------:R-:W-:Y:S01]  /*153d0*/  FMUL.FTZ R23, R42, R147 ;  /* 0x000000932a177220 */ /* 0x000fe20000410000 */
[----:B------:R-:W-:Y:S01]  /*153e0*/  MUFU.EX2 R164, R164 ;  /* 0x000000a400a47308 */ /* 0x000fe20000000800 */
[----:B------:R-:W-:Y:S02]  /*153f0*/  FMUL.FTZ R111, R40, R111 ;  /* 0x0000006f286f7220 */ /* 0x000fe40000410000 */
[C---:B------:R-:W-:Y:S02]  /*15400*/  FMUL.FTZ R112, R43.reuse, R112 ;  /* 0x000000702b707220 */ /* 0x040fe40000410000 */
[----:B------:R-:W-:Y:S01]  /*15410*/  FMUL.FTZ R113, R43, R113 ;  /* 0x000000712b717220 */ /* 0x000fe20000410000 */
[-C--:B------:R-:W-:Y:S03]  /*15420*/  HMMA.16816.F32 R20, R48, R32.reuse, R20 ;  /* 0x000000203014723c */ /* 0x080fe60000001814 */
[C---:B------:R-:W-:Y:S01]  /*15430*/  FMUL.FTZ R114, R42.reuse, R114 ;  /* 0x000000722a727220 */ /* 0x040fe20000410000 */
[----:B------:R-:W-:Y:S01]  /*15440*/  MUFU.EX2 R165, R165 ;  /* 0x000000a500a57308 */ /* 0x000fe20000000800 */
[----:B------:R-:W-:Y:S02]  /*15450*/  FMUL.FTZ R115, R42, R115 ;  /* 0x000000732a737220 */ /* 0x000fe40000410000 */
[--C-:B------:R-:W-:Y:S01]  /*15460*/  FFMA.FTZ R203, R203, c[0x0][0x2d0], -R95.reuse ;  /* 0x0000b400cbcb7a23 */ /* 0x100fe2000001085f */
[C---:B------:R-:W-:Y:S04]  /*15470*/  HMMA.16816.F32 R24, R52.reuse, R32, R24 ;  /* 0x000000203418723c */ /* 0x040fe80000001818 */
[----:B------:R-:W-:Y:S02]  /*15480*/  FFMA.FTZ R205, R205, c[0x0][0x2d0], -R95 ;  /* 0x0000b400cdcd7a23 */ /* 0x000fe4000001085f */
[----:B------:R-:W-:Y:S01]  /*15490*/  MUFU.EX2 R137, R137 ;  /* 0x0000008900897308 */ /* 0x000fe20000000800 */
[--C-:B------:R-:W-:Y:S02]  /*154a0*/  FFMA.FTZ R32, R28, c[0x0][0x2d0], -R170.reuse ;  /* 0x0000b4001c207a23 */ /* 0x100fe400000108aa */
[----:B------:R-:W-:Y:S03]  /*154b0*/  FMUL.FTZ R28, R41, R136 ;  /* 0x00000088291c7220 */ /* 0x000fe60000410000 */
[----:B------:R-:W-:Y:S02]  /*154c0*/  FMUL.FTZ R33, R43, R133 ;  /* 0x000000852b217220 */ /* 0x000fe40000410000 */
[----:B------:R-:W-:Y:S02]  /*154d0*/  FFMA.FTZ R133, R167, c[0x0][0x2d0], -R170 ;  /* 0x0000b400a7857a23 */ /* 0x000fe400000108aa */
[-C--:B------:R-:W-:Y:S01]  /*154e0*/  HMMA.16816.F32 R28, R52, R34.reuse, R28 ;  /* 0x00000022341c723c */ /* 0x080fe2000000181c */
[----:B------:R2:W4:Y:S02]  /*154f0*/  MUFU.EX2 R136, R32 ;  /* 0x0000002000887308 */ /* 0x0005240000000800 */
[----:B------:R-:W-:Y:S02]  /*15500*/  FFMA.FTZ R167, R64, c[0x0][0x2d0], -R173 ;  /* 0x0000b40040a77a23 */ /* 0x000fe400000108ad */
[--C-:B------:R-:W-:Y:S02]  /*15510*/  FFMA.FTZ R208, R208, c[0x0][0x2d0], -R95.reuse ;  /* 0x0000b400d0d07a23 */ /* 0x100fe4000001085f */
[--C-:B------:R-:W-:Y:S01]  /*15520*/  FFMA.FTZ R211, R211, c[0x0][0x2d0], -R95.reuse ;  /* 0x0000b400d3d37a23 */ /* 0x100fe2000001085f */
[C---:B------:R-:W-:Y:S03]  /*15530*/  HMMA.16816.F32 R100, R48.reuse, R34, R100 ;  /* 0x000000223064723c */ /* 0x040fe60000001864 */
[----:B------:R-:W-:Y:S01]  /*15540*/  MUFU.EX2 R133, R133 ;  /* 0x0000008500857308 */ /* 0x000fe20000000800 */
[--C-:B------:R-:W-:Y:S02]  /*15550*/  FFMA.FTZ R249, R249, c[0x0][0x2d0], -R95.reuse ;  /* 0x0000b400f9f97a23 */ /* 0x100fe4000001085f */
[--C-:B------:R-:W-:Y:S02]  /*15560*/  FFMA.FTZ R245, R245, c[0x0][0x2d0], -R95.reuse ;  /* 0x0000b400f5f57a23 */ /* 0x100fe4000001085f */
[C---:B------:R-:W-:Y:S04]  /*15570*/  FMUL.FTZ R34, R42.reuse, R134 ;  /* 0x000000862a227220 */ /* 0x040fe80000410000 */
[----:B------:R-:W-:Y:S01]  /*15580*/  FMUL.FTZ R35, R42, R135 ;  /* 0x000000872a237220 */ /* 0x000fe20000410000 */
[----:B------:R-:W-:Y:S01]  /*15590*/  MUFU.EX2 R166, R166 ;  /* 0x000000a600a67308 */ /* 0x000fe20000000800 */
[----:B------:R-:W-:Y:S02]  /*155a0*/  FFMA.FTZ R134, R63, c[0x0][0x2d0], -R174 ;  /* 0x0000b4003f867a23 */ /* 0x000fe400000108ae */
[--C-:B------:R-:W-:Y:S02]  /*155b0*/  FFMA.FTZ R135, R61, c[0x0][0x2d0], -R95.reuse ;  /* 0x0000b4003d877a23 */ /* 0x100fe4000001085f */
[----:B--2---:R-:W-:Y:S02]  /*155c0*/  FMUL.FTZ R32, R43, R132 ;  /* 0x000000842b207220 */ /* 0x004fe40000410000 */
[--C-:B------:R-:W-:Y:S02]  /*155d0*/  FFMA.FTZ R209, R209, c[0x0][0x2d0], -R95.reuse ;  /* 0x0000b400d1d17a23 */ /* 0x100fe4000001085f */
[----:B------:R-:W-:Y:S01]  /*155e0*/  FFMA.FTZ R206, R206, c[0x0][0x2d0], -R95 ;  /* 0x0000b400cece7a23 */ /* 0x000fe2000001085f */
[----:B------:R2:W5:Y:S01]  /*155f0*/  MUFU.EX2 R132, R62 ;  /* 0x0000003e00847308 */ /* 0x0005620000000800 */
[--C-:B------:R-:W-:Y:S01]  /*15600*/  FFMA.FTZ R178, R178, c[0x0][0x2d0], -R173.reuse ;  /* 0x0000b400b2b27a23 */ /* 0x100fe200000108ad */
[-C--:B---3--:R-:W-:Y:S03]  /*15610*/  HMMA.16816.F32 R32, R48, R36.reuse, R32 ;  /* 0x000000243020723c */ /* 0x088fe60000001820 */
[----:B------:R-:W-:Y:S02]  /*15620*/  FFMA.FTZ R177, R177, c[0x0][0x2d0], -R173 ;  /* 0x0000b400b1b17a23 */ /* 0x000fe400000108ad */
[--C-:B------:R-:W-:Y:S02]  /*15630*/  FFMA.FTZ R188, R188, c[0x0][0x2d0], -R170.reuse ;  /* 0x0000b400bcbc7a23 */ /* 0x100fe400000108aa */
[--C-:B------:R-:W-:Y:S01]  /*15640*/  FFMA.FTZ R184, R184, c[0x0][0x2d0], -R170.reuse ;  /* 0x0000b400b8b87a23 */ /* 0x100fe200000108aa */
[C---:B------:R-:W-:Y:S01]  /*15650*/  HMMA.16816.F32 R104, R52.reuse, R36, R104 ;  /* 0x000000243468723c */ /* 0x040fe20000001868 */
[----:B------:R-:W-:Y:S03]  /*15660*/  MUFU.EX2 R135, R135 ;  /* 0x0000008700877308 */ /* 0x000fe60000000800 */
[--C-:B------:R-:W-:Y:S02]  /*15670*/  FFMA.FTZ R182, R182, c[0x0][0x2d0], -R170.reuse ;  /* 0x0000b400b6b67a23 */ /* 0x100fe400000108aa */
[----:B------:R-:W-:Y:S02]  /*15680*/  FFMA.FTZ R180, R180, c[0x0][0x2d0], -R170 ;  /* 0x0000b400b4b47a23 */ /* 0x000fe400000108aa */
[-C--:B------:R-:W-:Y:S03]  /*15690*/  HMMA.16816.F32 R108, R52, R38.reuse, R108 ;  /* 0x00000026346c723c */ /* 0x080fe6000000186c */
[----:B------:R-:W-:Y:S01]  /*156a0*/  MUFU.EX2 R134, R134 ;  /* 0x0000008600867308 */ /* 0x000fe20000000800 */
[C---:B------:R-:W-:Y:S02]  /*156b0*/  FMUL.FTZ R36, R43.reuse, R128 ;  /* 0x000000802b247220 */ /* 0x040fe40000410000 */
[--C-:B------:R-:W-:Y:S02]  /*156c0*/  FFMA.FTZ R128, R60, c[0x0][0x2d0], -R95.reuse ;  /* 0x0000b4003c807a23 */ /* 0x100fe4000001085f */
[C---:B------:R-:W-:Y:S01]  /*156d0*/  HMMA.16816.F32 R112, R48.reuse, R38, R112 ;  /* 0x000000263070723c */ /* 0x040fe20000001870 */
[----:B--2---:R-:W2:Y:S03]  /*156e0*/  LDSM.16.MT88.4 R60, [R225+0x900] ;  /* 0x00090000e13c783b */ /* 0x004ea60000004200 */
[----:B------:R-:W-:Y:S01]  /*156f0*/  FMUL.FTZ R37, R43, R129 ;  /* 0x000000812b257220 */ /* 0x000fe20000410000 */
[----:B------:R-:W3:Y:S01]  /*15700*/  MUFU.EX2 R128, R128 ;  /* 0x0000008000807308 */ /* 0x000ee20000000800 */
[--C-:B------:R-:W-:Y:S02]  /*15710*/  FFMA.FTZ R129, R67, c[0x0][0x2d0], -R95.reuse ;  /* 0x0000b40043817a23 */ /* 0x100fe4000001085f */
[C---:B------:R-:W-:Y:S04]  /*15720*/  FMUL.FTZ R38, R42.reuse, R130 ;  /* 0x000000822a267220 */ /* 0x040fe80000410000 */
[----:B------:R-:W-:Y:S02]  /*15730*/  FMUL.FTZ R39, R42, R131 ;  /* 0x000000832a277220 */ /* 0x000fe40000410000 */
[--C-:B------:R-:W-:Y:S01]  /*15740*/  FFMA.FTZ R130, R66, c[0x0][0x2d0], -R95.reuse ;  /* 0x0000b40042827a23 */ /* 0x100fe2000001085f */
[----:B------:R-:W-:Y:S01]  /*15750*/  MUFU.EX2 R129, R129 ;  /* 0x0000008100817308 */ /* 0x000fe20000000800 */
[----:B------:R-:W-:Y:S01]  /*15760*/  LDSM.16.MT88.4 R64, [R219+0x900] ;  /* 0x00090000db40783b */ /* 0x000fe20000004200 */
[--C-:B------:R-:W-:Y:S02]  /*15770*/  FFMA.FTZ R131, R252, c[0x0][0x2d0], -R174.reuse ;  /* 0x0000b400fc837a23 */ /* 0x100fe400000108ae */
[-C--:B-1----:R-:W-:Y:S03]  /*15780*/  HMMA.16816.F32 R36, R48, R56.reuse, R36 ;  /* 0x000000383024723c */ /* 0x082fe60000001824 */
[--C-:B------:R-:W-:Y:S02]  /*15790*/  FFMA.FTZ R187, R187, c[0x0][0x2d0], -R95.reuse ;  /* 0x0000b400bbbb7a23 */ /* 0x100fe4000001085f */
[--C-:B------:R-:W-:Y:S01]  /*157a0*/  FFMA.FTZ R183, R183, c[0x0][0x2d0], -R95.reuse ;  /* 0x0000b400b7b77a23 */ /* 0x100fe2000001085f */
[----:B------:R-:W1:Y:S01]  /*157b0*/  MUFU.EX2 R130, R130 ;  /* 0x0000008200827308 */ /* 0x000e620000000800 */
[--C-:B------:R-:W-:Y:S01]  /*157c0*/  FFMA.FTZ R181, R181, c[0x0][0x2d0], -R95.reuse ;  /* 0x0000b400b5b57a23 */ /* 0x100fe2000001085f */
[C---:B------:R-:W-:Y:S04]  /*157d0*/  HMMA.16816.F32 R116, R52.reuse, R56, R116 ;  /* 0x000000383474723c */ /* 0x040fe80000001874 */
[----:B------:R-:W-:Y:S02]  /*157e0*/  FFMA.FTZ R179, R179, c[0x0][0x2d0], -R95 ;  /* 0x0000b400b3b37a23 */ /* 0x000fe4000001085f */
[--C-:B------:R-:W-:Y:S02]  /*157f0*/  FFMA.FTZ R172, R172, c[0x0][0x2d0], -R174.reuse ;  /* 0x0000b400acac7a23 */ /* 0x100fe400000108ae */
[-C--:B------:R-:W-:Y:S01]  /*15800*/  HMMA.16816.F32 R120, R52, R58.reuse, R120 ;  /* 0x0000003a3478723c */ /* 0x080fe20000001878 */
[----:B------:R-:W-:Y:S03]  /*15810*/  MUFU.EX2 R131, R131 ;  /* 0x0000008300837308 */ /* 0x000fe60000000800 */
[--C-:B------:R-:W-:Y:S02]  /*15820*/  FFMA.FTZ R168, R168, c[0x0][0x2d0], -R174.reuse ;  /* 0x0000b400a8a87a23 */ /* 0x100fe400000108ae */
[--C-:B------:R-:W-:Y:S01]  /*15830*/  FFMA.FTZ R171, R171, c[0x0][0x2d0], -R173.reuse ;  /* 0x0000b400abab7a23 */ /* 0x100fe200000108ad */
[----:B----4-:R-:W-:Y:S01]  /*15840*/  F2FP.PACK_AB R52, R137, R136 ;  /* 0x000000888934723e */ /* 0x010fe200000000ff */
[----:B------:R-:W-:Y:S01]  /*15850*/  HMMA.16816.F32 R124, R48, R58, R124 ;  /* 0x0000003a307c723c */ /* 0x000fe2000000187c */
[----:B------:R-:W4:Y:S02]  /*15860*/  LDSM.16.MT88.4 R56, [R220+0x900] ;  /* 0x00090000dc38783b */ /* 0x000f240000004200 */
[----:B------:R-:W-:Y:S01]  /*15870*/  MUFU.EX2 R167, R167 ;  /* 0x000000a700a77308 */ /* 0x000fe20000000800 */
[----:B-----5:R-:W-:Y:S01]  /*15880*/  F2FP.PACK_AB R54, R133, R132 ;  /* 0x000000848536723e */ /* 0x020fe200000000ff */
[--C-:B------:R-:W-:Y:S01]  /*15890*/  FFMA.FTZ R169, R169, c[0x0][0x2d0], -R173.reuse ;  /* 0x0000b400a9a97a23 */ /* 0x100fe200000108ad */
[----:B---3--:R-:W-:Y:S01]  /*158a0*/  F2FP.PACK_AB R53, R128, R135 ;  /* 0x000000878035723e */ /* 0x008fe200000000ff */
[--C-:B------:R-:W-:Y:S01]  /*158b0*/  FFMA.FTZ R96, R96, c[0x0][0x2d0], -R174.reuse ;  /* 0x0000b40060607a23 */ /* 0x100fe200000108ae */
[----:B------:R-:W-:Y:S01]  /*158c0*/  F2FP.PACK_AB R48, R84, R75 ;  /* 0x0000004b5430723e */ /* 0x000fe200000000ff */
[----:B------:R-:W-:Y:S03]  /*158d0*/  FFMA.FTZ R174, R97, c[0x0][0x2d0], -R174 ;  /* 0x0000b40061ae7a23 */ /* 0x000fe600000108ae */
[----:B------:R-:W-:Y:S01]  /*158e0*/  F2FP.PACK_AB R49, R85, R83 ;  /* 0x000000535531723e */ /* 0x000fe200000000ff */
[----:B------:R-:W-:Y:S01]  /*158f0*/  MUFU.EX2 R191, R191 ;  /* 0x000000bf00bf7308 */ /* 0x000fe20000000800 */
[----:B------:R-:W-:Y:S01]  /*15900*/  F2FP.PACK_AB R50, R87, R86 ;  /* 0x000000565732723e */ /* 0x000fe200000000ff */
[--C-:B------:R-:W-:Y:S01]  /*15910*/  FFMA.FTZ R97, R98, c[0x0][0x2d0], -R173.reuse ;  /* 0x0000b40062617a23 */ /* 0x100fe200000108ad */
[----:B------:R-:W-:Y:S01]  /*15920*/  F2FP.PACK_AB R51, R165, R164 ;  /* 0x000000a4a533723e */ /* 0x000fe200000000ff */
[----:B------:R-:W-:Y:S01]  /*15930*/  FFMA.FTZ R173, R99, c[0x0][0x2d0], -R173 ;  /* 0x0000b40063ad7a23 */ /* 0x000fe200000108ad */
[----:B-1----:R-:W-:Y:S01]  /*15940*/  F2FP.PACK_AB R55, R130, R129 ;  /* 0x000000818237723e */ /* 0x002fe200000000ff */
[--C-:B------:R-:W-:Y:S02]  /*15950*/  FFMA.FTZ R88, R88, c[0x0][0x2d0], -R170.reuse ;  /* 0x0000b40058587a23 */ /* 0x100fe400000108aa */
[--C-:B------:R-:W-:Y:S02]  /*15960*/  FFMA.FTZ R89, R89, c[0x0][0x2d0], -R170.reuse ;  /* 0x0000b40059597a23 */ /* 0x100fe400000108aa */
[-C--:B--2---:R-:W-:Y:S01]  /*15970*/  HMMA.16816.F32 R4, R48, R60.reuse, R4 ;  /* 0x0000003c3004723c */ /* 0x084fe20000001804 */
[----:B------:R-:W-:Y:S02]  /*15980*/  MUFU.EX2 R192, R192 ;  /* 0x000000c000c07308 */ /* 0x000fe40000000800 */
[--C-:B------:R-:W-:Y:S02]  /*15990*/  FFMA.FTZ R92, R92, c[0x0][0x2d0], -R170.reuse ;  /* 0x0000b4005c5c7a23 */ /* 0x100fe400000108aa */
[----:B------:R-:W-:Y:S02]  /*159a0*/  FFMA.FTZ R170, R93, c[0x0][0x2d0], -R170 ;  /* 0x0000b4005daa7a23 */ /* 0x000fe400000108aa */
[----:B------:R-:W-:Y:S01]  /*159b0*/  FFMA.FTZ R76, R43, R243, R76 ;  /* 0x000000f32b4c7223 */ /* 0x000fe2000001004c */
[C---:B------:R-:W-:Y:S03]  /*159c0*/  HMMA.16816.F32 R8, R52.reuse, R60, R8 ;  /* 0x0000003c3408723c */ /* 0x040fe60000001808 */
[----:B------:R-:W-:Y:S01]  /*159d0*/  MUFU.EX2 R193, R193 ;  /* 0x000000c100c17308 */ /* 0x000fe20000000800 */
[----:B------:R-:W-:Y:S02]  /*159e0*/  FFMA.FTZ R77, R41, R241, R77 ;  /* 0x000000f1294d7223 */ /* 0x000fe4000001004d */
[----:B------:R-:W-:Y:S02]  /*159f0*/  FADD.FTZ R76, R69, R76 ;  /* 0x0000004c454c7221 */ /* 0x000fe40000010000 */
[-C--:B------:R-:W-:Y:S04]  /*15a00*/  HMMA.16816.F32 R12, R52, R62.reuse, R12 ;  /* 0x0000003e340c723c */ /* 0x080fe8000000180c */
[----:B------:R-:W-:Y:S01]  /*15a10*/  FADD.FTZ R77, R71, R77 ;  /* 0x0000004d474d7221 */ /* 0x000fe20000010000 */
[----:B------:R-:W-:Y:S01]  /*15a20*/  MUFU.EX2 R194, R194 ;  /* 0x000000c200c27308 */ /* 0x000fe20000000800 */
[----:B------:R-:W-:Y:S02]  /*15a30*/  FADD.FTZ R76, R46, R76 ;  /* 0x0000004c2e4c7221 */ /* 0x000fe40000010000 */
[C---:B------:R-:W-:Y:S01]  /*15a40*/  HMMA.16816.F32 R16, R48.reuse, R62, R16 ;  /* 0x0000003e3010723c */ /* 0x040fe20000001810 */
[----:B------:R-:W1:Y:S03]  /*15a50*/  LDSM.16.MT88.4 R60, [R218+0x900] ;  /* 0x00090000da3c783b */ /* 0x000e660000004200 */
[----:B------:R-:W-:Y:S02]  /*15a60*/  FADD.FTZ R77, R70, R77 ;  /* 0x0000004d464d7221 */ /* 0x000fe40000010000 */
[----:B------:R-:W-:Y:S01]  /*15a70*/  FFMA.FTZ R82, R40, R240, R82 ;  /* 0x000000f028527223 */ /* 0x000fe20000010052 */
[----:B------:R-:W2:Y:S01]  /*15a80*/  MUFU.EX2 R195, R195 ;  /* 0x000000c300c37308 */ /* 0x000ea20000000800 */
[-C--:B----4-:R-:W-:Y:S04]  /*15a90*/  HMMA.16816.F32 R20, R48, R56.reuse, R20 ;  /* 0x000000383014723c */ /* 0x090fe80000001814 */
[----:B------:R-:W-:Y:S02]  /*15aa0*/  FADD.FTZ R76, R47, R76 ;  /* 0x0000004c2f4c7221 */ /* 0x000fe40000010000 */
[----:B------:R-:W-:Y:S02]  /*15ab0*/  FADD.FTZ R77, R74, R77 ;  /* 0x0000004d4a4d7221 */ /* 0x000fe40000010000 */
[C---:B------:R-:W-:Y:S01]  /*15ac0*/  HMMA.16816.F32 R24, R52.reuse, R56, R24 ;  /* 0x000000383418723c */ /* 0x040fe20000001818 */
[----:B------:R-:W3:Y:S03]  /*15ad0*/  MUFU.EX2 R197, R197 ;  /* 0x000000c500c57308 */ /* 0x000ee60000000800 */
[----:B------:R-:W-:Y:S02]  /*15ae0*/  FADD.FTZ R82, R81, R82 ;  /* 0x0000005251527221 */ /* 0x000fe40000010000 */
[----:B------:R-:W-:Y:S02]  /*15af0*/  FADD.FTZ R76, R75, R76 ;  /* 0x0000004c4b4c7221 */ /* 0x000fe40000010000 */
[-C--:B------:R-:W-:Y:S03]  /*15b00*/  HMMA.16816.F32 R28, R52, R58.reuse, R28 ;  /* 0x0000003a341c723c */ /* 0x080fe6000000181c */
[----:B------:R-:W-:Y:S01]  /*15b10*/  MUFU.EX2 R198, R198 ;  /* 0x000000c600c67308 */ /* 0x000fe20000000800 */
[----:B------:R-:W-:Y:S02]  /*15b20*/  FADD.FTZ R77, R136, R77 ;  /* 0x0000004d884d7221 */ /* 0x000fe40000010000 */
[----:B------:R-:W-:Y:S02]  /*15b30*/  FFMA.FTZ R78, R42, R242, R78 ;  /* 0x000000f22a4e7223 */ /* 0x000fe4000001004e */
[C---:B------:R-:W-:Y:S01]  /*15b40*/  HMMA.16816.F32 R100, R48.reuse, R58, R100 ;  /* 0x0000003a3064723c */ /* 0x040fe20000001864 */
[----:B------:R-:W4:Y:S03]  /*15b50*/  LDSM.16.MT88.4 R56, [R225+0x1100] ;  /* 0x00110000e138783b */ /* 0x000f260000004200 */
[----:B------:R-:W-:Y:S01]  /*15b60*/  FADD.FTZ R82, R80, R82 ;  /* 0x0000005250527221 */ /* 0x000fe20000010000 */
[----:B------:R-:W5:Y:S01]  /*15b70*/  MUFU.EX2 R199, R199 ;  /* 0x000000c700c77308 */ /* 0x000f620000000800 */
[----:B------:R-:W-:Y:S02]  /*15b80*/  FADD.FTZ R76, R84, R76 ;  /* 0x0000004c544c7221 */ /* 0x000fe40000010000 */
[-C--:B------:R-:W-:Y:S04]  /*15b90*/  HMMA.16816.F32 R32, R48, R64.reuse, R32 ;  /* 0x000000403020723c */ /* 0x080fe80000001820 */
[----:B------:R-:W-:Y:S02]  /*15ba0*/  FADD.FTZ R77, R137, R77 ;  /* 0x0000004d894d7221 */ /* 0x000fe40000010000 */
[----:B------:R-:W-:Y:S01]  /*15bb0*/  FADD.FTZ R78, R73, R78 ;  /* 0x0000004e494e7221 */ /* 0x000fe20000010000 */
[----:B------:R-:W-:Y:S01]  /*15bc0*/  MUFU.EX2 R203, R203 ;  /* 0x000000cb00cb7308 */ /* 0x000fe20000000800 */
[C---:B------:R-:W-:Y:S04]  /*15bd0*/  HMMA.16816.F32 R104, R52.reuse, R64, R104 ;  /* 0x000000403468723c */ /* 0x040fe80000001868 */
[----:B------:R-:W-:Y:S02]  /*15be0*/  FADD.FTZ R82, R79, R82 ;  /* 0x000000524f527221 */ /* 0x000fe40000010000 */
[----:B------:R-:W-:Y:S02]  /*15bf0*/  FADD.FTZ R76, R86, R76 ;  /* 0x0000004c564c7221 */ /* 0x000fe40000010000 */
[-C--:B------:R-:W-:Y:S01]  /*15c00*/  HMMA.16816.F32 R108, R52, R66.reuse, R108 ;  /* 0x00000042346c723c */ /* 0x080fe2000000186c */
[----:B------:R-:W2:Y:S03]  /*15c10*/  MUFU.EX2 R205, R205 ;  /* 0x000000cd00cd7308 */ /* 0x000ea60000000800 */
[----:B------:R-:W-:Y:S02]  /*15c20*/  FADD.FTZ R77, R132, R77 ;  /* 0x0000004d844d7221 */ /* 0x000fe40000010000 */
[----:B------:R-:W-:Y:S02]  /*15c30*/  FADD.FTZ R78, R68, R78 ;  /* 0x0000004e444e7221 */ /* 0x000fe40000010000 */
[C---:B------:R-:W-:Y:S01]  /*15c40*/  HMMA.16816.F32 R112, R48.reuse, R66, R112 ;  /* 0x000000423070723c */ /* 0x040fe20000001870 */
[----:B------:R-:W-:Y:S02]  /*15c50*/  LDSM.16.MT88.4 R64, [R219+0x1100] ;  /* 0x00110000db40783b */ /* 0x000fe40000004200 */
[----:B------:R-:W-:Y:S01]  /*15c60*/  MUFU.EX2 R208, R208 ;  /* 0x000000d000d07308 */ /* 0x000fe20000000800 */
[----:B------:R-:W-:Y:S02]  /*15c70*/  FADD.FTZ R82, R135, R82 ;  /* 0x0000005287527221 */ /* 0x000fe40000010000 */
[----:B------:R-:W-:Y:S02]  /*15c80*/  FADD.FTZ R76, R87, R76 ;  /* 0x0000004c574c7221 */ /* 0x000fe40000010000 */
[-C--:B-1----:R-:W-:Y:S04]  /*15c90*/  HMMA.16816.F32 R36, R48, R60.reuse, R36 ;  /* 0x0000003c3024723c */ /* 0x082fe80000001824 */
[----:B------:R-:W-:Y:S01]  /*15ca0*/  FADD.FTZ R133, R133, R77 ;  /* 0x0000004d85857221 */ /* 0x000fe20000010000 */
[----:B------:R-:W1:Y:S01]  /*15cb0*/  MUFU.EX2 R211, R211 ;  /* 0x000000d300d37308 */ /* 0x000e620000000800 */
[----:B------:R-:W-:Y:S02]  /*15cc0*/  FADD.FTZ R78, R72, R78 ;  /* 0x0000004e484e7221 */ /* 0x000fe40000010000 */
[C---:B------:R-:W-:Y:S04]  /*15cd0*/  HMMA.16816.F32 R116, R52.reuse, R60, R116 ;  /* 0x0000003c3474723c */ /* 0x040fe80000001874 */
[----:B------:R-:W-:Y:S02]  /*15ce0*/  FADD.FTZ R128, R128, R82 ;  /* 0x0000005280807221 */ /* 0x000fe40000010000 */
[----:B--2---:R-:W-:Y:S01]  /*15cf0*/  FADD.FTZ R133, R195, R133 ;  /* 0x00000085c3857221 */ /* 0x004fe20000010000 */
[----:B------:R-:W2:Y:S01]  /*15d00*/  MUFU.EX2 R201, R201 ;  /* 0x000000c900c97308 */ /* 0x000ea20000000800 */
[-C--:B------:R-:W-:Y:S04]  /*15d10*/  HMMA.16816.F32 R120, R52, R62.reuse, R120 ;  /* 0x0000003e3478723c */ /* 0x080fe80000001878 */
[----:B------:R-:W-:Y:S02]  /*15d20*/  FADD.FTZ R78, R83, R78 ;  /* 0x0000004e534e7221 */ /* 0x000fe40000010000 */
[----:B------:R-:W-:Y:S01]  /*15d30*/  FADD.FTZ R128, R129, R128 ;  /* 0x0000008081807221 */ /* 0x000fe20000010000 */
[----:B---3--:R-:W-:Y:S01]  /*15d40*/  F2FP.PACK_AB R52, R197, R195 ;  /* 0x000000c3c534723e */ /* 0x008fe200000000ff */
[----:B------:R-:W-:Y:S01]  /*15d50*/  HMMA.16816.F32 R124, R48, R62, R124 ;  /* 0x0000003e307c723c */ /* 0x000fe2000000187c */
[----:B------:R-:W3:Y:S01]  /*15d60*/  LDSM.16.MT88.4 R60, [R220+0x1100] ;  /* 0x00110000dc3c783b */ /* 0x000ee20000004200 */
[----:B------:R-:W2:Y:S02]  /*15d70*/  MUFU.EX2 R247, R247 ;  /* 0x000000f700f77308 */ /* 0x000ea40000000800 */
[----:B-----5:R-:W-:Y:S01]  /*15d80*/  F2FP.PACK_AB R54, R199, R198 ;  /* 0x000000c6c736723e */ /* 0x020fe200000000ff */
[----:B------:R-:W-:Y:S01]  /*15d90*/  FADD.FTZ R197, R197, R133 ;  /* 0x00000085c5c57221 */ /* 0x000fe20000010000 */
[----:B------:R-:W-:Y:S01]  /*15da0*/  F2FP.PACK_AB R53, R205, R203 ;  /* 0x000000cbcd35723e */ /* 0x000fe200000000ff */
[----:B------:R-:W-:Y:S01]  /*15db0*/  FADD.FTZ R78, R85, R78 ;  /* 0x0000004e554e7221 */ /* 0x000fe20000010000 */
[----:B------:R-:W-:Y:S01]  /*15dc0*/  F2FP.PACK_AB R48, R131, R134 ;  /* 0x000000868330723e */ /* 0x000fe200000000ff */
[----:B------:R-:W-:Y:S03]  /*15dd0*/  FADD.FTZ R134, R134, R76 ;  /* 0x0000004c86867221 */ /* 0x000fe60000010000 */
[----:B------:R-:W-:Y:S01]  /*15de0*/  F2FP.PACK_AB R49, R167, R166 ;  /* 0x000000a6a731723e */ /* 0x000fe200000000ff */
[----:B------:R-:W-:Y:S01]  /*15df0*/  MUFU.EX2 R251, R251 ;  /* 0x000000fb00fb7308 */ /* 0x000fe20000000800 */
[----:B------:R-:W-:Y:S01]  /*15e00*/  F2FP.PACK_AB R50, R192, R191 ;  /* 0x000000bfc032723e */ /* 0x000fe200000000ff */
[----:B------:R-:W-:Y:S01]  /*15e10*/  FADD.FTZ R131, R131, R134 ;  /* 0x0000008683837221 */ /* 0x000fe20000010000 */
[----:B------:R-:W-:Y:S01]  /*15e20*/  F2FP.PACK_AB R51, R194, R193 ;  /* 0x000000c1c233723e */ /* 0x000fe200000000ff */
[----:B------:R-:W-:Y:S01]  /*15e30*/  FADD.FTZ R128, R130, R128 ;  /* 0x0000008082807221 */ /* 0x000fe20000010000 */
[----:B-1----:R-:W-:Y:S01]  /*15e40*/  F2FP.PACK_AB R55, R211, R208 ;  /* 0x000000d0d337723e */ /* 0x002fe200000000ff */
[----:B------:R-:W-:Y:S01]  /*15e50*/  FADD.FTZ R78, R164, R78 ;  /* 0x0000004ea44e7221 */ /* 0x000fe20000010000 */
[----:B------:R-:W-:Y:S01]  /*15e60*/  MOV R164, R44 ;  /* 0x0000002c00a47202 */ /* 0x000fe20000000f00 */
[----:B------:R-:W-:Y:S02]  /*15e70*/  FADD.FTZ R131, R191, R131 ;  /* 0x00000083bf837221 */ /* 0x000fe40000010000 */
[-C--:B----4-:R-:W-:Y:S01]  /*15e80*/  HMMA.16816.F32 R4, R48, R56.reuse, R4 ;  /* 0x000000383004723c */ /* 0x090fe20000001804 */
[----:B------:R-:W-:Y:S02]  /*15e90*/  MUFU.EX2 R248, R248 ;  /* 0x000000f800f87308 */ /* 0x000fe40000000800 */
[----:B------:R-:W-:Y:S02]  /*15ea0*/  FADD.FTZ R128, R203, R128 ;  /* 0x00000080cb807221 */ /* 0x000fe40000010000 */
[----:B------:R-:W-:Y:S01]  /*15eb0*/  FADD.FTZ R78, R165, R78 ;  /* 0x0000004ea54e7221 */ /* 0x000fe20000010000 */
[----:B------:R-:W-:Y:S01]  /*15ec0*/  MOV R165, R0 ;  /* 0x0000000000a57202 */ /* 0x000fe20000000f00 */
[----:B------:R-:W-:Y:S01]  /*15ed0*/  FADD.FTZ R131, R192, R131 ;  /* 0x00000083c0837221 */ /* 0x000fe20000010000 */
[C---:B------:R-:W-:Y:S03]  /*15ee0*/  HMMA.16816.F32 R8, R52.reuse, R56, R8 ;  /* 0x000000383408723c */ /* 0x040fe60000001808 */
[----:B------:R-:W1:Y:S01]  /*15ef0*/  MUFU.EX2 R200, R200 ;  /* 0x000000c800c87308 */ /* 0x000e620000000800 */
[----:B------:R-:W-:Y:S02]  /*15f00*/  FADD.FTZ R128, R205, R128 ;  /* 0x00000080cd807221 */ /* 0x000fe40000010000 */
[----:B------:R-:W-:Y:S01]  /*15f10*/  FADD.FTZ R78, R166, R78 ;  /* 0x0000004ea64e7221 */ /* 0x000fe20000010000 */
[----:B------:R-:W-:Y:S01]  /*15f20*/  MOV R166, R2 ;  /* 0x0000000200a67202 */ /* 0x000fe20000000f00 */
[-C--:B------:R-:W-:Y:S04]  /*15f30*/  HMMA.16816.F32 R12, R52, R58.reuse, R12 ;  /* 0x0000003a340c723c */ /* 0x080fe8000000180c */
[----:B--2---:R-:W-:Y:S01]  /*15f40*/  FADD.FTZ R131, R201, R131 ;  /* 0x00000083c9837221 */ /* 0x004fe20000010000 */
[----:B------:R-:W2:Y:S01]  /*15f50*/  MUFU.EX2 R196, R196 ;  /* 0x000000c400c47308 */ /* 0x000ea20000000800 */
[----:B------:R-:W-:Y:S02]  /*15f60*/  FADD.FTZ R128, R208, R128 ;  /* 0x00000080d0807221 */ /* 0x000fe40000010000 */
[C---:B------:R-:W-:Y:S01]  /*15f70*/  HMMA.16816.F32 R16, R48.reuse, R58, R16 ;  /* 0x0000003a3010723c */ /* 0x040fe20000001810 */
[----:B------:R-:W4:Y:S03]  /*15f80*/  LDSM.16.MT88.4 R56, [R218+0x1100] ;  /* 0x00110000da38783b */ /* 0x000f260000004200 */
[----:B------:R-:W-:Y:S01]  /*15f90*/  FADD.FTZ R78, R167, R78 ;  /* 0x0000004ea74e7221 */ /* 0x000fe20000010000 */
[----:B------:R-:W-:Y:S01]  /*15fa0*/  MOV R167, R3 ;  /* 0x0000000300a77202 */ /* 0x000fe20000000f00 */
[----:B------:R-:W-:Y:S01]  /*15fb0*/  FADD.FTZ R131, R247, R131 ;  /* 0x00000083f7837221 */ /* 0x000fe20000010000 */
[----:B------:R-:W-:Y:S01]  /*15fc0*/  MUFU.EX2 R204, R204 ;  /* 0x000000cc00cc7308 */ /* 0x000fe20000000800 */
[-C--:B---3--:R-:W-:Y:S04]  /*15fd0*/  HMMA.16816.F32 R20, R48, R60.reuse, R20 ;  /* 0x0000003c3014723c */ /* 0x088fe80000001814 */
[----:B------:R-:W-:Y:S02]  /*15fe0*/  FADD.FTZ R128, R211, R128 ;  /* 0x00000080d3807221 */ /* 0x000fe40000010000 */
[----:B------:R-:W-:Y:S02]  /*15ff0*/  FADD.FTZ R78, R193, R78 ;  /* 0x0000004ec14e7221 */ /* 0x000fe40000010000 */
[C---:B------:R-:W-:Y:S01]  /*16000*/  HMMA.16816.F32 R24, R52.reuse, R60, R24 ;  /* 0x0000003c3418723c */ /* 0x040fe20000001818 */
[----:B------:R-:W-:Y:S03]  /*16010*/  MUFU.EX2 R202, R202 ;  /* 0x000000ca00ca7308 */ /* 0x000fe60000000800 */
[----:B------:R-:W-:Y:S02]  /*16020*/  FADD.FTZ R197, R198, R197 ;  /* 0x000000c5c6c57221 */ /* 0x000fe40000010000 */
[----:B-1----:R-:W-:Y:S02]  /*16030*/  FADD.FTZ R131, R200, R131 ;  /* 0x00000083c8837221 */ /* 0x002fe40000010000 */
[-C--:B------:R-:W-:Y:S03]  /*16040*/  HMMA.16816.F32 R28, R52, R62.reuse, R28 ;  /* 0x0000003e341c723c */ /* 0x080fe6000000181c */
[----:B------:R-:W1:Y:S01]  /*16050*/  MUFU.EX2 R250, R250 ;  /* 0x000000fa00fa7308 */ /* 0x000e620000000800 */
[----:B------:R-:W-:Y:S02]  /*16060*/  FADD.FTZ R78, R194, R78 ;  /* 0x0000004ec24e7221 */ /* 0x000fe40000010000 */
[----:B------:R-:W-:Y:S02]  /*16070*/  FADD.FTZ R197, R199, R197 ;  /* 0x000000c5c7c57221 */ /* 0x000fe40000010000 */
[C---:B------:R-:W-:Y:S01]  /*16080*/  HMMA.16816.F32 R100, R48.reuse, R62, R100 ;  /* 0x0000003e3064723c */ /* 0x040fe20000001864 */
[----:B------:R-:W3:Y:S03]  /*16090*/  LDSM.16.MT88.4 R60, [R225+0x1900] ;  /* 0x00190000e13c783b */ /* 0x000ee60000004200 */
[----:B--2---:R-:W-:Y:S01]  /*160a0*/  FADD.FTZ R131, R196, R131 ;  /* 0x00000083c4837221 */ /* 0x004fe20000010000 */
[----:B------:R-:W2:Y:S01]  /*160b0*/  MUFU.EX2 R246, R246 ;  /* 0x000000f600f67308 */ /* 0x000ea20000000800 */
[----:B------:R-:W-:Y:S02]  /*160c0*/  FADD.FTZ R78, R251, R78 ;  /* 0x0000004efb4e7221 */ /* 0x000fe40000010000 */
[-C--:B------:R-:W-:Y:S04]  /*160d0*/  HMMA.16816.F32 R32, R48, R64.reuse, R32 ;  /* 0x000000403020723c */ /* 0x080fe80000001820 */
[----:B------:R-:W-:Y:S03]  /*160e0*/  FADD.FTZ R78, R248, R78 ;  /* 0x0000004ef84e7221 */ /* 0x000fe60000010000 */
[----:B------:R-:W5:Y:S01]  /*160f0*/  MUFU.EX2 R210, R210 ;  /* 0x000000d200d27308 */ /* 0x000f620000000800 */
[C---:B------:R-:W-:Y:S04]  /*16100*/  HMMA.16816.F32 R104, R52.reuse, R64, R104 ;  /* 0x000000403468723c */ /* 0x040fe80000001868 */
[----:B-1----:R-:W-:Y:S02]  /*16110*/  FADD.FTZ R197, R250, R197 ;  /* 0x000000c5fac57221 */ /* 0x002fe40000010000 */
[----:B------:R-:W-:Y:S02]  /*16120*/  FADD.FTZ R78, R204, R78 ;  /* 0x0000004ecc4e7221 */ /* 0x000fe40000010000 */
[-C--:B------:R-:W-:Y:S01]  /*16130*/  HMMA.16816.F32 R108, R52, R66.reuse, R108 ;  /* 0x00000042346c723c */ /* 0x080fe2000000186c */
[----:B------:R-:W1:Y:S03]  /*16140*/  MUFU.EX2 R207, R207 ;  /* 0x000000cf00cf7308 */ /* 0x000e660000000800 */
[----:B------:R-:W-:Y:S02]  /*16150*/  FADD.FTZ R78, R202, R78 ;  /* 0x0000004eca4e7221 */ /* 0x000fe40000010000 */
[----:B--2---:R-:W-:Y:S02]  /*16160*/  FADD.FTZ R197, R246, R197 ;  /* 0x000000c5f6c57221 */ /* 0x004fe40000010000 */
[C---:B------:R-:W-:Y:S01]  /*16170*/  HMMA.16816.F32 R112, R48.reuse, R66, R112 ;  /* 0x000000423070723c */ /* 0x040fe20000001870 */
[----:B------:R-:W-:Y:S02]  /*16180*/  LDSM.16.MT88.4 R64, [R219+0x1900] ;  /* 0x00190000db40783b */ /* 0x000fe40000004200 */
[----:B------:R-:W2:Y:S01]  /*16190*/  MUFU.EX2 R249, R249 ;  /* 0x000000f900f97308 */ /* 0x000ea20000000800 */
[----:B-----5:R-:W-:Y:S04]  /*161a0*/  FADD.FTZ R197, R210, R197 ;  /* 0x000000c5d2c57221 */ /* 0x020fe80000010000 */
[-C--:B----4-:R-:W-:Y:S05]  /*161b0*/  HMMA.16816.F32 R36, R48, R56.reuse, R36 ;  /* 0x000000383024723c */ /* 0x090fea0000001824 */
[----:B------:R-:W4:Y:S03]  /*161c0*/  MUFU.EX2 R245, R245 ;  /* 0x000000f500f57308 */ /* 0x000f260000000800 */
[C---:B------:R-:W-:Y:S04]  /*161d0*/  HMMA.16816.F32 R116, R52.reuse, R56, R116 ;  /* 0x000000383474723c */ /* 0x040fe80000001874 */
[----:B-1----:R-:W-:Y:S03]  /*161e0*/  FADD.FTZ R197, R207, R197 ;  /* 0x000000c5cfc57221 */ /* 0x002fe60000010000 */
[----:B------:R-:W-:Y:S01]  /*161f0*/  MUFU.EX2 R209, R209 ;  /* 0x000000d100d17308 */ /* 0x000fe20000000800 */
[-C--:B------:R-:W-:Y:S04]  /*16200*/  HMMA.16816.F32 R120, R52, R58.reuse, R120 ;  /* 0x0000003a3478723c */ /* 0x080fe80000001878 */
[----:B--2---:R-:W-:Y:S03]  /*16210*/  FADD.FTZ R128, R249, R128 ;  /* 0x00000080f9807221 */ /* 0x004fe60000010000 */
[----:B------:R-:W-:Y:S01]  /*16220*/  F2FP.PACK_AB R52, R246, R250 ;  /* 0x000000faf634723e */ /* 0x000fe200000000ff */
[----:B------:R-:W-:Y:S01]  /*16230*/  HMMA.16816.F32 R124, R48, R58, R124 ;  /* 0x0000003a307c723c */ /* 0x000fe2000000187c */
[----:B------:R-:W1:Y:S01]  /*16240*/  MUFU.EX2 R206, R206 ;  /* 0x000000ce00ce7308 */ /* 0x000e620000000800 */
[----:B------:R-:W2:Y:S02]  /*16250*/  LDSM.16.MT88.4 R56, [R220+0x1900] ;  /* 0x00190000dc38783b */ /* 0x000ea40000004200 */
[----:B------:R-:W-:Y:S01]  /*16260*/  F2FP.PACK_AB R54, R207, R210 ;  /* 0x000000d2cf36723e */ /* 0x000fe200000000ff */
[C---:B----4-:R-:W-:Y:S01]  /*16270*/  FADD.FTZ R128, R245.reuse, R128 ;  /* 0x00000080f5807221 */ /* 0x050fe20000010000 */
[----:B------:R-:W-:Y:S02]  /*16280*/  F2FP.PACK_AB R53, R245, R249 ;  /* 0x000000f9f535723e */ /* 0x000fe400000000ff */
[----:B------:R-:W-:Y:S03]  /*16290*/  F2FP.PACK_AB R48, R247, R201 ;  /* 0x000000c9f730723e */ /* 0x000fe600000000ff */
[----:B------:R-:W-:Y:S01]  /*162a0*/  MUFU.EX2 R190, R190 ;  /* 0x000000be00be7308 */ /* 0x000fe20000000800 */
[----:B------:R-:W-:Y:S02]  /*162b0*/  F2FP.PACK_AB R49, R248, R251 ;  /* 0x000000fbf831723e */ /* 0x000fe400000000ff */
[----:B------:R-:W-:Y:S02]  /*162c0*/  F2FP.PACK_AB R50, R196, R200 ;  /* 0x000000c8c432723e */ /* 0x000fe400000000ff */
[----:B------:R-:W-:Y:S05]  /*162d0*/  F2FP.PACK_AB R51, R202, R204 ;  /* 0x000000ccca33723e */ /* 0x000fea00000000ff */
[----:B------:R-:W-:Y:S02]  /*162e0*/  MUFU.EX2 R185, R185 ;  /* 0x000000b900b97308 */ /* 0x000fe40000000800 */
[-C--:B---3--:R-:W-:Y:S03]  /*162f0*/  HMMA.16816.F32 R4, R48, R60.reuse, R4 ;  /* 0x0000003c3004723c */ /* 0x088fe60000001804 */
[C---:B-1----:R-:W-:Y:S01]  /*16300*/  F2FP.PACK_AB R55, R206.reuse, R209 ;  /* 0x000000d1ce37723e */ /* 0x042fe200000000ff */
[----:B------:R-:W-:Y:S04]  /*16310*/  FADD.FTZ R209, R209, R128 ;  /* 0x00000080d1d17221 */ /* 0x000fe80000010000 */
[----:B------:R-:W1:Y:S01]  /*16320*/  MUFU.EX2 R189, R189 ;  /* 0x000000bd00bd7308 */ /* 0x000e620000000800 */
[----:B------:R-:W-:Y:S01]  /*16330*/  FADD.FTZ R209, R206, R209 ;  /* 0x000000d1ced17221 */ /* 0x000fe20000010000 */
[C---:B------:R-:W-:Y:S08]  /*16340*/  HMMA.16816.F32 R8, R52.reuse, R60, R8 ;  /* 0x0000003c3408723c */ /* 0x040ff00000001808 */
[-C--:B------:R-:W-:Y:S01]  /*16350*/  HMMA.16816.F32 R12, R52, R62.reuse, R12 ;  /* 0x0000003e340c723c */ /* 0x080fe2000000180c */
[----:B------:R-:W3:Y:S07]  /*16360*/  MUFU.EX2 R186, R186 ;  /* 0x000000ba00ba7308 */ /* 0x000eee0000000800 */
[C---:B------:R-:W-:Y:S01]  /*16370*/  HMMA.16816.F32 R16, R48.reuse, R62, R16 ;  /* 0x0000003e3010723c */ /* 0x040fe20000001810 */
[----:B------:R-:W4:Y:S02]  /*16380*/  LDSM.16.MT88.4 R60, [R218+0x1900] ;  /* 0x00190000da3c783b */ /* 0x000f240000004200 */
[----:B------:R-:W-:Y:S01]  /*16390*/  MUFU.EX2 R176, R176 ;  /* 0x000000b000b07308 */ /* 0x000fe20000000800 */
[----:B-1----:R-:W-:Y:S04]  /*163a0*/  FADD.FTZ R78, R189, R78 ;  /* 0x0000004ebd4e7221 */ /* 0x002fe80000010000 */
[-C--:B--2---:R-:W-:Y:S05]  /*163b0*/  HMMA.16816.F32 R20, R48, R56.reuse, R20 ;  /* 0x000000383014723c */ /* 0x084fea0000001814 */
[----:B------:R-:W-:Y:S03]  /*163c0*/  MUFU.EX2 R175, R175 ;  /* 0x000000af00af7308 */ /* 0x000fe60000000800 */
[C---:B------:R-:W-:Y:S04]  /*163d0*/  HMMA.16816.F32 R24, R52.reuse, R56, R24 ;  /* 0x000000383418723c */ /* 0x040fe80000001818 */
[----:B---3--:R-:W-:Y:S03]  /*163e0*/  FADD.FTZ R78, R186, R78 ;  /* 0x0000004eba4e7221 */ /* 0x008fe60000010000 */
[----:B------:R-:W1:Y:S01]  /*163f0*/  MUFU.EX2 R178, R178 ;  /* 0x000000b200b27308 */ /* 0x000e620000000800 */
[-C--:B------:R-:W-:Y:S08]  /*16400*/  HMMA.16816.F32 R28, R52, R58.reuse, R28 ;  /* 0x0000003a341c723c */ /* 0x080ff0000000181c */
[C---:B------:R-:W-:Y:S01]  /*16410*/  HMMA.16816.F32 R100, R48.reuse, R58, R100 ;  /* 0x0000003a3064723c */ /* 0x040fe20000001864 */
[----:B------:R-:W2:Y:S01]  /*16420*/  LDSM.16.MT88.4 R56, [R225+0x2100] ;  /* 0x00210000e138783b */ /* 0x000ea20000004200 */
[----:B------:R-:W3:Y:S06]  /*16430*/  MUFU.EX2 R177, R177 ;  /* 0x000000b100b17308 */ /* 0x000eec0000000800 */
[-C--:B------:R-:W-:Y:S04]  /*16440*/  HMMA.16816.F32 R32, R48, R64.reuse, R32 ;  /* 0x000000403020723c */ /* 0x080fe80000001820 */
[----:B------:R-:W5:Y:S01]  /*16450*/  MUFU.EX2 R188, R188 ;  /* 0x000000bc00bc7308 */ /* 0x000f620000000800 */
[----:B-1----:R-:W-:Y:S03]  /*16460*/  FADD.FTZ R78, R178, R78 ;  /* 0x0000004eb24e7221 */ /* 0x002fe60000010000 */
[C---:B------:R-:W-:Y:S06]  /*16470*/  HMMA.16816.F32 R104, R52.reuse, R64, R104 ;  /* 0x000000403468723c */ /* 0x040fec0000001868 */
[----:B------:R-:W1:Y:S02]  /*16480*/  MUFU.EX2 R184, R184 ;  /* 0x000000b800b87308 */ /* 0x000e640000000800 */
[-C--:B------:R-:W-:Y:S04]  /*16490*/  HMMA.16816.F32 R108, R52, R66.reuse, R108 ;  /* 0x00000042346c723c */ /* 0x080fe8000000186c */
[----:B---3--:R-:W-:Y:S04]  /*164a0*/  FADD.FTZ R78, R177, R78 ;  /* 0x0000004eb14e7221 */ /* 0x008fe80000010000 */
[C---:B------:R-:W-:Y:S01]  /*164b0*/  HMMA.16816.F32 R112, R48.reuse, R66, R112 ;  /* 0x000000423070723c */ /* 0x040fe20000001870 */
[----:B------:R-:W-:Y:S01]  /*164c0*/  LDSM.16.MT88.4 R64, [R219+0x2100] ;  /* 0x00210000db40783b */ /* 0x000fe20000004200 */
[----:B------:R-:W3:Y:S02]  /*164d0*/  MUFU.EX2 R182, R182 ;  /* 0x000000b600b67308 */ /* 0x000ee40000000800 */
[----:B-----5:R-:W-:Y:S04]  /*164e0*/  FADD.FTZ R197, R188, R197 ;  /* 0x000000c5bcc57221 */ /* 0x020fe80000010000 */
[-C--:B----4-:R-:W-:Y:S04]  /*164f0*/  HMMA.16816.F32 R36, R48, R60.reuse, R36 ;  /* 0x0000003c3024723c */ /* 0x090fe80000001824 */
[----:B------:R-:W4:Y:S01]  /*16500*/  MUFU.EX2 R180, R180 ;  /* 0x000000b400b47308 */ /* 0x000f220000000800 */
[----:B-1----:R-:W-:Y:S03]  /*16510*/  FADD.FTZ R197, R184, R197 ;  /* 0x000000c5b8c57221 */ /* 0x002fe60000010000 */
[C---:B------:R-:W-:Y:S06]  /*16520*/  HMMA.16816.F32 R116, R52.reuse, R60, R116 ;  /* 0x0000003c3474723c */ /* 0x040fec0000001874 */
[----:B------:R-:W1:Y:S02]  /*16530*/  MUFU.EX2 R187, R187 ;  /* 0x000000bb00bb7308 */ /* 0x000e640000000800 */
[-C--:B------:R-:W-:Y:S04]  /*16540*/  HMMA.16816.F32 R120, R52, R62.reuse, R120 ;  /* 0x0000003e3478723c */ /* 0x080fe80000001878 */
[----:B---3--:R-:W-:Y:S03]  /*16550*/  FADD.FTZ R197, R182, R197 ;  /* 0x000000c5b6c57221 */ /* 0x008fe60000010000 */
[----:B------:R-:W-:Y:S01]  /*16560*/  F2FP.PACK_AB R52, R184, R188 ;  /* 0x000000bcb834723e */ /* 0x000fe200000000ff */
[----:B------:R-:W-:Y:S01]  /*16570*/  HMMA.16816.F32 R124, R48, R62, R124 ;  /* 0x0000003e307c723c */ /* 0x000fe2000000187c */
[----:B------:R-:W3:Y:S01]  /*16580*/  MUFU.EX2 R183, R183 ;  /* 0x000000b700b77308 */ /* 0x000ee20000000800 */
[----:B------:R-:W5:Y:S02]  /*16590*/  LDSM.16.MT88.4 R60, [R220+0x2100] ;  /* 0x00210000dc3c783b */ /* 0x000f640000004200 */
[C---:B----4-:R-:W-:Y:S01]  /*165a0*/  F2FP.PACK_AB R54, R180.reuse, R182 ;  /* 0x000000b6b436723e */ /* 0x050fe200000000ff */
[----:B------:R-:W-:Y:S02]  /*165b0*/  FADD.FTZ R197, R180, R197 ;  /* 0x000000c5b4c57221 */ /* 0x000fe40000010000 */
[----:B------:R-:W-:Y:S01]  /*165c0*/  F2FP.PACK_AB R48, R185, R190 ;  /* 0x000000beb930723e */ /* 0x000fe200000000ff */
[----:B------:R-:W-:Y:S01]  /*165d0*/  FADD.FTZ R190, R190, R131 ;  /* 0x00000083bebe7221 */ /* 0x000fe20000010000 */
[----:B------:R-:W-:Y:S02]  /*165e0*/  F2FP.PACK_AB R49, R186, R189 ;  /* 0x000000bdba31723e */ /* 0x000fe400000000ff */
[----:B------:R-:W4:Y:S01]  /*165f0*/  MUFU.EX2 R181, R181 ;  /* 0x000000b500b57308 */ /* 0x000f220000000800 */
[----:B------:R-:W-:Y:S01]  /*16600*/  F2FP.PACK_AB R50, R175, R176 ;  /* 0x000000b0af32723e */ /* 0x000fe200000000ff */
[----:B------:R-:W-:Y:S01]  /*16610*/  FADD.FTZ R190, R185, R190 ;  /* 0x000000beb9be7221 */ /* 0x000fe20000010000 */
[----:B------:R-:W-:Y:S01]  /*16620*/  F2FP.PACK_AB R51, R177, R178 ;  /* 0x000000b2b133723e */ /* 0x000fe200000000ff */
[----:B-1----:R-:W-:Y:S02]  /*16630*/  FADD.FTZ R209, R187, R209 ;  /* 0x000000d1bbd17221 */ /* 0x002fe40000010000 */
[----:B------:R-:W-:Y:S04]  /*16640*/  FADD.FTZ R190, R176, R190 ;  /* 0x000000beb0be7221 */ /* 0x000fe80000010000 */
[-C--:B--2---:R-:W-:Y:S01]  /*16650*/  HMMA.16816.F32 R4, R48, R56.reuse, R4 ;  /* 0x000000383004723c */ /* 0x084fe20000001804 */
[----:B------:R-:W1:Y:S02]  /*16660*/  MUFU.EX2 R179, R179 ;  /* 0x000000b300b37308 */ /* 0x000e640000000800 */
[----:B------:R-:W-:Y:S01]  /*16670*/  FADD.FTZ R190, R175, R190 ;  /* 0x000000beafbe7221 */ /* 0x000fe20000010000 */
[C---:B---3--:R-:W-:Y:S01]  /*16680*/  F2FP.PACK_AB R53, R183.reuse, R187 ;  /* 0x000000bbb735723e */ /* 0x048fe200000000ff */
[----:B------:R-:W-:Y:S06]  /*16690*/  FADD.FTZ R209, R183, R209 ;  /* 0x000000d1b7d17221 */ /* 0x000fec0000010000 */
[----:B------:R-:W2:Y:S01]  /*166a0*/  MUFU.EX2 R172, R172 ;  /* 0x000000ac00ac7308 */ /* 0x000ea20000000800 */
[----:B----4-:R-:W-:Y:S09]  /*166b0*/  FADD.FTZ R209, R181, R209 ;  /* 0x000000d1b5d17221 */ /* 0x010ff20000010000 */
[----:B------:R-:W3:Y:S01]  /*166c0*/  MUFU.EX2 R168, R168 ;  /* 0x000000a800a87308 */ /* 0x000ee20000000800 */
[C---:B-1----:R-:W-:Y:S01]  /*166d0*/  F2FP.PACK_AB R55, R179.reuse, R181 ;  /* 0x000000b5b337723e */ /* 0x042fe200000000ff */
[----:B------:R-:W-:Y:S08]  /*166e0*/  FADD.FTZ R209, R179, R209 ;  /* 0x000000d1b3d17221 */ /* 0x000ff00000010000 */
[----:B------:R-:W1:Y:S01]  /*166f0*/  MUFU.EX2 R171, R171 ;  /* 0x000000ab00ab7308 */ /* 0x000e620000000800 */
[C---:B------:R-:W-:Y:S04]  /*16700*/  HMMA.16816.F32 R8, R52.reuse, R56, R8 ;  /* 0x000000383408723c */ /* 0x040fe80000001808 */
[----:B--2---:R-:W-:Y:S04]  /*16710*/  FADD.FTZ R190, R172, R190 ;  /* 0x000000beacbe7221 */ /* 0x004fe80000010000 */
[-C--:B------:R-:W-:Y:S01]  /*16720*/  HMMA.16816.F32 R12, R52, R58.reuse, R12 ;  /* 0x0000003a340c723c */ /* 0x080fe2000000180c */
[----:B------:R-:W2:Y:S03]  /*16730*/  MUFU.EX2 R169, R169 ;  /* 0x000000a900a97308 */ /* 0x000ea60000000800 */
[----:B---3--:R-:W-:Y:S04]  /*16740*/  FADD.FTZ R190, R168, R190 ;  /* 0x000000bea8be7221 */ /* 0x008fe80000010000 */
[C---:B------:R-:W-:Y:S01]  /*16750*/  HMMA.16816.F32 R16, R48.reuse, R58, R16 ;  /* 0x0000003a3010723c */ /* 0x040fe20000001810 */
[----:B------:R-:W3:Y:S02]  /*16760*/  LDSM.16.MT88.4 R56, [R218+0x2100] ;  /* 0x00210000da38783b */ /* 0x000ee40000004200 */
[----:B------:R-:W4:Y:S01]  /*16770*/  MUFU.EX2 R96, R96 ;  /* 0x0000006000607308 */ /* 0x000f220000000800 */
[----:B-1----:R-:W-:Y:S04]  /*16780*/  FADD.FTZ R78, R171, R78 ;  /* 0x0000004eab4e7221 */ /* 0x002fe80000010000 */
[-C--:B-----5:R-:W-:Y:S05]  /*16790*/  HMMA.16816.F32 R20, R48, R60.reuse, R20 ;  /* 0x0000003c3014723c */ /* 0x0a0fea0000001814 */
[----:B------:R-:W1:Y:S03]  /*167a0*/  MUFU.EX2 R174, R174 ;  /* 0x000000ae00ae7308 */ /* 0x000e660000000800 */
[C---:B------:R-:W-:Y:S04]  /*167b0*/  HMMA.16816.F32 R24, R52.reuse, R60, R24 ;  /* 0x0000003c3418723c */ /* 0x040fe80000001818 */
[----:B--2---:R-:W-:Y:S03]  /*167c0*/  FADD.FTZ R78, R169, R78 ;  /* 0x0000004ea94e7221 */ /* 0x004fe60000010000 */
[----:B------:R-:W2:Y:S01]  /*167d0*/  MUFU.EX2 R97, R97 ;  /* 0x0000006100617308 */ /* 0x000ea20000000800 */
[-C--:B------:R-:W-:Y:S04]  /*167e0*/  HMMA.16816.F32 R28, R52, R62.reuse, R28 ;  /* 0x0000003e341c723c */ /* 0x080fe8000000181c */
[----:B----4-:R-:W-:Y:S04]  /*167f0*/  FADD.FTZ R190, R96, R190 ;  /* 0x000000be60be7221 */ /* 0x010fe80000010000 */
[C---:B------:R-:W-:Y:S01]  /*16800*/  HMMA.16816.F32 R100, R48.reuse, R62, R100 ;  /* 0x0000003e3064723c */ /* 0x040fe20000001864 */
[----:B------:R-:W4:Y:S01]  /*16810*/  LDSM.16.MT88.4 R60, [R220+0x2900] ;  /* 0x00290000dc3c783b */ /* 0x000f220000004200 */
[----:B------:R-:W5:Y:S02]  /*16820*/  MUFU.EX2 R173, R173 ;  /* 0x000000ad00ad7308 */ /* 0x000f640000000800 */
[----:B-1----:R-:W-:Y:S04]  /*16830*/  FADD.FTZ R243, R174, R190 ;  /* 0x000000beaef37221 */ /* 0x002fe80000010000 */
[-C--:B------:R-:W-:Y:S04]  /*16840*/  HMMA.16816.F32 R32, R48, R64.reuse, R32 ;  /* 0x000000403020723c */ /* 0x080fe80000001820 */
[----:B------:R-:W1:Y:S01]  /*16850*/  MUFU.EX2 R88, R88 ;  /* 0x0000005800587308 */ /* 0x000e620000000800 */
[----:B--2---:R-:W-:Y:S03]  /*16860*/  FADD.FTZ R78, R97, R78 ;  /* 0x0000004e614e7221 */ /* 0x004fe60000010000 */
[C---:B------:R-:W-:Y:S06]  /*16870*/  HMMA.16816.F32 R104, R52.reuse, R64, R104 ;  /* 0x000000403468723c */ /* 0x040fec0000001868 */
[----:B------:R-:W2:Y:S01]  /*16880*/  MUFU.EX2 R89, R89 ;  /* 0x0000005900597308 */ /* 0x000ea20000000800 */
[--C-:B------:R-:W-:Y:S01]  /*16890*/  FFMA.FTZ R64, R90, c[0x0][0x2d0], -R95.reuse ;  /* 0x0000b4005a407a23 */ /* 0x100fe2000001085f */
[-C--:B------:R-:W-:Y:S04]  /*168a0*/  HMMA.16816.F32 R108, R52, R66.reuse, R108 ;  /* 0x00000042346c723c */ /* 0x080fe8000000186c */
[----:B------:R-:W-:Y:S02]  /*168b0*/  FFMA.FTZ R65, R91, c[0x0][0x2d0], -R95 ;  /* 0x0000b4005b417a23 */ /* 0x000fe4000001085f */
[----:B-----5:R-:W-:Y:S02]  /*168c0*/  FADD.FTZ R242, R173, R78 ;  /* 0x0000004eadf27221 */ /* 0x020fe40000010000 */
[C---:B------:R-:W-:Y:S01]  /*168d0*/  HMMA.16816.F32 R112, R48.reuse, R66, R112 ;  /* 0x000000423070723c */ /* 0x040fe20000001870 */
[----:B------:R-:W5:Y:S03]  /*168e0*/  MUFU.EX2 R92, R92 ;  /* 0x0000005c005c7308 */ /* 0x000f660000000800 */
[----:B-1----:R-:W-:Y:S03]  /*168f0*/  FADD.FTZ R197, R88, R197 ;  /* 0x000000c558c57221 */ /* 0x002fe60000010000 */
[--C-:B------:R-:W-:Y:S01]  /*16900*/  FFMA.FTZ R66, R94, c[0x0][0x2d0], -R95.reuse ;  /* 0x0000b4005e427a23 */ /* 0x100fe2000001085f */
[-C--:B---3--:R-:W-:Y:S03]  /*16910*/  HMMA.16816.F32 R36, R48, R56.reuse, R36 ;  /* 0x000000383024723c */ /* 0x088fe60000001824 */
[----:B------:R-:W1:Y:S01]  /*16920*/  MUFU.EX2 R170, R170 ;  /* 0x000000aa00aa7308 */ /* 0x000e620000000800 */
[----:B------:R-:W-:Y:S02]  /*16930*/  FFMA.FTZ R95, R45, c[0x0][0x2d0], -R95 ;  /* 0x0000b4002d5f7a23 */ /* 0x000fe4000001085f */
[C---:B--2---:R-:W-:Y:S02]  /*16940*/  FADD.FTZ R197, R89.reuse, R197 ;  /* 0x000000c559c57221 */ /* 0x044fe40000010000 */
[C---:B------:R-:W-:Y:S05]  /*16950*/  HMMA.16816.F32 R116, R52.reuse, R56, R116 ;  /* 0x000000383474723c */ /* 0x040fea0000001874 */
[----:B------:R-:W2:Y:S03]  /*16960*/  MUFU.EX2 R64, R64 ;  /* 0x0000004000407308 */ /* 0x000ea60000000800 */
[-C--:B------:R-:W-:Y:S04]  /*16970*/  HMMA.16816.F32 R120, R52, R58.reuse, R120 ;  /* 0x0000003a3478723c */ /* 0x080fe80000001878 */
[----:B-----5:R-:W-:Y:S03]  /*16980*/  FADD.FTZ R197, R92, R197 ;  /* 0x000000c55cc57221 */ /* 0x020fe60000010000 */
[----:B------:R-:W3:Y:S01]  /*16990*/  MUFU.EX2 R65, R65 ;  /* 0x0000004100417308 */ /* 0x000ee20000000800 */
[----:B------:R-:W-:Y:S04]  /*169a0*/  HMMA.16816.F32 R124, R48, R58, R124 ;  /* 0x0000003a307c723c */ /* 0x000fe8000000187c */
[----:B------:R-:W-:Y:S01]  /*169b0*/  F2FP.PACK_AB R52, R89, R88 ;  /* 0x000000585934723e */ /* 0x000fe200000000ff */
[C---:B-1----:R-:W-:Y:S01]  /*169c0*/  FADD.FTZ R241, R170.reuse, R197 ;  /* 0x000000c5aaf17221 */ /* 0x042fe20000010000 */
[----:B------:R-:W-:Y:S02]  /*169d0*/  F2FP.PACK_AB R54, R170, R92 ;  /* 0x0000005caa36723e */ /* 0x000fe400000000ff */
[----:B------:R-:W-:Y:S01]  /*169e0*/  F2FP.PACK_AB R48, R168, R172 ;  /* 0x000000aca830723e */ /* 0x000fe200000000ff */
[----:B------:R-:W1:Y:S03]  /*169f0*/  MUFU.EX2 R66, R66 ;  /* 0x0000004200427308 */ /* 0x000e660000000800 */
[----:B------:R-:W-:Y:S01]  /*16a00*/  F2FP.PACK_AB R49, R169, R171 ;  /* 0x000000aba931723e */ /* 0x000fe200000000ff */
[----:B--2---:R-:W-:Y:S01]  /*16a10*/  FADD.FTZ R209, R64, R209 ;  /* 0x000000d140d17221 */ /* 0x004fe20000010000 */
[----:B------:R-:W-:Y:S02]  /*16a20*/  F2FP.PACK_AB R50, R174, R96 ;  /* 0x00000060ae32723e */ /* 0x000fe400000000ff */
[----:B------:R-:W-:Y:S03]  /*16a30*/  F2FP.PACK_AB R51, R173, R97 ;  /* 0x00000061ad33723e */ /* 0x000fe600000000ff */
[----:B------:R-:W2:Y:S04]  /*16a40*/  MUFU.EX2 R95, R95 ;  /* 0x0000005f005f7308 */ /* 0x000ea80000000800 */
[-C--:B------:R-:W-:Y:S01]  /*16a50*/  HMMA.16816.F32 R160, R48, R148.reuse, R4 ;  /* 0x0000009430a0723c */ /* 0x080fe20000001804 */
[----:B------:R-:W5:Y:S02]  /*16a60*/  LDSM.16.MT88.4 R4, [R219+0x2900] ;  /* 0x00290000db04783b */ /* 0x000f640000004200 */
[C---:B---3--:R-:W-:Y:S01]  /*16a70*/  F2FP.PACK_AB R53, R65.reuse, R64 ;  /* 0x000000404135723e */ /* 0x048fe200000000ff */
[----:B------:R-:W-:Y:S04]  /*16a80*/  FADD.FTZ R209, R65, R209 ;  /* 0x000000d141d17221 */ /* 0x000fe80000010000 */
[----:B-1----:R-:W-:Y:S01]  /*16a90*/  FADD.FTZ R209, R66, R209 ;  /* 0x000000d142d17221 */ /* 0x002fe20000010000 */
[C---:B--2---:R-:W-:Y:S03]  /*16aa0*/  F2FP.PACK_AB R55, R95.reuse, R66 ;  /* 0x000000425f37723e */ /* 0x044fe600000000ff */
[----:B------:R-:W-:Y:S04]  /*16ab0*/  FADD.FTZ R240, R95, R209 ;  /* 0x000000d15ff07221 */ /* 0x000fe80000010000 */
[C---:B------:R-:W-:Y:S01]  /*16ac0*/  HMMA.16816.F32 R156, R52.reuse, R148, R8 ;  /* 0x00000094349c723c */ /* 0x040fe20000001808 */
[----:B------:R-:W1:Y:S07]  /*16ad0*/  LDSM.16.MT88.4 R8, [R218+0x2900] ;  /* 0x00290000da08783b */ /* 0x000e6e0000004200 */
        /* <DEDUP_REMOVED lines=9> */
[C---:B------:R-:W-:Y:S08]  /*16b70*/  HMMA.16816.F32 R112, R48.reuse, R6, R112 ;  /* 0x000000063070723c */ /* 0x040ff00000001870 */
[-C--:B-1----:R-:W-:Y:S08]  /*16b80*/  HMMA.16816.F32 R128, R48, R8.reuse, R36 ;  /* 0x000000083080723c */ /* 0x082ff00000001824 */
[C---:B------:R-:W-:Y:S08]  /*16b90*/  HMMA.16816.F32 R116, R52.reuse, R8, R116 ;  /* 0x000000083474723c */ /* 0x040ff00000001874 */
[-C--:B------:R-:W-:Y:S08]  /*16ba0*/  HMMA.16816.F32 R120, R52, R10.reuse, R120 ;  /* 0x0000000a3478723c */ /* 0x080ff00000001878 */
[----:B------:R-:W-:Y:S01]  /*16bb0*/  HMMA.16816.F32 R124, R48, R10, R124 ;  /* 0x0000000a307c723c */ /* 0x000fe2000000187c */
[----:B------:R-:W-:-:S07]  /*16bc0*/  @P0 BRA `(.L_x_564) ;  /* 0xffffa58000000947 */ /* 0x000fce000383ffff */
.L_x_546:
[----:B------:R-:W1:Y:S01]  /*16bd0*/  SHFL.BFLY PT, R7, R243, 0x2, 0x1f ;  /* 0x0c401f00f3077f89 */ /* 0x000e6200000e0000 */
[----:B------:R-:W-:-:S02]  /*16be0*/  MOV R10, RZ ;  /* 0x000000ff000a7202 */ /* 0x000fc40000000f00 */
[----:B------:R-:W-:Y:S01]  /*16bf0*/  PLOP3.LUT P4, PT, PT, PT, PT, 0x8, 0x0 ;  /* 0x000000000000781c */ /* 0x000fe20003f8e170 */
        /* <DEDUP_REMOVED lines=10> */
[----:B------:R-:W4:Y:S01]  /*16ca0*/  SHFL.BFLY PT, R4, R240, 0x1, 0x1f ;  /* 0x0c201f00f0047f89 */ /* 0x000f2200000e0000 */
[----:B-1----:R-:W-:Y:S01]  /*16cb0*/  FADD.FTZ R7, R7, R8 ;  /* 0x0000000807077221 */ /* 0x002fe20000010000 */
[----:B------:R-:W-:Y:S01]  /*16cc0*/  MOV R8, RZ ;  /* 0x000000ff00087202 */ /* 0x000fe20000000f00 */
[----:B--2---:R-:W-:-:S03]  /*16cd0*/  FADD.FTZ R6, R242, R6 ;  /* 0x00000006f2067221 */ /* 0x004fc60000010000 */
[----:B------:R-:W-:Y:S01]  /*16ce0*/  FSETP.NE.FTZ.AND P3, PT, R7, RZ, PT ;  /* 0x000000ff0700720b */ /* 0x000fe20003f75000 */
[----:B---3--:R-:W-:Y:S01]  /*16cf0*/  FADD.FTZ R5, R5, R9 ;  /* 0x0000000905057221 */ /* 0x008fe20000010000 */
[----:B------:R-:W-:Y:S02]  /*16d00*/  FSETP.NE.FTZ.AND P2, PT, R6, RZ, PT ;  /* 0x000000ff0600720b */ /* 0x000fe40003f55000 */
[----:B------:R-:W-:Y:S01]  /*16d10*/  MOV R9, RZ ;  /* 0x000000ff00097202 */ /* 0x000fe20000000f00 */
[----:B----4-:R-:W-:Y:S01]  /*16d20*/  FADD.FTZ R4, R4, R240 ;  /* 0x000000f004047221 */ /* 0x010fe20000010000 */
[----:B------:R-:W-:-:S04]  /*16d30*/  FSETP.NE.FTZ.AND P1, PT, R5, RZ, PT ;  /* 0x000000ff0500720b */ /* 0x000fc80003f35000 */
[----:B------:R-:W-:-:S03]  /*16d40*/  FSETP.NE.FTZ.AND P0, PT, R4, RZ, PT ;  /* 0x000000ff0400720b */ /* 0x000fc60003f15000 */
[----:B------:R-:W1:Y:S01]  /*16d50*/  @P3 MUFU.RCP R8, R7 ;  /* 0x0000000700083308 */ /* 0x000e620000001000 */
[----:B------:R-:W-:Y:S02]  /*16d60*/  @P3 MOV R14, 0x3f317218 ;  /* 0x3f317218000e3802 */ /* 0x000fe40000000f00 */
[----:B------:R-:W-:-:S03]  /*16d70*/  @P2 MOV R13, 0x3f317218 ;  /* 0x3f317218000d2802 */ /* 0x000fc60000000f00 */
[----:B------:R-:W-:Y:S02]  /*16d80*/  @P3 FMUL.FTZ R14, R14, c[0x0][0x2d0] ;  /* 0x0000b4000e0e3a20 */ /* 0x000fe40000410000 */
[----:B------:R-:W2:Y:S01]  /*16d90*/  @P2 MUFU.RCP R10, R6 ;  /* 0x00000006000a2308 */ /* 0x000ea20000001000 */
[----:B------:R-:W-:Y:S01]  /*16da0*/  @P1 MOV R12, 0x3f317218 ;  /* 0x3f317218000c1802 */ /* 0x000fe20000000f00 */
[----:B------:R-:W-:Y:S01]  /*16db0*/  @P2 FMUL.FTZ R13, R13, c[0x0][0x2d0] ;  /* 0x0000b4000d0d2a20 */ /* 0x000fe20000410000 */
[----:B------:R-:W-:-:S03]  /*16dc0*/  @P0 MOV R11, 0x3f317218 ;  /* 0x3f317218000b0802 */ /* 0x000fc60000000f00 */
[----:B------:R-:W-:Y:S02]  /*16dd0*/  @P1 FMUL.FTZ R12, R12, c[0x0][0x2d0] ;  /* 0x0000b4000c0c1a20 */ /* 0x000fe40000410000 */
[C---:B-1----:R-:W-:Y:S01]  /*16de0*/  FMUL.FTZ R160, R8.reuse, R160 ;  /* 0x000000a008a07220 */ /* 0x042fe20000410000 */
[----:B------:R-:W1:Y:S01]  /*16df0*/  @P3 MUFU.LG2 R7, R7 ;  /* 0x0000000700073308 */ /* 0x000e620000000c00 */
[C---:B------:R-:W-:Y:S02]  /*16e00*/  FMUL.FTZ R161, R8.reuse, R161 ;  /* 0x000000a108a17220 */ /* 0x040fe40000410000 */
[C---:B------:R-:W-:Y:S02]  /*16e10*/  FMUL.FTZ R148, R8.reuse, R148 ;  /* 0x0000009408947220 */ /* 0x040fe40000410000 */
[C---:B------:R-:W-:Y:S02]  /*16e20*/  FMUL.FTZ R149, R8.reuse, R149 ;  /* 0x0000009508957220 */ /* 0x040fe40000410000 */
[C---:B------:R-:W-:Y:S01]  /*16e30*/  FMUL.FTZ R144, R8.reuse, R144 ;  /* 0x0000009008907220 */ /* 0x040fe20000410000 */
[----:B------:R-:W3:Y:S01]  /*16e40*/  @P2 MUFU.LG2 R6, R6 ;  /* 0x0000000600062308 */ /* 0x000ee20000000c00 */
[----:B------:R-:W-:-:S02]  /*16e50*/  FMUL.FTZ R145, R8, R145 ;  /* 0x0000009108917220 */ /* 0x000fc40000410000 */
[C---:B------:R-:W-:Y:S02]  /*16e60*/  FMUL.FTZ R100, R8.reuse, R100 ;  /* 0x0000006408647220 */ /* 0x040fe40000410000 */
[C---:B------:R-:W-:Y:S02]  /*16e70*/  FMUL.FTZ R101, R8.reuse, R101 ;  /* 0x0000006508657220 */ /* 0x040fe40000410000 */
[C---:B------:R-:W-:Y:S01]  /*16e80*/  FMUL.FTZ R132, R8.reuse, R132 ;  /* 0x0000008408847220 */ /* 0x040fe20000410000 */
[----:B------:R-:W4:Y:S01]  /*16e90*/  @P0 MUFU.LG2 R15, R4 ;  /* 0x00000004000f0308 */ /* 0x000f220000000c00 */
[C---:B------:R-:W-:Y:S02]  /*16ea0*/  FMUL.FTZ R133, R8.reuse, R133 ;  /* 0x0000008508857220 */ /* 0x040fe40000410000 */
[C---:B------:R-:W-:Y:S02]  /*16eb0*/  FMUL.FTZ R112, R8.reuse, R112 ;  /* 0x0000007008707220 */ /* 0x040fe40000410000 */
[----:B------:R-:W-:-:S02]  /*16ec0*/  FMUL.FTZ R113, R8, R113 ;  /* 0x0000007108717220 */ /* 0x000fc40000410000 */
[C---:B------:R-:W-:Y:S01]  /*16ed0*/  FMUL.FTZ R128, R8.reuse, R128 ;  /* 0x0000008008807220 */ /* 0x040fe20000410000 */
[----:B------:R-:W5:Y:S01]  /*16ee0*/  @P1 MUFU.RCP R9, R5 ;  /* 0x0000000500091308 */ /* 0x000f620000001000 */
[C---:B------:R-:W-:Y:S02]  /*16ef0*/  FMUL.FTZ R129, R8.reuse, R129 ;  /* 0x0000008108817220 */ /* 0x040fe40000410000 */
[C---:B------:R-:W-:Y:S02]  /*16f00*/  FMUL.FTZ R124, R8.reuse, R124 ;  /* 0x0000007c087c7220 */ /* 0x040fe40000410000 */
[----:B------:R-:W-:Y:S01]  /*16f10*/  FMUL.FTZ R125, R8, R125 ;  /* 0x0000007d087d7220 */ /* 0x000fe20000410000 */
[----:B------:R-:W-:Y:S01]  /*16f20*/  MOV R8, RZ ;  /* 0x000000ff00087202 */ /* 0x000fe20000000f00 */
[C---:B--2---:R-:W-:Y:S02]  /*16f30*/  FMUL.FTZ R162, R10.reuse, R162 ;  /* 0x000000a20aa27220 */ /* 0x044fe40000410000 */
[----:B------:R-:W-:-:S02]  /*16f40*/  FMUL.FTZ R163, R10, R163 ;  /* 0x000000a30aa37220 */ /* 0x000fc40000410000 */
[C---:B------:R-:W-:Y:S01]  /*16f50*/  FMUL.FTZ R150, R10.reuse, R150 ;  /* 0x000000960a967220 */ /* 0x040fe20000410000 */
[----:B------:R2:W-:Y:S01]  /*16f60*/  @P0 MUFU.RCP R8, R4 ;  /* 0x0000000400080308 */ /* 0x0005e20000001000 */
[C---:B------:R-:W-:Y:S02]  /*16f70*/  FMUL.FTZ R151, R10.reuse, R151 ;  /* 0x000000970a977220 */ /* 0x040fe40000410000 */
[C---:B------:R-:W-:Y:S02]  /*16f80*/  FMUL.FTZ R146, R10.reuse, R146 ;  /* 0x000000920a927220 */ /* 0x040fe40000410000 */
[C---:B------:R-:W-:Y:S02]  /*16f90*/  FMUL.FTZ R147, R10.reuse, R147 ;  /* 0x000000930a937220 */ /* 0x040fe40000410000 */
[C---:B------:R-:W-:Y:S02]  /*16fa0*/  FMUL.FTZ R102, R10.reuse, R102 ;  /* 0x000000660a667220 */ /* 0x040fe40000410000 */
[----:B------:R-:W-:-:S02]  /*16fb0*/  FMUL.FTZ R103, R10, R103 ;  /* 0x000000670a677220 */ /* 0x000fc40000410000 */
[C---:B------:R-:W-:Y:S02]  /*16fc0*/  FMUL.FTZ R134, R10.reuse, R134 ;  /* 0x000000860a867220 */ /* 0x040fe40000410000 */
[C---:B------:R-:W-:Y:S02]  /*16fd0*/  FMUL.FTZ R135, R10.reuse, R135 ;  /* 0x000000870a877220 */ /* 0x040fe40000410000 */
[C---:B------:R-:W-:Y:S01]  /*16fe0*/  FMUL.FTZ R114, R10.reuse, R114 ;  /* 0x000000720a727220 */ /* 0x040fe20000410000 */
[----:B--2---:R-:W-:Y:S01]  /*16ff0*/  MOV R4, 0xff800000 ;  /* 0xff80000000047802 */ /* 0x004fe20000000f00 */
[C---:B------:R-:W-:Y:S02]  /*17000*/  FMUL.FTZ R115, R10.reuse, R115 ;  /* 0x000000730a737220 */ /* 0x040fe40000410000 */
[C---:B------:R-:W-:Y:S02]  /*17010*/  FMUL.FTZ R130, R10.reuse, R130 ;  /* 0x000000820a827220 */ /* 0x040fe40000410000 */
[----:B------:R-:W-:-:S02]  /*17020*/  FMUL.FTZ R131, R10, R131 ;  /* 0x000000830a837220 */ /* 0x000fc40000410000 */
[C---:B------:R-:W-:Y:S02]  /*17030*/  FMUL.FTZ R126, R10.reuse, R126 ;  /* 0x0000007e0a7e7220 */ /* 0x040fe40000410000 */
[----:B------:R-:W-:Y:S02]  /*17040*/  FMUL.FTZ R127, R10, R127 ;  /* 0x0000007f0a7f7220 */ /* 0x000fe40000410000 */
[----:B------:R2:W2:Y:S01]  /*17050*/  @P1 MUFU.LG2 R10, R5 ;  /* 0x00000005000a1308 */ /* 0x0004a20000000c00 */
[----:B-1----:R-:W-:Y:S02]  /*17060*/  @P3 FMUL.FTZ R7, R7, 0.69314718246459960938 ;  /* 0x3f31721807073820 */ /* 0x002fe40000410000 */
[----:B---3--:R-:W-:Y:S02]  /*17070*/  @P2 FMUL.FTZ R6, R6, 0.69314718246459960938 ;  /* 0x3f31721806062820 */ /* 0x008fe40000410000 */
[----:B----4-:R-:W-:Y:S02]  /*17080*/  @P0 FMUL.FTZ R15, R15, 0.69314718246459960938 ;  /* 0x3f3172180f0f0820 */ /* 0x010fe40000410000 */
[----:B------:R-:W-:-:S02]  /*17090*/  @P0 FMUL.FTZ R11, R11, c[0x0][0x2d0] ;  /* 0x0000b4000b0b0a20 */ /* 0x000fc40000410000 */
[C---:B-----5:R-:W-:Y:S02]  /*170a0*/  FMUL.FTZ R156, R9.reuse, R156 ;  /* 0x0000009c099c7220 */ /* 0x060fe40000410000 */
[C---:B------:R-:W-:Y:S02]  /*170b0*/  FMUL.FTZ R157, R9.reuse, R157 ;  /* 0x0000009d099d7220 */ /* 0x040fe40000410000 */
[C---:B------:R-:W-:Y:S02]  /*170c0*/  FMUL.FTZ R152, R9.reuse, R152 ;  /* 0x0000009809987220 */ /* 0x040fe40000410000 */
[C---:B------:R-:W-:Y:S01]  /*170d0*/  FMUL.FTZ R153, R9.reuse, R153 ;  /* 0x0000009909997220 */ /* 0x040fe20000410000 */
[----:B--2---:R-:W-:Y:S01]  /*170e0*/  MOV R5, 0xff800000 ;  /* 0xff80000000057802 */ /* 0x004fe20000000f00 */
[----:B------:R-:W-:Y:S02]  /*170f0*/  @P1 FMUL.FTZ R10, R10, 0.69314718246459960938 ;  /* 0x3f3172180a0a1820 */ /* 0x000fe40000410000 */
        /* <DEDUP_REMOVED lines=12> */
[----:B------:R-:W-:Y:S01]  /*171c0*/  MOV R9, 0xff800000 ;  /* 0xff80000000097802 */ /* 0x000fe20000000f00 */
        /* <DEDUP_REMOVED lines=16> */
[----:B------:R-:W-:Y:S01]  /*172d0*/  MOV R8, 0xff800000 ;  /* 0xff80000000087802 */ /* 0x000fe20000000f00 */
[----:B------:R-:W-:Y:S02]  /*172e0*/  @P3 FFMA.FTZ R4, R14, R3, R7 ;  /* 0x000000030e043223 */ /* 0x000fe40000010007 */
[----:B------:R-:W-:Y:S02]  /*172f0*/  @P2 FFMA.FTZ R5, R13, R2, R6 ;  /* 0x000000020d052223 */ /* 0x000fe40000010006 */
[----:B------:R-:W-:-:S02]  /*17300*/  @P1 FFMA.FTZ R8, R12, R0, R10 ;  /* 0x000000000c081223 */ /* 0x000fc4000001000a */
[----:B------:R-:W-:Y:S02]  /*17310*/  @P0 FFMA.FTZ R9, R11, R44, R15 ;  /* 0x0000002c0b090223 */ /* 0x000fe4000001000f */
.L_x_484:
[----:B------:R-:W-:Y:S05]  /*17320*/  @P4 BRA `(.L_x_565) ;  /* 0x0000149000004947 */ /* 0x000fea0003800000 */
[----:B------:R-:W1:Y:S01]  /*17330*/  S2R R7, SR_TID.X ;  /* 0x0000000000077919 */ /* 0x000e620000002100 */
[----:B------:R-:W-:Y:S01]  /*17340*/  IMAD R16, RZ, RZ, -UR9 ;  /* 0x80000009ff107e24 */ /* 0x000fe2000f8e02ff */
[----:B------:R-:W-:Y:S01]  /*17350*/  USHF.R.S32.HI UR6, URZ, 0x1f, UR9 ;  /* 0x0000001f3f067899 */ /* 0x000fe20008011409 */
[----:B------:R-:W-:Y:S01]  /*17360*/  IMAD.MOV.U32 R12, RZ, RZ, c[0x0][0x4e8] ;  /* 0x00013a00ff0c7624 */ /* 0x000fe200078e00ff */
[----:B------:R-:W2:Y:S01]  /*17370*/  S2R R0, SR_CTAID.Y ;  /* 0x0000000000007919 */ /* 0x000ea20000002600 */
[----:B------:R-:W-:Y:S01]  /*17380*/  ULDC.64 UR4, c[0x0][0x4d0] ;  /* 0x0001340000047ab9 */ /* 0x000fe20000000a00 */
[----:B------:R-:W-:Y:S01]  /*17390*/  BSSY B0, `(.L_x_566) ;  /* 0x00000ac000007945 */ /* 0x000fe20003800000 */
[----:B------:R-:W-:Y:S01]  /*173a0*/  UIMAD UR7, UR6, UR4, URZ ;  /* 0x00000004060772a4 */ /* 0x000fe2000f8e023f */
[----:B------:R-:W3:Y:S01]  /*173b0*/  S2R R20, SR_CTAID.Z ;  /* 0x0000000000147919 */ /* 0x000ee20000002700 */
[----:B------:R-:W-:-:S03]  /*173c0*/  UIMAD.WIDE.U32 UR10, UR9, UR4, URZ ;  /* 0x00000004090a72a5 */ /* 0x000fc6000f8e003f */
[----:B------:R-:W-:Y:S01]  /*173d0*/  BAR.SYNC.DEFER_BLOCKING 0x1, 0x80 ;  /* 0x0042000000007b1d */ /* 0x000fe20000010000 */
[----:B------:R-:W-:Y:S01]  /*173e0*/  UIMAD UR5, UR9, UR5, UR7 ;  /* 0x00000005090572a4 */ /* 0x000fe2000f8e0207 */
[C---:B------:R-:W-:Y:S01]  /*173f0*/  ISETP.NE.AND P0, PT, R12.reuse, 0x1, PT ;  /* 0x000000010c00780c */ /* 0x040fe20003f05270 */
[----:B------:R-:W-:Y:S02]  /*17400*/  IMAD.U32 R23, RZ, RZ, UR11 ;  /* 0x0000000bff177e24 */ /* 0x000fe4000f8e00ff */
[----:B------:R-:W-:Y:S01]  /*17410*/  UIADD3 UR5, UR11, UR5, URZ ;  /* 0x000000050b057290 */ /* 0x000fe2000fffe03f */
[----:B------:R-:W4:Y:S01]  /*17420*/  S2R R13, SR_CTAID.X ;  /* 0x00000000000d7919 */ /* 0x000f220000002500 */
[----:B------:R-:W-:Y:S02]  /*17430*/  IMAD.U32 R22, RZ, RZ, UR10 ;  /* 0x0000000aff167e24 */ /* 0x000fe4000f8e00ff */
[----:B------:R-:W-:Y:S02]  /*17440*/  IMAD R12, R12, c[0x0][0x388], RZ ;  /* 0x0000e2000c0c7a24 */ /* 0x000fe400078e02ff */
[----:B------:R-:W-:Y:S01]  /*17450*/  IMAD.U32 R23, RZ, RZ, UR5 ;  /* 0x00000005ff177e24 */ /* 0x000fe2000f8e00ff */
[----:B-1----:R-:W-:Y:S01]  /*17460*/  SHF.R.S32.HI R3, RZ, 0x1f, R7 ;  /* 0x0000001fff037819 */ /* 0x002fe20000011407 */
[----:B------:R-:W-:-:S02]  /*17470*/  ULDC.64 UR4, c[0x0][0x438] ;  /* 0x00010e0000047ab9 */ /* 0x000fc40000000a00 */
[----:B------:R-:W-:Y:S01]  /*17480*/  UIMAD UR6, UR6, UR4, URZ ;  /* 0x00000004060672a4 */ /* 0x000fe2000f8e023f */
[CC--:B------:R-:W-:Y:S01]  /*17490*/  LEA.HI R6, R3.reuse, R7.reuse, RZ, 0x2 ;  /* 0x0000000703067211 */ /* 0x0c0fe200078f10ff */
[----:B--2---:R-:W-:Y:S01]  /*174a0*/  IMAD R16, R16, c[0x0][0x550], R0 ;  /* 0x0001540010107a24 */ /* 0x004fe200078e0200 */
[-C--:B------:R-:W-:Y:S01]  /*174b0*/  LEA.HI R3, R3, R7.reuse, RZ, 0x5 ;  /* 0x0000000703037211 */ /* 0x080fe200078f28ff */
[----:B------:R-:W-:Y:S01]  /*174c0*/  UIMAD.WIDE.U32 UR10, UR9, UR4, URZ ;  /* 0x00000004090a72a5 */ /* 0x000fe2000f8e003f */
[----:B------:R-:W-:Y:S01]  /*174d0*/  LOP3.LUT R6, R6, 0xfffffffc, RZ, 0xc0, !PT ;  /* 0xfffffffc06067812 */ /* 0x000fe200078ec0ff */
[----:B------:R-:W-:Y:S01]  /*174e0*/  UIMAD UR4, UR9, UR5, UR6 ;  /* 0x00000005090472a4 */ /* 0x000fe2000f8e0206 */
[----:B------:R-:W-:Y:S01]  /*174f0*/  LOP3.LUT R2, R3, 0xffffffe0, RZ, 0xc0, !PT ;  /* 0xffffffe003027812 */ /* 0x000fe200078ec0ff */
[----:B---3--:R-:W-:Y:S01]  /*17500*/  IMAD.WIDE.U32 R22, R20, c[0x0][0x4d8], R22 ;  /* 0x0001360014167a25 */ /* 0x008fe200078e0016 */
[----:B------:R-:W-:Y:S01]  /*17510*/  IADD3 R6, -R6, R7, RZ ;  /* 0x0000000706067210 */ /* 0x000fe20007ffe1ff */
[----:B------:R-:W-:Y:S01]  /*17520*/  UIADD3 UR4, UR11, UR4, URZ ;  /* 0x000000040b047290 */ /* 0x000fe2000fffe03f */
[--C-:B------:R-:W-:Y:S01]  /*17530*/  SHF.R.S32.HI R10, RZ, 0x5, R3.reuse ;  /* 0x00000005ff0a7819 */ /* 0x100fe20000011403 */
[----:B------:R-:W-:Y:S01]  /*17540*/  IMAD.IADD R2, R7, 0x1, -R2 ;  /* 0x0000000107027824 */ /* 0x000fe200078e0a02 */
[----:B------:R-:W-:Y:S01]  /*17550*/  LEA.HI R0, R6, R6, RZ, 0x1 ;  /* 0x0000000606007211 */ /* 0x000fe200078f08ff */
[----:B------:R-:W-:Y:S01]  /*17560*/  IMAD.U32 R19, RZ, RZ, UR11 ;  /* 0x0000000bff137e24 */ /* 0x000fe2000f8e00ff */
[----:B------:R-:W-:Y:S01]  /*17570*/  SHF.R.S32.HI R3, RZ, 0x1f, R3 ;  /* 0x0000001fff037819 */ /* 0x000fe20000011403 */
[----:B------:R-:W-:Y:S01]  /*17580*/  IMAD.U32 R11, RZ, RZ, UR4 ;  /* 0x00000004ff0b7e24 */ /* 0x000fe2000f8e00ff */
[----:B------:R-:W-:-:S02]  /*17590*/  LOP3.LUT R7, R0, 0x1ffffffe, RZ, 0xc0, !PT ;  /* 0x1ffffffe00077812 */ /* 0x000fc400078ec0ff */
[----:B------:R-:W-:Y:S02]  /*175a0*/  SHF.L.U32 R15, R0, 0x5, RZ ;  /* 0x00000005000f7819 */ /* 0x000fe400000006ff */
[----:B------:R-:W-:Y:S01]  /*175b0*/  SHF.R.S32.HI R0, RZ, 0x1f, R2 ;  /* 0x0000001fff007819 */ /* 0x000fe20000011402 */
[----:B------:R-:W-:Y:S01]  /*175c0*/  IMAD.IADD R6, R6, 0x1, -R7 ;  /* 0x0000000106067824 */ /* 0x000fe200078e0a07 */
[----:B------:R-:W-:Y:S02]  /*175d0*/  LEA.HI R7, R3, R10, RZ, 0x2 ;  /* 0x0000000a03077211 */ /* 0x000fe400078f10ff */
[----:B------:R-:W-:Y:S02]  /*175e0*/  LOP3.LUT R15, R15, 0xffffffc0, RZ, 0xc0, !PT ;  /* 0xffffffc00f0f7812 */ /* 0x000fe400078ec0ff */
[----:B------:R-:W-:Y:S02]  /*175f0*/  LOP3.LUT R7, R7, 0xffffffc, RZ, 0xc0, !PT ;  /* 0x0ffffffc07077812 */ /* 0x000fe400078ec0ff */
[----:B------:R-:W-:Y:S01]  /*17600*/  LEA.HI R0, R0, R2, RZ, 0x2 ;  /* 0x0000000200007211 */ /* 0x000fe200078f10ff */
[----:B------:R-:W-:Y:S01]  /*17610*/  IMAD R15, R6, 0x8, R15 ;  /* 0x00000008060f7824 */ /* 0x000fe200078e020f */
[----:B------:R-:W-:Y:S01]  /*17620*/  SHF.R.S32.HI R3, RZ, 0x1f, R20 ;  /* 0x0000001fff037819 */ /* 0x000fe20000011414 */
[----:B------:R-:W-:Y:S01]  /*17630*/  IMAD.IADD R10, R10, 0x1, -R7 ;  /* 0x000000010a0a7824 */ /* 0x000fe200078e0a07 */
[----:B------:R-:W-:-:S02]  /*17640*/  SHF.R.S32.HI R6, RZ, 0x2, R0 ;  /* 0x00000002ff067819 */ /* 0x000fc40000011400 */
[----:B------:R-:W-:Y:S01]  /*17650*/  MOV R18, UR10 ;  /* 0x0000000a00127c02 */ /* 0x000fe20008000f00 */
[C---:B------:R-:W-:Y:S01]  /*17660*/  IMAD R7, R3.reuse, c[0x0][0x4d8], RZ ;  /* 0x0001360003077a24 */ /* 0x040fe200078e02ff */
[----:B------:R-:W-:Y:S01]  /*17670*/  LEA R6, R10, R6, 0x4 ;  /* 0x000000060a067211 */ /* 0x000fe200078e20ff */
[----:B------:R-:W-:Y:S01]  /*17680*/  IMAD R3, R3, c[0x0][0x440], RZ ;  /* 0x0001100003037a24 */ /* 0x000fe200078e02ff */
[----:B------:R-:W-:Y:S01]  /*17690*/  SHF.R.S32.HI R14, RZ, 0x1f, R16 ;  /* 0x0000001fff0e7819 */ /* 0x000fe20000011410 */
[----:B------:R-:W-:Y:S01]  /*176a0*/  IMAD.MOV.U32 R10, RZ, RZ, R18 ;  /* 0x000000ffff0a7224 */ /* 0x000fe200078e0012 */
[----:B------:R-:W-:Y:S01]  /*176b0*/  IADD3 R15, R6, R15, RZ ;  /* 0x0000000f060f7210 */ /* 0x000fe20007ffe0ff */
[----:B------:R-:W-:Y:S01]  /*176c0*/  IMAD R7, R20, c[0x0][0x4dc], R7 ;  /* 0x0001370014077a24 */ /* 0x000fe200078e0207 */
[----:B------:R-:W-:Y:S01]  /*176d0*/  LOP3.LUT P1, RZ, R2, 0x3, RZ, 0xc0, !PT ;  /* 0x0000000302ff7812 */ /* 0x000fe2000782c0ff */
[----:B------:R-:W-:Y:S01]  /*176e0*/  IMAD R3, R20, c[0x0][0x444], R3 ;  /* 0x0001110014037a24 */ /* 0x000fe200078e0203 */
[----:B------:R-:W-:Y:S01]  /*176f0*/  LOP3.LUT R0, R0, 0x7ffffffc, RZ, 0xc0, !PT ;  /* 0x7ffffffc00007812 */ /* 0x000fe200078ec0ff */
[----:B----4-:R-:W-:-:S02]  /*17700*/  IMAD R15, R13, 0x80, R15 ;  /* 0x000000800d0f7824 */ /* 0x010fc400078e020f */
[----:B------:R-:W-:Y:S01]  /*17710*/  IMAD.WIDE.U32 R20, R20, c[0x0][0x440], R10 ;  /* 0x0001100014147a25 */ /* 0x000fe200078e000a */
[----:B------:R-:W-:-:S03]  /*17720*/  IADD3 R0, R2, -R0, RZ ;  /* 0x8000000002007210 */ /* 0x000fc60007ffe0ff */
[----:B------:R-:W-:-:S04]  /*17730*/  @P0 IMAD.HI.U32 R17, R15, c[0x0][0x4ec], RZ ;  /* 0x00013b000f110a27 */ /* 0x000fc800078e00ff */
[----:B------:R-:W-:-:S04]  /*17740*/  @P0 IMAD.HI.U32 R10, R15, c[0x0][0x4ec], RZ ;  /* 0x00013b000f0a0a27 */ /* 0x000fc800078e00ff */
[----:B------:R-:W-:Y:S01]  /*17750*/  IMAD.IADD R21, R21, 0x1, R3 ;  /* 0x0000000115157824 */ /* 0x000fe200078e0203 */
[----:B------:R-:W-:Y:S01]  /*17760*/  MOV R3, R15 ;  /* 0x0000000f00037202 */ /* 0x000fe20000000f00 */
[----:B------:R-:W-:Y:S01]  /*17770*/  IMAD.IADD R23, R23, 0x1, R7 ;  /* 0x0000000117177824 */ /* 0x000fe200078e0207 */
[----:B------:R-:W-:Y:S01]  /*17780*/  @P0 SHF.R.U32.HI R3, RZ, c[0x0][0x4f0], R17 ;  /* 0x00013c00ff030a19 */ /* 0x000fe20000011611 */
[----:B------:R-:W-:Y:S01]  /*17790*/  IMAD.MOV.U32 R7, RZ, RZ, R15 ;  /* 0x000000ffff077224 */ /* 0x000fe200078e000f */
[----:B------:R-:W-:Y:S01]  /*177a0*/  @P0 SHF.R.U32.HI R7, RZ, c[0x0][0x4f0], R10 ;  /* 0x00013c00ff070a19 */ /* 0x000fe2000001160a */
[C---:B------:R-:W-:Y:S02]  /*177b0*/  IMAD R11, R14.reuse, c[0x0][0x448], RZ ;  /* 0x000112000e0b7a24 */ /* 0x040fe400078e02ff */
[----:B------:R-:W-:Y:S01]  /*177c0*/  IMAD R10, R14, c[0x0][0x4e0], RZ ;  /* 0x000138000e0a7a24 */ /* 0x000fe200078e02ff */
[----:B------:R-:W-:Y:S01]  /*177d0*/  SHF.R.S32.HI R14, RZ, 0x1f, R7 ;  /* 0x0000001fff0e7819 */ /* 0x000fe20000011407 */
[----:B------:R-:W-:-:S02]  /*177e0*/  IMAD.MOV R18, RZ, RZ, -R3 ;  /* 0x000000ffff127224 */ /* 0x000fc400078e0a03 */
[C---:B------:R-:W-:Y:S02]  /*177f0*/  IMAD R11, R16.reuse, c[0x0][0x44c], R11 ;  /* 0x00011300100b7a24 */ /* 0x040fe400078e020b */
[----:B------:R-:W-:-:S04]  /*17800*/  IMAD.WIDE.U32 R20, R16, c[0x0][0x448], R20 ;  /* 0x0001120010147a25 */ /* 0x000fc800078e0014 */
[C---:B------:R-:W-:Y:S01]  /*17810*/  IMAD R10, R16.reuse, c[0x0][0x4e4], R10 ;  /* 0x00013900100a7a24 */ /* 0x040fe200078e020a */
[----:B------:R-:W-:Y:S01]  /*17820*/  IADD3 R21, R21, R11, RZ ;  /* 0x0000000b15157210 */ /* 0x000fe20007ffe0ff */
[----:B------:R-:W-:Y:S01]  /*17830*/  IMAD.WIDE.U32 R16, R16, c[0x0][0x4e0], R22 ;  /* 0x0001380010107a25 */ /* 0x000fe200078e0016 */
[----:B------:R-:W-:-:S03]  /*17840*/  SHF.R.S32.HI R11, RZ, 0x1f, R3 ;  /* 0x0000001fff0b7819 */ /* 0x000fc60000011403 */
[----:B------:R-:W-:Y:S01]  /*17850*/  IMAD R18, R18, c[0x0][0x4e8], R15 ;  /* 0x00013a0012127a24 */ /* 0x000fe200078e020f */
[----:B------:R-:W-:Y:S01]  /*17860*/  IADD3 R16, P0, R3, R16, RZ ;  /* 0x0000001003107210 */ /* 0x000fe20007f1e0ff */
[----:B------:R-:W-:Y:S02]  /*17870*/  IMAD R14, R14, c[0x0][0x430], RZ ;  /* 0x00010c000e0e7a24 */ /* 0x000fe400078e02ff */
[----:B------:R-:W-:Y:S01]  /*17880*/  IMAD R13, R13, 0x80, R6 ;  /* 0x000000800d0d7824 */ /* 0x000fe200078e0206 */
[----:B------:R-:W-:Y:S01]  /*17890*/  SHF.R.S32.HI R3, RZ, 0x1f, R18 ;  /* 0x0000001fff037819 */ /* 0x000fe20000011412 */
[----:B------:R-:W-:Y:S01]  /*178a0*/  IMAD R14, R7, c[0x0][0x434], R14 ;  /* 0x00010d00070e7a24 */ /* 0x000fe200078e020e */
[----:B------:R-:W-:Y:S01]  /*178b0*/  IADD3.X R17, R11, R17, R10, P0, !PT ;  /* 0x000000110b117210 */ /* 0x000fe200007fe40a */
[----:B------:R-:W-:Y:S01]  /*178c0*/  IMAD.WIDE.U32 R10, R7, c[0x0][0x430], R20 ;  /* 0x00010c00070a7a25 */ /* 0x000fe200078e0014 */
[----:B------:R-:W-:-:S03]  /*178d0*/  ISETP.GE.OR P4, PT, R13, R12, P1 ;  /* 0x0000000c0d00720c */ /* 0x000fc60000f86670 */
[----:B------:R-:W-:Y:S02]  /*178e0*/  IMAD R3, R3, c[0x0][0x4c8], RZ ;  /* 0x0001320003037a24 */ /* 0x000fe400078e02ff */
[----:B------:R-:W-:Y:S02]  /*178f0*/  IMAD.MOV R7, RZ, RZ, -R7 ;  /* 0x000000ffff077224 */ /* 0x000fe400078e0a07 */
[----:B------:R-:W-:-:S04]  /*17900*/  IMAD.WIDE.U32 R16, R18, c[0x0][0x4c8], R16 ;  /* 0x0001320012107a25 */ /* 0x000fc800078e0010 */
[----:B------:R-:W-:Y:S02]  /*17910*/  IMAD R3, R18, c[0x0][0x4cc], R3 ;  /* 0x0001330012037a24 */ /* 0x000fe400078e0203 */
[----:B------:R-:W-:Y:S02]  /*17920*/  IMAD R7, R7, c[0x0][0x4e8], R15 ;  /* 0x00013a0007077a24 */ /* 0x000fe400078e020f */
[----:B------:R-:W-:Y:S01]  /*17930*/  IMAD.IADD R11, R11, 0x1, R14 ;  /* 0x000000010b0b7824 */ /* 0x000fe200078e020e */
[----:B------:R-:W-:Y:S01]  /*17940*/  LEA R14, P0, R16, c[0x0][0x4a8], 0x2 ;  /* 0x00012a00100e7a11 */ /* 0x000fe200078010ff */
[----:B------:R-:W-:Y:S01]  /*17950*/  IMAD.SHL.U32 R0, R0, 0x2, RZ ;  /* 0x0000000200007824 */ /* 0x000fe200078e00ff */
[----:B------:R-:W-:Y:S01]  /*17960*/  IADD3 R15, R17, R3, RZ ;  /* 0x00000003110f7210 */ /* 0x000fe20007ffe0ff */
[----:B------:R-:W-:Y:S01]  /*17970*/  IMAD.WIDE.U32 R22, R7, c[0x0][0x428], R10 ;  /* 0x00010a0007167a25 */ /* 0x000fe200078e000a */
[----:B------:R-:W-:Y:S01]  /*17980*/  SHF.R.S32.HI R3, RZ, 0x1f, R7 ;  /* 0x0000001fff037819 */ /* 0x000fe20000011407 */
[----:B------:R-:W-:Y:S01]  /*17990*/  SHFL.IDX PT, R20, R14, RZ, 0x1c1f ;  /* 0x001c1fff0e147589 */ /* 0x000fe200000e0000 */
[----:B------:R-:W-:-:S02]  /*179a0*/  LEA.HI.X R6, R16, c[0x0][0x4ac], R15, 0x2, P0 ;  /* 0x00012b0010067a11 */ /* 0x000fc400000f140f */
[----:B------:R-:W-:Y:S01]  /*179b0*/  IADD3 R11, R13, 0x8, RZ ;  /* 0x000000080d0b7810 */ /* 0x000fe20007ffe0ff */
[----:B------:R-:W-:Y:S01]  /*179c0*/  SHFL.IDX PT, R18, R14, 0x1, 0x1c1f ;  /* 0x003c1f000e127f89 */ /* 0x000fe200000e0000 */
[----:B------:R-:W-:Y:S01]  /*179d0*/  IMAD R3, R3, c[0x0][0x428], RZ ;  /* 0x00010a0003037a24 */ /* 0x000fe200078e02ff */
[----:B------:R-:W-:Y:S02]  /*179e0*/  IADD3 R10, R13, 0x40, RZ ;  /* 0x000000400d0a7810 */ /* 0x000fe40007ffe0ff */
[----:B------:R-:W1:Y:S01]  /*179f0*/  SHFL.IDX PT, R21, R6, RZ, 0x1c1f ;  /* 0x001c1fff06157589 */ /* 0x000e6200000e0000 */
[----:B------:R-:W-:Y:S01]  /*17a00*/  IMAD R3, R7, c[0x0][0x42c], R3 ;  /* 0x00010b0007037a24 */ /* 0x000fe200078e0203 */
[----:B------:R-:W-:Y:S02]  /*17a10*/  IADD3 R7, R13, 0x48, RZ ;  /* 0x000000480d077810 */ /* 0x000fe40007ffe0ff */
[----:B------:R-:W2:Y:S01]  /*17a20*/  SHFL.IDX PT, R19, R6, 0x1, 0x1c1f ;  /* 0x003c1f0006137f89 */ /* 0x000ea200000e0000 */
[-C--:B------:R-:W-:Y:S01]  /*17a30*/  ISETP.GE.OR P3, PT, R11, R12.reuse, P1 ;  /* 0x0000000c0b00720c */ /* 0x080fe20000f66670 */
[----:B------:R-:W-:Y:S01]  /*17a40*/  IMAD.IADD R3, R23, 0x1, R3 ;  /* 0x0000000117037824 */ /* 0x000fe200078e0203 */
[-C--:B------:R-:W-:Y:S01]  /*17a50*/  ISETP.GE.OR P2, PT, R10, R12.reuse, P1 ;  /* 0x0000000c0a00720c */ /* 0x080fe20000f46670 */
[----:B------:R-:W-:Y:S01]  /*17a60*/  SHFL.IDX PT, R16, R14, 0x2, 0x1c1f ;  /* 0x005c1f000e107f89 */ /* 0x000fe200000e0000 */
[----:B------:R-:W-:-:S02]  /*17a70*/  ISETP.GE.OR P1, PT, R7, R12, P1 ;  /* 0x0000000c0700720c */ /* 0x000fc40000f26670 */
[-C--:B------:R-:W-:Y:S01]  /*17a80*/  ISETP.GE.AND P5, PT, R10, R12.reuse, PT ;  /* 0x0000000c0a00720c */ /* 0x080fe20003fa6270 */
[----:B------:R-:W3:Y:S01]  /*17a90*/  SHFL.IDX PT, R17, R6, 0x2, 0x1c1f ;  /* 0x005c1f0006117f89 */ /* 0x000ee200000e0000 */
[----:B------:R-:W-:-:S03]  /*17aa0*/  ISETP.GE.AND P6, PT, R7, R12, PT ;  /* 0x0000000c0700720c */ /* 0x000fc60003fc6270 */
[----:B------:R-:W-:Y:S04]  /*17ab0*/  SHFL.IDX PT, R14, R14, 0x3, 0x1c1f ;  /* 0x007c1f000e0e7f89 */ /* 0x000fe800000e0000 */
[----:B------:R4:W4:Y:S04]  /*17ac0*/  SHFL.IDX PT, R15, R6, 0x3, 0x1c1f ;  /* 0x007c1f00060f7f89 */ /* 0x00092800000e0000 */
[----:B-1----:R1:W-:Y:S04]  /*17ad0*/  @!P4 ST.E [R20.64], R4 ;  /* 0x000000041400c985 */ /* 0x0023e8000c101910 */
[----:B--2---:R1:W-:Y:S04]  /*17ae0*/  @!P3 ST.E [R18.64], R5 ;  /* 0x000000051200b985 */ /* 0x0043e8000c101910 */
[----:B---3--:R1:W-:Y:S01]  /*17af0*/  @!P2 ST.E [R16.64], R8 ;  /* 0x000000081000a985 */ /* 0x0083e2000c101910 */
[----:B----4-:R-:W-:-:S03]  /*17b00*/  LEA R6, P0, R22, c[0x0][0x400], 0x2 ;  /* 0x0001000016067a11 */ /* 0x010fc600078010ff */
[----:B------:R1:W-:Y:S01]  /*17b10*/  @!P1 ST.E [R14.64], R9 ;  /* 0x000000090e009985 */ /* 0x0003e2000c101910 */
[-C--:B------:R-:W-:Y:S02]  /*17b20*/  ISETP.GE.AND P1, PT, R13, R12.reuse, PT ;  /* 0x0000000c0d00720c */ /* 0x080fe40003f26270 */
[----:B------:R-:W-:Y:S01]  /*17b30*/  LEA.HI.X R3, R22, c[0x0][0x404], R3, 0x2, P0 ;  /* 0x0001010016037a11 */ /* 0x000fe200000f1403 */
[----:B------:R1:W2:Y:S01]  /*17b40*/  SHFL.IDX PT, R20, R6, RZ, 0x1c1f ;  /* 0x001c1fff06147589 */ /* 0x0002a200000e0000 */
[----:B------:R-:W-:-:S03]  /*17b50*/  ISETP.GE.AND P0, PT, R11, R12, PT ;  /* 0x0000000c0b00720c */ /* 0x000fc60003f06270 */
[----:B------:R1:W3:Y:S06]  /*17b60*/  SHFL.IDX PT, R21, R3, RZ, 0x1c1f ;  /* 0x001c1fff03157589 */ /* 0x0002ec00000e0000 */
[----:B------:R-:W-:Y:S05]  /*17b70*/  @P1 BRA `(.L_x_567) ;  /* 0x000002d000001947 */ /* 0x000fea0003800000 */
[C---:B-1----:R-:W-:Y:S02]  /*17b80*/  IADD3 R5, R0.reuse, 0x8, RZ ;  /* 0x0000000800057810 */ /* 0x042fe40007ffe0ff */
[----:B------:R-:W-:Y:S02]  /*17b90*/  IADD3 R4, R0, 0x10, RZ ;  /* 0x0000001000047810 */ /* 0x000fe40007ffe0ff */
[----:B------:R-:W-:-:S02]  /*17ba0*/  ISETP.GE.AND P3, PT, R5, c[0x0][0x3c8], PT ;  /* 0x0000f20005007a0c */ /* 0x000fc40003f66270 */
[----:B------:R-:W-:Y:S02]  /*17bb0*/  IADD3 R2, R0, 0x18, RZ ;  /* 0x0000001800027810 */ /* 0x000fe40007ffe0ff */
[----:B------:R-:W-:Y:S02]  /*17bc0*/  ISETP.GE.AND P2, PT, R4, c[0x0][0x3c8], PT ;  /* 0x0000f20004007a0c */ /* 0x000fe40003f46270 */
[----:B------:R-:W-:Y:S02]  /*17bd0*/  ISETP.GE.AND P1, PT, R2, c[0x0][0x3c8], PT ;  /* 0x0000f20002007a0c */ /* 0x000fe40003f26270 */
[C---:B------:R-:W-:Y:S02]  /*17be0*/  ISETP.GE.AND P4, PT, R0.reuse, c[0x0][0x3c8], PT ;  /* 0x0000f20000007a0c */ /* 0x040fe40003f86270 */
[----:B------:R-:W-:-:S03]  /*17bf0*/  IADD3 R7, R0, 0x30, RZ ;  /* 0x0000003000077810 */ /* 0x000fc60007ffe0ff */
[----:B------:R-:W-:-:S04]  /*17c00*/  @!P3 LEA.HI R5, R5, R5, RZ, 0x1 ;  /* 0x000000050505b211 */ /* 0x000fc800078f08ff */
[----:B------:R-:W-:Y:S02]  /*17c10*/  @!P2 LEA.HI R4, R4, R4, RZ, 0x1 ;  /* 0x000000040404a211 */ /* 0x000fe400078f08ff */
[----:B------:R-:W-:Y:S02]  /*17c20*/  @!P3 LOP3.LUT R5, R5, 0xfffffffe, RZ, 0xc0, !PT ;  /* 0xfffffffe0505b812 */ /* 0x000fe400078ec0ff */
[----:B------:R-:W-:Y:S01]  /*17c30*/  @!P1 LEA.HI R2, R2, R2, RZ, 0x1 ;  /* 0x0000000202029211 */ /* 0x000fe200078f08ff */
[--C-:B--23--:R-:W-:Y:S01]  /*17c40*/  @!P4 IMAD.WIDE R8, R0, 0x4, R20.reuse ;  /* 0x000000040008c825 */ /* 0x10cfe200078e0214 */
[----:B------:R-:W-:Y:S02]  /*17c50*/  @!P2 LOP3.LUT R4, R4, 0xfffffffe, RZ, 0xc0, !PT ;  /* 0xfffffffe0404a812 */ /* 0x000fe400078ec0ff */
[----:B------:R-:W-:Y:S01]  /*17c60*/  @!P1 LOP3.LUT R2, R2, 0xfffffffe, RZ, 0xc0, !PT ;  /* 0xfffffffe02029812 */ /* 0x000fe200078ec0ff */
[--C-:B------:R-:W-:Y:S01]  /*17c70*/  @!P3 IMAD.WIDE R10, R5, 0x4, R20.reuse ;  /* 0x00000004050ab825 */ /* 0x100fe200078e0214 */
[----:B------:R1:W-:Y:S03]  /*17c80*/  @!P4 ST.E.64 [R8.64], R160 ;  /* 0x000000a00800c985 */ /* 0x0003e6000c101b10 */
[----:B------:R-:W-:Y:S01]  /*17c90*/  @!P2 IMAD.WIDE R4, R4, 0x4, R20 ;  /* 0x000000040404a825 */ /* 0x000fe200078e0214 */
[----:B------:R-:W-:Y:S04]  /*17ca0*/  @!P3 ST.E.64 [R10.64], R148 ;  /* 0x000000940a00b985 */ /* 0x000fe8000c101b10 */
[----:B------:R2:W-:Y:S01]  /*17cb0*/  @!P2 ST.E.64 [R4.64], R144 ;  /* 0x000000900400a985 */ /* 0x0005e2000c101b10 */
[----:B------:R-:W-:-:S13]  /*17cc0*/  ISETP.GE.AND P2, PT, R7, c[0x0][0x3c8], PT ;  /* 0x0000f20007007a0c */ /* 0x000fda0003f46270 */
[----:B------:R-:W-:-:S04]  /*17cd0*/  @!P2 LEA.HI R7, R7, R7, RZ, 0x1 ;  /* 0x000000070707a211 */ /* 0x000fc800078f08ff */
[----:B------:R-:W-:Y:S01]  /*17ce0*/  @!P2 LOP3.LUT R7, R7, 0xfffffffe, RZ, 0xc0, !PT ;  /* 0xfffffffe0707a812 */ /* 0x000fe200078ec0ff */
[----:B-1----:R-:W-:Y:S01]  /*17cf0*/  @!P1 IMAD.WIDE R8, R2, 0x4, R20 ;  /* 0x0000000402089825 */ /* 0x002fe200078e0214 */
[----:B------:R-:W-:-:S03]  /*17d00*/  IADD3 R2, R0, 0x20, RZ ;  /* 0x0000002000027810 */ /* 0x000fc60007ffe0ff */
[----:B------:R-:W-:Y:S01]  /*17d10*/  @!P2 IMAD.WIDE R12, R7, 0x4, R20 ;  /* 0x00000004070ca825 */ /* 0x000fe200078e0214 */
[----:B------:R-:W-:Y:S01]  /*17d20*/  ISETP.GE.AND P4, PT, R2, c[0x0][0x3c8], PT ;  /* 0x0000f20002007a0c */ /* 0x000fe20003f86270 */
[----:B------:R1:W-:Y:S01]  /*17d30*/  @!P1 ST.E.64 [R8.64], R100 ;  /* 0x0000006408009985 */ /* 0x0003e2000c101b10 */
[C---:B--2---:R-:W-:Y:S02]  /*17d40*/  IADD3 R4, R0.reuse, 0x28, RZ ;  /* 0x0000002800047810 */ /* 0x044fe40007ffe0ff */
[----:B------:R-:W-:Y:S02]  /*17d50*/  IADD3 R5, R0, 0x38, RZ ;  /* 0x0000003800057810 */ /* 0x000fe40007ffe0ff */
[----:B------:R-:W-:Y:S02]  /*17d60*/  ISETP.GE.AND P3, PT, R4, c[0x0][0x3c8], PT ;  /* 0x0000f20004007a0c */ /* 0x000fe40003f66270 */
[----:B------:R-:W-:-:S05]  /*17d70*/  ISETP.GE.AND P1, PT, R5, c[0x0][0x3c8], PT ;  /* 0x0000f20005007a0c */ /* 0x000fca0003f26270 */
[----:B------:R-:W-:-:S04]  /*17d80*/  @!P4 LEA.HI R2, R2, R2, RZ, 0x1 ;  /* 0x000000020202c211 */ /* 0x000fc800078f08ff */
[----:B------:R-:W-:Y:S02]  /*17d90*/  @!P4 LOP3.LUT R2, R2, 0xfffffffe, RZ, 0xc0, !PT ;  /* 0xfffffffe0202c812 */ /* 0x000fe400078ec0ff */
[----:B------:R-:W-:Y:S02]  /*17da0*/  @!P3 LEA.HI R4, R4, R4, RZ, 0x1 ;  /* 0x000000040404b211 */ /* 0x000fe400078f08ff */
[----:B------:R-:W-:Y:S02]  /*17db0*/  @!P1 LEA.HI R5, R5, R5, RZ, 0x1 ;  /* 0x0000000505059211 */ /* 0x000fe400078f08ff */
[----:B------:R-:W-:Y:S02]  /*17dc0*/  @!P3 LOP3.LUT R4, R4, 0xfffffffe, RZ, 0xc0, !PT ;  /* 0xfffffffe0404b812 */ /* 0x000fe400078ec0ff */
[----:B------:R-:W-:-:S03]  /*17dd0*/  @!P1 LOP3.LUT R5, R5, 0xfffffffe, RZ, 0xc0, !PT ;  /* 0xfffffffe05059812 */ /* 0x000fc600078ec0ff */
[----:B------:R-:W-:-:S04]  /*17de0*/  @!P3 IMAD.WIDE R10, R4, 0x4, R20 ;  /* 0x00000004040ab825 */ /* 0x000fc800078e0214 */
[----:B-1----:R-:W-:-:S04]  /*17df0*/  @!P4 IMAD.WIDE R8, R2, 0x4, R20 ;  /* 0x000000040208c825 */ /* 0x002fc800078e0214 */
[----:B------:R-:W-:Y:S01]  /*17e00*/  @!P1 IMAD.WIDE R20, R5, 0x4, R20 ;  /* 0x0000000405149825 */ /* 0x000fe200078e0214 */
[----:B------:R1:W-:Y:S04]  /*17e10*/  @!P4 ST.E.64 [R8.64], R132 ;  /* 0x000000840800c985 */ /* 0x0003e8000c101b10 */
[----:B------:R1:W-:Y:S04]  /*17e20*/  @!P3 ST.E.64 [R10.64], R112 ;  /* 0x000000700a00b985 */ /* 0x0003e8000c101b10 */
[----:B------:R1:W-:Y:S04]  /*17e30*/  @!P2 ST.E.64 [R12.64], R128 ;  /* 0x000000800c00a985 */ /* 0x0003e8000c101b10 */
[----:B------:R1:W-:Y:S02]  /*17e40*/  @!P1 ST.E.64 [R20.64], R124 ;  /* 0x0000007c14009985 */ /* 0x0003e4000c101b10 */
.L_x_567:
[----:B------:R-:W-:Y:S05]  /*17e50*/  BSYNC B0 ;  /* 0x0000000000007941 */ /* 0x000fea0003800000 */
.L_x_566:
[----:B-1----:R1:W4:Y:S01]  /*17e60*/  SHFL.IDX PT, R9, R3, 0x1, 0x1c1f ;  /* 0x003c1f0003097f89 */ /* 0x00232200000e0000 */
[----:B------:R-:W-:Y:S03]  /*17e70*/  BSSY B0, `(.L_x_568) ;  /* 0x0000030000007945 */ /* 0x000fe60003800000 */
[----:B------:R1:W3:Y:S01]  /*17e80*/  SHFL.IDX PT, R8, R6, 0x1, 0x1c1f ;  /* 0x003c1f0006087f89 */ /* 0x0002e200000e0000 */
[----:B------:R-:W-:Y:S05]  /*17e90*/  @P0 BRA `(.L_x_569) ;  /* 0x000002d000000947 */ /* 0x000fea0003800000 */
[C---:B------:R-:W-:Y:S02]  /*17ea0*/  IADD3 R4, R0.reuse, 0x8, RZ ;  /* 0x0000000800047810 */ /* 0x040fe40007ffe0ff */
[----:B------:R-:W-:-:S02]  /*17eb0*/  IADD3 R2, R0, 0x10, RZ ;  /* 0x0000001000027810 */ /* 0x000fc40007ffe0ff */
[----:B------:R-:W-:Y:S02]  /*17ec0*/  ISETP.GE.AND P1, PT, R4, c[0x0][0x3c8], PT ;  /* 0x0000f20004007a0c */ /* 0x000fe40003f26270 */
[----:B------:R-:W-:Y:S02]  /*17ed0*/  ISETP.GE.AND P0, PT, R2, c[0x0][0x3c8], PT ;  /* 0x0000f20002007a0c */ /* 0x000fe40003f06270 */
[C---:B------:R-:W-:Y:S02]  /*17ee0*/  ISETP.GE.AND P2, PT, R0.reuse, c[0x0][0x3c8], PT ;  /* 0x0000f20000007a0c */ /* 0x040fe40003f46270 */
[----:B------:R-:W-:-:S07]  /*17ef0*/  IADD3 R7, R0, 0x30, RZ ;  /* 0x0000003000077810 */ /* 0x000fce0007ffe0ff */
[----:B------:R-:W-:Y:S02]  /*17f00*/  @!P1 LEA.HI R4, R4, R4, RZ, 0x1 ;  /* 0x0000000404049211 */ /* 0x000fe400078f08ff */
[----:B------:R-:W-:Y:S02]  /*17f10*/  @!P0 LEA.HI R2, R2, R2, RZ, 0x1 ;  /* 0x0000000202028211 */ /* 0x000fe400078f08ff */
[----:B------:R-:W-:Y:S01]  /*17f20*/  @!P1 LOP3.LUT R4, R4, 0xfffffffe, RZ, 0xc0, !PT ;  /* 0xfffffffe04049812 */ /* 0x000fe200078ec0ff */
[----:B---34-:R-:W-:Y:S01]  /*17f30*/  @!P2 IMAD.WIDE R10, R0, 0x4, R8 ;  /* 0x00000004000aa825 */ /* 0x018fe200078e0208 */
[----:B------:R-:W-:-:S03]  /*17f40*/  @!P0 LOP3.LUT R2, R2, 0xfffffffe, RZ, 0xc0, !PT ;  /* 0xfffffffe02028812 */ /* 0x000fc600078ec0ff */
[--C-:B------:R-:W-:Y:S01]  /*17f50*/  @!P1 IMAD.WIDE R4, R4, 0x4, R8.reuse ;  /* 0x0000000404049825 */ /* 0x100fe200078e0208 */
[----:B------:R3:W-:Y:S03]  /*17f60*/  @!P2 ST.E.64 [R10.64], R162 ;  /* 0x000000a20a00a985 */ /* 0x0007e6000c101b10 */
[----:B------:R-:W-:Y:S01]  /*17f70*/  @!P0 IMAD.WIDE R12, R2, 0x4, R8 ;  /* 0x00000004020c8825 */ /* 0x000fe200078e0208 */
[----:B------:R-:W-:Y:S01]  /*17f80*/  IADD3 R2, R0, 0x18, RZ ;  /* 0x0000001800027810 */ /* 0x000fe20007ffe0ff */
[----:B------:R4:W-:Y:S01]  /*17f90*/  @!P1 ST.E.64 [R4.64], R150 ;  /* 0x0000009604009985 */ /* 0x0009e2000c101b10 */
[C---:B------:R-:W-:Y:S02]  /*17fa0*/  ISETP.GE.AND P1, PT, R7.reuse, c[0x0][0x3c8], PT ;  /* 0x0000f20007007a0c */ /* 0x040fe40003f26270 */
[----:B------:R-:W-:Y:S01]  /*17fb0*/  ISETP.GE.AND P4, PT, R2, c[0x0][0x3c8], PT ;  /* 0x0000f20002007a0c */ /* 0x000fe20003f86270 */
[----:B------:R1:W-:Y:S10]  /*17fc0*/  @!P0 ST.E.64 [R12.64], R146 ;  /* 0x000000920c008985 */ /* 0x0003f4000c101b10 */
[----:B------:R-:W-:-:S02]  /*17fd0*/  @!P1 LEA.HI R7, R7, R7, RZ, 0x1 ;  /* 0x0000000707079211 */ /* 0x000fc400078f08ff */
[----:B------:R-:W-:Y:S02]  /*17fe0*/  @!P4 LEA.HI R2, R2, R2, RZ, 0x1 ;  /* 0x000000020202c211 */ /* 0x000fe400078f08ff */
[----:B------:R-:W-:Y:S02]  /*17ff0*/  @!P1 LOP3.LUT R7, R7, 0xfffffffe, RZ, 0xc0, !PT ;  /* 0xfffffffe07079812 */ /* 0x000fe400078ec0ff */
[----:B------:R-:W-:-:S03]  /*18000*/  @!P4 LOP3.LUT R2, R2, 0xfffffffe, RZ, 0xc0, !PT ;  /* 0xfffffffe0202c812 */ /* 0x000fc600078ec0ff */
[----:B------:R-:W-:Y:S01]  /*18010*/  @!P1 IMAD.WIDE R16, R7, 0x4, R8 ;  /* 0x0000000407109825 */ /* 0x000fe200078e0208 */
[----:B---3--:R-:W-:-:S04]  /*18020*/  IADD3 R10, R0, 0x28, RZ ;  /* 0x00000028000a7810 */ /* 0x008fc80007ffe0ff */
[----:B------:R-:W-:Y:S02]  /*18030*/  ISETP.GE.AND P2, PT, R10, c[0x0][0x3c8], PT ;  /* 0x0000f2000a007a0c */ /* 0x000fe40003f46270 */
[C---:B----4-:R-:W-:Y:S02]  /*18040*/  IADD3 R4, R0.reuse, 0x20, RZ ;  /* 0x0000002000047810 */ /* 0x050fe40007ffe0ff */
[----:B------:R-:W-:Y:S01]  /*18050*/  IADD3 R5, R0, 0x38, RZ ;  /* 0x0000003800057810 */ /* 0x000fe20007ffe0ff */
[----:B-1----:R-:W-:Y:S01]  /*18060*/  @!P4 IMAD.WIDE R12, R2, 0x4, R8 ;  /* 0x00000004020cc825 */ /* 0x002fe200078e0208 */
[----:B------:R-:W-:Y:S02]  /*18070*/  ISETP.GE.AND P3, PT, R4, c[0x0][0x3c8], PT ;  /* 0x0000f20004007a0c */ /* 0x000fe40003f66270 */
[----:B------:R-:W-:Y:S02]  /*18080*/  ISETP.GE.AND P0, PT, R5, c[0x0][0x3c8], PT ;  /* 0x0000f20005007a0c */ /* 0x000fe40003f06270 */
[----:B------:R1:W-:Y:S03]  /*18090*/  @!P4 ST.E.64 [R12.64], R102 ;  /* 0x000000660c00c985 */ /* 0x0003e6000c101b10 */
[----:B------:R-:W-:-:S04]  /*180a0*/  @!P2 LEA.HI R10, R10, R10, RZ, 0x1 ;  /* 0x0000000a0a0aa211 */ /* 0x000fc800078f08ff */
[----:B------:R-:W-:Y:S02]  /*180b0*/  @!P2 LOP3.LUT R10, R10, 0xfffffffe, RZ, 0xc0, !PT ;  /* 0xfffffffe0a0aa812 */ /* 0x000fe400078ec0ff */
[----:B------:R-:W-:Y:S02]  /*180c0*/  @!P3 LEA.HI R4, R4, R4, RZ, 0x1 ;  /* 0x000000040404b211 */ /* 0x000fe400078f08ff */
[----:B------:R-:W-:Y:S01]  /*180d0*/  @!P0 LEA.HI R5, R5, R5, RZ, 0x1 ;  /* 0x0000000505058211 */ /* 0x000fe200078f08ff */
[----:B------:R-:W-:Y:S01]  /*180e0*/  @!P2 IMAD.WIDE R10, R10, 0x4, R8 ;  /* 0x000000040a0aa825 */ /* 0x000fe200078e0208 */
[----:B------:R-:W-:Y:S02]  /*180f0*/  @!P3 LOP3.LUT R4, R4, 0xfffffffe, RZ, 0xc0, !PT ;  /* 0xfffffffe0404b812 */ /* 0x000fe400078ec0ff */
[----:B------:R-:W-:-:S03]  /*18100*/  @!P0 LOP3.LUT R5, R5, 0xfffffffe, RZ, 0xc0, !PT ;  /* 0xfffffffe05058812 */ /* 0x000fc600078ec0ff */
[----:B------:R-:W-:-:S04]  /*18110*/  @!P3 IMAD.WIDE R14, R4, 0x4, R8 ;  /* 0x00000004040eb825 */ /* 0x000fc800078e0208 */
[----:B------:R-:W-:Y:S01]  /*18120*/  @!P0 IMAD.WIDE R8, R5, 0x4, R8 ;  /* 0x0000000405088825 */ /* 0x000fe200078e0208 */
[----:B------:R1:W-:Y:S04]  /*18130*/  @!P3 ST.E.64 [R14.64], R134 ;  /* 0x000000860e00b985 */ /* 0x0003e8000c101b10 */
[----:B------:R1:W-:Y:S04]  /*18140*/  @!P2 ST.E.64 [R10.64], R114 ;  /* 0x000000720a00a985 */ /* 0x0003e8000c101b10 */
[----:B------:R1:W-:Y:S04]  /*18150*/  @!P1 ST.E.64 [R16.64], R130 ;  /* 0x0000008210009985 */ /* 0x0003e8000c101b10 */
[----:B------:R1:W-:Y:S02]  /*18160*/  @!P0 ST.E.64 [R8.64], R126 ;  /* 0x0000007e08008985 */ /* 0x0003e4000c101b10 */
.L_x_569:
[----:B------:R-:W-:Y:S05]  /*18170*/  BSYNC B0 ;  /* 0x0000000000007941 */ /* 0x000fea0003800000 */
.L_x_568:
[----:B------:R1:W4:Y:S01]  /*18180*/  SHFL.IDX PT, R5, R3, 0x2, 0x1c1f ;  /* 0x005c1f0003057f89 */ /* 0x00032200000e0000 */
[----:B------:R-:W-:Y:S03]  /*18190*/  BSSY B0, `(.L_x_570) ;  /* 0x0000030000007945 */ /* 0x000fe60003800000 */
[----:B------:R1:W3:Y:S01]  /*181a0*/  SHFL.IDX PT, R4, R6, 0x2, 0x1c1f ;  /* 0x005c1f0006047f89 */ /* 0x0002e200000e0000 */
[----:B------:R-:W-:Y:S05]  /*181b0*/  @P5 BRA `(.L_x_571) ;  /* 0x000002d000005947 */ /* 0x000fea0003800000 */
[C---:B------:R-:W-:Y:S02]  /*181c0*/  IADD3 R2, R0.reuse, 0x8, RZ ;  /* 0x0000000800027810 */ /* 0x040fe40007ffe0ff */
[----:B------:R-:W-:-:S02]  /*181d0*/  ISETP.GE.AND P1, PT, R0, c[0x0][0x3c8], PT ;  /* 0x0000f20000007a0c */ /* 0x000fc40003f26270 */
[----:B------:R-:W-:Y:S02]  /*181e0*/  ISETP.GE.AND P0, PT, R2, c[0x0][0x3c8], PT ;  /* 0x0000f20002007a0c */ /* 0x000fe40003f06270 */
[----:B------:R-:W-:-:S04]  /*181f0*/  IADD3 R7, R0, 0x18, RZ ;  /* 0x0000001800077810 */ /* 0x000fc80007ffe0ff */
[----:B------:R-:W-:-:S05]  /*18200*/  ISETP.GE.AND P4, PT, R7, c[0x0][0x3c8], PT ;  /* 0x0000f20007007a0c */ /* 0x000fca0003f86270 */
[----:B-1-34-:R-:W-:Y:S02]  /*18210*/  @!P1 IMAD.WIDE R8, R0, 0x4, R4 ;  /* 0x0000000400089825 */ /* 0x01afe400078e0204 */
[----:B------:R-:W-:-:S03]  /*18220*/  @!P0 LEA.HI R2, R2, R2, RZ, 0x1 ;  /* 0x0000000202028211 */ /* 0x000fc600078f08ff */
[----:B------:R1:W-:Y:S01]  /*18230*/  @!P1 ST.E.64 [R8.64], R156 ;  /* 0x0000009c08009985 */ /* 0x0003e2000c101b10 */
[----:B------:R-:W-:Y:S02]  /*18240*/  @!P0 LOP3.LUT R2, R2, 0xfffffffe, RZ, 0xc0, !PT ;  /* 0xfffffffe02028812 */ /* 0x000fe400078ec0ff */
[----:B------:R-:W-:-:S03]  /*18250*/  @!P4 LEA.HI R7, R7, R7, RZ, 0x1 ;  /* 0x000000070707c211 */ /* 0x000fc600078f08ff */
[--C-:B------:R-:W-:Y:S01]  /*18260*/  @!P0 IMAD.WIDE R10, R2, 0x4, R4.reuse ;  /* 0x00000004020a8825 */ /* 0x100fe200078e0204 */
[----:B------:R-:W-:Y:S02]  /*18270*/  IADD3 R2, R0, 0x10, RZ ;  /* 0x0000001000027810 */ /* 0x000fe40007ffe0ff */
[----:B------:R-:W-:Y:S02]  /*18280*/  @!P4 LOP3.LUT R7, R7, 0xfffffffe, RZ, 0xc0, !PT ;  /* 0xfffffffe0707c812 */ /* 0x000fe400078ec0ff */
[----:B------:R3:W-:Y:S01]  /*18290*/  @!P0 ST.E.64 [R10.64], R152 ;  /* 0x000000980a008985 */ /* 0x0007e2000c101b10 */
[----:B------:R-:W-:Y:S02]  /*182a0*/  ISETP.GE.AND P5, PT, R2, c[0x0][0x3c8], PT ;  /* 0x0000f20002007a0c */ /* 0x000fe40003fa6270 */
[----:B------:R-:W-:-:S11]  /*182b0*/  @!P4 IMAD.WIDE R14, R7, 0x4, R4 ;  /* 0x00000004070ec825 */ /* 0x000fd600078e0204 */
[----:B------:R-:W-:Y:S02]  /*182c0*/  @!P5 LEA.HI R2, R2, R2, RZ, 0x1 ;  /* 0x000000020202d211 */ /* 0x000fe400078f08ff */
[C---:B-1----:R-:W-:Y:S02]  /*182d0*/  IADD3 R9, R0.reuse, 0x30, RZ ;  /* 0x0000003000097810 */ /* 0x042fe40007ffe0ff */
[----:B------:R-:W-:Y:S02]  /*182e0*/  IADD3 R8, R0, 0x38, RZ ;  /* 0x0000003800087810 */ /* 0x000fe40007ffe0ff */
[----:B------:R-:W-:Y:S02]  /*182f0*/  ISETP.GE.AND P1, PT, R9, c[0x0][0x3c8], PT ;  /* 0x0000f20009007a0c */ /* 0x000fe40003f26270 */
[----:B------:R-:W-:Y:S02]  /*18300*/  ISETP.GE.AND P0, PT, R8, c[0x0][0x3c8], PT ;  /* 0x0000f20008007a0c */ /* 0x000fe40003f06270 */
[----:B------:R-:W-:-:S02]  /*18310*/  @!P5 LOP3.LUT R2, R2, 0xfffffffe, RZ, 0xc0, !PT ;  /* 0xfffffffe0202d812 */ /* 0x000fc400078ec0ff */
[C---:B---3--:R-:W-:Y:S02]  /*18320*/  IADD3 R11, R0.reuse, 0x20, RZ ;  /* 0x00000020000b7810 */ /* 0x048fe40007ffe0ff */
[----:B------:R-:W-:Y:S01]  /*18330*/  IADD3 R10, R0, 0x28, RZ ;  /* 0x00000028000a7810 */ /* 0x000fe20007ffe0ff */
[----:B------:R-:W-:Y:S01]  /*18340*/  @!P5 IMAD.WIDE R12, R2, 0x4, R4 ;  /* 0x00000004020cd825 */ /* 0x000fe200078e0204 */
[----:B------:R-:W-:Y:S02]  /*18350*/  ISETP.GE.AND P3, PT, R11, c[0x0][0x3c8], PT ;  /* 0x0000f2000b007a0c */ /* 0x000fe40003f66270 */
[----:B------:R-:W-:Y:S02]  /*18360*/  ISETP.GE.AND P2, PT, R10, c[0x0][0x3c8], PT ;  /* 0x0000f2000a007a0c */ /* 0x000fe40003f46270 */
[----:B------:R-:W-:Y:S01]  /*18370*/  @!P1 LEA.HI R9, R9, R9, RZ, 0x1 ;  /* 0x0000000909099211 */ /* 0x000fe200078f08ff */
[----:B------:R1:W-:Y:S01]  /*18380*/  @!P5 ST.E.64 [R12.64], R140 ;  /* 0x0000008c0c00d985 */ /* 0x0003e2000c101b10 */
[----:B------:R-:W-:-:S02]  /*18390*/  @!P0 LEA.HI R8, R8, R8, RZ, 0x1 ;  /* 0x0000000808088211 */ /* 0x000fc400078f08ff */
[----:B------:R-:W-:Y:S01]  /*183a0*/  @!P1 LOP3.LUT R9, R9, 0xfffffffe, RZ, 0xc0, !PT ;  /* 0xfffffffe09099812 */ /* 0x000fe200078ec0ff */
[----:B------:R1:W-:Y:S01]  /*183b0*/  @!P4 ST.E.64 [R14.64], R136 ;  /* 0x000000880e00c985 */ /* 0x0003e2000c101b10 */
[----:B------:R-:W-:-:S03]  /*183c0*/  @!P0 LOP3.LUT R8, R8, 0xfffffffe, RZ, 0xc0, !PT ;  /* 0xfffffffe08088812 */ /* 0x000fc600078ec0ff */
[----:B------:R-:W-:Y:S01]  /*183d0*/  @!P3 LEA.HI R11, R11, R11, RZ, 0x1 ;  /* 0x0000000b0b0bb211 */ /* 0x000fe200078f08ff */
[--C-:B------:R-:W-:Y:S01]  /*183e0*/  @!P1 IMAD.WIDE R18, R9, 0x4, R4.reuse ;  /* 0x0000000409129825 */ /* 0x100fe200078e0204 */
[----:B------:R-:W-:Y:S02]  /*183f0*/  @!P2 LEA.HI R10, R10, R10, RZ, 0x1 ;  /* 0x0000000a0a0aa211 */ /* 0x000fe400078f08ff */
[----:B------:R-:W-:Y:S01]  /*18400*/  @!P3 LOP3.LUT R11, R11, 0xfffffffe, RZ, 0xc0, !PT ;  /* 0xfffffffe0b0bb812 */ /* 0x000fe200078ec0ff */
[----:B------:R-:W-:Y:S01]  /*18410*/  @!P0 IMAD.WIDE R8, R8, 0x4, R4 ;  /* 0x0000000408088825 */ /* 0x000fe200078e0204 */
[----:B------:R-:W-:-:S03]  /*18420*/  @!P2 LOP3.LUT R10, R10, 0xfffffffe, RZ, 0xc0, !PT ;  /* 0xfffffffe0a0aa812 */ /* 0x000fc600078ec0ff */
[----:B------:R-:W-:-:S04]  /*18430*/  @!P3 IMAD.WIDE R16, R11, 0x4, R4 ;  /* 0x000000040b10b825 */ /* 0x000fc800078e0204 */
[----:B------:R-:W-:Y:S01]  /*18440*/  @!P2 IMAD.WIDE R10, R10, 0x4, R4 ;  /* 0x000000040a0aa825 */ /* 0x000fe200078e0204 */
[----:B------:R1:W-:Y:S04]  /*18450*/  @!P3 ST.E.64 [R16.64], R104 ;  /* 0x000000681000b985 */ /* 0x0003e8000c101b10 */
[----:B------:R1:W-:Y:S04]  /*18460*/  @!P2 ST.E.64 [R10.64], R108 ;  /* 0x0000006c0a00a985 */ /* 0x0003e8000c101b10 */
[----:B------:R1:W-:Y:S04]  /*18470*/  @!P1 ST.E.64 [R18.64], R116 ;  /* 0x0000007412009985 */ /* 0x0003e8000c101b10 */
[----:B------:R1:W-:Y:S02]  /*18480*/  @!P0 ST.E.64 [R8.64], R120 ;  /* 0x0000007808008985 */ /* 0x0003e4000c101b10 */
.L_x_571:
[----:B------:R-:W-:Y:S05]  /*18490*/  BSYNC B0 ;  /* 0x0000000000007941 */ /* 0x000fea0003800000 */
.L_x_570:
[----:B-1--4-:R1:W4:Y:S04]  /*184a0*/  SHFL.IDX PT, R9, R3, 0x3, 0x1c1f ;  /* 0x007c1f0003097f89 */ /* 0x01232800000e0000 */
[----:B---3--:R1:W3:Y:S01]  /*184b0*/  SHFL.IDX PT, R8, R6, 0x3, 0x1c1f ;  /* 0x007c1f0006087f89 */ /* 0x0082e200000e0000 */
[----:B------:R-:W-:Y:S05]  /*184c0*/  @P6 EXIT ;  /* 0x000000000000694d */ /* 0x000fea0003800000 */
[C---:B------:R-:W-:Y:S02]  /*184d0*/  IADD3 R7, R0.reuse, 0x8, RZ ;  /* 0x0000000800077810 */ /* 0x040fe40007ffe0ff */
[----:B-1----:R-:W-:-:S02]  /*184e0*/  IADD3 R6, R0, 0x10, RZ ;  /* 0x0000001000067810 */ /* 0x002fc40007ffe0ff */
[----:B------:R-:W-:Y:S02]  /*184f0*/  ISETP.GE.AND P5, PT, R7, c[0x0][0x3c8], PT ;  /* 0x0000f20007007a0c */ /* 0x000fe40003fa6270 */
[C---:B------:R-:W-:Y:S02]  /*18500*/  IADD3 R5, R0.reuse, 0x18, RZ ;  /* 0x0000001800057810 */ /* 0x040fe40007ffe0ff */
[C---:B------:R-:W-:Y:S02]  /*18510*/  IADD3 R4, R0.reuse, 0x20, RZ ;  /* 0x0000002000047810 */ /* 0x040fe40007ffe0ff */
[C---:B------:R-:W-:Y:S02]  /*18520*/  IADD3 R3, R0.reuse, 0x28, RZ ;  /* 0x0000002800037810 */ /* 0x040fe40007ffe0ff */
[----:B------:R-:W-:Y:S02]  /*18530*/  IADD3 R2, R0, 0x30, RZ ;  /* 0x0000003000027810 */ /* 0x000fe40007ffe0ff */
[----:B------:R-:W-:-:S02]  /*18540*/  ISETP.GE.AND P4, PT, R6, c[0x0][0x3c8], PT ;  /* 0x0000f20006007a0c */ /* 0x000fc40003f86270 */
[----:B------:R-:W-:Y:S02]  /*18550*/  ISETP.GE.AND P3, PT, R5, c[0x0][0x3c8], PT ;  /* 0x0000f20005007a0c */ /* 0x000fe40003f66270 */
[----:B------:R-:W-:Y:S02]  /*18560*/  ISETP.GE.AND P2, PT, R4, c[0x0][0x3c8], PT ;  /* 0x0000f20004007a0c */ /* 0x000fe40003f46270 */
[----:B------:R-:W-:Y:S02]  /*18570*/  ISETP.GE.AND P1, PT, R3, c[0x0][0x3c8], PT ;  /* 0x0000f20003007a0c */ /* 0x000fe40003f26270 */
[----:B------:R-:W-:Y:S02]  /*18580*/  ISETP.GE.AND P6, PT, R0, c[0x0][0x3c8], PT ;  /* 0x0000f20000007a0c */ /* 0x000fe40003fc6270 */
[----:B------:R-:W-:Y:S02]  /*18590*/  ISETP.GE.AND P0, PT, R2, c[0x0][0x3c8], PT ;  /* 0x0000f20002007a0c */ /* 0x000fe40003f06270 */
[----:B------:R-:W-:-:S02]  /*185a0*/  @!P5 LEA.HI R7, R7, R7, RZ, 0x1 ;  /* 0x000000070707d211 */ /* 0x000fc400078f08ff */
[----:B------:R-:W-:Y:S02]  /*185b0*/  @!P4 LEA.HI R6, R6, R6, RZ, 0x1 ;  /* 0x000000060606c211 */ /* 0x000fe400078f08ff */
[----:B------:R-:W-:Y:S02]  /*185c0*/  @!P5 LOP3.LUT R7, R7, 0xfffffffe, RZ, 0xc0, !PT ;  /* 0xfffffffe0707d812 */ /* 0x000fe400078ec0ff */
[----:B------:R-:W-:Y:S02]  /*185d0*/  @!P3 LEA.HI R5, R5, R5, RZ, 0x1 ;  /* 0x000000050505b211 */ /* 0x000fe400078f08ff */
[----:B------:R-:W-:Y:S01]  /*185e0*/  @!P2 LEA.HI R4, R4, R4, RZ, 0x1 ;  /* 0x000000040404a211 */ /* 0x000fe200078f08ff */
[--C-:B---34-:R-:W-:Y:S01]  /*185f0*/  @!P6 IMAD.WIDE R10, R0, 0x4, R8.reuse ;  /* 0x00000004000ae825 */ /* 0x118fe200078e0208 */
[----:B------:R-:W-:Y:S02]  /*18600*/  @!P1 LEA.HI R3, R3, R3, RZ, 0x1 ;  /* 0x0000000303039211 */ /* 0x000fe400078f08ff */
[----:B------:R-:W-:Y:S01]  /*18610*/  @!P0 LEA.HI R2, R2, R2, RZ, 0x1 ;  /* 0x0000000202028211 */ /* 0x000fe200078f08ff */
[----:B------:R-:W-:Y:S01]  /*18620*/  @!P5 IMAD.WIDE R12, R7, 0x4, R8 ;  /* 0x00000004070cd825 */ /* 0x000fe200078e0208 */
[----:B------:R-:W-:Y:S01]  /*18630*/  @!P4 LOP3.LUT R6, R6, 0xfffffffe, RZ, 0xc0, !PT ;  /* 0xfffffffe0606c812 */ /* 0x000fe200078ec0ff */
[----:B------:R1:W-:Y:S01]  /*18640*/  @!P6 ST.E.64 [R10.64], R158 ;  /* 0x0000009e0a00e985 */ /* 0x0003e2000c101b10 */
[----:B------:R-:W-:-:S02]  /*18650*/  @!P3 LOP3.LUT R5, R5, 0xfffffffe, RZ, 0xc0, !PT ;  /* 0xfffffffe0505b812 */ /* 0x000fc400078ec0ff */
[----:B------:R-:W-:Y:S01]  /*18660*/  @!P2 LOP3.LUT R4, R4, 0xfffffffe, RZ, 0xc0, !PT ;  /* 0xfffffffe0404a812 */ /* 0x000fe200078ec0ff */
[--C-:B------:R-:W-:Y:S01]  /*18670*/  @!P4 IMAD.WIDE R6, R6, 0x4, R8.reuse ;  /* 0x000000040606c825 */ /* 0x100fe200078e0208 */
[----:B------:R-:W-:Y:S01]  /*18680*/  @!P1 LOP3.LUT R3, R3, 0xfffffffe, RZ, 0xc0, !PT ;  /* 0xfffffffe03039812 */ /* 0x000fe200078ec0ff */
[----:B------:R3:W-:Y:S01]  /*18690*/  @!P5 ST.E.64 [R12.64], R154 ;  /* 0x0000009a0c00d985 */ /* 0x0007e2000c101b10 */
[----:B------:R-:W-:Y:S02]  /*186a0*/  @!P0 LOP3.LUT R2, R2, 0xfffffffe, RZ, 0xc0, !PT ;  /* 0xfffffffe02028812 */ /* 0x000fe400078ec0ff */
[----:B------:R-:W-:Y:S01]  /*186b0*/  IADD3 R0, R0, 0x38, RZ ;  /* 0x0000003800007810 */ /* 0x000fe20007ffe0ff */
[----:B------:R4:W-:Y:S01]  /*186c0*/  @!P4 ST.E.64 [R6.64], R142 ;  /* 0x0000008e0600c985 */ /* 0x0009e2000c101b10 */
[----:B-1----:R-:W-:-:S04]  /*186d0*/  @!P3 IMAD.WIDE R10, R5, 0x4, R8 ;  /* 0x00000004050ab825 */ /* 0x002fc800078e0208 */
[--C-:B------:R-:W-:Y:S01]  /*186e0*/  @!P2 IMAD.WIDE R4, R4, 0x4, R8.reuse ;  /* 0x000000040404a825 */ /* 0x100fe200078e0208 */
[----:B------:R4:W-:Y:S03]  /*186f0*/  @!P3 ST.E.64 [R10.64], R138 ;  /* 0x0000008a0a00b985 */ /* 0x0009e6000c101b10 */
[--C-:B---3--:R-:W-:Y:S01]  /*18700*/  @!P1 IMAD.WIDE R12, R3, 0x4, R8.reuse ;  /* 0x00000004030c9825 */ /* 0x108fe200078e0208 */
[----:B------:R4:W-:Y:S03]  /*18710*/  @!P2 ST.E.64 [R4.64], R106 ;  /* 0x0000006a0400a985 */ /* 0x0009e6000c101b10 */
[----:B------:R-:W-:Y:S01]  /*18720*/  @!P0 IMAD.WIDE R2, R2, 0x4, R8 ;  /* 0x0000000402028825 */ /* 0x000fe200078e0208 */
        /* <DEDUP_REMOVED lines=9> */
.L_x_565:
[----:B------:R-:W1:Y:S02]  /*187c0*/  S2R R3, SR_TID.X ;  /* 0x0000000000037919 */ /* 0x000e640000002100 */
[----:B-1----:R-:W-:-:S13]  /*187d0*/  ISETP.GT.AND P0, PT, R3, 0x7f, PT ;  /* 0x0000007f0300780c */ /* 0x002fda0003f04270 */
[----:B------:R-:W-:Y:S05]  /*187e0*/  @P0 EXIT ;  /* 0x000000000000094d */ /* 0x000fea0003800000 */
[----:B------:R-:W1:Y:S01]  /*187f0*/  S2R R7, SR_CTAID.X ;  /* 0x0000000000077919 */ /* 0x000e620000002500 */
[----:B------:R-:W-:-:S05]  /*18800*/  MOV R0, c[0x0][0x4e8] ;  /* 0x00013a0000007a02 */ /* 0x000fca0000000f00 */
[----:B------:R-:W-:Y:S01]  /*18810*/  IMAD R2, R0, c[0x0][0x388], RZ ;  /* 0x0000e20000027a24 */ /* 0x000fe200078e02ff */
[----:B-1----:R-:W-:-:S04]  /*18820*/  LEA R7, R7, R3, 0x7 ;  /* 0x0000000307077211 */ /* 0x002fc800078e38ff */
[----:B------:R-:W-:-:S13]  /*18830*/  ISETP.GE.AND P0, PT, R7, R2, PT ;  /* 0x000000020700720c */ /* 0x000fda0003f06270 */
[----:B------:R-:W-:Y:S05]  /*18840*/  @P0 EXIT ;  /* 0x000000000000094d */ /* 0x000fea0003800000 */
[----:B------:R-:W1:Y:S01]  /*18850*/  S2R R4, SR_CTAID.Z ;  /* 0x0000000000047919 */ /* 0x000e620000002700 */
[----:B------:R-:W-:Y:S01]  /*18860*/  USHF.R.S32.HI UR6, URZ, 0x1f, UR9 ;  /* 0x0000001f3f067899 */ /* 0x000fe20008011409 */
[----:B------:R-:W-:Y:S01]  /*18870*/  ISETP.NE.AND P0, PT, R0, 0x1, PT ;  /* 0x000000010000780c */ /* 0x000fe20003f05270 */
[----:B------:R-:W-:Y:S01]  /*18880*/  ULDC.64 UR4, c[0x0][0x4d0] ;  /* 0x0001340000047ab9 */ /* 0x000fe20000000a00 */
[----:B------:R-:W2:Y:S01]  /*18890*/  S2R R3, SR_CTAID.Y ;  /* 0x0000000000037919 */ /* 0x000ea20000002600 */
[----:B------:R-:W-:Y:S01]  /*188a0*/  UIMAD UR6, UR6, UR4, URZ ;  /* 0x00000004060672a4 */ /* 0x000fe2000f8e023f */
[----:B------:R-:W-:Y:S01]  /*188b0*/  IADD3 R2, RZ, -UR9, RZ ;  /* 0x80000009ff027c10 */ /* 0x000fe2000fffe0ff */
[----:B------:R-:W-:Y:S01]  /*188c0*/  UIMAD.WIDE.U32 UR10, UR9, UR4, URZ ;  /* 0x00000004090a72a5 */ /* 0x000fe2000f8e003f */
        /* <DEDUP_REMOVED lines=11> */
[----:B--2---:R-:W-:Y:S02]  /*18980*/  IMAD R2, R2, c[0x0][0x550], R3 ;  /* 0x0001540002027a24 */ /* 0x004fe400078e0203 */
[----:B------:R-:W-:Y:S01]  /*18990*/  IMAD R0, R4, c[0x0][0x4dc], R0 ;  /* 0x0001370004007a24 */ /* 0x000fe200078e0200 */
[----:B------:R-:W-:Y:S02]  /*189a0*/  IADD3 R4, -R6, RZ, RZ ;  /* 0x000000ff06047210 */ /* 0x000fe40007ffe1ff */
[----:B------:R-:W-:Y:S01]  /*189b0*/  SHF.R.S32.HI R3, RZ, 0x1f, R2 ;  /* 0x0000001fff037819 */ /* 0x000fe20000011402 */
[----:B------:R-:W-:Y:S01]  /*189c0*/  IMAD.IADD R9, R0, 0x1, R9 ;  /* 0x0000000100097824 */ /* 0x000fe200078e0209 */
[----:B------:R-:W-:Y:S01]  /*189d0*/  SHF.R.S32.HI R0, RZ, 0x1f, R6 ;  /* 0x0000001fff007819 */ /* 0x000fe20000011406 */
[----:B------:R-:W-:-:S02]  /*189e0*/  IMAD R4, R4, c[0x0][0x4e8], R7 ;  /* 0x00013a0004047a24 */ /* 0x000fc400078e0207 */
[----:B------:R-:W-:Y:S02]  /*189f0*/  IMAD R3, R3, c[0x0][0x4e0], RZ ;  /* 0x0001380003037a24 */ /* 0x000fe400078e02ff */
[----:B------:R-:W-:-:S04]  /*18a00*/  IMAD.WIDE.U32 R8, R2, c[0x0][0x4e0], R8 ;  /* 0x0001380002087a25 */ /* 0x000fc800078e0008 */
[----:B------:R-:W-:Y:S01]  /*18a10*/  IMAD R3, R2, c[0x0][0x4e4], R3 ;  /* 0x0001390002037a24 */ /* 0x000fe200078e0203 */
[----:B------:R-:W-:Y:S02]  /*18a20*/  SHF.R.S32.HI R2, RZ, 0x1f, R4 ;  /* 0x0000001fff027819 */ /* 0x000fe40000011404 */
[----:B------:R-:W-:-:S03]  /*18a30*/  IADD3 R6, P0, R6, R8, RZ ;  /* 0x0000000806067210 */ /* 0x000fc60007f1e0ff */
[----:B------:R-:W-:Y:S01]  /*18a40*/  IMAD R2, R2, c[0x0][0x4c8], RZ ;  /* 0x0001320002027a24 */ /* 0x000fe200078e02ff */
[----:B------:R-:W-:Y:S02]  /*18a50*/  IADD3.X R7, R0, R9, R3, P0, !PT ;  /* 0x0000000900077210 */ /* 0x000fe400007fe403 */
[----:B------:R-:W-:Y:S01]  /*18a60*/  MOV R0, 0xff800000 ;  /* 0xff80000000007802 */ /* 0x000fe20000000f00 */
[C---:B------:R-:W-:Y:S02]  /*18a70*/  IMAD R2, R4.reuse, c[0x0][0x4cc], R2 ;  /* 0x0001330004027a24 */ /* 0x040fe400078e0202 */
[----:B------:R-:W-:-:S05]  /*18a80*/  IMAD.WIDE.U32 R6, R4, c[0x0][0x4c8], R6 ;  /* 0x0001320004067a25 */ /* 0x000fca00078e0006 */
[----:B------:R-:W-:Y:S02]  /*18a90*/  IADD3 R2, R7, R2, RZ ;  /* 0x0000000207027210 */ /* 0x000fe40007ffe0ff */
[----:B------:R-:W-:-:S04]  /*18aa0*/  LEA R4, P0, R6, c[0x0][0x4a8], 0x2 ;  /* 0x00012a0006047a11 */ /* 0x000fc800078010ff */
[----:B------:R-:W-:-:S05]  /*18ab0*/  LEA.HI.X R5, R6, c[0x0][0x4ac], R2, 0x2, P0 ;  /* 0x00012b0006057a11 */ /* 0x000fca00000f1402 */
[----:B------:R-:W-:Y:S01]  /*18ac0*/  STG.E [R4.64], R0 ;  /* 0x0000000004007986 */ /* 0x000fe2000c101910 */
[----:B------:R-:W-:Y:S05]  /*18ad0*/  EXIT ;  /* 0x000000000000794d */ /* 0x000fea0003800000 */
.L_x_572:
        /* <DEDUP_REMOVED lines=10> */
.L_x_1920:


//--------------------- .text._ZN7cutlass13device_kernelIN5flash19enable_sm80_to_sm89INS1_16FlashAttnFwdSm80INS1_25CollectiveMainloopFwdSm80ILi4ELi1ELb0EN4cute5tupleIJNS5_1CILi128EEENS7_ILi80EEENS7_ILi64EEEEEELi64ENS_6half_tEfNS_4arch4Sm80ELb0ELb1ELb0ELb1ELb1ELb0ELb1ELb1EEENS1_21CollectiveEpilogueFwdINS6_IJS8_SA_S9_EEENS6_IJNS7_ILi1EEESI_SI_EEESC_SE_Li128ELb1ELb1ELb1ELb0EEENS1_36VarlenDynamicPersistentTileSchedulerILi128ELi80ELi128ELi128ELb1ELb1ELb0ELb1ELb0ELb1EEEEEEEEEvNT_6ParamsE --------------------------
	.section	.text._ZN7cutlass13device_kernelIN5flash19enable_sm80_to_sm89INS1_16FlashAttnFwdSm80INS1_25CollectiveMainloopFwdSm80ILi4ELi1ELb0EN4cute5tupleIJNS5_1CILi128EEENS7_ILi80EEENS7_ILi64EEEEEELi64ENS_6half_tEfNS_4arch4Sm80ELb0ELb1ELb0ELb1ELb1ELb0ELb1ELb1EEENS1_21CollectiveEpilogueFwdINS6_IJS8_SA_S9_EEENS6_IJNS7_ILi1EEESI_SI_EEESC_SE_Li128ELb1ELb1ELb1ELb0EEENS1_36VarlenDynamicPersistentTileSchedulerILi128ELi80ELi128ELi128ELb1ELb1ELb0ELb1ELb0ELb1EEEEEEEEEvNT_6ParamsE,"ax",@progbits
	.sectioninfo	@"SHI_REGISTERS=255"
	.align	128
.text._ZN7cutlass13device_kernelIN5flash19enable_sm80_to_sm89INS1_16FlashAttnFwdSm80INS1_25CollectiveMainloopFwdSm80ILi4ELi1ELb0EN4cute5tupleIJNS5_1CILi128EEENS7_ILi80EEENS7_ILi64EEEEEELi64ENS_6half_tEfNS_4arch4Sm80ELb0ELb1ELb0ELb1ELb1ELb0ELb1ELb1EEENS1_21CollectiveEpilogueFwdINS6_IJS8_SA_S9_EEENS6_IJNS7_ILi1EEESI_SI_EEESC_SE_Li128ELb1ELb1ELb1ELb0EEENS1_36VarlenDynamicPersistentTileSchedulerILi128ELi80ELi128ELi128ELb1ELb1ELb0ELb1ELb0ELb1EEEEEEEEEvNT_6ParamsE:
        .type           _ZN7cutlass13device_kernelIN5flash19enable_sm80_to_sm89INS1_16FlashAttnFwdSm80INS1_25CollectiveMainloopFwdSm80ILi4ELi1ELb0EN4cute5tupleIJNS5_1CILi128EEENS7_ILi80EEENS7_ILi64EEEEEELi64ENS_6half_tEfNS_4arch4Sm80ELb0ELb1ELb0ELb1ELb1ELb0ELb1ELb1EEENS1_21CollectiveEpilogueFwdINS6_IJS8_SA_S9_EEENS6_IJNS7_ILi1EEESI_SI_EEESC_SE_Li128ELb1ELb1ELb1ELb0EEENS1_36VarlenDynamicPersistentTileSchedulerILi128ELi80ELi128ELi128ELb1ELb1ELb0ELb1ELb0ELb1EEEEEEEEEvNT_6ParamsE,@function
        .size           _ZN7cutlass13device_kernelIN5flash19enable_sm80_to_sm89INS1_16FlashAttnFwdSm80INS1_25CollectiveMainloopFwdSm80ILi4ELi1ELb0EN4cute5tupleIJNS5_1CILi128EEENS7_ILi80EEENS7_ILi64EEEEEELi64ENS_6half_tEfNS_4arch4Sm80ELb0ELb1ELb0ELb1ELb1ELb0ELb1ELb1EEENS1_21CollectiveEpilogueFwdINS6_IJS8_SA_S9_EEENS6_IJNS7_ILi1EEESI_SI_EEESC_SE_Li128ELb1ELb1ELb1ELb0EEENS1_36VarlenDynamicPersistentTileSchedulerILi128ELi80ELi128ELi128ELb1ELb1ELb0ELb1ELb0ELb1EEEEEEEEEvNT_6ParamsE,(.L_x_1921 - _ZN7cutlass13device_kernelIN5flash19enable_sm80_to_sm89INS1_16FlashAttnFwdSm80INS1_25CollectiveMainloopFwdSm80ILi4ELi1ELb0EN4cute5tupleIJNS5_1CILi128EEENS7_ILi80EEENS7_ILi64EEEEEELi64ENS_6half_tEfNS_4arch4Sm80ELb0ELb1ELb0ELb1ELb1ELb0ELb1ELb1EEENS1_21CollectiveEpilogueFwdINS6_IJS8_SA_S9_EEENS6_IJNS7_ILi1EEESI_SI_EEESC_SE_Li128ELb1ELb1ELb1ELb0EEENS1_36VarlenDynamicPersistentTileSchedulerILi128ELi80ELi128ELi128ELb1ELb1ELb0ELb1ELb0ELb1EEEEEEEEEvNT_6ParamsE)
        .other          _ZN7cutlass13device_kernelIN5flash19enable_sm80_to_sm89INS1_16FlashAttnFwdSm80INS1_25CollectiveMainloopFwdSm80ILi4ELi1ELb0EN4cute5tupleIJNS5_1CILi128EEENS7_ILi80EEENS7_ILi64EEEEEELi64ENS_6half_tEfNS_4arch4Sm80ELb0ELb1ELb0ELb1ELb1ELb0ELb1ELb1EEENS1_21CollectiveEpilogueFwdINS6_IJS8_SA_S9_EEENS6_IJNS7_ILi1EEESI_SI_EEESC_SE_Li128ELb1ELb1ELb1ELb0EEENS1_36VarlenDynamicPersistentTileSchedulerILi128ELi80ELi128ELi128ELb1ELb1ELb0ELb1ELb0ELb1EEEEEEEEEvNT_6ParamsE,@"STO_CUDA_ENTRY STV_DEFAULT"
_ZN7cutlass13device_kernelIN5flash19enable_sm80_to_sm89INS1_16FlashAttnFwdSm80INS1_25CollectiveMainloopFwdSm80ILi4ELi1ELb0EN4cute5tupleIJNS5_1CILi128EEENS7_ILi80EEENS7_ILi64EEEEEELi64ENS_6half_tEfNS_4arch4Sm80ELb0ELb1ELb0ELb1ELb1ELb0ELb1ELb1EEENS1_21CollectiveEpilogueFwdINS6_IJS8_SA_S9_EEENS6_IJNS7_ILi1EEESI_SI_EEESC_SE_Li128ELb1ELb1ELb1ELb0EEENS1_36VarlenDynamicPersistentTileSchedulerILi128ELi80ELi128ELi128ELb1ELb1ELb0ELb1ELb0ELb1EEEEEEEEEvNT_6ParamsE:
        /* <DEDUP_REMOVED lines=15> */
[----:B------:R-:W-:-:S03]  /*00f0*/  CS2R R8, SRZ ;  /* 0x0000000000087805 */ /* 0x000fc6000001ff00 */
[----:B------:R-:W-:-:S04]  /*0100*/  ISETP.NE.AND P6, PT, R13, 0x1f, PT ;  /* 0x0000001f0d00780c */ /* 0x000fc80003fc5270 */
[----:B------:R-:W-:-:S13]  /*0110*/  ISETP.GE.OR P0, PT, R13, c[0x0][0x53c], !P6 ;  /* 0x00014f000d007a0c */ /* 0x000fda0007706670 */
[----:B-1----:R-:W-:Y:S02]  /*0120*/  @!P0 IMAD.MOV.U32 R4, RZ, RZ, 0x4 ;  /* 0x00000004ff048424 */ /* 0x002fe400078e00ff */
[----:B------:R-:W-:Y:S02]  /*0130*/  @!P0 IMAD.MOV.U32 R2, RZ, RZ, 0x4 ;  /* 0x00000004ff028424 */ /* 0x000fe400078e00ff */
[----:B------:R-:W-:-:S04]  /*0140*/  @!P0 IMAD.WIDE.U32 R4, R13, R4, c[0x0][0x580] ;  /* 0x000160000d048625 */ /* 0x000fc800078e0004 */
[C---:B------:R-:W-:Y:S01]  /*0150*/  @!P0 IMAD.WIDE.U32 R2, R13.reuse, R2, c[0x0][0x578] ;  /* 0x00015e000d028625 */ /* 0x040fe200078e0002 */
[----:B------:R-:W2:Y:S04]  /*0160*/  @!P0 LDG.E R9, [R4.64] ;  /* 0x0000000604098981 */ /* 0x000ea8000c1e1900 */
[----:B------:R-:W2:Y:S01]  /*0170*/  @!P0 LDG.E R8, [R2.64] ;  /* 0x0000000602088981 */ /* 0x000ea2000c1e1900 */
[C---:B------:R-:W-:Y:S01]  /*0180*/  ISETP.NE.AND P5, PT, R13.reuse, RZ, PT ;  /* 0x000000ff0d00720c */ /* 0x040fe20003fa5270 */
[----:B------:R-:W1:Y:S01]  /*0190*/  S2UR UR4, SR_CTAID.X ;  /* 0x00000000000479c3 */ /* 0x000e620000002500 */
[C---:B------:R-:W-:Y:S01]  /*01a0*/  ISETP.GE.U32.AND P4, PT, R13.reuse, 0x2, PT ;  /* 0x000000020d00780c */ /* 0x040fe20003f86070 */
[----:B------:R-:W-:Y:S01]  /*01b0*/  IMAD.MOV.U32 R6, RZ, RZ, RZ ;  /* 0x000000ffff067224 */ /* 0x000fe200078e00ff */
        /* <DEDUP_REMOVED lines=26> */
.L_x_578:
[----:B------:R-:W-:-:S04]  /*0360*/  IADD3 R0, R6, 0x1f, RZ ;  /* 0x0000001f06007810 */ /* 0x000fc80007ffe0ff */
[----:B------:R-:W-:-:S13]  /*0370*/  ISETP.GE.AND P0, PT, R0, c[0x0][0x53c], PT ;  /* 0x00014f0000007a0c */ /* 0x000fda0003f06270 */
[----:B------:R-:W-:Y:S05]  /*0380*/  @P0 BRA `(.L_x_575) ;  /* 0x00000c4000000947 */ /* 0x000fea0003800000 */
[----:B------:R-:W-:Y:S01]  /*0390*/  MOV R6, R0 ;  /* 0x0000000000067202 */ /* 0x000fe20000000f00 */
[----:B------:R-:W-:-:S03]  /*03a0*/  CS2R R8, SRZ ;  /* 0x0000000000087805 */ /* 0x000fc6000001ff00 */
[----:B------:R-:W-:-:S04]  /*03b0*/  IADD3 R0, R13, R6, RZ ;  /* 0x000000060d007210 */ /* 0x000fc80007ffe0ff */
[----:B------:R-:W-:-:S13]  /*03c0*/  ISETP.GE.OR P0, PT, R0, c[0x0][0x53c], !P6 ;  /* 0x00014f0000007a0c */ /* 0x000fda0007706670 */
[----:B------:R-:W-:Y:S02]  /*03d0*/  @!P0 MOV R2, 0x4 ;  /* 0x0000000400028802 */ /* 0x000fe40000000f00 */
        /* <DEDUP_REMOVED lines=8> */
.L_x_805:
        /* <DEDUP_REMOVED lines=16> */
.L_x_806:
[----:B--2---:R-:W-:-:S05]  /*0560*/  IMAD R0, R0, c[0x0][0x538], RZ ;  /* 0x00014e0000007a24 */ /* 0x004fca00078e02ff */
[----:B------:R-:W-:-:S04]  /*0570*/  IADD3 R7, R0, R7, RZ ;  /* 0x0000000700077210 */ /* 0x000fc80007ffe0ff */
[----:B------:R-:W-:-:S13]  /*0580*/  ISETP.GT.AND P0, PT, R7, UR4, PT ;  /* 0x0000000407007c0c */ /* 0x000fda000bf04270 */
[----:B-1----:R-:W-:Y:S05]  /*0590*/  @!P0 BRA `(.L_x_578) ;  /* 0xfffffdc000008947 */ /* 0x002fea000383ffff */
.L_x_574:
[----:B------:R-:W-:-:S05]  /*05a0*/  IADD3 R10, -R0, R7, RZ ;  /* 0x00000007000a7210 */ /* 0x000fca0007ffe1ff */
[----:B------:R-:W-:-:S05]  /*05b0*/  IMAD R0, R4, c[0x0][0x538], R10 ;  /* 0x00014e0004007a24 */ /* 0x000fca00078e020a */
[----:B------:R-:W-:Y:S01]  /*05c0*/  ISETP.GT.AND P0, PT, R0, UR4, PT ;  /* 0x0000000400007c0c */ /* 0x000fe2000bf04270 */
[----:B------:R-:W-:-:S12]  /*05d0*/  BRA.DIV ~URZ, `(.L_x_579) ;  /* 0x0001a1227f007947 */ /* 0x000fd8000b800000 */
[----:B------:R-:W-:-:S04]  /*05e0*/  VOTE.ANY R7, PT, !P0 ;  /* 0x0000000000077806 */ /* 0x000fc800040e0100 */
.L_x_807:
[----:B------:R-:W1:Y:S02]  /*05f0*/  POPC R0, R7 ;  /* 0x0000000700007309 */ /* 0x000e640000000000 */
[----:B-1----:R-:W-:-:S05]  /*0600*/  IADD3 R2, R0, R6, RZ ;  /* 0x0000000600027210 */ /* 0x002fca0007ffe0ff */
[----:B------:R1:W-:Y:S01]  /*0610*/  STL [R1+0x4c], R2 ;  /* 0x00004c0201007387 */ /* 0x0003e20000100800 */
[----:B------:R-:W-:Y:S05]  /*0620*/  BRA.DIV ~URZ, `(.L_x_580) ;  /* 0x0001a1227f007947 */ /* 0x000fea000b800000 */
[----:B------:R2:W3:Y:S01]  /*0630*/  SHFL.IDX PT, R12, R9, R0, 0x1f ;  /* 0x00001f00090c7589 */ /* 0x0004e200000e0000 */
[----:B------:R-:W-:-:S03]  /*0640*/  MOV R5, RZ ;  /* 0x000000ff00057202 */ /* 0x000fc60000000f00 */
[----:B------:R2:W4:Y:S04]  /*0650*/  SHFL.IDX PT, R9, R8, R0, 0x1f ;  /* 0x00001f0008097589 */ /* 0x00052800000e0000 */
.L_x_808:
[----:B------:R-:W-:Y:S01]  /*0660*/  ISETP.NE.AND P0, PT, R7, RZ, PT ;  /* 0x000000ff0700720c */ /* 0x000fe20003f05270 */
[----:B------:R-:W-:-:S12]  /*0670*/  BSSY B0, `(.L_x_581) ;  /* 0x0000005000007945 */ /* 0x000fd80003800000 */
[----:B------:R-:W-:Y:S05]  /*0680*/  @!P0 BRA `(.L_x_582) ;  /* 0x0000003000008947 */ /* 0x000fea0003800000 */
[----:B--2---:R-:W-:Y:S01]  /*0690*/  IADD3 R0, R0, -0x1, RZ ;  /* 0xffffffff00007810 */ /* 0x004fe20007ffe0ff */
[----:B------:R-:W-:Y:S05]  /*06a0*/  BRA.DIV ~URZ, `(.L_x_583) ;  /* 0x0001a1827f007947 */ /* 0x000fea000b800000 */
[----:B------:R2:W1:Y:S02]  /*06b0*/  SHFL.IDX PT, R5, R4, R0, 0x1f ;  /* 0x00001f0004057589 */ /* 0x00046400000e0000 */
.L_x_582:
[----:B------:R-:W-:Y:S05]  /*06c0*/  BSYNC B0 ;  /* 0x0000000000007941 */ /* 0x000fea0003800000 */
.L_x_581:
[----:B-12---:R-:W-:Y:S01]  /*06d0*/  IMAD R0, R5, c[0x0][0x538], R10 ;  /* 0x00014e0005007a24 */ /* 0x006fe200078e020a */
[----:B----4-:R-:W-:Y:S01]  /*06e0*/  ISETP.NE.AND P0, PT, R9, 0x1, PT ;  /* 0x000000010900780c */ /* 0x010fe20003f05270 */
[----:B------:R-:W-:Y:S03]  /*06f0*/  BSSY B0, `(.L_x_584) ;  /* 0x0000089000007945 */ /* 0x000fe60003800000 */
[----:B------:R1:W-:Y:S01]  /*0700*/  STL [R1+0x40], R0 ;  /* 0x0000400001007387 */ /* 0x0003e20000100800 */
[----:B------:R-:W-:-:S08]  /*0710*/  IADD3 R11, -R0, UR4, RZ ;  /* 0x00000004000b7c10 */ /* 0x000fd0000fffe1ff */
[----:B------:R-:W-:Y:S05]  /*0720*/  @!P0 BRA `(.L_x_585) ;  /* 0x000003f000008947 */ /* 0x000fea0003800000 */
[-C--:B-1-3--:R-:W-:Y:S02]  /*0730*/  IABS R0, R12.reuse ;  /* 0x0000000c00007213 */ /* 0x08afe40000000000 */
[----:B------:R-:W-:-:S03]  /*0740*/  IABS R6, R12 ;  /* 0x0000000c00067213 */ /* 0x000fc60000000000 */
[----:B------:R-:W-:Y:S01]  /*0750*/  IMAD.MOV.U32 R5, RZ, RZ, R0 ;  /* 0x000000ffff057224 */ /* 0x000fe200078e0000 */
[----:B------:R-:W-:-:S03]  /*0760*/  IABS R0, R9 ;  /* 0x0000000900007213 */ /* 0x000fc60000000000 */
[----:B------:R-:W1:Y:S02]  /*0770*/  I2F.RP R2, R5 ;  /* 0x0000000500027306 */ /* 0x000e640000209400 */
[----:B------:R-:W-:Y:S01]  /*0780*/  IMAD.MOV.U32 R8, RZ, RZ, R0 ;  /* 0x000000ffff087224 */ /* 0x000fe200078e0000 */
[----:B------:R-:W-:-:S05]  /*0790*/  IABS R0, R11 ;  /* 0x0000000b00007213 */ /* 0x000fca0000000000 */
[----:B------:R-:W-:Y:S08]  /*07a0*/  I2F.RP R7, R8 ;  /* 0x0000000800077306 */ /* 0x000ff00000209400 */
[----:B-1----:R-:W1:Y:S02]  /*07b0*/  MUFU.RCP R2, R2 ;  /* 0x0000000200027308 */ /* 0x002e640000001000 */
[----:B-1----:R-:W-:-:S06]  /*07c0*/  IADD3 R2, R2, 0xffffffe, RZ ;  /* 0x0ffffffe02027810 */ /* 0x002fcc0007ffe0ff */
[----:B------:R-:W1:Y:S02]  /*07d0*/  F2I.FTZ.U32.TRUNC.NTZ R3, R2 ;  /* 0x0000000200037305 */ /* 0x000e64000021f000 */
[----:B-1----:R-:W-:-:S04]  /*07e0*/  IMAD.MOV R2, RZ, RZ, -R3 ;  /* 0x000000ffff027224 */ /* 0x002fc800078e0a03 */
[----:B------:R-:W-:Y:S02]  /*07f0*/  IMAD R4, R2, R5, RZ ;  /* 0x0000000502047224 */ /* 0x000fe400078e02ff */
[----:B------:R-:W-:-:S04]  /*0800*/  IMAD.MOV.U32 R2, RZ, RZ, RZ ;  /* 0x000000ffff027224 */ /* 0x000fc800078e00ff */
[----:B------:R-:W-:Y:S01]  /*0810*/  IMAD.HI.U32 R2, R3, R4, R2 ;  /* 0x0000000403027227 */ /* 0x000fe200078e0002 */
[----:B------:R-:W-:-:S03]  /*0820*/  MOV R3, R0 ;  /* 0x0000000000037202 */ /* 0x000fc60000000f00 */
[----:B------:R-:W-:Y:S02]  /*0830*/  IMAD.MOV R0, RZ, RZ, -R6 ;  /* 0x000000ffff007224 */ /* 0x000fe400078e0a06 */
        /* <DEDUP_REMOVED lines=28> */
[----:B------:R-:W-:-:S03]  /*0a00*/  IMAD.MOV R5, RZ, RZ, -R4 ;  /* 0x000000ffff057224 */ /* 0x000fc600078e0a04 */
        /* <DEDUP_REMOVED lines=10> */
[----:B------:R-:W-:-:S04]  /*0ab0*/  IMAD.MOV R2, RZ, RZ, -R0 ;  /* 0x000000ffff027224 */ /* 0x000fc800078e0a00 */
[C---:B------:R-:W-:Y:S01]  /*0ac0*/  IMAD R3, R9.reuse, R2, R4 ;  /* 0x0000000209037224 */ /* 0x040fe200078e0204 */
[----:B------:R-:W-:Y:S01]  /*0ad0*/  LEA R2, R9, R0, 0x18 ;  /* 0x0000000009027211 */ /* 0x000fe200078ec0ff */
[----:B------:R-:W-:-:S04]  /*0ae0*/  IMAD R0, R12, R5, R11 ;  /* 0x000000050c007224 */ /* 0x000fc800078e020b */
[----:B------:R-:W-:-:S05]  /*0af0*/  IMAD R2, R3, 0x10000, R2 ;  /* 0x0001000003027824 */ /* 0x000fca00078e0202 */
[----:B------:R1:W-:Y:S01]  /*0b00*/  STL [R1+0x48], R2 ;  /* 0x0000480201007387 */ /* 0x0003e20000100800 */
[----:B------:R-:W-:Y:S05]  /*0b10*/  BRA `(.L_x_586) ;  /* 0x0000046000007947 */ /* 0x000fea0003800000 */
.L_x_585:
[----:B------:R-:W2:Y:S01]  /*0b20*/  LDL R3, [R1+0x4c] ;  /* 0x00004c0001037983 */ /* 0x000ea20000100800 */
[----:B------:R-:W-:-:S04]  /*0b30*/  IMAD.MOV.U32 R2, RZ, RZ, 0x4 ;  /* 0x00000004ff027424 */ /* 0x000fc800078e00ff */
[----:B--2---:R-:W-:-:S05]  /*0b40*/  IMAD.WIDE R2, R3, R2, c[0x0][0x590] ;  /* 0x0001640003027625 */ /* 0x004fca00078e0202 */
[----:B------:R-:W2:Y:S02]  /*0b50*/  LDG.E R7, [R2.64] ;  /* 0x0000000602077981 */ /* 0x000ea4000c1e1900 */
[----:B--23--:R-:W-:-:S05]  /*0b60*/  IMAD R9, R7, R12, RZ ;  /* 0x0000000c07097224 */ /* 0x00cfca00078e02ff */
[-C--:B-1----:R-:W-:Y:S02]  /*0b70*/  IABS R0, R9.reuse ;  /* 0x0000000900007213 */ /* 0x082fe40000000000 */
[----:B------:R-:W-:-:S03]  /*0b80*/  IABS R8, R9 ;  /* 0x0000000900087213 */ /* 0x000fc60000000000 */
[----:B------:R-:W-:-:S04]  /*0b90*/  IMAD.MOV.U32 R6, RZ, RZ, R0 ;  /* 0x000000ffff067224 */ /* 0x000fc800078e0000 */
[----:B------:R-:W1:Y:S08]  /*0ba0*/  I2F.RP R2, R6 ;  /* 0x0000000600027306 */ /* 0x000e700000209400 */
[----:B-1----:R-:W1:Y:S02]  /*0bb0*/  MUFU.RCP R2, R2 ;  /* 0x0000000200027308 */ /* 0x002e640000001000 */
[----:B-1----:R-:W-:-:S06]  /*0bc0*/  IADD3 R2, R2, 0xffffffe, RZ ;  /* 0x0ffffffe02027810 */ /* 0x002fcc0007ffe0ff */
[----:B------:R-:W1:Y:S02]  /*0bd0*/  F2I.FTZ.U32.TRUNC.NTZ R3, R2 ;  /* 0x0000000200037305 */ /* 0x000e64000021f000 */
[----:B-1----:R-:W-:-:S04]  /*0be0*/  IMAD.MOV R0, RZ, RZ, -R3 ;  /* 0x000000ffff007224 */ /* 0x002fc800078e0a03 */
[----:B------:R-:W-:Y:S01]  /*0bf0*/  IMAD.MOV.U32 R2, RZ, RZ, R0 ;  /* 0x000000ffff027224 */ /* 0x000fe200078e0000 */
[----:B------:R-:W-:-:S03]  /*0c00*/  IABS R0, R11 ;  /* 0x0000000b00007213 */ /* 0x000fc60000000000 */
[----:B------:R-:W-:Y:S01]  /*0c10*/  IMAD R4, R2, R6, RZ ;  /* 0x0000000602047224 */ /* 0x000fe200078e02ff */
[----:B------:R-:W-:Y:S01]  /*0c20*/  MOV R5, R0 ;  /* 0x0000000000057202 */ /* 0x000fe20000000f00 */
[----:B------:R-:W-:-:S04]  /*0c30*/  IMAD.MOV.U32 R2, RZ, RZ, RZ ;  /* 0x000000ffff027224 */ /* 0x000fc800078e00ff */
[----:B------:R-:W-:-:S04]  /*0c40*/  IMAD.HI.U32 R0, R3, R4, R2 ;  /* 0x0000000403007227 */ /* 0x000fc800078e0002 */
[----:B------:R-:W-:Y:S02]  /*0c50*/  IMAD.MOV R2, RZ, RZ, -R8 ;  /* 0x000000ffff027224 */ /* 0x000fe400078e0a08 */
        /* <DEDUP_REMOVED lines=9> */
[----:B------:R-:W-:-:S04]  /*0cf0*/  @P2 IADD3 R0, R0, 0x1, RZ ;  /* 0x0000000100002810 */ /* 0x000fc80007ffe0ff */
[----:B------:R-:W-:-:S05]  /*0d00*/  MOV R4, R0 ;  /* 0x0000000000047202 */ /* 0x000fca0000000f00 */
[----:B------:R-:W-:Y:S01]  /*0d10*/  @!P1 IMAD.MOV R4, RZ, RZ, -R4 ;  /* 0x000000ffff049224 */ /* 0x000fe200078e0a04 */
[----:B------:R-:W-:-:S05]  /*0d20*/  @!P0 LOP3.LUT R4, RZ, R9, RZ, 0x33, !PT ;  /* 0x00000009ff048212 */ /* 0x000fca00078e33ff */
[----:B------:R-:W-:-:S05]  /*0d30*/  IMAD R10, R7, R4, RZ ;  /* 0x00000004070a7224 */ /* 0x000fca00078e02ff */
[----:B------:R-:W-:-:S04]  /*0d40*/  IADD3 R0, -R10, c[0x0][0x538], RZ ;  /* 0x00014e000a007a10 */ /* 0x000fc80007ffe1ff */
[----:B------:R-:W-:-:S04]  /*0d50*/  IMNMX R6, R7, R0, PT ;  /* 0x0000000007067217 */ /* 0x000fc80003800200 */
[----:B------:R-:W-:-:S05]  /*0d60*/  IABS R0, R6 ;  /* 0x0000000600007213 */ /* 0x000fca0000000000 */
[----:B------:R-:W-:-:S04]  /*0d70*/  IMAD.MOV.U32 R5, RZ, RZ, R0 ;  /* 0x000000ffff057224 */ /* 0x000fc800078e0000 */
[----:B------:R-:W1:Y:S08]  /*0d80*/  I2F.RP R2, R5 ;  /* 0x0000000500027306 */ /* 0x000e700000209400 */
[----:B-1----:R-:W1:Y:S02]  /*0d90*/  MUFU.RCP R2, R2 ;  /* 0x0000000200027308 */ /* 0x002e640000001000 */
[----:B-1----:R-:W-:-:S06]  /*0da0*/  IADD3 R2, R2, 0xffffffe, RZ ;  /* 0x0ffffffe02027810 */ /* 0x002fcc0007ffe0ff */
[----:B------:R1:W2:Y:S02]  /*0db0*/  F2I.FTZ.U32.TRUNC.NTZ R3, R2 ;  /* 0x0000000200037305 */ /* 0x0002a4000021f000 */
[----:B-1----:R-:W-:Y:S01]  /*0dc0*/  IMAD.MOV R2, RZ, RZ, -R4 ;  /* 0x000000ffff027224 */ /* 0x002fe200078e0a04 */
[----:B--2---:R-:W-:-:S03]  /*0dd0*/  IADD3 R0, RZ, -R3, RZ ;  /* 0x80000003ff007210 */ /* 0x004fc60007ffe0ff */
[----:B------:R-:W-:Y:S01]  /*0de0*/  IMAD R8, R9, R2, R11 ;  /* 0x0000000209087224 */ /* 0x000fe200078e020b */
[----:B------:R-:W-:Y:S01]  /*0df0*/  IABS R9, R6 ;  /* 0x0000000600097213 */ /* 0x000fe20000000000 */
[----:B------:R-:W-:-:S03]  /*0e00*/  IMAD.MOV.U32 R2, RZ, RZ, R0 ;  /* 0x000000ffff027224 */ /* 0x000fc600078e0000 */
[----:B------:R-:W-:Y:S01]  /*0e10*/  IABS R0, R8 ;  /* 0x0000000800007213 */ /* 0x000fe20000000000 */
[----:B------:R-:W-:Y:S02]  /*0e20*/  IMAD R7, R2, R5, RZ ;  /* 0x0000000502077224 */ /* 0x000fe400078e02ff */
[----:B------:R-:W-:Y:S02]  /*0e30*/  IMAD.MOV.U32 R2, RZ, RZ, RZ ;  /* 0x000000ffff027224 */ /* 0x000fe400078e00ff */
[----:B------:R-:W-:Y:S01]  /*0e40*/  IMAD.MOV.U32 R4, RZ, RZ, R0 ;  /* 0x000000ffff047224 */ /* 0x000fe200078e0000 */
[----:B------:R-:W-:Y:S01]  /*0e50*/  IADD3 R0, RZ, -R9, RZ ;  /* 0x80000009ff007210 */ /* 0x000fe20007ffe0ff */
[----:B------:R-:W-:-:S04]  /*0e60*/  IMAD.HI.U32 R3, R3, R7, R2 ;  /* 0x0000000703037227 */ /* 0x000fc800078e0002 */
[----:B------:R-:W-:Y:S02]  /*0e70*/  IMAD.MOV.U32 R2, RZ, RZ, R0 ;  /* 0x000000ffff027224 */ /* 0x000fe400078e0000 */
[----:B------:R-:W-:Y:S01]  /*0e80*/  IMAD.HI.U32 R0, R3, R4, RZ ;  /* 0x0000000403007227 */ /* 0x000fe200078e00ff */
[----:B------:R-:W-:-:S03]  /*0e90*/  IADD3 R3, R10, 0x1000000, R8 ;  /* 0x010000000a037810 */ /* 0x000fc60007ffe008 */
[----:B------:R-:W-:-:S05]  /*0ea0*/  IMAD R2, R0, R2, R4 ;  /* 0x0000000200027224 */ /* 0x000fca00078e0204 */
[----:B------:R-:W-:-:S13]  /*0eb0*/  ISETP.GT.U32.AND P0, PT, R5, R2, PT ;  /* 0x000000020500720c */ /* 0x000fda0003f04070 */
[----:B------:R-:W-:Y:S01]  /*0ec0*/  @!P0 IMAD.IADD R2, R2, 0x1, -R5 ;  /* 0x0000000102028824 */ /* 0x000fe200078e0a05 */
[----:B------:R-:W-:Y:S02]  /*0ed0*/  @!P0 IADD3 R0, R0, 0x1, RZ ;  /* 0x0000000100008810 */ /* 0x000fe40007ffe0ff */
[----:B------:R-:W-:Y:S02]  /*0ee0*/  ISETP.NE.AND P0, PT, R6, RZ, PT ;  /* 0x000000ff0600720c */ /* 0x000fe40003f05270 */
[----:B------:R-:W-:Y:S02]  /*0ef0*/  ISETP.GE.U32.AND P2, PT, R2, R5, PT ;  /* 0x000000050200720c */ /* 0x000fe40003f46070 */
[----:B------:R-:W-:-:S04]  /*0f00*/  LOP3.LUT R2, R8, R6, RZ, 0x3c, !PT ;  /* 0x0000000608027212 */ /* 0x000fc800078e3cff */
[----:B------:R-:W-:Y:S01]  /*0f10*/  ISETP.GE.AND P1, PT, R2, RZ, PT ;  /* 0x000000ff0200720c */ /* 0x000fe20003f26270 */
[----:B------:R-:W-:-:S06]  /*0f20*/  IMAD.MOV R2, RZ, RZ, -R6 ;  /* 0x000000ffff027224 */ /* 0x000fcc00078e0a06 */
[----:B------:R-:W-:-:S06]  /*0f30*/  @P2 IADD3 R0, R0, 0x1, RZ ;  /* 0x0000000100002810 */ /* 0x000fcc0007ffe0ff */
[----:B------:R-:W-:Y:S02]  /*0f40*/  @!P1 IADD3 R0, -R0, RZ, RZ ;  /* 0x000000ff00009210 */ /* 0x000fe40007ffe1ff */
[----:B------:R-:W-:-:S05]  /*0f50*/  @!P0 LOP3.LUT R0, RZ, R6, RZ, 0x33, !PT ;  /* 0x00000006ff008212 */ /* 0x000fca00078e33ff */
[----:B------:R-:W-:-:S05]  /*0f60*/  IMAD R2, R0, R2, R3 ;  /* 0x0000000200027224 */ /* 0x000fca00078e0203 */
[----:B------:R1:W-:Y:S02]  /*0f70*/  STL [R1+0x48], R2 ;  /* 0x0000480201007387 */ /* 0x0003e40000100800 */
.L_x_586:
[----:B------:R-:W-:Y:S05]  /*0f80*/  BSYNC B0 ;  /* 0x0000000000007941 */ /* 0x000fea0003800000 */
.L_x_584:
[----:B------:R-:W-:-:S04]  /*0f90*/  LOP3.LUT R0, RZ, R0, RZ, 0x33, !PT ;  /* 0x00000000ff007212 */ /* 0x000fc800078e33ff */
[----:B------:R-:W-:-:S05]  /*0fa0*/  IADD3 R0, R0, R12, RZ ;  /* 0x0000000c00007210 */ /* 0x000fca0007ffe0ff */
[----:B------:R2:W-:Y:S01]  /*0fb0*/  STL [R1+0x44], R0 ;  /* 0x0000440001007387 */ /* 0x0005e20000100800 */
[----:B------:R-:W-:Y:S05]  /*0fc0*/  BRA `(.L_x_587) ;  /* 0x0000006000007947 */ /* 0x000fea0003800000 */
.L_x_575:
[----:B------:R-:W-:Y:S01]  /*0fd0*/  MOV R0, UR4 ;  /* 0x0000000400007c02 */ /* 0x000fe20008000f00 */
[----:B------:R-:W-:Y:S04]  /*0fe0*/  STL [R1+0x44], RZ ;  /* 0x000044ff01007387 */ /* 0x000fe80000100800 */
[----:B------:R-:W-:Y:S04]  /*0ff0*/  STL [R1+0x48], RZ ;  /* 0x000048ff01007387 */ /* 0x000fe80000100800 */
[----:B------:R1:W-:Y:S02]  /*1000*/  STL [R1+0x40], R0 ;  /* 0x0000400001007387 */ /* 0x0003e40000100800 */
[----:B-1----:R-:W-:-:S05]  /*1010*/  MOV R0, c[0x0][0x53c] ;  /* 0x00014f0000007a02 */ /* 0x002fca0000000f00 */
[----:B------:R1:W-:Y:S02]  /*1020*/  STL [R1+0x4c], R0 ;  /* 0x00004c0001007387 */ /* 0x0003e40000100800 */
.L_x_587:
[----:B------:R-:W3:Y:S04]  /*1030*/  LDL R4, [R1+0x40] ;  /* 0x0000400001047983 */ /* 0x000ee80000100800 */
[----:B------:R-:W3:Y:S04]  /*1040*/  LDL R5, [R1+0x44] ;  /* 0x0000440001057983 */ /* 0x000ee80000100800 */
[----:B------:R-:W3:Y:S04]  /*1050*/  LDL R6, [R1+0x48] ;  /* 0x0000480001067983 */ /* 0x000ee80000100800 */
[----:B------:R-:W3:Y:S01]  /*1060*/  LDL R7, [R1+0x4c] ;  /* 0x00004c0001077983 */ /* 0x000ee20000100800 */
[----:B------:R-:W-:Y:S01]  /*1070*/  ISETP.NE.AND P0, PT, R13, RZ, PT ;  /* 0x000000ff0d00720c */ /* 0x000fe20003f05270 */
[----:B------:R-:W-:-:S12]  /*1080*/  WARPSYNC 0xffffffff ;  /* 0xffffffff00007948 */ /* 0x000fd80003800000 */
[----:B---3--:R3:W-:Y:S04]  /*1090*/  @!P0 STS.128 [0x9100], R4 ;  /* 0x00910004ff008388 */ /* 0x0087e80000000c00 */
[----:B------:R-:W-:Y:S06]  /*10a0*/  BAR.ARV 0x5, 0x80 ;  /* 0x0142000000007b1d */ /* 0x000fec0000002000 */
.L_x_573:
[----:B-12---:R-:W2:Y:S02]  /*10b0*/  LDL R0, [R1+0x4c] ;  /* 0x00004c0001007983 */ /* 0x006ea40000100800 */
[----:B--2---:R-:W-:-:S13]  /*10c0*/  ISETP.GE.AND P0, PT, R0, c[0x0][0x53c], PT ;  /* 0x00014f0000007a0c */ /* 0x004fda0003f06270 */
[----:B------:R-:W-:Y:S05]  /*10d0*/  @P0 EXIT ;  /* 0x000000000000094d */ /* 0x000fea0003800000 */
[----:B------:R-:W1:Y:S01]  /*10e0*/  S2R R18, SR_TID.X ;  /* 0x0000000000127919 */ /* 0x000e620000002100 */
[----:B------:R-:W-:Y:S02]  /*10f0*/  ULDC UR4, c[0x0][0x2ac] ;  /* 0x0000ab0000047ab9 */ /* 0x000fe40000000800 */
[----:B------:R-:W-:Y:S02]  /*1100*/  ULDC UR5, c[0x0][0x1d0] ;  /* 0x0000740000057ab9 */ /* 0x000fe40000000800 */
[----:B------:R-:W-:Y:S01]  /*1110*/  UIMAD UR5, UR4, UR5, URZ ;  /* 0x00000005040572a4 */ /* 0x000fe2000f8e023f */
[----:B-1----:R-:W-:-:S04]  /*1120*/  SHF.R.S32.HI R12, RZ, 0x1f, R18 ;  /* 0x0000001fff0c7819 */ /* 0x002fc80000011412 */
[CC--:B------:R-:W-:Y:S02]  /*1130*/  LEA.HI R3, R12.reuse, R18.reuse, RZ, 0x4 ;  /* 0x000000120c037211 */ /* 0x0c0fe400078f20ff */
[CC--:B------:R-:W-:Y:S02]  /*1140*/  LEA.HI R9, R12.reuse, R18.reuse, RZ, 0x2 ;  /* 0x000000120c097211 */ /* 0x0c0fe400078f10ff */
[----:B------:R-:W-:Y:S02]  /*1150*/  LEA.HI R14, R12, R18, RZ, 0x3 ;  /* 0x000000120c0e7211 */ /* 0x000fe400078f18ff */
[----:B------:R-:W-:Y:S02]  /*1160*/  LOP3.LUT R0, R3, 0xfffffff0, RZ, 0xc0, !PT ;  /* 0xfffffff003007812 */ /* 0x000fe400078ec0ff */
[--C-:B------:R-:W-:Y:S02]  /*1170*/  SHF.R.S32.HI R11, RZ, 0x2, R9.reuse ;  /* 0x00000002ff0b7819 */ /* 0x100fe40000011409 */
[----:B------:R-:W-:Y:S01]  /*1180*/  SHF.R.S32.HI R2, RZ, 0x1f, R9 ;  /* 0x0000001fff027819 */ /* 0x000fe20000011409 */
[----:B------:R-:W-:Y:S01]  /*1190*/  IMAD.IADD R0, R18, 0x1, -R0 ;  /* 0x0000000112007824 */ /* 0x000fe200078e0a00 */
[----:B------:R-:W-:-:S02]  /*11a0*/  LOP3.LUT R10, R14, 0xfffffff8, RZ, 0xc0, !PT ;  /* 0xfffffff80e0a7812 */ /* 0x000fc400078ec0ff */
[----:B------:R-:W-:Y:S02]  /*11b0*/  SHF.R.S32.HI R20, RZ, 0x3, R14 ;  /* 0x00000003ff147819 */ /* 0x000fe4000001140e */
[----:B---3--:R-:W-:Y:S01]  /*11c0*/  SHF.R.S32.HI R6, RZ, 0x4, R3 ;  /* 0x00000004ff067819 */ /* 0x008fe20000011403 */
[----:B------:R-:W-:Y:S01]  /*11d0*/  IMAD.IADD R10, R18, 0x1, -R10 ;  /* 0x00000001120a7824 */ /* 0x000fe200078e0a0a */
[----:B------:R-:W-:Y:S01]  /*11e0*/  LEA.HI R2, R2, R11, RZ, 0x3 ;  /* 0x0000000b02027211 */ /* 0x000fe200078f18ff */
[----:B------:R-:W-:Y:S01]  /*11f0*/  IMAD.SHL.U32 R5, R20, 0x40, RZ ;  /* 0x0000004014057824 */ /* 0x000fe200078e00ff */
[----:B------:R-:W-:Y:S01]  /*1200*/  LEA.HI R4, R3, R6, RZ, 0x1 ;  /* 0x0000000603047211 */ /* 0x000fe200078f08ff */
[----:B------:R-:W-:Y:S01]  /*1210*/  IMAD.SHL.U32 R205, R10, 0x8, RZ ;  /* 0x000000080acd7824 */ /* 0x000fe200078e00ff */
[----:B------:R-:W-:Y:S02]  /*1220*/  LOP3.LUT R3, R2, 0xfffffff8, RZ, 0xc0, !PT ;  /* 0xfffffff802037812 */ /* 0x000fe400078ec0ff */
[----:B------:R-:W-:-:S02]  /*1230*/  SHF.R.S32.HI R7, RZ, 0x1f, R0 ;  /* 0x0000001fff077819 */ /* 0x000fc40000011400 */
[----:B------:R-:W-:Y:S01]  /*1240*/  LOP3.LUT R2, R5, 0x1c0, RZ, 0xc0, !PT ;  /* 0x000001c005027812 */ /* 0x000fe200078ec0ff */
[----:B------:R-:W-:Y:S01]  /*1250*/  IMAD.IADD R11, R11, 0x1, -R3 ;  /* 0x000000010b0b7824 */ /* 0x000fe200078e0a03 */
[----:B------:R-:W-:Y:S02]  /*1260*/  LEA.HI R15, R7, R0, RZ, 0x3 ;  /* 0x00000000070f7211 */ /* 0x000fe400078f18ff */
[----:B------:R-:W-:Y:S02]  /*1270*/  LOP3.LUT R7, R2, 0x38, R205, 0xf8, !PT ;  /* 0x0000003802077812 */ /* 0x000fe400078ef8cd */
[----:B------:R-:W-:Y:S02]  /*1280*/  SHF.R.U32.HI R3, RZ, 0x3, R2 ;  /* 0x00000003ff037819 */ /* 0x000fe40000011602 */
[----:B------:R-:W-:Y:S02]  /*1290*/  LOP3.LUT R5, R15, 0xfffffff8, RZ, 0xc0, !PT ;  /* 0xfffffff80f057812 */ /* 0x000fe400078ec0ff */
[----:B------:R-:W-:-:S02]  /*12a0*/  LOP3.LUT R2, R11, 0x1, RZ, 0xc0, !PT ;  /* 0x000000010b027812 */ /* 0x000fc400078ec0ff */
[----:B------:R-:W-:Y:S01]  /*12b0*/  LOP3.LUT R17, R7, R3, RZ, 0x3c, !PT ;  /* 0x0000000307117212 */ /* 0x000fe200078e3cff */
[----:B------:R-:W-:Y:S01]  /*12c0*/  IMAD.IADD R8, R0, 0x1, -R5 ;  /* 0x0000000100087824 */ /* 0x000fe200078e0a05 */
[----:B------:R-:W-:Y:S02]  /*12d0*/  LEA.HI R3, R12, R18, RZ, 0x5 ;  /* 0x000000120c037211 */ /* 0x000fe400078f28ff */
[----:B------:R-:W-:Y:S02]  /*12e0*/  ISETP.NE.U32.AND P0, PT, R2, 0x1, PT ;  /* 0x000000010200780c */ /* 0x000fe40003f05070 */
[----:B------:R-:W-:Y:S02]  /*12f0*/  LOP3.LUT R4, R4, 0xfffffffe, RZ, 0xc0, !PT ;  /* 0xfffffffe04047812 */ /* 0x000fe400078ec0ff */
[----:B------:R-:W-:Y:S02]  /*1300*/  LOP3.LUT R2, R9, 0xfffffffc, RZ, 0xc0, !PT ;  /* 0xfffffffc09027812 */ /* 0x000fe400078ec0ff */
[--C-:B------:R-:W-:Y:S01]  /*1310*/  SHF.R.S32.HI R7, RZ, 0x5, R3.reuse ;  /* 0x00000005ff077819 */ /* 0x100fe20000011403 */
[----:B------:R-:W-:Y:S01]  /*1320*/  IMAD.IADD R16, R6, 0x1, -R4 ;  /* 0x0000000106107824 */ /* 0x000fe200078e0a04 */
[----:B------:R-:W-:Y:S01]  /*1330*/  SHF.R.S32.HI R0, RZ, 0x1f, R3 ;  /* 0x0000001fff007819 */ /* 0x000fe20000011403 */
[----:B------:R-:W-:Y:S01]  /*1340*/  IMAD.IADD R9, R18, 0x1, -R2 ;  /* 0x0000000112097824 */ /* 0x000fe200078e0a02 */
[----:B------:R-:W-:-:S02]  /*1350*/  LOP3.LUT R3, R3, 0xffffffe0, RZ, 0xc0, !PT ;  /* 0xffffffe003037812 */ /* 0x000fc400078ec0ff */
[----:B------:R-:W-:Y:S02]  /*1360*/  LEA.HI R4, R12, R18, RZ, 0x6 ;  /* 0x000000120c047211 */ /* 0x000fe400078f30ff */
[----:B------:R-:W-:Y:S01]  /*1370*/  LEA.HI R2, R0, R7, RZ, 0x2 ;  /* 0x0000000700027211 */ /* 0x000fe200078f10ff */
[----:B------:R-:W-:Y:S01]  /*1380*/  IMAD.IADD R19, R18, 0x1, -R3 ;  /* 0x0000000112137824 */ /* 0x000fe200078e0a03 */
[----:B------:R-:W-:Y:S01]  /*1390*/  LEA.HI R0, R9, R9, RZ, 0x1 ;  /* 0x0000000909007211 */ /* 0x000fe200078f08ff */
[----:B------:R-:W-:Y:S01]  /*13a0*/  IMAD.SHL.U32 R3, R10, 0x40, RZ ;  /* 0x000000400a037824 */ /* 0x000fe200078e00ff */
[----:B------:R-:W-:Y:S01]  /*13b0*/  R2P PR, R11, 0x6 ;  /* 0x000000060b007804 */ /* 0x000fe20000000000 */
[----:B------:R-:W-:Y:S01]  /*13c0*/  IMAD.SHL.U32 R13, R4, 0x8, RZ ;  /* 0x00000008040d7824 */ /* 0x000fe200078e00ff */
[----:B------:R-:W-:Y:S02]  /*13d0*/  LOP3.LUT R4, R2, 0xffffffc, RZ, 0xc0, !PT ;  /* 0x0ffffffc02047812 */ /* 0x000fe400078ec0ff */
[----:B------:R-:W-:-:S02]  /*13e0*/  LOP3.LUT R2, R3, 0x1c0, RZ, 0xc0, !PT ;  /* 0x000001c003027812 */ /* 0x000fc400078ec0ff */
[C---:B------:R-:W-:Y:S01]  /*13f0*/  LOP3.LUT R3, R0.reuse, 0x1ffffffe, RZ, 0xc0, !PT ;  /* 0x1ffffffe00037812 */ /* 0x040fe200078ec0ff */
[----:B------:R-:W-:Y:S01]  /*1400*/  IMAD.SHL.U32 R0, R0, 0x20, RZ ;  /* 0x0000002000007824 */ /* 0x000fe200078e00ff */
[----:B------:R-:W-:Y:S01]  /*1410*/  SHF.R.S32.HI R12, RZ, 0x1f, R19 ;  /* 0x0000001fff0c7819 */ /* 0x000fe20000011413 */
[----:B------:R-:W-:Y:S01]  /*1420*/  IMAD.IADD R5, R7, 0x1, -R4 ;  /* 0x0000000107057824 */ /* 0x000fe200078e0a04 */
[----:B------:R-:W-:Y:S01]  /*1430*/  LOP3.LUT R6, R2, 0x8, R14, 0xf8, !PT ;  /* 0x0000000802067812 */ /* 0x000fe200078ef80e */
[----:B------:R-:W-:Y:S01]  /*1440*/  IMAD.IADD R3, R9, 0x1, -R3 ;  /* 0x0000000109037824 */ /* 0x000fe200078e0a03 */
[----:B------:R-:W-:Y:S02]  /*1450*/  LEA.HI R12, R12, R19, RZ, 0x2 ;  /* 0x000000130c0c7211 */ /* 0x000fe400078f10ff */
[----:B------:R-:W-:Y:S02]  /*1460*/  LOP3.LUT R0, R0, 0xffffffc0, RZ, 0xc0, !PT ;  /* 0xffffffc000007812 */ /* 0x000fe400078ec0ff */
[----:B------:R-:W-:-:S02]  /*1470*/  SHF.R.U32.HI R4, RZ, 0x3, R2 ;  /* 0x00000003ff047819 */ /* 0x000fc40000011602 */
[----:B------:R-:W-:Y:S02]  /*1480*/  SHF.R.S32.HI R2, RZ, 0x2, R12 ;  /* 0x00000002ff027819 */ /* 0x000fe4000001140c */
[----:B------:R-:W-:Y:S01]  /*1490*/  LOP3.LUT R17, R17, 0x7ffffe00, R13, 0xf8, !PT ;  /* 0x7ffffe0011117812 */ /* 0x000fe200078ef80d */
[----:B------:R-:W-:Y:S01]  /*14a0*/  IMAD R13, R3, 0x8, R0 ;  /* 0x00000008030d7824 */ /* 0x000fe200078e0200 */
[----:B------:R-:W-:Y:S01]  /*14b0*/  LOP3.LUT R14, R6, R4, RZ, 0x3c, !PT ;  /* 0x00000004060e7212 */ /* 0x000fe200078e3cff */
[C---:B------:R-:W-:Y:S01]  /*14c0*/  IMAD.SHL.U32 R0, R8.reuse, 0x40, RZ ;  /* 0x0000004008007824 */ /* 0x040fe200078e00ff */
[C---:B------:R-:W-:Y:S01]  /*14d0*/  LOP3.LUT P6, RZ, R8.reuse, 0x2, RZ, 0xc0, !PT ;  /* 0x0000000208ff7812 */ /* 0x040fe200078cc0ff */
[----:B------:R-:W-:Y:S01]  /*14e0*/  IMAD R18, R5, 0x10, R2 ;  /* 0x0000001005127824 */ /* 0x000fe200078e0202 */
[----:B------:R-:W-:Y:S01]  /*14f0*/  LOP3.LUT P5, RZ, R8, 0x4, RZ, 0xc0, !PT ;  /* 0x0000000408ff7812 */ /* 0x000fe200078ac0ff */
[----:B------:R-:W-:Y:S01]  /*1500*/  IMAD.SHL.U32 R2, R11, 0x40, RZ ;  /* 0x000000400b027824 */ /* 0x000fe200078e00ff */
[----:B------:R-:W-:Y:S01]  /*1510*/  LOP3.LUT R0, R0, 0x1c0, RZ, 0xc0, !PT ;  /* 0x000001c000007812 */ /* 0x000fe200078ec0ff */
[----:B------:R-:W-:Y:S01]  /*1520*/  IMAD.SHL.U32 R3, R16, 0x8, RZ ;  /* 0x0000000810037824 */ /* 0x000fe200078e00ff */
[----:B------:R-:W-:Y:S01]  /*1530*/  LOP3.LUT P4, RZ, R10, 0x2, RZ, 0xc0, !PT ;  /* 0x000000020aff7812 */ /* 0x000fe2000788c0ff */
[----:B------:R-:W-:Y:S01]  /*1540*/  IMAD.SHL.U32 R5, R7, 0x400, RZ ;  /* 0x0000040007057824 */ /* 0x000fe200078e00ff */
[----:B------:R-:W-:Y:S01]  /*1550*/  LOP3.LUT R4, R2, 0x1c0, RZ, 0xc0, !PT ;  /* 0x000001c002047812 */ /* 0x000fe200078ec0ff */
[----:B------:R-:W-:Y:S01]  /*1560*/  IMAD.MOV.U32 R7, RZ, RZ, -0x10 ;  /* 0xfffffff0ff077424 */ /* 0x000fe200078e00ff */
[----:B------:R-:W-:Y:S01]  /*1570*/  LOP3.LUT R2, R0, 0x8, R3, 0xf8, !PT ;  /* 0x0000000800027812 */ /* 0x000fe200078ef803 */
[----:B------:R-:W-:Y:S01]  /*1580*/  IMAD.SHL.U32 R3, R15, 0x40, RZ ;  /* 0x000000400f037824 */ /* 0x000fe200078e00ff */
[----:B------:R-:W-:Y:S01]  /*1590*/  SHF.R.U32.HI R0, RZ, 0x3, R0 ;  /* 0x00000003ff007819 */ /* 0x000fe20000011600 */
[--C-:B------:R-:W-:Y:S01]  /*15a0*/  IMAD R6, R9, 0x2, R5.reuse ;  /* 0x0000000209067824 */ /* 0x100fe200078e0205 */
[----:B------:R-:W-:Y:S01]  /*15b0*/  LEA.HI R4, R4, R4, RZ, 0x1d ;  /* 0x0000000404047211 */ /* 0x000fe200078fe8ff */
[----:B------:R-:W-:Y:S01]  /*15c0*/  IMAD.MOV.U32 R9, RZ, RZ, 0x20 ;  /* 0x00000020ff097424 */ /* 0x000fe200078e00ff */
[----:B------:R-:W-:Y:S01]  /*15d0*/  LOP3.LUT R2, R2, R0, RZ, 0x3c, !PT ;  /* 0x0000000002027212 */ /* 0x000fe200078e3cff */
[----:B------:R-:W-:Y:S01]  /*15e0*/  IMAD R0, R16, 0x200, R14 ;  /* 0x0000020010007824 */ /* 0x000fe200078e020e */
[----:B------:R-:W-:Y:S01]  /*15f0*/  LOP3.LUT R3, R3, 0xfffffe00, RZ, 0xc0, !PT ;  /* 0xfffffe0003037812 */ /* 0x000fe200078ec0ff */
[----:B------:R-:W-:Y:S01]  /*1600*/  IMAD.IADD R8, R6, 0x1, R4 ;  /* 0x0000000106087824 */ /* 0x000fe200078e0204 */
[C---:B------:R-:W-:Y:S01]  /*1610*/  LOP3.LUT P3, RZ, R10.reuse, 0x4, RZ, 0xc0, !PT ;  /* 0x000000040aff7812 */ /* 0x040fe2000786c0ff */
[----:B------:R-:W-:Y:S01]  /*1620*/  IMAD R6, R10, 0x10, R20 ;  /* 0x000000100a067824 */ /* 0x000fe200078e0214 */
[CC--:B------:R-:W-:Y:S01]  /*1630*/  IADD3 R4, R2.reuse, R3.reuse, R5 ;  /* 0x0000000302047210 */ /* 0x0c0fe20007ffe005 */
[----:B------:R-:W-:Y:S01]  /*1640*/  STL [R1+0x7c], R18 ;  /* 0x00007c1201007387 */ /* 0x000fe20000100800 */
[----:B------:R-:W-:Y:S01]  /*1650*/  LOP3.LUT R5, R2, R3, RZ, 0xfc, !PT ;  /* 0x0000000302057212 */ /* 0x000fe200078efcff */
[----:B------:R-:W-:Y:S01]  /*1660*/  IMAD.MOV.U32 R11, RZ, RZ, 0x40 ;  /* 0x00000040ff0b7424 */ /* 0x000fe200078e00ff */
[----:B------:R-:W-:Y:S01]  /*1670*/  LOP3.LUT R3, R12, 0x7ffffffc, RZ, 0xc0, !PT ;  /* 0x7ffffffc0c037812 */ /* 0x000fe200078ec0ff */
[----:B------:R1:W-:Y:S01]  /*1680*/  STL [R1+0x8], R6 ;  /* 0x0000080601007387 */ /* 0x0003e20000100800 */
[----:B------:R-:W-:Y:S01]  /*1690*/  SHF.R.S32.HI R10, RZ, 0x1f, R205 ;  /* 0x0000001fff0a7819 */ /* 0x000fe200000114cd */
[----:B------:R-:W-:Y:S01]  /*16a0*/  IMAD.IADD R10, R18, 0x1, R13 ;  /* 0x00000001120a7824 */ /* 0x000fe200078e020d */
[----:B------:R-:W-:Y:S01]  /*16b0*/  LEA R188, R0, 0x2900, 0x1 ;  /* 0x0000290000bc7811 */ /* 0x000fe200078e08ff */
[----:B------:R-:W-:Y:S01]  /*16c0*/  IMAD.IADD R3, R19, 0x1, -R3 ;  /* 0x0000000113037824 */ /* 0x000fe200078e0a03 */
[----:B------:R-:W-:Y:S01]  /*16d0*/  SEL R0, R9, 0xffffffe0, !P6 ;  /* 0xffffffe009007807 */ /* 0x000fe20007000000 */
[----:B------:R-:W-:Y:S01]  /*16e0*/  IMAD.SHL.U32 R207, R17, 0x2, RZ ;  /* 0x0000000211cf7824 */ /* 0x000fe200078e00ff */
[----:B------:R2:W-:Y:S01]  /*16f0*/  STL [R1+0x3c], R10 ;  /* 0x00003c0a01007387 */ /* 0x0005e20000100800 */
[----:B------:R-:W-:Y:S01]  /*1700*/  IMAD.SHL.U32 R248, R3, 0x2, RZ ;  /* 0x0000000203f87824 */ /* 0x000fe200078e00ff */
[----:B------:R-:W-:-:S02]  /*1710*/  SEL R7, R7, 0x10, !P0 ;  /* 0x0000001007077807 */ /* 0x000fc40004000000 */
[C---:B------:R-:W-:Y:S02]  /*1720*/  SEL R2, R11.reuse, 0xffffffc0, !P3 ;  /* 0xffffffc00b027807 */ /* 0x040fe40005800000 */
[C---:B------:R-:W-:Y:S02]  /*1730*/  IADD3 R16, R248.reuse, 0x8, RZ ;  /* 0x00000008f8107810 */ /* 0x040fe40007ffe0ff */
[----:B------:R-:W-:Y:S01]  /*1740*/  IADD3 R13, R248, 0x20, RZ ;  /* 0x00000020f80d7810 */ /* 0x000fe20007ffe0ff */
[----:B------:R-:W-:Y:S01]  /*1750*/  IMAD.IADD R194, R188, 0x1, R2 ;  /* 0x00000001bcc27824 */ /* 0x000fe200078e0202 */
[----:B------:R-:W-:Y:S02]  /*1760*/  SEL R3, R11, 0xffffffc0, !P5 ;  /* 0xffffffc00b037807 */ /* 0x000fe40006800000 */
[----:B------:R-:W-:Y:S02]  /*1770*/  IADD3 R11, R248, 0x30, RZ ;  /* 0x00000030f80b7810 */ /* 0x000fe40007ffe0ff */
[----:B------:R-:W-:-:S02]  /*1780*/  IADD3 R199, R188, 0x20, RZ ;  /* 0x00000020bcc77810 */ /* 0x000fc40007ffe0ff */
[----:B------:R-:W-:Y:S02]  /*1790*/  @P4 IADD3 R199, R188, -0x20, RZ ;  /* 0xffffffe0bcc74810 */ /* 0x000fe40007ffe0ff */
[----:B-1----:R-:W-:Y:S02]  /*17a0*/  SEL R6, R9, 0xffffffe0, !P1 ;  /* 0xffffffe009067807 */ /* 0x002fe40004800000 */
[----:B------:R-:W-:Y:S01]  /*17b0*/  SHF.R.S32.HI R9, RZ, 0x1f, R248 ;  /* 0x0000001fff097819 */ /* 0x000fe200000114f8 */
[----:B------:R-:W-:Y:S01]  /*17c0*/  IMAD.IADD R191, R2, 0x1, R199 ;  /* 0x0000000102bf7824 */ /* 0x000fe200078e02c7 */
[----:B------:R-:W-:Y:S02]  /*17d0*/  IADD3 R9, R248, 0x38, RZ ;  /* 0x00000038f8097810 */ /* 0x000fe40007ffe0ff */
[----:B------:R-:W-:Y:S02]  /*17e0*/  SHF.R.S32.HI R11, RZ, 0x1f, R11 ;  /* 0x0000001fff0b7819 */ /* 0x000fe4000001140b */
[----:B--2---:R-:W-:-:S02]  /*17f0*/  LEA R10, R8, 0x80, 0x1 ;  /* 0x00000080080a7811 */ /* 0x004fc400078e08ff */
[----:B------:R-:W-:Y:S02]  /*1800*/  SHF.R.S32.HI R8, RZ, 0x1f, R16 ;  /* 0x0000001fff087819 */ /* 0x000fe40000011410 */
[----:B------:R-:W-:Y:S01]  /*1810*/  SHF.R.S32.HI R8, RZ, 0x1f, R13 ;  /* 0x0000001fff087819 */ /* 0x000fe2000001140d */
[C-C-:B------:R-:W-:Y:S01]  /*1820*/  IMAD.IADD R11, R10.reuse, 0x1, R6.reuse ;  /* 0x000000010a0b7824 */ /* 0x140fe200078e0206 */
[----:B------:R-:W-:Y:S01]  /*1830*/  SHF.R.S32.HI R8, RZ, 0x1f, R9 ;  /* 0x0000001fff087819 */ /* 0x000fe20000011409 */
[C---:B------:R-:W-:Y:S01]  /*1840*/  IMAD.IADD R8, R10.reuse, 0x1, R7 ;  /* 0x000000010a087824 */ /* 0x040fe200078e0207 */
[C---:B------:R-:W-:Y:S01]  /*1850*/  IADD3 R9, R10.reuse, 0x40, RZ ;  /* 0x000000400a097810 */ /* 0x040fe20007ffe0ff */
[----:B------:R-:W-:Y:S01]  /*1860*/  STL [R1+0x54], R10 ;  /* 0x0000540a01007387 */ /* 0x000fe20000100800 */
[----:B------:R-:W-:Y:S01]  /*1870*/  @P2 IADD3 R9, R10, -0x40, RZ ;  /* 0xffffffc00a092810 */ /* 0x000fe20007ffe0ff */
[----:B------:R-:W-:Y:S01]  /*1880*/  IMAD.IADD R2, R8, 0x1, R6 ;  /* 0x0000000108027824 */ /* 0x000fe200078e0206 */
[----:B------:R-:W-:Y:S01]  /*1890*/  LEA R195, R4, 0x5100, 0x1 ;  /* 0x0000510004c37811 */ /* 0x000fe200078e08ff */
[----:B------:R-:W-:Y:S01]  /*18a0*/  STL [R1+0x6c], R11 ;  /* 0x00006c0b01007387 */ /* 0x000fe20000100800 */
[----:B------:R-:W-:-:S02]  /*18b0*/  LEA R189, R5, 0x100, 0x1 ;  /* 0x0000010005bd7811 */ /* 0x000fc400078e08ff */
[C---:B------:R-:W-:Y:S01]  /*18c0*/  IADD3 R15, R248.reuse, 0x10, RZ ;  /* 0x00000010f80f7810 */ /* 0x040fe20007ffe0ff */
[----:B------:R1:W-:Y:S01]  /*18d0*/  STL [R1+0x64], R8 ;  /* 0x0000640801007387 */ /* 0x0003e20000100800 */
[----:B------:R-:W-:Y:S01]  /*18e0*/  IMAD.IADD R196, R195, 0x1, R3 ;  /* 0x00000001c3c47824 */ /* 0x000fe200078e0203 */
[C---:B------:R-:W-:Y:S01]  /*18f0*/  IADD3 R14, R248.reuse, 0x18, RZ ;  /* 0x00000018f80e7810 */ /* 0x040fe20007ffe0ff */
[----:B------:R-:W-:Y:S01]  /*1900*/  IMAD.IADD R190, R3, 0x1, R189 ;  /* 0x0000000103be7824 */ /* 0x000fe200078e02bd */
[----:B------:R2:W-:Y:S01]  /*1910*/  STL [R1+0x68], R2 ;  /* 0x0000680201007387 */ /* 0x0005e20000100800 */
[----:B------:R-:W-:Y:S01]  /*1920*/  IADD3 R12, R248, 0x28, RZ ;  /* 0x00000028f80c7810 */ /* 0x000fe20007ffe0ff */
[----:B------:R-:W-:Y:S01]  /*1930*/  IMAD.IADD R198, R195, 0x1, R0 ;  /* 0x00000001c3c67824 */ /* 0x000fe200078e0200 */
[----:B------:R-:W-:Y:S01]  /*1940*/  SHF.R.S32.HI R15, RZ, 0x1f, R15 ;  /* 0x0000001fff0f7819 */ /* 0x000fe2000001140f */
[----:B------:R-:W-:Y:S01]  /*1950*/  STL [R1+0x58], R9 ;  /* 0x0000580901007387 */ /* 0x000fe20000100800 */
[----:B------:R-:W-:Y:S01]  /*1960*/  SHF.R.S32.HI R14, RZ, 0x1f, R14 ;  /* 0x0000001fff0e7819 */ /* 0x000fe2000001140e */
[C---:B------:R-:W-:Y:S01]  /*1970*/  IMAD.IADD R193, R0.reuse, 0x1, R189 ;  /* 0x0000000100c17824 */ /* 0x040fe200078e02bd */
[----:B------:R-:W-:Y:S01]  /*1980*/  SHF.R.S32.HI R12, RZ, 0x1f, R12 ;  /* 0x0000001fff0c7819 */ /* 0x000fe2000001140c */
[C---:B------:R-:W-:Y:S01]  /*1990*/  IMAD.IADD R197, R0.reuse, 0x1, R196 ;  /* 0x0000000100c57824 */ /* 0x040fe200078e02c4 */
[C---:B------:R-:W-:Y:S01]  /*19a0*/  IADD3 R203, R199.reuse, 0x800, RZ ;  /* 0x00000800c7cb7810 */ /* 0x040fe20007ffe0ff */
[----:B------:R-:W-:Y:S01]  /*19b0*/  IMAD.IADD R192, R0, 0x1, R190 ;  /* 0x0000000100c07824 */ /* 0x000fe200078e02be */
[----:B------:R-:W-:-:S02]  /*19c0*/  IADD3 R202, R199, 0x1000, RZ ;  /* 0x00001000c7ca7810 */ /* 0x000fc40007ffe0ff */
[C---:B------:R-:W-:Y:S02]  /*19d0*/  IADD3 R201, R199.reuse, 0x1800, RZ ;  /* 0x00001800c7c97810 */ /* 0x040fe40007ffe0ff */
[----:B------:R-:W-:Y:S01]  /*19e0*/  IADD3 R200, R199, 0x2000, RZ ;  /* 0x00002000c7c87810 */ /* 0x000fe20007ffe0ff */
[--C-:B-1----:R-:W-:Y:S02]  /*19f0*/  IMAD.IADD R8, R6, 0x1, R9.reuse ;  /* 0x0000000106087824 */ /* 0x102fe400078e0209 */
[----:B--2---:R-:W-:-:S03]  /*1a00*/  IMAD.IADD R2, R7, 0x1, R9 ;  /* 0x0000000107027824 */ /* 0x004fc600078e0209 */
[----:B------:R-:W-:Y:S01]  /*1a10*/  STL [R1+0x5c], R8 ;  /* 0x00005c0801007387 */ /* 0x000fe20000100800 */
[----:B------:R-:W-:-:S03]  /*1a20*/  IMAD.IADD R3, R7, 0x1, R8 ;  /* 0x0000000107037824 */ /* 0x000fc600078e0208 */
[----:B------:R1:W-:Y:S04]  /*1a30*/  STL [R1+0x60], R2 ;  /* 0x0000600201007387 */ /* 0x0003e80000100800 */
[----:B------:R2:W-:Y:S01]  /*1a40*/  STL [R1+0x74], R3 ;  /* 0x0000740301007387 */ /* 0x0005e20000100800 */
[----:B-1----:R-:W-:-:S05]  /*1a50*/  IMAD.IADD R2, R6, 0x1, R2 ;  /* 0x0000000106027824 */ /* 0x002fca00078e0202 */
[----:B------:R2:W-:Y:S02]  /*1a60*/  STL [R1+0x70], R2 ;  /* 0x0000700201007387 */ /* 0x0005e40000100800 */
.L_x_804:
[----:B------:R-:W3:Y:S01]  /*1a70*/  LDL R14, [R1+0x4c] ;  /* 0x00004c00010e7983 */ /* 0x000ee20000100800 */
[----:B------:R-:W-:Y:S01]  /*1a80*/  ISETP.NE.U32.AND P0, PT, RZ, c[0x0][0x370], PT ;  /* 0x0000dc00ff007a0c */ /* 0x000fe20003f05070 */
[----:B------:R-:W-:Y:S01]  /*1a90*/  IMAD.MOV.U32 R13, RZ, RZ, 0x4 ;  /* 0x00000004ff0d7424 */ /* 0x000fe200078e00ff */
[----:B------:R-:W-:Y:S01]  /*1aa0*/  ISETP.NE.U32.AND P2, PT, RZ, c[0x0][0x360], PT ;  /* 0x0000d800ff007a0c */ /* 0x000fe20003f45070 */
[----:B------:R-:W-:Y:S01]  /*1ab0*/  IMAD.MOV.U32 R8, RZ, RZ, RZ ;  /* 0x000000ffff087224 */ /* 0x000fe200078e00ff */
[----:B------:R-:W-:Y:S01]  /*1ac0*/  ISETP.NE.AND.EX P1, PT, RZ, c[0x0][0x374], PT, P0 ;  /* 0x0000dd00ff007a0c */ /* 0x000fe20003f25300 */
[----:B------:R-:W-:Y:S01]  /*1ad0*/  IMAD.MOV.U32 R12, RZ, RZ, RZ ;  /* 0x000000ffff0c7224 */ /* 0x000fe200078e00ff */
[----:B------:R-:W-:Y:S02]  /*1ae0*/  ISETP.NE.AND.EX P0, PT, RZ, c[0x0][0x364], PT, P2 ;  /* 0x0000d900ff007a0c */ /* 0x000fe40003f05320 */
[----:B------:R-:W-:-:S04]  /*1af0*/  ISETP.NE.U32.AND P3, PT, RZ, c[0x0][0x348], PT ;  /* 0x0000d200ff007a0c */ /* 0x000fc80003f65070 */
[----:B------:R-:W-:-:S05]  /*1b00*/  ISETP.NE.AND.EX P3, PT, RZ, c[0x0][0x34c], PT, P3 ;  /* 0x0000d300ff007a0c */ /* 0x000fca0003f65330 */
[----:B---3--:R-:W-:-:S04]  /*1b10*/  @P1 IMAD.WIDE R6, R14, R13, c[0x0][0x370] ;  /* 0x0000dc000e061625 */ /* 0x008fc800078e020d */
[CC--:B--2---:R-:W-:Y:S01]  /*1b20*/  IMAD.WIDE R2, R14.reuse, R13.reuse, c[0x0][0x348] ;  /* 0x0000d2000e027625 */ /* 0x0c4fe200078e020d */
[----:B------:R-:W2:Y:S03]  /*1b30*/  @P1 LDG.E R8, [R6.64] ;  /* 0x0000000606081981 */ /* 0x000ea6000c1e1900 */
[----:B------:R-:W-:Y:S01]  /*1b40*/  @P0 IMAD.WIDE R4, R14, R13, c[0x0][0x360] ;  /* 0x0000d8000e040625 */ /* 0x000fe200078e020d */
[----:B------:R1:W5:Y:S04]  /*1b50*/  @P3 LDG.E R12, [R2.64] ;  /* 0x00000006020c3981 */ /* 0x000368000c1e1900 */
[----:B------:R1:W5:Y:S01]  /*1b60*/  @P0 LDG.E R236, [R4.64] ;  /* 0x0000000604ec0981 */ /* 0x000362000c1e1900 */
[----:B------:R-:W-:Y:S03]  /*1b70*/  YIELD ;  /* 0x0000000000007946 */ /* 0x000fe60003800000 */
[----:B--2---:R1:W-:Y:S01]  /*1b80*/  STL [R1+0x10], R8 ;  /* 0x0000100801007387 */ /* 0x0043e20000100800 */
[----:B------:R-:W-:Y:S05]  /*1b90*/  @P0 BRA `(.L_x_588) ;  /* 0x0000005000000947 */ /* 0x000fea0003800000 */
[----:B-----5:R-:W-:Y:S01]  /*1ba0*/  MOV R236, c[0x0][0x168] ;  /* 0x00005a0000ec7a02 */ /* 0x020fe20000000f00 */
[----:B------:R-:W-:Y:S05]  /*1bb0*/  @!P3 BRA `(.L_x_588) ;  /* 0x000000300000b947 */ /* 0x000fea0003800000 */
[----:B------:R2:W3:Y:S04]  /*1bc0*/  LDG.E R0, [R2.64] ;  /* 0x0000000602007981 */ /* 0x0004e8000c1e1900 */
[----:B-12---:R-:W3:Y:S02]  /*1bd0*/  LDG.E R2, [R2.64+0x4] ;  /* 0x0000040602027981 */ /* 0x006ee4000c1e1900 */
[----:B---3--:R-:W-:-:S02]  /*1be0*/  IADD3 R236, -R0, R2, RZ ;  /* 0x0000000200ec7210 */ /* 0x008fc40007ffe1ff */
.L_x_588:
[----:B------:R-:W-:-:S04]  /*1bf0*/  ISETP.NE.U32.AND P0, PT, RZ, c[0x0][0x368], PT ;  /* 0x0000da00ff007a0c */ /* 0x000fc80003f05070 */
[----:B------:R-:W-:-:S13]  /*1c00*/  ISETP.NE.AND.EX P0, PT, RZ, c[0x0][0x36c], PT, P0 ;  /* 0x0000db00ff007a0c */ /* 0x000fda0003f05300 */
[----:B------:R-:W-:Y:S05]  /*1c10*/  @!P0 BRA `(.L_x_589) ;  /* 0x0000003000008947 */ /* 0x000fea0003800000 */
[----:B-1----:R-:W-:-:S05]  /*1c20*/  IMAD.WIDE R2, R14, R13, c[0x0][0x368] ;  /* 0x0000da000e027625 */ /* 0x002fca00078e020d */
[----:B------:R1:W5:Y:S01]  /*1c30*/  LDG.E R0, [R2.64] ;  /* 0x0000000602007981 */ /* 0x000362000c1e1900 */
[----:B------:R-:W-:Y:S05]  /*1c40*/  BRA `(.L_x_590) ;  /* 0x0000008000007947 */ /* 0x000fea0003800000 */
.L_x_589:
[----:B------:R-:W-:Y:S01]  /*1c50*/  ISETP.NE.U32.AND P0, PT, RZ, c[0x0][0x350], PT ;  /* 0x0000d400ff007a0c */ /* 0x000fe20003f05070 */
[----:B------:R-:W-:-:S03]  /*1c60*/  IMAD.U32 R0, RZ, RZ, UR5 ;  /* 0x00000005ff007e24 */ /* 0x000fc6000f8e00ff */
[----:B------:R-:W-:-:S13]  /*1c70*/  ISETP.NE.AND.EX P0, PT, RZ, c[0x0][0x354], PT, P0 ;  /* 0x0000d500ff007a0c */ /* 0x000fda0003f05300 */
[----:B------:R-:W-:Y:S05]  /*1c80*/  @!P0 BRA `(.L_x_590) ;  /* 0x0000004000008947 */ /* 0x000fea0003800000 */
[----:B-1----:R-:W-:-:S05]  /*1c90*/  IMAD.WIDE R2, R14, R13, c[0x0][0x350] ;  /* 0x0000d4000e027625 */ /* 0x002fca00078e020d */
[----:B------:R-:W2:Y:S04]  /*1ca0*/  LDG.E R4, [R2.64] ;  /* 0x0000000602047981 */ /* 0x000ea8000c1e1900 */
[----:B------:R-:W2:Y:S02]  /*1cb0*/  LDG.E R0, [R2.64+0x4] ;  /* 0x0000040602007981 */ /* 0x000ea4000c1e1900 */
[----:B--2---:R-:W-:Y:S02]  /*1cc0*/  IADD3 R0, -R4, R0, RZ ;  /* 0x0000000004007210 */ /* 0x004fe40007ffe1ff */
.L_x_590:
[----:B-1----:R-:W2:Y:S01]  /*1cd0*/  LDL.LU R2, [R1+0x44] ;  /* 0x0000440001027983 */ /* 0x002ea20000300800 */
[----:B------:R-:W-:Y:S01]  /*1ce0*/  IMAD.MOV.U32 R3, RZ, RZ, c[0x0][0x2c4] ;  /* 0x0000b100ff037624 */ /* 0x000fe200078e00ff */
[----:B------:R-:W-:Y:S01]  /*1cf0*/  LOP3.LUT R204, R204, 0xfffbffff, RZ, 0xc0, !PT ;  /* 0xfffbffffcccc7812 */ /* 0x000fe200078ec0ff */
[----:B------:R-:W-:Y:S02]  /*1d00*/  IMAD.MOV.U32 R6, RZ, RZ, c[0x0][0x32c] ;  /* 0x0000cb00ff067624 */ /* 0x000fe400078e00ff */
[----:B-----5:R-:W-:Y:S01]  /*1d10*/  IMAD.IADD R237, R0, 0x1, -R8 ;  /* 0x0000000100ed7824 */ /* 0x020fe200078e0a08 */
[----:B------:R-:W-:-:S02]  /*1d20*/  ISETP.NE.AND P4, PT, R3, 0x1, PT ;  /* 0x000000010300780c */ /* 0x000fc40003f85270 */
[----:B------:R-:W-:-:S11]  /*1d30*/  ISETP.GE.AND P1, PT, R6, 0x1, PT ;  /* 0x000000010600780c */ /* 0x000fd60003f26270 */
[----:B------:R-:W-:-:S04]  /*1d40*/  @P4 LOP3.LUT R204, R204, 0x40000, RZ, 0xfc, !PT ;  /* 0x00040000cccc4812 */ /* 0x000fc800078efcff */
[----:B------:R-:W-:-:S04]  /*1d50*/  LOP3.LUT R204, R204, 0xfffeffff, RZ, 0xc0, !PT ;  /* 0xfffeffffcccc7812 */ /* 0x000fc800078ec0ff */
[----:B------:R-:W-:Y:S01]  /*1d60*/  @P1 LOP3.LUT R204, R204, 0x10000, RZ, 0xfc, !PT ;  /* 0x00010000cccc1812 */ /* 0x000fe200078efcff */
[----:B--2---:R-:W-:-:S05]  /*1d70*/  IMAD.SHL.U32 R15, R2, 0x80, RZ ;  /* 0x00000080020f7824 */ /* 0x004fca00078e00ff */
[----:B------:R1:W-:Y:S01]  /*1d80*/  STL [R1+0x38], R15 ;  /* 0x0000380f01007387 */ /* 0x0003e20000100800 */
[----:B------:R-:W-:-:S05]  /*1d90*/  IADD3 R2, R15, 0x7f, RZ ;  /* 0x0000007f0f027810 */ /* 0x000fca0007ffe0ff */
[----:B------:R-:W-:-:S04]  /*1da0*/  @P4 IMAD.HI.U32 R3, R2, c[0x0][0x2c8], RZ ;  /* 0x0000b20002034a27 */ /* 0x000fc800078e00ff */
[----:B------:R-:W-:Y:S01]  /*1db0*/  IMAD.MOV.U32 R0, RZ, RZ, R2 ;  /* 0x000000ffff007224 */ /* 0x000fe200078e0002 */
[----:B------:R-:W-:Y:S02]  /*1dc0*/  IADD3 R2, R237, 0x1, -R236 ;  /* 0x00000001ed027810 */ /* 0x000fe40007ffe8ec */
[----:B------:R-:W-:-:S05]  /*1dd0*/  @P4 SHF.R.U32.HI R0, RZ, c[0x0][0x2cc], R3 ;  /* 0x0000b300ff004a19 */ /* 0x000fca0000011603 */
[----:B------:R-:W-:-:S05]  /*1de0*/  IMAD.IADD R0, R2, 0x1, R0 ;  /* 0x0000000102007824 */ /* 0x000fca00078e0200 */
[----:B------:R-:W-:Y:S01]  /*1df0*/  IADD3 R3, R0, c[0x0][0x328], RZ ;  /* 0x0000ca0000037a10 */ /* 0x000fe20007ffe0ff */
[----:B------:R-:W-:Y:S05]  /*1e00*/  @!P1 BRA `(.L_x_591) ;  /* 0x0000010000009947 */ /* 0x000fea0003800000 */
[C---:B------:R-:W-:Y:S01]  /*1e10*/  ISETP.GT.AND P0, PT, R0.reuse, RZ, PT ;  /* 0x000000ff0000720c */ /* 0x040fe20003f04270 */
[----:B------:R-:W-:Y:S01]  /*1e20*/  BSSY B0, `(.L_x_592) ;  /* 0x000000c000007945 */ /* 0x000fe20003800000 */
[----:B------:R-:W-:-:S11]  /*1e30*/  IADD3 R2, R0, -0x1, RZ ;  /* 0xffffffff00027810 */ /* 0x000fd60007ffe0ff */
[----:B------:R-:W-:Y:S05]  /*1e40*/  @P0 BRA `(.L_x_593) ;  /* 0x0000006000000947 */ /* 0x000fea0003800000 */
[----:B------:R-:W-:Y:S01]  /*1e50*/  ISETP.NE.AND P0, PT, R6, 0x1, PT ;  /* 0x000000010600780c */ /* 0x000fe20003f05270 */
[----:B------:R-:W-:-:S12]  /*1e60*/  IMAD.MOV R0, RZ, RZ, -R0 ;  /* 0x000000ffff007224 */ /* 0x000fd800078e0a00 */
[----:B------:R-:W-:-:S05]  /*1e70*/  @P0 IMAD.HI.U32 R2, R0, c[0x0][0x330], RZ ;  /* 0x0000cc0000020a27 */ /* 0x000fca00078e00ff */
[----:B------:R-:W-:-:S04]  /*1e80*/  @P0 SHF.R.U32.HI R0, RZ, c[0x0][0x334], R2 ;  /* 0x0000cd00ff000a19 */ /* 0x000fc80000011602 */
[----:B------:R-:W-:Y:S01]  /*1e90*/  LOP3.LUT R2, RZ, R0, RZ, 0x33, !PT ;  /* 0x00000000ff027212 */ /* 0x000fe200078e33ff */
[----:B------:R-:W-:Y:S05]  /*1ea0*/  BRA `(.L_x_594) ;  /* 0x0000003000007947 */ /* 0x000fea0003800000 */
.L_x_593:
[----:B------:R-:W-:-:S13]  /*1eb0*/  ISETP.NE.AND P0, PT, R6, 0x1, PT ;  /* 0x000000010600780c */ /* 0x000fda0003f05270 */
[----:B------:R-:W-:-:S05]  /*1ec0*/  @P0 IMAD.HI.U32 R0, R2, c[0x0][0x330], RZ ;  /* 0x0000cc0002000a27 */ /* 0x000fca00078e00ff */
[----:B------:R-:W-:Y:S02]  /*1ed0*/  @P0 SHF.R.U32.HI R2, RZ, c[0x0][0x334], R0 ;  /* 0x0000cd00ff020a19 */ /* 0x000fe40000011600 */
.L_x_594:
[----:B------:R-:W-:Y:S05]  /*1ee0*/  BSYNC B0 ;  /* 0x0000000000007941 */ /* 0x000fea0003800000 */
.L_x_592:
[----:B------:R-:W-:-:S05]  /*1ef0*/  IMAD R2, R2, R6, c[0x0][0x32c] ;  /* 0x0000cb0002027624 */ /* 0x000fca00078e0206 */
[----:B------:R-:W-:-:S04]  /*1f00*/  IMNMX R3, R3, R2, PT ;  /* 0x0000000203037217 */ /* 0x000fc80003800200 */
.L_x_591:
[----:B------:R-:W-:Y:S01]  /*1f10*/  IADD3 R3, R3, 0x4f, RZ ;  /* 0x0000004f03037810 */ /* 0x000fe20007ffe0ff */
[----:B------:R-:W-:Y:S01]  /*1f20*/  @P4 IMAD.HI.U32 R4, R15, c[0x0][0x2c8], RZ ;  /* 0x0000b2000f044a27 */ /* 0x000fe200078e00ff */
[----:B------:R-:W-:-:S03]  /*1f30*/  IADD3 R2, R237, 0x4f, RZ ;  /* 0x0000004fed027810 */ /* 0x000fc60007ffe0ff */
[----:B------:R-:W-:-:S04]  /*1f40*/  IMAD.HI R5, R3, 0x66666667, RZ ;  /* 0x6666666703057827 */ /* 0x000fc800078e02ff */
[----:B------:R-:W-:-:S04]  /*1f50*/  IMAD.HI R2, R2, 0x66666667, RZ ;  /* 0x6666666702027827 */ /* 0x000fc800078e02ff */
[----:B------:R-:W-:Y:S01]  /*1f60*/  IMAD.MOV.U32 R0, RZ, RZ, R15 ;  /* 0x000000ffff007224 */ /* 0x000fe200078e000f */
[----:B------:R-:W-:Y:S01]  /*1f70*/  @P4 SHF.R.U32.HI R0, RZ, c[0x0][0x2cc], R4 ;  /* 0x0000b300ff004a19 */ /* 0x000fe20000011604 */
[----:B------:R-:W-:Y:S01]  /*1f80*/  IMAD.IADD R249, R237, 0x1, -R236 ;  /* 0x00000001edf97824 */ /* 0x000fe200078e0aec */
[----:B------:R-:W-:Y:S02]  /*1f90*/  SHF.R.U32.HI R4, RZ, 0x1f, R5 ;  /* 0x0000001fff047819 */ /* 0x000fe40000011605 */
[----:B------:R-:W-:Y:S01]  /*1fa0*/  SHF.R.U32.HI R3, RZ, 0x1f, R2 ;  /* 0x0000001fff037819 */ /* 0x000fe20000011602 */
[----:B------:R-:W-:Y:S01]  /*1fb0*/  IMAD.IADD R0, R249, 0x1, R0 ;  /* 0x00000001f9007824 */ /* 0x000fe200078e0200 */
[----:B------:R-:W-:Y:S02]  /*1fc0*/  LEA.HI.SX32 R4, R5, R4, 0x1b ;  /* 0x0000000405047211 */ /* 0x000fe400078fdaff */
[----:B------:R-:W-:Y:S02]  /*1fd0*/  LEA.HI.SX32 R3, R2, R3, 0x1b ;  /* 0x0000000302037211 */ /* 0x000fe400078fdaff */
[----:B------:R-:W-:-:S02]  /*1fe0*/  IADD3 R2, R0, -c[0x0][0x324], RZ ;  /* 0x8000c90000027a10 */ /* 0x000fc40007ffe0ff */
[----:B------:R-:W-:Y:S01]  /*1ff0*/  IMNMX R9, R3, R4, PT ;  /* 0x0000000403097217 */ /* 0x000fe20003800200 */
[----:B------:R-:W-:Y:S05]  /*2000*/  @!P1 BRA `(.L_x_595) ;  /* 0x000000f000009947 */ /* 0x000fea0003800000 */
[----:B------:R-:W-:Y:S01]  /*2010*/  ISETP.GT.AND P0, PT, R0, -0x1, PT ;  /* 0xffffffff0000780c */ /* 0x000fe20003f04270 */
[----:B------:R-:W-:-:S12]  /*2020*/  BSSY B0, `(.L_x_596) ;  /* 0x000000b000007945 */ /* 0x000fd80003800000 */
[----:B------:R-:W-:Y:S05]  /*2030*/  @P0 BRA `(.L_x_597) ;  /* 0x0000006000000947 */ /* 0x000fea0003800000 */
[----:B------:R-:W-:Y:S02]  /*2040*/  ISETP.NE.AND P0, PT, R6, 0x1, PT ;  /* 0x000000010600780c */ /* 0x000fe40003f05270 */
[----:B------:R-:W-:-:S11]  /*2050*/  LOP3.LUT R0, RZ, R0, RZ, 0x33, !PT ;  /* 0x00000000ff007212 */ /* 0x000fd600078e33ff */
[----:B------:R-:W-:-:S05]  /*2060*/  @P0 IMAD.HI.U32 R3, R0, c[0x0][0x330], RZ ;  /* 0x0000cc0000030a27 */ /* 0x000fca00078e00ff */
[----:B------:R-:W-:-:S04]  /*2070*/  @P0 SHF.R.U32.HI R0, RZ, c[0x0][0x334], R3 ;  /* 0x0000cd00ff000a19 */ /* 0x000fc80000011603 */
[----:B------:R-:W-:Y:S01]  /*2080*/  LOP3.LUT R0, RZ, R0, RZ, 0x33, !PT ;  /* 0x00000000ff007212 */ /* 0x000fe200078e33ff */
[----:B------:R-:W-:Y:S05]  /*2090*/  BRA `(.L_x_598) ;  /* 0x0000003000007947 */ /* 0x000fea0003800000 */
.L_x_597:
[----:B------:R-:W-:-:S13]  /*20a0*/  ISETP.NE.AND P0, PT, R6, 0x1, PT ;  /* 0x000000010600780c */ /* 0x000fda0003f05270 */
[----:B------:R-:W-:-:S05]  /*20b0*/  @P0 IMAD.HI.U32 R3, R0, c[0x0][0x330], RZ ;  /* 0x0000cc0000030a27 */ /* 0x000fca00078e00ff */
[----:B------:R-:W-:Y:S02]  /*20c0*/  @P0 SHF.R.U32.HI R0, RZ, c[0x0][0x334], R3 ;  /* 0x0000cd00ff000a19 */ /* 0x000fe40000011603 */
.L_x_598:
[----:B------:R-:W-:Y:S05]  /*20d0*/  BSYNC B0 ;  /* 0x0000000000007941 */ /* 0x000fea0003800000 */
.L_x_596:
[----:B------:R-:W-:-:S05]  /*20e0*/  IMAD R0, R0, c[0x0][0x32c], RZ ;  /* 0x0000cb0000007a24 */ /* 0x000fca00078e02ff */
[----:B------:R-:W-:-:S04]  /*20f0*/  IMNMX R2, R2, R0, !PT ;  /* 0x0000000002027217 */ /* 0x000fc80007800200 */
.L_x_595:
[----:B------:R-:W2:Y:S01]  /*2100*/  LDL R16, [R1+0x48] ;  /* 0x0000480001107983 */ /* 0x000ea20000100800 */
[----:B------:R-:W-:Y:S01]  /*2110*/  IMAD.HI R2, R2, 0x66666667, RZ ;  /* 0x6666666702027827 */ /* 0x000fe200078e02ff */
[----:B------:R-:W-:Y:S04]  /*2120*/  BSSY B0, `(.L_x_599) ;  /* 0x000002e000007945 */ /* 0x000fe80003800000 */
[----:B------:R-:W-:-:S04]  /*2130*/  SHF.R.U32.HI R0, RZ, 0x1f, R2 ;  /* 0x0000001fff007819 */ /* 0x000fc80000011602 */
[----:B------:R-:W-:-:S04]  /*2140*/  LEA.HI.SX32 R2, R2, R0, 0x1b ;  /* 0x0000000002027211 */ /* 0x000fc800078fdaff */
[----:B------:R-:W-:Y:S01]  /*2150*/  IMNMX R6, RZ, R2, !PT ;  /* 0x00000002ff067217 */ /* 0x000fe20007800200 */
[----:B------:R-:W-:-:S03]  /*2160*/  IMAD.MOV.U32 R2, RZ, RZ, RZ ;  /* 0x000000ffff027224 */ /* 0x000fc600078e00ff */
[----:B------:R-:W-:Y:S02]  /*2170*/  ISETP.GT.AND P0, PT, R9, R6, PT ;  /* 0x000000060900720c */ /* 0x000fe40003f04270 */
        /* <DEDUP_REMOVED lines=9> */
[----:B------:R-:W-:-:S04]  /*2210*/  ISETP.NE.AND P0, PT, R5, RZ, PT ;  /* 0x000000ff0500720c */ /* 0x000fc80003f05270 */
[----:B------:R-:W-:-:S04]  /*2220*/  SEL R0, R5, c[0x0][0x338], P0 ;  /* 0x0000ce0005007a07 */ /* 0x000fc80000000000 */
[----:B------:R-:W-:Y:S02]  /*2230*/  IABS R3, R0 ;  /* 0x0000000000037213 */ /* 0x000fe40000000000 */
[----:B------:R-:W-:Y:S02]  /*2240*/  IADD3 R7, R0, -0x1, R9 ;  /* 0xffffffff00077810 */ /* 0x000fe40007ffe009 */
[----:B------:R-:W3:Y:S03]  /*2250*/  I2F.RP R2, R3 ;  /* 0x0000000300027306 */ /* 0x000ee60000209400 */
[----:B------:R-:W-:-:S05]  /*2260*/  IMAD.IADD R7, R7, 0x1, -R6 ;  /* 0x0000000107077824 */ /* 0x000fca00078e0a06 */
[----:B------:R-:W-:Y:S01]  /*2270*/  IABS R11, R7 ;  /* 0x00000007000b7213 */ /* 0x000fe20000000000 */
[----:B---3--:R-:W3:Y:S02]  /*2280*/  MUFU.RCP R2, R2 ;  /* 0x0000000200027308 */ /* 0x008ee40000001000 */
[----:B---3--:R-:W-:-:S06]  /*2290*/  IADD3 R2, R2, 0xffffffe, RZ ;  /* 0x0ffffffe02027810 */ /* 0x008fcc0007ffe0ff */
[----:B--2---:R-:W2:Y:S02]  /*22a0*/  F2I.FTZ.U32.TRUNC.NTZ R5, R2 ;  /* 0x0000000200057305 */ /* 0x004ea4000021f000 */
[----:B--2---:R-:W-:-:S04]  /*22b0*/  IMAD.MOV R2, RZ, RZ, -R5 ;  /* 0x000000ffff027224 */ /* 0x004fc800078e0a05 */
        /* <DEDUP_REMOVED lines=20> */
.L_x_600:
[----:B------:R-:W-:Y:S05]  /*2400*/  BSYNC B0 ;  /* 0x0000000000007941 */ /* 0x000fea0003800000 */
.L_x_599:
[----:B------:R-:W-:Y:S01]  /*2410*/  IMAD R3, R17, R2, R6 ;  /* 0x0000000211037224 */ /* 0x000fe200078e0206 */
[----:B------:R-:W-:Y:S01]  /*2420*/  PRMT R0, RZ, 0x7610, R0 ;  /* 0x00007610ff007816 */ /* 0x000fe20000000000 */
[----:B------:R-:W-:Y:S01]  /*2430*/  CS2R R22, SRZ ;  /* 0x0000000000167805 */ /* 0x000fe2000001ff00 */
[----:B------:R-:W-:Y:S01]  /*2440*/  CS2R R24, SRZ ;  /* 0x0000000000187805 */ /* 0x000fe2000001ff00 */
[----:B------:R-:W-:Y:S01]  /*2450*/  IMAD.IADD R2, R3, 0x1, R2 ;  /* 0x0000000103027824 */ /* 0x000fe200078e0202 */
[----:B------:R3:W-:Y:S01]  /*2460*/  STL [R1+0x4], R3 ;  /* 0x0000040301007387 */ /* 0x0007e20000100800 */
        /* <DEDUP_REMOVED lines=35> */
[----:B---3--:R-:W3:Y:S01]  /*26a0*/  LDL R4, [R1+0x8] ;  /* 0x0000080001047983 */ /* 0x008ee20000100800 */
[----:B------:R-:W-:-:S04]  /*26b0*/  ISETP.NE.U32.AND P0, PT, RZ, c[0x0][0x340], PT ;  /* 0x0000d000ff007a0c */ /* 0x000fc80003f05070 */
[----:B------:R-:W-:-:S13]  /*26c0*/  ISETP.NE.AND.EX P1, PT, RZ, c[0x0][0x344], PT, P0 ;  /* 0x0000d100ff007a0c */ /* 0x000fda0003f25300 */
[----:B------:R-:W-:-:S05]  /*26d0*/  @P1 IMAD.WIDE R2, R14, R13, c[0x0][0x340] ;  /* 0x0000d0000e021625 */ /* 0x000fca00078e020d */
[----:B------:R4:W5:Y:S01]  /*26e0*/  @P1 LDG.E R8, [R2.64] ;  /* 0x0000000602081981 */ /* 0x000962000c1e1900 */
[----:B------:R-:W-:Y:S02]  /*26f0*/  SHF.R.S32.HI R0, RZ, 0x1f, R12 ;  /* 0x0000001fff007819 */ /* 0x000fe4000001140c */
[----:B------:R-:W-:Y:S02]  /*2700*/  LOP3.LUT R32, R16, 0xffff, RZ, 0xc0, !PT ;  /* 0x0000ffff10207812 */ /* 0x000fe400078ec0ff */
[----:B--2---:R-:W-:Y:S01]  /*2710*/  SEL R5, R14, RZ, !P3 ;  /* 0x000000ff0e057207 */ /* 0x004fe20005800000 */
[----:B------:R-:W-:Y:S01]  /*2720*/  IMAD R0, R0, c[0x0][0x178], RZ ;  /* 0x00005e0000007a24 */ /* 0x000fe200078e02ff */
[----:B------:R-:W-:Y:S02]  /*2730*/  ISETP.GE.AND P2, PT, R205, c[0x0][0x198], PT ;  /* 0x00006600cd007a0c */ /* 0x000fe40003f46270 */
[----:B------:R-:W-:Y:S01]  /*2740*/  IADD3 R122, R206, -0x1, RZ ;  /* 0xffffffffce7a7810 */ /* 0x000fe20007ffe0ff */
[----:B------:R-:W-:-:S02]  /*2750*/  IMAD R0, R12, c[0x0][0x17c], R0 ;  /* 0x00005f000c007a24 */ /* 0x000fc400078e0200 */
[----:B----4-:R-:W-:-:S05]  /*2760*/  IMAD.WIDE.U32 R2, R12, c[0x0][0x178], RZ ;  /* 0x00005e000c027a25 */ /* 0x010fca00078e00ff */
[----:B------:R-:W-:Y:S02]  /*2770*/  IADD3 R3, R3, R0, RZ ;  /* 0x0000000003037210 */ /* 0x000fe40007ffe0ff */
[----:B------:R-:W-:-:S03]  /*2780*/  SHF.R.S32.HI R0, RZ, 0x1f, R14 ;  /* 0x0000001fff007819 */ /* 0x000fc6000001140e */
[----:B------:R-:W-:Y:S01]  /*2790*/  IMAD.WIDE.U32 R2, R32, c[0x0][0x1b8], R2 ;  /* 0x00006e0020027a25 */ /* 0x000fe200078e0002 */
[----:B------:R-:W-:-:S03]  /*27a0*/  SEL R6, R0, RZ, !P3 ;  /* 0x000000ff00067207 */ /* 0x000fc60005800000 */
[----:B------:R-:W-:Y:S02]  /*27b0*/  IMAD R3, R32, c[0x0][0x1bc], R3 ;  /* 0x00006f0020037a24 */ /* 0x000fe400078e0203 */
[----:B------:R-:W-:Y:S02]  /*27c0*/  IMAD R6, R6, c[0x0][0x1c0], RZ ;  /* 0x0000700006067a24 */ /* 0x000fe400078e02ff */
[----:B------:R-:W-:-:S04]  /*27d0*/  IMAD.WIDE.U32 R2, R5, c[0x0][0x1c0], R2 ;  /* 0x0000700005027a25 */ /* 0x000fc800078e0002 */
[----:B------:R-:W-:-:S05]  /*27e0*/  IMAD R6, R5, c[0x0][0x1c4], R6 ;  /* 0x0000710005067a24 */ /* 0x000fca00078e0206 */
[----:B------:R-:W-:Y:S02]  /*27f0*/  IADD3 R3, R3, R6, RZ ;  /* 0x0000000603037210 */ /* 0x000fe40007ffe0ff */
[----:B---3--:R-:W-:-:S04]  /*2800*/  IADD3 R4, R4, R15, RZ ;  /* 0x0000000f04047210 */ /* 0x008fc80007ffe0ff */
[----:B------:R-:W-:Y:S01]  /*2810*/  MOV R0, R4 ;  /* 0x0000000400007202 */ /* 0x000fe20000000f00 */
[----:B------:R-:W-:-:S05]  /*2820*/  @P4 IMAD.HI.U32 R7, R4, c[0x0][0x2c8], RZ ;  /* 0x0000b20004074a27 */ /* 0x000fca00078e00ff */
[----:B------:R-:W-:-:S04]  /*2830*/  @P4 SHF.R.U32.HI R0, RZ, c[0x0][0x2cc], R7 ;  /* 0x0000b300ff004a19 */ /* 0x000fc80000011607 */
[--C-:B------:R-:W-:Y:S01]  /*2840*/  SHF.R.S32.HI R7, RZ, 0x1f, R0.reuse ;  /* 0x0000001fff077819 */ /* 0x100fe20000011400 */
[----:B------:R-:W-:Y:S02]  /*2850*/  IMAD.MOV R5, RZ, RZ, -R0 ;  /* 0x000000ffff057224 */ /* 0x000fe400078e0a00 */
[----:B------:R-:W-:-:S04]  /*2860*/  IMAD.WIDE.U32 R2, R0, c[0x0][0x1b0], R2 ;  /* 0x00006c0000027a25 */ /* 0x000fc800078e0002 */
[----:B------:R-:W-:Y:S02]  /*2870*/  IMAD R4, R5, c[0x0][0x2c4], R4 ;  /* 0x0000b10005047a24 */ /* 0x000fe400078e0204 */
[----:B------:R-:W-:Y:S01]  /*2880*/  IMAD R5, R7, c[0x0][0x1b0], RZ ;  /* 0x00006c0007057a24 */ /* 0x000fe200078e02ff */
[----:B------:R-:W-:-:S03]  /*2890*/  @!P1 MOV R8, R14 ;  /* 0x0000000e00089202 */ /* 0x000fc60000000f00 */
[----:B------:R-:W-:Y:S01]  /*28a0*/  IMAD R6, R0, c[0x0][0x1b4], R5 ;  /* 0x00006d0000067a24 */ /* 0x000fe200078e0205 */
[----:B------:R-:W-:-:S03]  /*28b0*/  SHF.R.S32.HI R5, RZ, 0x1f, R4 ;  /* 0x0000001fff057819 */ /* 0x000fc60000011404 */
        /* <DEDUP_REMOVED lines=8> */
[----:B------:R2:W3:Y:S02]  /*2940*/  SHFL.IDX PT, R7, R5, RZ, 0x181f ;  /* 0x00181fff05077589 */ /* 0x0004e400000e0000 */
.L_x_809:
[----:B------:R-:W-:Y:S05]  /*2950*/  BRA.DIV ~URZ, `(.L_x_603) ;  /* 0x00017fb27f007947 */ /* 0x000fea000b800000 */
[----:B------:R4:W1:Y:S02]  /*2960*/  SHFL.IDX PT, R2, R6, RZ, 0x181f ;  /* 0x00181fff06027589 */ /* 0x00086400000e0000 */
.L_x_810:
[----:B--2---:R-:W2:Y:S04]  /*2970*/  LDL R3, [R1+0x38] ;  /* 0x0000380001037983 */ /* 0x004ea80000100800 */
[----:B------:R-:W4:Y:S02]  /*2980*/  S2R R4, SR_TID.X ;  /* 0x0000000000047919 */ /* 0x000f240000002100 */
[----:B----4-:R-:W-:-:S04]  /*2990*/  SHF.R.S32.HI R0, RZ, 0x1f, R4 ;  /* 0x0000001fff007819 */ /* 0x010fc80000011404 */
[----:B------:R-:W-:-:S04]  /*29a0*/  LEA.HI R0, R0, R4, RZ, 0x3 ;  /* 0x0000000400007211 */ /* 0x000fc800078f18ff */
[----:B------:R-:W-:Y:S01]  /*29b0*/  SHF.R.S32.HI R0, RZ, 0x3, R0 ;  /* 0x00000003ff007819 */ /* 0x000fe20000011400 */
[----:B------:R-:W-:Y:S01]  /*29c0*/  IMAD R4, R236, c[0x0][0x2c4], RZ ;  /* 0x0000b100ec047a24 */ /* 0x000fe200078e02ff */
[----:B------:R-:W-:Y:S03]  /*29d0*/  BSSY B0, `(.L_x_604) ;  /* 0x000000b000007945 */ /* 0x000fe60003800000 */
[----:B--2---:R-:W-:-:S05]  /*29e0*/  IMAD.IADD R0, R0, 0x1, R3 ;  /* 0x0000000100007824 */ /* 0x004fca00078e0203 */
[----:B------:R-:W-:-:S13]  /*29f0*/  ISETP.GE.AND P0, PT, R0, R4, PT ;  /* 0x000000040000720c */ /* 0x000fda0003f06270 */
[----:B------:R-:W-:Y:S05]  /*2a00*/  @P0 BRA `(.L_x_605) ;  /* 0x0000007000000947 */ /* 0x000fea0003800000 */
[----:B------:R-:W-:Y:S02]  /*2a10*/  SHF.R.S32.HI R9, RZ, 0x1f, R205 ;  /* 0x0000001fff097819 */ /* 0x000fe400000114cd */
[----:B-1----:R-:W-:-:S04]  /*2a20*/  LEA R2, P0, R205, R2, 0x1 ;  /* 0x00000002cd027211 */ /* 0x002fc800078008ff */
[----:B---3--:R-:W-:-:S05]  /*2a30*/  LEA.HI.X R3, R205, R7, R9, 0x1, P0 ;  /* 0x00000007cd037211 */ /* 0x008fca00000f0c09 */
[----:B------:R-:W-:Y:S01]  /*2a40*/  @!PT LDS RZ, [RZ] ;  /* 0x00000000fffff984 */ /* 0x000fe20000000800 */
[----:B------:R-:W-:Y:S01]  /*2a50*/  @!PT LDS RZ, [RZ] ;  /* 0x00000000fffff984 */ /* 0x000fe20000000800 */
[----:B------:R-:W-:Y:S01]  /*2a60*/  @!PT LDS RZ, [RZ] ;  /* 0x00000000fffff984 */ /* 0x000fe20000000800 */
[----:B------:R1:W-:Y:S04]  /*2a70*/  LDGSTS.E.BYPASS.LTC128B.128 [R207+0x5100], [R2.64], !P2 ;  /* 0x0510000002cf7fae */ /* 0x0003e8000d101d46 */
.L_x_605:
[----:B------:R-:W-:Y:S05]  /*2a80*/  BSYNC B0 ;  /* 0x0000000000007941 */ /* 0x000fea0003800000 */
.L_x_604:
[----:B------:R-:W-:Y:S05]  /*2a90*/  BRA.DIV ~URZ, `(.L_x_606) ;  /* 0x00017ee27f007947 */ /* 0x000fea000b800000 */
[----:B---3--:R2:W3:Y:S04]  /*2aa0*/  SHFL.IDX PT, R7, R5, 0x1, 0x181f ;  /* 0x00381f0005077f89 */ /* 0x0084e800000e0000 */
[----:B-1----:R2:W1:Y:S02]  /*2ab0*/  SHFL.IDX PT, R2, R6, 0x1, 0x181f ;  /* 0x00381f0006027f89 */ /* 0x00246400000e0000 */
.L_x_811:
[----:B------:R-:W-:Y:S01]  /*2ac0*/  IADD3 R3, R0, 0x10, RZ ;  /* 0x0000001000037810 */ /* 0x000fe20007ffe0ff */
[----:B------:R-:W-:Y:S03]  /*2ad0*/  BSSY B0, `(.L_x_607) ;  /* 0x000000a000007945 */ /* 0x000fe60003800000 */
        /* <DEDUP_REMOVED lines=9> */
.L_x_608:
[----:B------:R-:W-:Y:S05]  /*2b70*/  BSYNC B0 ;  /* 0x0000000000007941 */ /* 0x000fea0003800000 */
.L_x_607:
[----:B------:R-:W-:Y:S05]  /*2b80*/  BRA.DIV ~URZ, `(.L_x_609) ;  /* 0x00017ec27f007947 */ /* 0x000fea000b800000 */
[----:B---3--:R3:W4:Y:S02]  /*2b90*/  SHFL.IDX PT, R7, R5, 0x2, 0x181f ;  /* 0x00581f0005077f89 */ /* 0x00872400000e0000 */
.L_x_812:
[----:B------:R-:W-:Y:S05]  /*2ba0*/  BRA.DIV ~URZ, `(.L_x_610) ;  /* 0x00017f127f007947 */ /* 0x000fea000b800000 */
[----:B-1----:R1:W2:Y:S02]  /*2bb0*/  SHFL.IDX PT, R2, R6, 0x2, 0x181f ;  /* 0x00581f0006027f89 */ /* 0x0022a400000e0000 */
.L_x_813:
[----:B------:R-:W-:Y:S01]  /*2bc0*/  IADD3 R3, R0, 0x20, RZ ;  /* 0x0000002000037810 */ /* 0x000fe20007ffe0ff */
[----:B------:R-:W-:Y:S03]  /*2bd0*/  BSSY B0, `(.L_x_611) ;  /* 0x000000a000007945 */ /* 0x000fe60003800000 */
[----:B------:R-:W-:-:S13]  /*2be0*/  ISETP.GE.AND P0, PT, R3, R4, PT ;  /* 0x000000040300720c */ /* 0x000fda0003f06270 */
[----:B------:R-:W-:Y:S05]  /*2bf0*/  @P0 BRA `(.L_x_612) ;  /* 0x0000007000000947 */ /* 0x000fea0003800000 */
[----:B------:R-:W-:Y:S02]  /*2c00*/  SHF.R.S32.HI R9, RZ, 0x1f, R205 ;  /* 0x0000001fff097819 */ /* 0x000fe400000114cd */
[----:B--2---:R-:W-:-:S04]  /*2c10*/  LEA R2, P0, R205, R2, 0x1 ;  /* 0x00000002cd027211 */ /* 0x004fc800078008ff */
[----:B----4-:R-:W-:-:S05]  /*2c20*/  LEA.HI.X R3, R205, R7, R9, 0x1, P0 ;  /* 0x00000007cd037211 */ /* 0x010fca00000f0c09 */
[----:B------:R-:W-:Y:S01]  /*2c30*/  @!PT LDS RZ, [RZ] ;  /* 0x00000000fffff984 */ /* 0x000fe20000000800 */
[----:B------:R-:W-:Y:S01]  /*2c40*/  @!PT LDS RZ, [RZ] ;  /* 0x00000000fffff984 */ /* 0x000fe20000000800 */
[----:B------:R-:W-:Y:S01]  /*2c50*/  @!PT LDS RZ, [RZ] ;  /* 0x00000000fffff984 */ /* 0x000fe20000000800 */
[----:B------:R2:W-:Y:S04]  /*2c60*/  LDGSTS.E.BYPASS.LTC128B.128 [R207+0x6100], [R2.64], !P2 ;  /* 0x0610000002cf7fae */ /* 0x0005e8000d101d46 */
.L_x_612:
[----:B------:R-:W-:Y:S05]  /*2c70*/  BSYNC B0 ;  /* 0x0000000000007941 */ /* 0x000fea0003800000 */
.L_x_611:
[----:B------:R-:W-:Y:S05]  /*2c80*/  BRA.DIV ~URZ, `(.L_x_613) ;  /* 0x00017ea27f007947 */ /* 0x000fea000b800000 */
[----:B----4-:R4:W1:Y:S04]  /*2c90*/  SHFL.IDX PT, R7, R5, 0x3, 0x181f ;  /* 0x00781f0005077f89 */ /* 0x01086800000e0000 */
[----:B--2---:R4:W2:Y:S02]  /*2ca0*/  SHFL.IDX PT, R2, R6, 0x3, 0x181f ;  /* 0x00781f0006027f89 */ /* 0x0048a400000e0000 */
.L_x_814:
        /* <DEDUP_REMOVED lines=11> */
.L_x_615:
[----:B------:R-:W-:Y:S05]  /*2d60*/  BSYNC B0 ;  /* 0x0000000000007941 */ /* 0x000fea0003800000 */
.L_x_614:
[----:B------:R-:W-:Y:S05]  /*2d70*/  BRA.DIV ~URZ, `(.L_x_616) ;  /* 0x00017e827f007947 */ /* 0x000fea000b800000 */
[----:B-1----:R1:W3:Y:S02]  /*2d80*/  SHFL.IDX PT, R7, R5, 0x4, 0x181f ;  /* 0x00981f0005077f89 */ /* 0x0022e400000e0000 */
.L_x_815:
[----:B------:R-:W-:Y:S05]  /*2d90*/  BRA.DIV ~URZ, `(.L_x_617) ;  /* 0x00017ed27f007947 */ /* 0x000fea000b800000 */
[----:B--2---:R2:W1:Y:S02]  /*2da0*/  SHFL.IDX PT, R2, R6, 0x4, 0x181f ;  /* 0x00981f0006027f89 */ /* 0x00446400000e0000 */
.L_x_816:
        /* <DEDUP_REMOVED lines=11> */
.L_x_619:
[----:B------:R-:W-:Y:S05]  /*2e60*/  BSYNC B0 ;  /* 0x0000000000007941 */ /* 0x000fea0003800000 */
.L_x_618:
[----:B------:R-:W-:Y:S05]  /*2e70*/  BRA.DIV ~URZ, `(.L_x_620) ;  /* 0x00017e627f007947 */ /* 0x000fea000b800000 */
[----:B---3--:R3:W2:Y:S04]  /*2e80*/  SHFL.IDX PT, R7, R5, 0x5, 0x181f ;  /* 0x00b81f0005077f89 */ /* 0x0086a800000e0000 */
[----:B-1----:R3:W1:Y:S02]  /*2e90*/  SHFL.IDX PT, R2, R6, 0x5, 0x181f ;  /* 0x00b81f0006027f89 */ /* 0x00266400000e0000 */
.L_x_817:
[----:B------:R-:W-:Y:S01]  /*2ea0*/  IADD3 R3, R0, 0x50, RZ ;  /* 0x0000005000037810 */ /* 0x000fe20007ffe0ff */
[----:B------:R-:W-:Y:S03]  /*2eb0*/  BSSY B0, `(.L_x_621) ;  /* 0x000000a000007945 */ /* 0x000fe60003800000 */
[----:B------:R-:W-:-:S13]  /*2ec0*/  ISETP.GE.AND P0, PT, R3, R4, PT ;  /* 0x000000040300720c */ /* 0x000fda0003f06270 */
[----:B------:R-:W-:Y:S05]  /*2ed0*/  @P0 BRA `(.L_x_622) ;  /* 0x0000007000000947 */ /* 0x000fea0003800000 */
[----:B------:R-:W-:Y:S02]  /*2ee0*/  SHF.R.S32.HI R9, RZ, 0x1f, R205 ;  /* 0x0000001fff097819 */ /* 0x000fe400000114cd */
[----:B-1----:R-:W-:-:S04]  /*2ef0*/  LEA R2, P0, R205, R2, 0x1 ;  /* 0x00000002cd027211 */ /* 0x002fc800078008ff */
[----:B--2---:R-:W-:-:S05]  /*2f00*/  LEA.HI.X R3, R205, R7, R9, 0x1, P0 ;  /* 0x00000007cd037211 */ /* 0x004fca00000f0c09 */
[----:B------:R-:W-:Y:S01]  /*2f10*/  @!PT LDS RZ, [RZ] ;  /* 0x00000000fffff984 */ /* 0x000fe20000000800 */
[----:B------:R-:W-:Y:S01]  /*2f20*/  @!PT LDS RZ, [RZ] ;  /* 0x00000000fffff984 */ /* 0x000fe20000000800 */
[----:B------:R-:W-:Y:S01]  /*2f30*/  @!PT LDS RZ, [RZ] ;  /* 0x00000000fffff984 */ /* 0x000fe20000000800 */
[----:B------:R1:W-:Y:S04]  /*2f40*/  LDGSTS.E.BYPASS.LTC128B.128 [R207+0x7900], [R2.64], !P2 ;  /* 0x0790000002cf7fae */ /* 0x0003e8000d101d46 */
.L_x_622:
[----:B------:R-:W-:Y:S05]  /*2f50*/  BSYNC B0 ;  /* 0x0000000000007941 */ /* 0x000fea0003800000 */
.L_x_621:
[----:B------:R-:W-:Y:S05]  /*2f60*/  BRA.DIV ~URZ, `(.L_x_623) ;  /* 0x00017e427f007947 */ /* 0x000fea000b800000 */
[----:B--2---:R2:W3:Y:S02]  /*2f70*/  SHFL.IDX PT, R7, R5, 0x6, 0x181f ;  /* 0x00d81f0005077f89 */ /* 0x0044e400000e0000 */
.L_x_818:
[----:B------:R-:W-:Y:S05]  /*2f80*/  BRA.DIV ~URZ, `(.L_x_624) ;  /* 0x00017e927f007947 */ /* 0x000fea000b800000 */
[----:B-1----:R1:W2:Y:S02]  /*2f90*/  SHFL.IDX PT, R2, R6, 0x6, 0x181f ;  /* 0x00d81f0006027f89 */ /* 0x0022a400000e0000 */
.L_x_819:
        /* <DEDUP_REMOVED lines=11> */
.L_x_626:
[----:B------:R-:W-:Y:S05]  /*3050*/  BSYNC B0 ;  /* 0x0000000000007941 */ /* 0x000fea0003800000 */
.L_x_625:
[----:B------:R-:W-:Y:S05]  /*3060*/  BRA.DIV ~URZ, `(.L_x_627) ;  /* 0x00017e227f007947 */ /* 0x000fea000b800000 */
[----:B--234-:R-:W2:Y:S04]  /*3070*/  SHFL.IDX PT, R5, R5, 0x7, 0x181f ;  /* 0x00f81f0005057f89 */ /* 0x01cea800000e0000 */
[----:B------:R3:W4:Y:S02]  /*3080*/  SHFL.IDX PT, R2, R6, 0x7, 0x181f ;  /* 0x00f81f0006027f89 */ /* 0x00072400000e0000 */
.L_x_820:
[----:B------:R-:W-:Y:S01]  /*3090*/  IADD3 R0, R0, 0x70, RZ ;  /* 0x0000007000007810 */ /* 0x000fe20007ffe0ff */
[----:B-----5:R-:W-:Y:S01]  /*30a0*/  IMAD.WIDE.U32 R172, R8, c[0x0][0x2b0], RZ ;  /* 0x0000ac0008ac7a25 */ /* 0x020fe200078e00ff */
[----:B------:R-:W-:Y:S02]  /*30b0*/  SHF.R.S32.HI R41, RZ, 0x1f, R205 ;  /* 0x0000001fff297819 */ /* 0x000fe400000114cd */
[----:B------:R-:W-:Y:S02]  /*30c0*/  ISETP.GE.AND P0, PT, R0, R4, PT ;  /* 0x000000040000720c */ /* 0x000fe40003f06270 */
[----:B------:R-:W-:Y:S01]  /*30d0*/  SHF.R.S32.HI R0, RZ, 0x1f, R8 ;  /* 0x0000001fff007819 */ /* 0x000fe20000011408 */
[----:B------:R1:W-:Y:S04]  /*30e0*/  STL.64 [R1+0x20], R172 ;  /* 0x000020ac01007387 */ /* 0x0003e80000100a00 */
[----:B------:R-:W-:-:S04]  /*30f0*/  IMAD R0, R0, c[0x0][0x2b0], RZ ;  /* 0x0000ac0000007a24 */ /* 0x000fc800078e02ff */
[----:B------:R-:W-:Y:S02]  /*3100*/  IMAD R0, R8, c[0x0][0x2b4], R0 ;  /* 0x0000ad0008007a24 */ /* 0x000fe400078e0200 */
[----:B----4-:R-:W-:Y:S02]  /*3110*/  @!P0 LEA R2, P1, R205, R2, 0x1 ;  /* 0x00000002cd028211 */ /* 0x010fe400078208ff */
[----:B------:R-:W-:Y:S02]  /*3120*/  IMAD.IADD R169, R173, 0x1, R0 ;  /* 0x00000001ada97824 */ /* 0x000fe400078e0200 */
[----:B--2---:R-:W-:-:S03]  /*3130*/  @!P0 LEA.HI.X R3, R205, R5, R41, 0x1, P1 ;  /* 0x00000005cd038211 */ /* 0x004fc600008f0c29 */
[----:B------:R1:W-:Y:S04]  /*3140*/  STL [R1+0x30], R169 ;  /* 0x000030a901007387 */ /* 0x0003e80000100800 */
[----:B------:R-:W-:Y:S01]  /*3150*/  @!PT LDS RZ, [RZ] ;  /* 0x00000000fffff984 */ /* 0x000fe20000000800 */
[----:B------:R-:W-:Y:S01]  /*3160*/  @!PT LDS RZ, [RZ] ;  /* 0x00000000fffff984 */ /* 0x000fe20000000800 */
[----:B------:R-:W-:Y:S01]  /*3170*/  @!PT LDS RZ, [RZ] ;  /* 0x00000000fffff984 */ /* 0x000fe20000000800 */
[----:B------:R1:W-:Y:S04]  /*3180*/  @!P0 LDGSTS.E.BYPASS.LTC128B.128 [R207+0x8900], [R2.64], !P2 ;  /* 0x0890000002cf8fae */ /* 0x0003e8000d101d46 */
[----:B------:R-:W0:Y:S01]  /*3190*/  LDGDEPBAR ;  /* 0x00000000000079af */ /* 0x000e220000000000 */
[----:B------:R-:W-:Y:S02]  /*31a0*/  WARPSYNC 0xffffffff ;  /* 0xffffffff00007948 */ /* 0x000fe40003800000 */
[----:B------:R-:W2:Y:S04]  /*31b0*/  LDL R174, [R1+0x8] ;  /* 0x0000080001ae7983 */ /* 0x000ea80000100800 */
[----:B------:R-:W4:Y:S01]  /*31c0*/  LDL R175, [R1+0x10] ;  /* 0x0000100001af7983 */ /* 0x000f220000100800 */
[----:B-1-3--:R-:W-:-:S02]  /*31d0*/  IMAD.MOV.U32 R6, RZ, RZ, 0x50 ;  /* 0x00000050ff067424 */ /* 0x00afc400078e00ff */
[----:B------:R-:W-:Y:S02]  /*31e0*/  IMAD.MOV.U32 R0, RZ, RZ, c[0x0][0x2b8] ;  /* 0x0000ae00ff007624 */ /* 0x000fe400078e00ff */
[----:B------:R-:W-:-:S03]  /*31f0*/  IMAD R121, R206, R6, -0x50 ;  /* 0xffffffb0ce797424 */ /* 0x000fc600078e0206 */
[----:B------:R-:W-:Y:S01]  /*3200*/  ISETP.NE.AND P5, PT, R0, 0x1, PT ;  /* 0x000000010000780c */ /* 0x000fe20003fa5270 */
[----:B------:R-:W-:Y:S01]  /*3210*/  IMAD.MOV.U32 R211, RZ, RZ, RZ ;  /* 0x000000ffffd37224 */ /* 0x000fe200078e00ff */
[----:B------:R-:W-:Y:S01]  /*3220*/  BAR.SYNC.DEFER_BLOCKING 0x0 ;  /* 0x0000000000007b1d */ /* 0x000fe20000010000 */
[----:B--2---:R-:W-:-:S05]  /*3230*/  IMAD.IADD R2, R174, 0x1, R121 ;  /* 0x00000001ae027824 */ /* 0x004fca00078e0279 */
[C---:B------:R-:W-:Y:S01]  /*3240*/  ISETP.GE.AND P0, PT, R2.reuse, R237, PT ;  /* 0x000000ed0200720c */ /* 0x040fe20003f06270 */
[----:B----4-:R-:W-:-:S03]  /*3250*/  IMAD.IADD R2, R2, 0x1, R175 ;  /* 0x0000000102027824 */ /* 0x010fc600078e02af */
[----:B------:R-:W-:Y:S01]  /*3260*/  ISETP.GT.OR P0, PT, R174, 0x4f, P0 ;  /* 0x0000004fae00780c */ /* 0x000fe20000704670 */
[----:B------:R-:W-:-:S04]  /*3270*/  @P5 IMAD.HI.U32 R3, R2, c[0x0][0x2bc], RZ ;  /* 0x0000af0002035a27 */ /* 0x000fc800078e00ff */
[----:B------:R-:W-:Y:S01]  /*3280*/  IMAD.MOV.U32 R0, RZ, RZ, R2 ;  /* 0x000000ffff007224 */ /* 0x000fe200078e0002 */
[----:B------:R-:W-:-:S07]  /*3290*/  @P5 SHF.R.U32.HI R0, RZ, c[0x0][0x2c0], R3 ;  /* 0x0000b000ff005a19 */ /* 0x000fce0000011603 */
[----:B------:R-:W-:-:S04]  /*32a0*/  @!P0 IADD3 R3, P1, R0, R172, RZ ;  /* 0x000000ac00038210 */ /* 0x000fc80007f3e0ff */
[----:B------:R-:W-:Y:S02]  /*32b0*/  @!P0 LEA.HI.X.SX32 R5, R0, R169, 0x1, P1 ;  /* 0x000000a900058211 */ /* 0x000fe400008f0eff */
        /* <DEDUP_REMOVED lines=8> */
[----:B------:R-:W-:-:S04]  /*3340*/  IMAD R0, R33, c[0x0][0x1e0], RZ ;  /* 0x0000780021007a24 */ /* 0x000fc800078e02ff */
[----:B------:R-:W-:-:S04]  /*3350*/  IMAD R0, R224, c[0x0][0x1e4], R0 ;  /* 0x00007900e0007a24 */ /* 0x000fc800078e0200 */
[----:B------:R-:W-:Y:S02]  /*3360*/  IMAD.IADD R3, R3, 0x1, R0 ;  /* 0x0000000103037824 */ /* 0x000fe400078e0200 */
[----:B------:R-:W-:-:S04]  /*3370*/  IMAD.WIDE.U32 R170, R32, c[0x0][0x1e8], RZ ;  /* 0x00007a0020aa7a25 */ /* 0x000fc800078e00ff */
[----:B------:R-:W-:Y:S01]  /*3380*/  IMAD R168, R32, c[0x0][0x1ec], R171 ;  /* 0x00007b0020a87a24 */ /* 0x000fe200078e02ab */
[----:B---3--:R-:W-:Y:S01]  /*3390*/  SHF.R.S32.HI R7, RZ, 0x1f, R8 ;  /* 0x0000001fff077819 */ /* 0x008fe20000011408 */
[----:B-1----:R-:W-:-:S03]  /*33a0*/  IMAD R4, R206, -0x50, R6 ;  /* 0xffffffb0ce047824 */ /* 0x002fc600078e0206 */
[----:B------:R-:W-:Y:S01]  /*33b0*/  LEA.HI R7, R7, R8, RZ, 0x3 ;  /* 0x0000000807077211 */ /* 0x000fe200078f18ff */
[----:B------:R-:W-:-:S03]  /*33c0*/  IMAD.IADD R120, R237, 0x1, R4 ;  /* 0x00000001ed787824 */ /* 0x000fc600078e0204 */
[----:B------:R-:W-:Y:S01]  /*33d0*/  SHF.R.S32.HI R7, RZ, 0x3, R7 ;  /* 0x00000003ff077819 */ /* 0x000fe20000011407 */
[----:B------:R-:W-:-:S04]  /*33e0*/  IMAD.WIDE.U32 R42, R32, c[0x0][0x210], RZ ;  /* 0x00008400202a7a25 */ /* 0x000fc800078e00ff */
[----:B------:R-:W-:Y:S02]  /*33f0*/  IMAD.IADD R5, R120, 0x1, -R7 ;  /* 0x0000000178057824 */ /* 0x000fe400078e0a07 */
[----:B------:R-:W-:Y:S01]  /*3400*/  IMAD R35, R32, c[0x0][0x214], R43 ;  /* 0x0000850020237a24 */ /* 0x000fe200078e022b */
[----:B------:R-:W-:Y:S04]  /*3410*/  STL.64 [R1+0x18], R170 ;  /* 0x000018aa01007387 */ /* 0x000fe80000100a00 */
[----:B------:R-:W-:Y:S04]  /*3420*/  STL [R1+0x14], R168 ;  /* 0x000014a801007387 */ /* 0x000fe80000100800 */
[----:B------:R-:W-:Y:S01]  /*3430*/  STL.64 [R1+0x28], R42 ;  /* 0x0000282a01007387 */ /* 0x000fe20000100a00 */
[----:B------:R-:W-:-:S03]  /*3440*/  ISETP.GE.AND P6, PT, R205, c[0x0][0x1d4], PT ;  /* 0x00007500cd007a0c */ /* 0x000fc60003fc6270 */
[----:B------:R-:W-:Y:S04]  /*3450*/  STL [R1+0x34], R35 ;  /* 0x0000342301007387 */ /* 0x000fe80000100800 */
[----:B------:R-:W3:Y:S01]  /*3460*/  LDL R176, [R1+0x4] ;  /* 0x0000040001b07983 */ /* 0x000ee20000100800 */
[C---:B------:R-:W-:Y:S02]  /*3470*/  ISETP.GE.AND P4, PT, R5.reuse, 0x11, PT ;  /* 0x000000110500780c */ /* 0x040fe40003f86270 */
[----:B------:R-:W-:Y:S01]  /*3480*/  ISETP.GE.AND P3, PT, R5, 0x21, PT ;  /* 0x000000210500780c */ /* 0x000fe20003f66270 */
[----:B------:R-:W-:Y:S01]  /*3490*/  IMAD.SHL.U32 R123, R205, 0x2, RZ ;  /* 0x00000002cd7b7824 */ /* 0x000fe200078e00ff */
        /* <DEDUP_REMOVED lines=9> */
[----:B------:R-:W2:Y:S01]  /*3530*/  SHFL.IDX PT, R3, R12, RZ, 0x181f ;  /* 0x00181fff0c037589 */ /* 0x000ea200000e0000 */
[----:B------:R-:W-:-:S03]  /*3540*/  ISETP.GE.AND P0, PT, R5, 0x1, PT ;  /* 0x000000010500780c */ /* 0x000fc60003f06270 */
[----:B------:R-:W4:Y:S04]  /*3550*/  SHFL.IDX PT, R6, R0, 0x1, 0x181f ;  /* 0x00381f0000067f89 */ /* 0x000f2800000e0000 */
[----:B------:R-:W5:Y:S04]  /*3560*/  SHFL.IDX PT, R8, R12, 0x1, 0x181f ;  /* 0x00381f000c087f89 */ /* 0x000f6800000e0000 */
[----:B------:R-:W3:Y:S02]  /*3570*/  SHFL.IDX PT, R7, R0, 0x2, 0x181f ;  /* 0x00581f0000077f89 */ /* 0x000ee400000e0000 */
[----:B-1----:R-:W-:-:S04]  /*3580*/  @P0 LEA R2, P1, R205, R2, 0x1 ;  /* 0x00000002cd020211 */ /* 0x002fc800078208ff */
[----:B--2---:R-:W-:Y:S01]  /*3590*/  @P0 LEA.HI.X R3, R205, R3, R41, 0x1, P1 ;  /* 0x00000003cd030211 */ /* 0x004fe200008f0c29 */
[----:B------:R-:W1:Y:S04]  /*35a0*/  SHFL.IDX PT, R9, R12, 0x2, 0x181f ;  /* 0x00581f000c097f89 */ /* 0x000e6800000e0000 */
[----:B------:R2:W-:Y:S01]  /*35b0*/  @P0 LDGSTS.E.BYPASS.LTC128B.128 [R207+0x2900], [R2.64], !P6 ;  /* 0x0290000002cf0fae */ /* 0x0005e2000f101d46 */
[----:B------:R-:W-:Y:S02]  /*35c0*/  ISETP.GE.AND P1, PT, R5, 0x31, PT ;  /* 0x000000310500780c */ /* 0x000fe40003f26270 */
[----:B----4-:R-:W-:-:S04]  /*35d0*/  @P4 LEA R10, P0, R205, R6, 0x1 ;  /* 0x00000006cd0a4211 */ /* 0x010fc800078008ff */
[C---:B-----5:R-:W-:Y:S01]  /*35e0*/  @P4 LEA.HI.X R11, R205.reuse, R8, R41, 0x1, P0 ;  /* 0x00000008cd0b4211 */ /* 0x060fe200000f0c29 */
[----:B--2---:R-:W2:Y:S04]  /*35f0*/  SHFL.IDX PT, R2, R0, 0x3, 0x181f ;  /* 0x00781f0000027f89 */ /* 0x004ea800000e0000 */
[----:B------:R-:W4:Y:S01]  /*3600*/  SHFL.IDX PT, R3, R12, 0x3, 0x181f ;  /* 0x00781f000c037f89 */ /* 0x000f2200000e0000 */
[----:B---3--:R-:W-:-:S03]  /*3610*/  @P3 LEA R8, P0, R205, R7, 0x1 ;  /* 0x00000007cd083211 */ /* 0x008fc600078008ff */
[----:B------:R3:W-:Y:S01]  /*3620*/  @P4 LDGSTS.E.BYPASS.LTC128B.128 [R207+0x3100], [R10.64], !P6 ;  /* 0x031000000acf4fae */ /* 0x0007e2000f101d46 */
[----:B-1----:R-:W-:-:S03]  /*3630*/  @P3 LEA.HI.X R9, R205, R9, R41, 0x1, P0 ;  /* 0x00000009cd093211 */ /* 0x002fc600000f0c29 */
[----:B------:R-:W1:Y:S04]  /*3640*/  SHFL.IDX PT, R0, R0, 0x4, 0x181f ;  /* 0x00981f0000007f89 */ /* 0x000e6800000e0000 */
[----:B------:R3:W-:Y:S01]  /*3650*/  @P3 LDGSTS.E.BYPASS.LTC128B.128 [R207+0x3900], [R8.64], !P6 ;  /* 0x0390000008cf3fae */ /* 0x0007e2000f101d46 */
[----:B--2---:R-:W-:-:S04]  /*3660*/  @P1 LEA R6, P0, R205, R2, 0x1 ;  /* 0x00000002cd061211 */ /* 0x004fc800078008ff */
[----:B----4-:R-:W-:Y:S02]  /*3670*/  @P1 LEA.HI.X R7, R205, R3, R41, 0x1, P0 ;  /* 0x00000003cd071211 */ /* 0x010fe400000f0c29 */
[----:B------:R-:W2:Y:S01]  /*3680*/  SHFL.IDX PT, R3, R12, 0x4, 0x181f ;  /* 0x00981f000c037f89 */ /* 0x000ea200000e0000 */
[----:B------:R-:W-:-:S03]  /*3690*/  ISETP.GE.AND P0, PT, R5, 0x41, PT ;  /* 0x000000410500780c */ /* 0x000fc60003f06270 */
[----:B------:R4:W-:Y:S10]  /*36a0*/  @P1 LDGSTS.E.BYPASS.LTC128B.128 [R207+0x4100], [R6.64], !P6 ;  /* 0x0410000006cf1fae */ /* 0x0009f4000f101d46 */
[----:B-1----:R-:W-:-:S04]  /*36b0*/  @P0 LEA R2, P2, R205, R0, 0x1 ;  /* 0x00000000cd020211 */ /* 0x002fc800078408ff */
[----:B--2---:R-:W-:-:S05]  /*36c0*/  @P0 LEA.HI.X R3, R205, R3, R41, 0x1, P2 ;  /* 0x00000003cd030211 */ /* 0x004fca00010f0c29 */
[----:B------:R1:W-:Y:S04]  /*36d0*/  @P0 LDGSTS.E.BYPASS.LTC128B.128 [R207+0x4900], [R2.64], !P6 ;  /* 0x0490000002cf0fae */ /* 0x0003e8000f101d46 */
[----:B------:R-:W0:Y:S01]  /*36e0*/  LDGDEPBAR ;  /* 0x00000000000079af */ /* 0x000e220000000000 */
[----:B------:R-:W-:-:S04]  /*36f0*/  DEPBAR.LE SB0, 0x1 ;  /* 0x000080400000791a */ /* 0x000fc80000000000 */
[----:B------:R-:W-:-:S04]  /*3700*/  DEPBAR.LE SB0, 0x0 ;  /* 0x000080000000791a */ /* 0x000fc80000000000 */
[----:B------:R-:W-:Y:S01]  /*3710*/  BAR.SYNC.DEFER_BLOCKING 0x0 ;  /* 0x0000000000007b1d */ /* 0x000fe20000010000 */
[----:B------:R-:W-:Y:S02]  /*3720*/  IMAD R0, R33, c[0x0][0x208], RZ ;  /* 0x0000820021007a24 */ /* 0x000fe400078e02ff */
[----:B-1----:R-:W-:-:S04]  /*3730*/  IMAD.WIDE.U32 R2, R224, c[0x0][0x208], RZ ;  /* 0x00008200e0027a25 */ /* 0x002fc800078e00ff */
[----:B------:R-:W-:Y:S01]  /*3740*/  IMAD R0, R224, c[0x0][0x20c], R0 ;  /* 0x00008300e0007a24 */ /* 0x000fe200078e0200 */
[----:B---3--:R-:W-:Y:S04]  /*3750*/  LDSM.16.M88.4 R8, [R195+0x2000] ;  /* 0x00200000c308783b */ /* 0x008fe80000000200 */
[----:B------:R-:W1:Y:S04]  /*3760*/  LDSM.16.M88.4 R16, [R188] ;  /* 0x00000000bc10783b */ /* 0x000e680000000200 */
[----:B------:R-:W2:Y:S04]  /*3770*/  LDSM.16.M88.4 R12, [R195] ;  /* 0x00000000c30c783b */ /* 0x000ea80000000200 */
[----:B------:R-:W3:Y:S01]  /*3780*/  LDSM.16.M88.4 R36, [R188+0x2000] ;  /* 0x00200000bc24783b */ /* 0x000ee20000000200 */
[----:B------:R-:W-:-:S03]  /*3790*/  IMAD.IADD R3, R3, 0x1, R0 ;  /* 0x0000000103037824 */ /* 0x000fc600078e0200 */
[----:B------:R-:W5:Y:S01]  /*37a0*/  LDSM.16.M88.4 R20, [R188+0x800] ;  /* 0x00080000bc14783b */ /* 0x000f620000000200 */
[----:B------:R-:W-:Y:S02]  /*37b0*/  IMAD R0, R34, c[0x0][0x218], RZ ;  /* 0x0000860022007a24 */ /* 0x000fe400078e02ff */
[C---:B------:R-:W-:Y:S01]  /*37c0*/  IMAD.WIDE.U32 R2, R211.reuse, c[0x0][0x218], R2 ;  /* 0x00008600d3027a25 */ /* 0x040fe200078e0002 */
[----:B------:R-:W-:Y:S03]  /*37d0*/  LDSM.16.M88.4 R24, [R188+0x1000] ;  /* 0x00100000bc18783b */ /* 0x000fe60000000200 */
[----:B------:R-:W-:Y:S01]  /*37e0*/  IMAD R0, R211, c[0x0][0x21c], R0 ;  /* 0x00008700d3007a24 */ /* 0x000fe200078e0200 */
[----:B------:R-:W-:Y:S01]  /*37f0*/  LDSM.16.M88.4 R28, [R188+0x1800] ;  /* 0x00180000bc1c783b */ /* 0x000fe20000000200 */
[----:B------:R-:W-:Y:S02]  /*3800*/  IADD3 R2, P0, R2, R42, RZ ;  /* 0x0000002a02027210 */ /* 0x000fe40007f1e0ff */
[----:B----4-:R-:W-:Y:S01]  /*3810*/  SHF.L.U64.HI R6, R205, 0x1, R41 ;  /* 0x00000001cd067819 */ /* 0x010fe20000010229 */
[----:B------:R-:W-:Y:S01]  /*3820*/  LDSM.16.M88.4 R68, [R199] ;  /* 0x00000000c744783b */ /* 0x000fe20000000200 */
[----:B------:R-:W-:-:S02]  /*3830*/  IADD3.X R3, R35, R3, R0, P0, !PT ;  /* 0x0000000323037210 */ /* 0x000fc400007fe400 */
[C---:B------:R-:W-:Y:S01]  /*3840*/  LEA R0, P0, R2.reuse, c[0x0][0x1f8], 0x1 ;  /* 0x00007e0002007a11 */ /* 0x040fe200078008ff */
[----:B------:R-:W-:Y:S03]  /*3850*/  LDSM.16.M88.4 R32, [R202] ;  /* 0x00000000ca20783b */ /* 0x000fe60000000200 */
[----:B------:R-:W-:Y:S01]  /*3860*/  LEA.HI.X R2, R2, c[0x0][0x1fc], R3, 0x1, P0 ;  /* 0x00007f0002027a11 */ /* 0x000fe200000f0c03 */
[----:B------:R-:W-:Y:S04]  /*3870*/  LDSM.16.M88.4 R64, [R203] ;  /* 0x00000000cb40783b */ /* 0x000fe80000000200 */
[----:B------:R-:W4:Y:S01]  /*3880*/  SHFL.IDX PT, R3, R0, RZ, 0x181f ;  /* 0x00181fff00037589 */ /* 0x000f2200000e0000 */
[-C--:B-1----:R-:W-:Y:S03]  /*3890*/  HMMA.16816.F32 R84, R8, R18.reuse, RZ ;  /* 0x000000120854723c */ /* 0x082fe600000018ff */
[----:B------:R-:W-:Y:S05]  /*38a0*/  SHFL.IDX PT, R7, R0, 0x1, 0x181f ;  /* 0x00381f0000077f89 */ /* 0x000fea00000e0000 */
[----:B--2---:R-:W-:Y:S01]  /*38b0*/  HMMA.16816.F32 R124, R12, R18, RZ ;  /* 0x000000120c7c723c */ /* 0x004fe200000018ff */
[----:B------:R-:W1:Y:S04]  /*38c0*/  SHFL.IDX PT, R19, R2, RZ, 0x181f ;  /* 0x00181fff02137589 */ /* 0x000e6800000e0000 */
[----:B------:R-:W2:Y:S03]  /*38d0*/  SHFL.IDX PT, R18, R0, 0x2, 0x181f ;  /* 0x00581f0000127f89 */ /* 0x000ea600000e0000 */
[-C--:B------:R-:W-:Y:S01]  /*38e0*/  HMMA.16816.F32 R44, R8, R16.reuse, RZ ;  /* 0x00000010082c723c */ /* 0x080fe200000018ff */
[----:B------:R-:W-:Y:S07]  /*38f0*/  SHFL.IDX PT, R40, R2, 0x3, 0x181f ;  /* 0x00781f0002287f89 */ /* 0x000fee00000e0000 */
[----:B------:R-:W-:Y:S01]  /*3900*/  HMMA.16816.F32 R144, R12, R16, RZ ;  /* 0x000000100c90723c */ /* 0x000fe200000018ff */
[----:B------:R-:W-:Y:S04]  /*3910*/  SHFL.IDX PT, R17, R2, 0x1, 0x181f ;  /* 0x00381f0002117f89 */ /* 0x000fe800000e0000 */
[----:B------:R-:W-:Y:S03]  /*3920*/  SHFL.IDX PT, R16, R0, 0x3, 0x181f ;  /* 0x00781f0000107f89 */ /* 0x000fe600000e0000 */
[-C--:B---3--:R-:W-:Y:S08]  /*3930*/  HMMA.16816.F32 R88, R8, R36.reuse, RZ ;  /* 0x000000240858723c */ /* 0x088ff000000018ff */
[----:B------:R-:W-:Y:S01]  /*3940*/  HMMA.16816.F32 R100, R12, R36, RZ ;  /* 0x000000240c64723c */ /* 0x000fe200000018ff */
[----:B------:R-:W3:Y:S04]  /*3950*/  SHFL.IDX PT, R37, R2, 0x2, 0x181f ;  /* 0x00581f0002257f89 */ /* 0x000ee800000e0000 */
[----:B------:R-:W1:Y:S04]  /*3960*/  SHFL.IDX PT, R36, R0, 0x4, 0x181f ;  /* 0x00981f0000247f89 */ /* 0x000e6800000e0000 */
[----:B------:R3:W3:Y:S01]  /*3970*/  SHFL.IDX PT, R0, R2, 0x4, 0x181f ;  /* 0x00981f0002007f89 */ /* 0x0006e200000e0000 */
[-C--:B-----5:R-:W-:Y:S08]  /*3980*/  HMMA.16816.F32 R80, R8, R22.reuse, RZ ;  /* 0x000000160850723c */ /* 0x0a0ff000000018ff */
[----:B------:R-:W-:Y:S07]  /*3990*/  HMMA.16816.F32 R116, R12, R22, RZ ;  /* 0x000000160c74723c */ /* 0x000fee00000018ff */
[-C--:B----4-:R-:W-:Y:S01]  /*39a0*/  IADD3 R22, P0, R3, R123.reuse, RZ ;  /* 0x0000007b03167210 */ /* 0x090fe20007f1e0ff */
[----:B------:R-:W-:Y:S04]  /*39b0*/  HMMA.16816.F32 R72, R8, R20, RZ ;  /* 0x000000140848723c */ /* 0x000fe800000018ff */
[----:B-1----:R-:W-:Y:S01]  /*39c0*/  IMAD.X R23, R19, 0x1, R6, P0 ;  /* 0x0000000113177824 */ /* 0x002fe200000e0606 */
[----:B--2---:R-:W-:-:S03]  /*39d0*/  IADD3 R18, P0, R18, R123, RZ ;  /* 0x0000007b12127210 */ /* 0x004fc60007f1e0ff */
[C---:B------:R-:W-:Y:S08]  /*39e0*/  HMMA.16816.F32 R48, R8.reuse, R24, RZ ;  /* 0x000000180830723c */ /* 0x040ff000000018ff */
[----:B------:R-:W-:Y:S01]  /*39f0*/  HMMA.16816.F32 R92, R8, R28, RZ ;  /* 0x0000001c085c723c */ /* 0x000fe200000018ff */
[----:B---3--:R-:W-:-:S07]  /*3a00*/  IMAD.X R19, R37, 0x1, R6, P0 ;  /* 0x0000000125137824 */ /* 0x008fce00000e0606 */
[C---:B------:R-:W-:Y:S08]  /*3a10*/  HMMA.16816.F32 R52, R8.reuse, R26, RZ ;  /* 0x0000001a0834723c */ /* 0x040ff000000018ff */
[C---:B------:R-:W-:Y:S08]  /*3a20*/  HMMA.16816.F32 R140, R8.reuse, R30, RZ ;  /* 0x0000001e088c723c */ /* 0x040ff000000018ff */
[----:B------:R-:W-:Y:S01]  /*3a30*/  HMMA.16816.F32 R136, R8, R38, RZ ;  /* 0x000000260888723c */ /* 0x000fe200000018ff */
[----:B------:R-:W1:Y:S07]  /*3a40*/  LDSM.16.M88.4 R8, [R198+0x2000] ;  /* 0x00200000c608783b */ /* 0x000e6e0000000200 */
[----:B------:R-:W-:Y:S07]  /*3a50*/  HMMA.16816.F32 R148, R12, R20, RZ ;  /* 0x000000140c94723c */ /* 0x000fee00000018ff */
[----:B------:R-:W-:-:S02]  /*3a60*/  IADD3 R20, P2, R7, R123, RZ ;  /* 0x0000007b07147210 */ /* 0x000fc40007f5e0ff */
[----:B------:R-:W-:-:S03]  /*3a70*/  IADD3 R2, P0, R36, R123, RZ ;  /* 0x0000007b24027210 */ /* 0x000fc60007f1e0ff */
[--C-:B------:R-:W-:Y:S01]  /*3a80*/  IMAD.X R21, R17, 0x1, R6.reuse, P2 ;  /* 0x0000000111157824 */ /* 0x100fe200010e0606 */
[----:B------:R-:W-:Y:S02]  /*3a90*/  IADD3 R16, P2, R16, R123, RZ ;  /* 0x0000007b10107210 */ /* 0x000fe40007f5e0ff */
[----:B------:R-:W-:Y:S01]  /*3aa0*/  ISETP.GE.AND P1, PT, R205, c[0x0][0x1d4], PT ;  /* 0x00007500cd007a0c */ /* 0x000fe20003f26270 */
[--C-:B------:R-:W-:Y:S02]  /*3ab0*/  IMAD.X R3, R0, 0x1, R6.reuse, P0 ;  /* 0x0000000100037824 */ /* 0x100fe400000e0606 */
[----:B------:R-:W-:Y:S01]  /*3ac0*/  IMAD.X R17, R40, 0x1, R6, P2 ;  /* 0x0000000128117824 */ /* 0x000fe200010e0606 */
[C---:B------:R-:W-:Y:S02]  /*3ad0*/  ISETP.LT.OR P2, PT, R5.reuse, 0x1, P1 ;  /* 0x000000010500780c */ /* 0x040fe40000f41670 */
[C---:B------:R-:W-:Y:S01]  /*3ae0*/  ISETP.LT.OR P0, PT, R5.reuse, 0x11, P1 ;  /* 0x000000110500780c */ /* 0x040fe20000f01670 */
[----:B------:R-:W-:Y:S01]  /*3af0*/  HMMA.16816.F32 R112, R12, R24, RZ ;  /* 0x000000180c70723c */ /* 0x000fe200000018ff */
[----:B------:R-:W-:-:S07]  /*3b00*/  ISETP.LT.OR P3, PT, R5, 0x21, P1 ;  /* 0x000000210500780c */ /* 0x000fce0000f61670 */
[C---:B------:R-:W-:Y:S01]  /*3b10*/  HMMA.16816.F32 R128, R12.reuse, R26, RZ ;  /* 0x0000001a0c80723c */ /* 0x040fe200000018ff */
[----:B------:R-:W-:Y:S07]  /*3b20*/  LDSM.16.M88.4 R24, [R200] ;  /* 0x00000000c818783b */ /* 0x000fee0000000200 */
[C---:B------:R-:W-:Y:S08]  /*3b30*/  HMMA.16816.F32 R104, R12.reuse, R28, RZ ;  /* 0x0000001c0c68723c */ /* 0x040ff000000018ff */
[C---:B------:R-:W-:Y:S01]  /*3b40*/  HMMA.16816.F32 R108, R12.reuse, R30, RZ ;  /* 0x0000001e0c6c723c */ /* 0x040fe200000018ff */
[----:B------:R-:W-:Y:S07]  /*3b50*/  LDSM.16.M88.4 R28, [R201] ;  /* 0x00000000c91c783b */ /* 0x000fee0000000200 */
[----:B------:R-:W-:Y:S01]  /*3b60*/  HMMA.16816.F32 R96, R12, R38, RZ ;  /* 0x000000260c60723c */ /* 0x000fe200000018ff */
[----:B------:R-:W2:Y:S04]  /*3b70*/  LDSM.16.M88.4 R12, [R198] ;  /* 0x00000000c60c783b */ /* 0x000ea80000000200 */
[----:B------:R-:W-:Y:S01]  /*3b80*/  @!PT LDS RZ, [RZ] ;  /* 0x00000000fffff984 */ /* 0x000fe20000000800 */
[----:B------:R-:W-:Y:S01]  /*3b90*/  @!PT LDS RZ, [RZ] ;  /* 0x00000000fffff984 */ /* 0x000fe20000000800 */
[----:B------:R-:W-:Y:S01]  /*3ba0*/  @!PT LDS RZ, [RZ] ;  /* 0x00000000fffff984 */ /* 0x000fe20000000800 */
[----:B------:R3:W-:Y:S01]  /*3bb0*/  LDGSTS.E.BYPASS.LTC128B.128 [R207+0x100], [R22.64], !P2 ;  /* 0x0010000016cf7fae */ /* 0x0007e2000d101d46 */
[----:B------:R-:W-:-:S03]  /*3bc0*/  ISETP.LT.OR P2, PT, R5, 0x31, P1 ;  /* 0x000000310500780c */ /* 0x000fc60000f41670 */
[----:B------:R3:W-:Y:S01]  /*3bd0*/  LDGSTS.E.BYPASS.LTC128B.128 [R207+0x900], [R20.64], !P0 ;  /* 0x0090000014cf7fae */ /* 0x0007e2000c101d46 */
[----:B------:R-:W-:Y:S01]  /*3be0*/  ISETP.LT.OR P0, PT, R5, 0x41, P1 ;  /* 0x000000410500780c */ /* 0x000fe20000f01670 */
[C---:B-1----:R-:W-:Y:S02]  /*3bf0*/  HMMA.16816.F32 R160, R8.reuse, R34, R52 ;  /* 0x0000002208a0723c */ /* 0x042fe40000001834 */
[----:B------:R1:W-:Y:S06]  /*3c00*/  LDGSTS.E.BYPASS.LTC128B.128 [R207+0x1100], [R18.64], !P3 ;  /* 0x0110000012cf7fae */ /* 0x0003ec000d901d46 */
[----:B------:R1:W-:Y:S04]  /*3c10*/  LDGSTS.E.BYPASS.LTC128B.128 [R207+0x1900], [R16.64], !P2 ;  /* 0x0190000010cf7fae */ /* 0x0003e8000d101d46 */
[----:B------:R4:W-:Y:S04]  /*3c20*/  LDGSTS.E.BYPASS.LTC128B.128 [R207+0x2100], [R2.64], !P0 ;  /* 0x0210000002cf7fae */ /* 0x0009e8000c101d46 */
[----:B------:R-:W-:Y:S01]  /*3c30*/  LDSM.16.M88.4 R52, [R194+0x1000] ;  /* 0x00100000c234783b */ /* 0x000fe20000000200 */
[C---:B------:R-:W-:Y:S03]  /*3c40*/  HMMA.16816.F32 R36, R8.reuse, R32, R48 ;  /* 0x000000200824723c */ /* 0x040fe60000001830 */
[----:B------:R-:W-:Y:S04]  /*3c50*/  LDSM.16.M88.4 R56, [R194+0x800] ;  /* 0x00080000c238783b */ /* 0x000fe80000000200 */
[----:B------:R-:W-:Y:S04]  /*3c60*/  LDSM.16.M88.4 R60, [R194] ;  /* 0x00000000c23c783b */ /* 0x000fe80000000200 */
[----:B---3--:R-:W3:Y:S01]  /*3c70*/  LDSM.16.M88.4 R20, [R196+0x2000] ;  /* 0x00200000c414783b */ /* 0x008ee20000000200 */
[C---:B------:R-:W-:Y:S03]  /*3c80*/  HMMA.16816.F32 R76, R8.reuse, R68, R44 ;  /* 0x00000044084c723c */ /* 0x040fe6000000182c */
[----:B------:R-:W5:Y:S04]  /*3c90*/  LDSM.16.M88.4 R48, [R194+0x1800] ;  /* 0x00180000c230783b */ /* 0x000f680000000200 */
[----:B-1----:R-:W1:Y:S04]  /*3ca0*/  LDSM.16.M88.4 R16, [R196] ;  /* 0x00000000c410783b */ /* 0x002e680000000200 */
[----:B------:R-:W1:Y:S01]  /*3cb0*/  LDSM.16.M88.4 R44, [R194+0x2000] ;  /* 0x00200000c22c783b */ /* 0x000e620000000200 */
[C---:B------:R-:W-:Y:S03]  /*3cc0*/  HMMA.16816.F32 R72, R8.reuse, R64, R72 ;  /* 0x000000400848723c */ /* 0x040fe60000001848 */
[----:B------:R-:W-:Y:S04]  /*3cd0*/  LDSM.16.M88.4 R40, [R191] ;  /* 0x00000000bf28783b */ /* 0x000fe80000000200 */
[----:B------:R-:W0:Y:S01]  /*3ce0*/  LDGDEPBAR ;  /* 0x00000000000079af */ /* 0x000e220000000000 */
[----:B------:R-:W-:Y:S08]  /*3cf0*/  HMMA.16816.F32 R84, R8, R70, R84 ;  /* 0x000000460854723c */ /* 0x000ff00000001854 */
[----:B--2---:R-:W-:Y:S08]  /*3d00*/  HMMA.16816.F32 R144, R12, R68, R144 ;  /* 0x000000440c90723c */ /* 0x004ff00000001890 */
[C---:B------:R-:W-:Y:S08]  /*3d10*/  HMMA.16816.F32 R92, R8.reuse, R28, R92 ;  /* 0x0000001c085c723c */ /* 0x040ff0000000185c */
[----:B------:R-:W-:Y:S08]  /*3d20*/  HMMA.16816.F32 R80, R8, R66, R80 ;  /* 0x000000420850723c */ /* 0x000ff00000001850 */
[C---:B------:R-:W-:Y:S08]  /*3d30*/  HMMA.16816.F32 R148, R12.reuse, R64, R148 ;  /* 0x000000400c94723c */ /* 0x040ff00000001894 */
[----:B------:R-:W-:Y:S08]  /*3d40*/  HMMA.16816.F32 R68, R12, R70, R124 ;  /* 0x000000460c44723c */ /* 0x000ff0000000187c */
[----:B------:R-:W-:Y:S08]  /*3d50*/  HMMA.16816.F32 R88, R8, R24, R88 ;  /* 0x000000180858723c */ /* 0x000ff00000001858 */
[C---:B------:R-:W-:Y:S08]  /*3d60*/  HMMA.16816.F32 R64, R12.reuse, R66, R116 ;  /* 0x000000420c40723c */ /* 0x040ff00000001874 */
[C---:B------:R-:W-:Y:S08]  /*3d70*/  HMMA.16816.F32 R152, R12.reuse, R32, R112 ;  /* 0x000000200c98723c */ /* 0x040ff00000001870 */
[----:B------:R-:W-:Y:S01]  /*3d80*/  HMMA.16816.F32 R128, R12, R34, R128 ;  /* 0x000000220c80723c */ /* 0x000fe20000001880 */
[----:B------:R-:W-:Y:S07]  /*3d90*/  LDSM.16.M88.4 R32, [R191+0x1000] ;  /* 0x00100000bf20783b */ /* 0x000fee0000000200 */
[----:B------:R-:W-:Y:S08]  /*3da0*/  HMMA.16816.F32 R140, R8, R30, R140 ;  /* 0x0000001e088c723c */ /* 0x000ff0000000188c */
[----:B------:R-:W-:Y:S08]  /*3db0*/  HMMA.16816.F32 R156, R12, R28, R104 ;  /* 0x0000001c0c9c723c */ /* 0x000ff00000001868 */
[----:B------:R-:W-:Y:S01]  /*3dc0*/  HMMA.16816.F32 R136, R8, R26, R136 ;  /* 0x0000001a0888723c */ /* 0x000fe20000001888 */
[----:B------:R-:W-:Y:S07]  /*3dd0*/  LDSM.16.M88.4 R8, [R197+0x2000] ;  /* 0x00200000c508783b */ /* 0x000fee0000000200 */
[C---:B------:R-:W-:Y:S01]  /*3de0*/  HMMA.16816.F32 R132, R12.reuse, R30, R108 ;  /* 0x0000001e0c84723c */ /* 0x040fe2000000186c */
[----:B------:R-:W2:Y:S07]  /*3df0*/  LDSM.16.M88.4 R28, [R191+0x1800] ;  /* 0x00180000bf1c783b */ /* 0x000eae0000000200 */
[C---:B------:R-:W-:Y:S08]  /*3e00*/  HMMA.16816.F32 R164, R12.reuse, R24, R100 ;  /* 0x000000180ca4723c */ /* 0x040ff00000001864 */
[----:B------:R-:W-:Y:S01]  /*3e10*/  HMMA.16816.F32 R124, R12, R26, R96 ;  /* 0x0000001a0c7c723c */ /* 0x000fe20000001860 */
[----:B------:R-:W2:Y:S04]  /*3e20*/  LDSM.16.M88.4 R12, [R197] ;  /* 0x00000000c50c783b */ /* 0x000ea80000000200 */
[----:B------:R-:W2:Y:S03]  /*3e30*/  LDSM.16.M88.4 R24, [R191+0x2000] ;  /* 0x00200000bf18783b */ /* 0x000ea60000000200 */
[----:B---3--:R-:W-:Y:S01]  /*3e40*/  HMMA.16816.F32 R108, R20, R52, R36 ;  /* 0x00000034146c723c */ /* 0x008fe20000001824 */
[----:B------:R-:W3:Y:S01]  /*3e50*/  LDSM.16.M88.4 R36, [R191+0x800] ;  /* 0x00080000bf24783b */ /* 0x000ee20000000200 */
[----:B------:R-:W-:Y:S01]  /*3e60*/  LOP3.LUT R204, R204, 0xfffdffff, RZ, 0xc0, !PT ;  /* 0xfffdffffcccc7812 */ /* 0x000fe200078ec0ff */
[----:B------:R-:W-:-:S05]  /*3e70*/  DEPBAR.LE SB0, 0x0 ;  /* 0x000080000000791a */ /* 0x000fca0000000000 */
[C---:B------:R-:W-:Y:S08]  /*3e80*/  HMMA.16816.F32 R112, R20.reuse, R56, R72 ;  /* 0x000000381470723c */ /* 0x040ff00000001848 */
[C---:B------:R-:W-:Y:S08]  /*3e90*/  HMMA.16816.F32 R116, R20.reuse, R60, R76 ;  /* 0x0000003c1474723c */ /* 0x040ff0000000184c */
[----:B-----5:R-:W-:Y:S08]  /*3ea0*/  HMMA.16816.F32 R104, R20, R48, R92 ;  /* 0x000000301468723c */ /* 0x020ff0000000185c */
[----:B-1----:R-:W-:Y:S08]  /*3eb0*/  HMMA.16816.F32 R72, R16, R62, R68 ;  /* 0x0000003e1048723c */ /* 0x002ff00000001844 */
[C---:B------:R-:W-:Y:S08]  /*3ec0*/  HMMA.16816.F32 R100, R20.reuse, R44, R88 ;  /* 0x0000002c1464723c */ /* 0x040ff00000001858 */
[C---:B------:R-:W-:Y:S08]  /*3ed0*/  HMMA.16816.F32 R96, R20.reuse, R62, R84 ;  /* 0x0000003e1460723c */ /* 0x040ff00000001854 */
[----:B------:R-:W-:Y:S08]  /*3ee0*/  HMMA.16816.F32 R92, R20, R58, R80 ;  /* 0x0000003a145c723c */ /* 0x000ff00000001850 */
[C---:B------:R-:W-:Y:S08]  /*3ef0*/  HMMA.16816.F32 R76, R16.reuse, R60, R144 ;  /* 0x0000003c104c723c */ /* 0x040ff00000001890 */
[C---:B------:R-:W-:Y:S08]  /*3f00*/  HMMA.16816.F32 R68, R16.reuse, R56, R148 ;  /* 0x000000381044723c */ /* 0x040ff00000001894 */
[----:B------:R-:W-:Y:S08]  /*3f10*/  HMMA.16816.F32 R64, R16, R58, R64 ;  /* 0x0000003a1040723c */ /* 0x000ff00000001840 */
[----:B------:R-:W-:Y:S08]  /*3f20*/  HMMA.16816.F32 R88, R20, R54, R160 ;  /* 0x000000361458723c */ /* 0x000ff000000018a0 */
[C---:B------:R-:W-:Y:S08]  /*3f30*/  HMMA.16816.F32 R60, R16.reuse, R52, R152 ;  /* 0x00000034103c723c */ /* 0x040ff00000001898 */
[----:B------:R-:W-:Y:S08]  /*3f40*/  HMMA.16816.F32 R56, R16, R54, R128 ;  /* 0x000000361038723c */ /* 0x000ff00000001880 */
[----:B------:R-:W-:Y:S08]  /*3f50*/  HMMA.16816.F32 R84, R20, R50, R140 ;  /* 0x000000321454723c */ /* 0x000ff0000000188c */
[----:B------:R-:W-:Y:S08]  /*3f60*/  HMMA.16816.F32 R52, R16, R48, R156 ;  /* 0x000000301034723c */ /* 0x000ff0000000189c */
[----:B------:R-:W-:Y:S08]  /*3f70*/  HMMA.16816.F32 R80, R20, R46, R136 ;  /* 0x0000002e1450723c */ /* 0x000ff00000001888 */
[C---:B------:R-:W-:Y:S08]  /*3f80*/  HMMA.16816.F32 R48, R16.reuse, R50, R132 ;  /* 0x000000321030723c */ /* 0x040ff00000001884 */
[C---:B------:R-:W-:Y:S08]  /*3f90*/  HMMA.16816.F32 R20, R16.reuse, R44, R164 ;  /* 0x0000002c1014723c */ /* 0x040ff000000018a4 */
[----:B------:R-:W-:Y:S01]  /*3fa0*/  HMMA.16816.F32 R16, R16, R46, R124 ;  /* 0x0000002e1010723c */ /* 0x000fe2000000187c */
[----:B------:R-:W-:-:S02]  /*3fb0*/  @P5 LOP3.LUT R204, R204, 0x20000, RZ, 0xfc, !PT ;  /* 0x00020000cccc5812 */ /* 0x000fc400078efcff */
[----:B------:R-:W-:Y:S02]  /*3fc0*/  ISETP.GT.AND P0, PT, R122, R176, PT ;  /* 0x000000b07a00720c */ /* 0x000fe40003f04270 */
[----:B------:R-:W-:Y:S02]  /*3fd0*/  ISETP.GT.AND P4, PT, R174, 0x4f, PT ;  /* 0x0000004fae00780c */ /* 0x000fe40003f84270 */
[----:B------:R-:W-:Y:S01]  /*3fe0*/  LOP3.LUT R204, R204, 0xffffffbf, RZ, 0xc0, !PT ;  /* 0xffffffbfcccc7812 */ /* 0x000fe200078ec0ff */
[C---:B--2---:R-:W-:Y:S03]  /*3ff0*/  HMMA.16816.F32 R104, R8.reuse, R28, R104 ;  /* 0x0000001c0868723c */ /* 0x044fe60000001868 */
[----:B------:R-:W-:Y:S01]  /*4000*/  @P6 LOP3.LUT R204, R204, 0x40, RZ, 0xfc, !PT ;  /* 0x00000040cccc6812 */ /* 0x000fe200078efcff */
[----:B------:R-:W-:Y:S03]  /*4010*/  BSSY B0, `(.L_x_628) ;  /* 0x0000053000007945 */ /* 0x000fe60003800000 */
[----:B------:R-:W-:Y:S01]  /*4020*/  LOP3.LUT R204, R204, 0xffff7fff, RZ, 0xc0, !PT ;  /* 0xffff7fffcccc7812 */ /* 0x000fe200078ec0ff */
[----:B------:R-:W-:Y:S03]  /*4030*/  HMMA.16816.F32 R84, R8, R30, R84 ;  /* 0x0000001e0854723c */ /* 0x000fe60000001854 */
[----:B------:R-:W-:-:S05]  /*4040*/  @P4 LOP3.LUT R204, R204, 0x8000, RZ, 0xfc, !PT ;  /* 0x00008000cccc4812 */ /* 0x000fca00078efcff */
[C---:B------:R-:W-:Y:S08]  /*4050*/  HMMA.16816.F32 R52, R12.reuse, R28, R52 ;  /* 0x0000001c0c34723c */ /* 0x040ff00000001834 */
[----:B------:R-:W-:Y:S08]  /*4060*/  HMMA.16816.F32 R48, R12, R30, R48 ;  /* 0x0000001e0c30723c */ /* 0x000ff00000001830 */
[C---:B------:R-:W-:Y:S08]  /*4070*/  HMMA.16816.F32 R44, R8.reuse, R42, R96 ;  /* 0x0000002a082c723c */ /* 0x040ff00000001860 */
[C---:B------:R-:W-:Y:S08]  /*4080*/  HMMA.16816.F32 R100, R8.reuse, R24, R100 ;  /* 0x000000180864723c */ /* 0x040ff00000001864 */
[----:B------:R-:W-:Y:S08]  /*4090*/  HMMA.16816.F32 R80, R8, R26, R80 ;  /* 0x0000001a0850723c */ /* 0x000ff00000001850 */
[----:B------:R-:W-:Y:S08]  /*40a0*/  HMMA.16816.F32 R28, R12, R24, R20 ;  /* 0x000000180c1c723c */ /* 0x000ff00000001814 */
[C---:B------:R-:W-:Y:S08]  /*40b0*/  HMMA.16816.F32 R116, R8.reuse, R40, R116 ;  /* 0x000000280874723c */ /* 0x040ff00000001874 */
[C---:B---3--:R-:W-:Y:S08]  /*40c0*/  HMMA.16816.F32 R112, R8.reuse, R36, R112 ;  /* 0x000000240870723c */ /* 0x048ff00000001870 */
        /* <DEDUP_REMOVED lines=13> */
[----:B----4-:R-:W-:Y:S01]  /*41a0*/  IADD3 R2, R174, R121, R175 ;  /* 0x00000079ae027210 */ /* 0x010fe20007ffe0af */
        /* <DEDUP_REMOVED lines=27> */
.L_x_821:
        /* <DEDUP_REMOVED lines=22> */
[----:B------:R2:W-:Y:S02]  /*44c0*/  LDGSTS.E.BYPASS.LTC128B.128 [R207+0x4100], [R2.64], !P3 ;  /* 0x0410000002cf7fae */ /* 0x0005e4000d901d46 */
.L_x_822:
[----:B---3--:R-:W-:Y:S02]  /*44d0*/  ISETP.GE.AND P1, PT, R205, c[0x0][0x1d4], PT ;  /* 0x00007500cd007a0c */ /* 0x008fe40003f26270 */
[----:B--2---:R-:W-:-:S05]  /*44e0*/  IADD3 R2, P0, R0, R123, RZ ;  /* 0x0000007b00027210 */ /* 0x004fca0007f1e0ff */
[----:B-1----:R-:W-:-:S06]  /*44f0*/  IMAD.X R3, R5, 0x1, R6, P0 ;  /* 0x0000000105037824 */ /* 0x002fcc00000e0606 */
[----:B------:R-:W-:Y:S01]  /*4500*/  @!PT LDS RZ, [RZ] ;  /* 0x00000000fffff984 */ /* 0x000fe20000000800 */
[----:B------:R-:W-:Y:S01]  /*4510*/  @!PT LDS RZ, [RZ] ;  /* 0x00000000fffff984 */ /* 0x000fe20000000800 */
[----:B------:R-:W-:Y:S01]  /*4520*/  @!PT LDS RZ, [RZ] ;  /* 0x00000000fffff984 */ /* 0x000fe20000000800 */
[----:B------:R1:W-:Y:S02]  /*4530*/  LDGSTS.E.BYPASS.LTC128B.128 [R207+0x4900], [R2.64], !P1 ;  /* 0x0490000002cf7fae */ /* 0x0003e4000c901d46 */
.L_x_629:
[----:B----4-:R-:W-:Y:S05]  /*4540*/  BSYNC B0 ;  /* 0x0000000000007941 */ /* 0x010fea0003800000 */
.L_x_628:
[----:B-1----:R-:W2:Y:S01]  /*4550*/  LDL R2, [R1+0x38] ;  /* 0x0000380001027983 */ /* 0x002ea20000100800 */
[----:B------:R-:W-:-:S03]  /*4560*/  IMAD.MOV.U32 R3, RZ, RZ, c[0x0][0x2c4] ;  /* 0x0000b100ff037624 */ /* 0x000fc600078e00ff */
[----:B------:R-:W2:Y:S02]  /*4570*/  LDL R0, [R1+0x3c] ;  /* 0x00003c0001007983 */ /* 0x000ea40000100800 */
[----:B------:R-:W-:Y:S01]  /*4580*/  ISETP.NE.AND P0, PT, R3, 0x1, PT ;  /* 0x000000010300780c */ /* 0x000fe20003f05270 */
[----:B------:R-:W-:Y:S01]  /*4590*/  ULDC UR4, c[0x0][0x324] ;  /* 0x0000c90000047ab9 */ /* 0x000fe20000000800 */
[----:B------:R-:W0:Y:S01]  /*45a0*/  LDGDEPBAR ;  /* 0x00000000000079af */ /* 0x000e220000000000 */
[----:B------:R-:W-:Y:S01]  /*45b0*/  ULOP3.LUT UR4, URZ, UR4, URZ, 0x33, !UPT ;  /* 0x000000043f047292 */ /* 0x000fe2000f8e333f */
[----:B------:R-:W-:Y:S01]  /*45c0*/  IMAD.IADD R11, R120, 0x1, -R248 ;  /* 0x00000001780b7824 */ /* 0x000fe200078e0af8 */
[----:B------:R-:W-:Y:S01]  /*45d0*/  IADD3 R12, -R248, R4, RZ ;  /* 0x00000004f80c7210 */ /* 0x000fe20007ffe1ff */
[----:B--2---:R-:W-:Y:S01]  /*45e0*/  IMAD.IADD R0, R0, 0x1, R2 ;  /* 0x0000000100007824 */ /* 0x004fe200078e0202 */
[----:B------:R-:W-:-:S06]  /*45f0*/  IADD3 R2, -R248, 0x1, R120 ;  /* 0x00000001f8027810 */ /* 0x000fcc0007ffe178 */
[----:B------:R-:W-:-:S04]  /*4600*/  @P0 IMAD.HI.U32 R3, R0, c[0x0][0x2c8], RZ ;  /* 0x0000b20000030a27 */ /* 0x000fc800078e00ff */
[----:B------:R-:W-:Y:S01]  /*4610*/  IMAD.MOV.U32 R8, RZ, RZ, R0 ;  /* 0x000000ffff087224 */ /* 0x000fe200078e0000 */
[----:B------:R-:W-:-:S04]  /*4620*/  IADD3 R0, R2, -R236, RZ ;  /* 0x800000ec02007210 */ /* 0x000fc80007ffe0ff */
[C---:B------:R-:W-:Y:S02]  /*4630*/  IADD3 R10, R0.reuse, UR4, RZ ;  /* 0x00000004000a7c10 */ /* 0x040fe4000fffe0ff */
[----:B------:R-:W-:Y:S02]  /*4640*/  @P0 SHF.R.U32.HI R8, RZ, c[0x0][0x2cc], R3 ;  /* 0x0000b300ff080a19 */ /* 0x000fe40000011603 */
[----:B------:R-:W-:Y:S01]  /*4650*/  IADD3 R9, R0, c[0x0][0x328], RZ ;  /* 0x0000ca0000097a10 */ /* 0x000fe20007ffe0ff */
[----:B------:R-:W-:Y:S05]  /*4660*/  BRA.DIV ~URZ, `(.L_x_632) ;  /* 0x00016e527f007947 */ /* 0x000fea000b800000 */
[----:B------:R1:W2:Y:S02]  /*4670*/  SHFL.IDX PT, R2, R8, RZ, 0x1c1f ;  /* 0x001c1fff08027589 */ /* 0x0002a400000e0000 */
.L_x_823:
[----:B------:R-:W-:Y:S01]  /*4680*/  IMAD.MOV.U32 R0, RZ, RZ, c[0x0][0x32c] ;  /* 0x0000cb00ff007624 */ /* 0x000fe200078e00ff */
[----:B--2---:R-:W-:-:S04]  /*4690*/  IADD3 R3, R9, R2, RZ ;  /* 0x0000000209037210 */ /* 0x004fc80007ffe0ff */
[----:B------:R-:W-:Y:S01]  /*46a0*/  ISETP.GE.AND P0, PT, R0, 0x1, PT ;  /* 0x000000010000780c */ /* 0x000fe20003f06270 */
[----:B------:R-:W-:Y:S01]  /*46b0*/  IMAD.IADD R0, R10, 0x1, R2 ;  /* 0x000000010a007824 */ /* 0x000fe200078e0202 */
[----:B------:R-:W-:-:S11]  /*46c0*/  IMNMX R5, R11, R3, PT ;  /* 0x000000030b057217 */ /* 0x000fd60003800200 */
[----:B------:R-:W-:Y:S05]  /*46d0*/  @!P0 BRA `(.L_x_633) ;  /* 0x0000014000008947 */ /* 0x000fea0003800000 */
[----:B------:R-:W-:Y:S01]  /*46e0*/  IADD3 R2, -R236, R237, R2 ;  /* 0x000000edec027210 */ /* 0x000fe20007ffe102 */
[----:B------:R-:W-:Y:S03]  /*46f0*/  BSSY B0, `(.L_x_634) ;  /* 0x000000e000007945 */ /* 0x000fe60003800000 */
        /* <DEDUP_REMOVED lines=9> */
.L_x_635:
[----:B------:R-:W-:-:S04]  /*4790*/  MOV R3, c[0x0][0x32c] ;  /* 0x0000cb0000037a02 */ /* 0x000fc80000000f00 */
[----:B------:R-:W-:-:S13]  /*47a0*/  ISETP.NE.AND P0, PT, R3, 0x1, PT ;  /* 0x000000010300780c */ /* 0x000fda0003f05270 */
[----:B------:R-:W-:-:S05]  /*47b0*/  @P0 IMAD.HI.U32 R3, R2, c[0x0][0x330], RZ ;  /* 0x0000cc0002030a27 */ /* 0x000fca00078e00ff */
[----:B------:R-:W-:Y:S02]  /*47c0*/  @P0 SHF.R.U32.HI R2, RZ, c[0x0][0x334], R3 ;  /* 0x0000cd00ff020a19 */ /* 0x000fe40000011603 */
.L_x_636:
[----:B------:R-:W-:Y:S05]  /*47d0*/  BSYNC B0 ;  /* 0x0000000000007941 */ /* 0x000fea0003800000 */
.L_x_634:
[----:B------:R-:W-:-:S05]  /*47e0*/  IMAD R2, R2, c[0x0][0x32c], R12 ;  /* 0x0000cb0002027a24 */ /* 0x000fca00078e020c */
[----:B------:R-:W-:Y:S02]  /*47f0*/  IADD3 R3, R2, c[0x0][0x32c], RZ ;  /* 0x0000cb0002037a10 */ /* 0x000fe40007ffe0ff */
[----:B------:R-:W-:Y:S02]  /*4800*/  IMNMX R0, R0, R2, !PT ;  /* 0x0000000200007217 */ /* 0x000fe40007800200 */
[----:B------:R-:W-:Y:S02]  /*4810*/  IMNMX R5, R5, R3, PT ;  /* 0x0000000305057217 */ /* 0x000fe40003800200 */
.L_x_633:
[----:B------:R-:W-:Y:S05]  /*4820*/  BRA.DIV ~URZ, `(.L_x_637) ;  /* 0x00016d027f007947 */ /* 0x000fea000b800000 */
[----:B------:R2:W3:Y:S02]  /*4830*/  SHFL.IDX PT, R2, R8, 0x1, 0x1c1f ;  /* 0x003c1f0008027f89 */ /* 0x0004e400000e0000 */
.L_x_824:
[----:B------:R-:W-:Y:S02]  /*4840*/  IMAD.MOV.U32 R3, RZ, RZ, c[0x0][0x32c] ;  /* 0x0000cb00ff037624 */ /* 0x000fe400078e00ff */
[----:B---3--:R-:W-:-:S03]  /*4850*/  IMAD.IADD R6, R10, 0x1, R2 ;  /* 0x000000010a067824 */ /* 0x008fc600078e0202 */
[----:B------:R-:W-:Y:S02]  /*4860*/  ISETP.GE.AND P0, PT, R3, 0x1, PT ;  /* 0x000000010300780c */ /* 0x000fe40003f06270 */
[----:B------:R-:W-:-:S04]  /*4870*/  IADD3 R3, R9, R2, RZ ;  /* 0x0000000209037210 */ /* 0x000fc80007ffe0ff */
[----:B------:R-:W-:-:S07]  /*4880*/  IMNMX R7, R11, R3, PT ;  /* 0x000000030b077217 */ /* 0x000fce0003800200 */
        /* <DEDUP_REMOVED lines=12> */
.L_x_640:
[----:B------:R-:W-:-:S04]  /*4950*/  MOV R3, c[0x0][0x32c] ;  /* 0x0000cb0000037a02 */ /* 0x000fc80000000f00 */
[----:B------:R-:W-:-:S13]  /*4960*/  ISETP.NE.AND P0, PT, R3, 0x1, PT ;  /* 0x000000010300780c */ /* 0x000fda0003f05270 */
[----:B------:R-:W-:-:S05]  /*4970*/  @P0 IMAD.HI.U32 R3, R2, c[0x0][0x330], RZ ;  /* 0x0000cc0002030a27 */ /* 0x000fca00078e00ff */
[----:B------:R-:W-:Y:S02]  /*4980*/  @P0 SHF.R.U32.HI R2, RZ, c[0x0][0x334], R3 ;  /* 0x0000cd00ff020a19 */ /* 0x000fe40000011603 */
.L_x_641:
[----:B------:R-:W-:Y:S05]  /*4990*/  BSYNC B0 ;  /* 0x0000000000007941 */ /* 0x000fea0003800000 */
.L_x_639:
[----:B------:R-:W-:-:S05]  /*49a0*/  IMAD R2, R2, c[0x0][0x32c], R12 ;  /* 0x0000cb0002027a24 */ /* 0x000fca00078e020c */
[----:B------:R-:W-:Y:S02]  /*49b0*/  IADD3 R3, R2, c[0x0][0x32c], RZ ;  /* 0x0000cb0002037a10 */ /* 0x000fe40007ffe0ff */
[----:B------:R-:W-:Y:S02]  /*49c0*/  IMNMX R6, R6, R2, !PT ;  /* 0x0000000206067217 */ /* 0x000fe40007800200 */
[----:B------:R-:W-:Y:S02]  /*49d0*/  IMNMX R7, R7, R3, PT ;  /* 0x0000000307077217 */ /* 0x000fe40003800200 */
.L_x_638:
[----:B------:R-:W-:Y:S02]  /*49e0*/  ISETP.GE.AND P0, PT, R4, 0x2, PT ;  /* 0x000000020400780c */ /* 0x000fe40003f06270 */
[----:B------:R-:W-:Y:S02]  /*49f0*/  LOP3.LUT R204, R204, 0xffffbfff, RZ, 0xc0, !PT ;  /* 0xffffbfffcccc7812 */ /* 0x000fe400078ec0ff */
[C---:B------:R-:W-:Y:S02]  /*4a00*/  ISETP.GE.AND P1, PT, R4.reuse, 0x9, PT ;  /* 0x000000090400780c */ /* 0x040fe40003f26270 */
[----:B------:R-:W-:-:S02]  /*4a10*/  ISETP.GE.AND P6, PT, R4, 0x31, PT ;  /* 0x000000310400780c */ /* 0x000fc40003fc6270 */
[C---:B------:R-:W-:Y:S02]  /*4a20*/  ISETP.GE.AND P5, PT, R4.reuse, 0x32, PT ;  /* 0x000000320400780c */ /* 0x040fe40003fa6270 */
[C---:B------:R-:W-:Y:S02]  /*4a30*/  ISETP.GE.AND P4, PT, R4.reuse, 0x39, PT ;  /* 0x000000390400780c */ /* 0x040fe40003f86270 */
[----:B------:R-:W-:Y:S02]  /*4a40*/  ISETP.GE.AND P3, PT, R4, 0x3a, PT ;  /* 0x0000003a0400780c */ /* 0x000fe40003f66270 */
[----:B------:R-:W-:Y:S02]  /*4a50*/  @P0 LOP3.LUT R204, R204, 0x4000, RZ, 0xfc, !PT ;  /* 0x00004000cccc0812 */ /* 0x000fe400078efcff */
[----:B------:R-:W-:Y:S02]  /*4a60*/  ISETP.GT.AND P0, PT, R0, 0x1, !P0 ;  /* 0x000000010000780c */ /* 0x000fe40004704270 */
[----:B------:R-:W-:-:S02]  /*4a70*/  LOP3.LUT R204, R204, 0xfffffbff, RZ, 0xc0, !PT ;  /* 0xfffffbffcccc7812 */ /* 0x000fc400078ec0ff */
[----:B------:R-:W-:Y:S02]  /*4a80*/  ISETP.LT.OR P0, PT, R5, 0x2, P0 ;  /* 0x000000020500780c */ /* 0x000fe40000701670 */
[----:B------:R-:W-:Y:S02]  /*4a90*/  @P1 LOP3.LUT R204, R204, 0x400, RZ, 0xfc, !PT ;  /* 0x00000400cccc1812 */ /* 0x000fe400078efcff */
[----:B------:R-:W-:Y:S02]  /*4aa0*/  FSEL R15, R77, -INF , !P0 ;  /* 0xff8000004d0f7808 */ /* 0x000fe40004000000 */
[----:B------:R-:W-:Y:S02]  /*4ab0*/  ISETP.GT.AND P0, PT, R0, 0x8, !P1 ;  /* 0x000000080000780c */ /* 0x000fe40004f04270 */
[----:B------:R-:W-:Y:S02]  /*4ac0*/  ISETP.GE.AND P1, PT, R4, 0xa, PT ;  /* 0x0000000a0400780c */ /* 0x000fe40003f26270 */
[----:B------:R-:W-:-:S02]  /*4ad0*/  ISETP.LT.OR P0, PT, R5, 0x9, P0 ;  /* 0x000000090500780c */ /* 0x000fc40000701670 */
[----:B------:R-:W-:Y:S02]  /*4ae0*/  LOP3.LUT R204, R204, 0xfffffdff, RZ, 0xc0, !PT ;  /* 0xfffffdffcccc7812 */ /* 0x000fe400078ec0ff */
[----:B------:R-:W-:Y:S02]  /*4af0*/  FSEL R17, R72, -INF , !P0 ;  /* 0xff80000048117808 */ /* 0x000fe40004000000 */
[----:B------:R-:W-:Y:S02]  /*4b00*/  ISETP.GT.AND P0, PT, R0, 0x9, !P1 ;  /* 0x000000090000780c */ /* 0x000fe40004f04270 */
[----:B------:R-:W-:Y:S02]  /*4b10*/  ISETP.GE.AND P2, PT, R4, 0x41, PT ;  /* 0x000000410400780c */ /* 0x000fe40003f46270 */
[----:B------:R-:W-:Y:S02]  /*4b20*/  ISETP.LT.OR P0, PT, R5, 0xa, P0 ;  /* 0x0000000a0500780c */ /* 0x000fe40000701670 */
[----:B------:R-:W-:-:S02]  /*4b30*/  @P1 LOP3.LUT R204, R204, 0x200, RZ, 0xfc, !PT ;  /* 0x00000200cccc1812 */ /* 0x000fc400078efcff */
[----:B------:R-:W-:Y:S02]  /*4b40*/  ISETP.GE.AND P1, PT, R4, 0x11, PT ;  /* 0x000000110400780c */ /* 0x000fe40003f26270 */
[----:B------:R-:W-:Y:S02]  /*4b50*/  LOP3.LUT R204, R204, 0xfffffeff, RZ, 0xc0, !PT ;  /* 0xfffffeffcccc7812 */ /* 0x000fe400078ec0ff */
[----:B------:R-:W-:Y:S02]  /*4b60*/  FSEL R18, R73, -INF , !P0 ;  /* 0xff80000049127808 */ /* 0x000fe40004000000 */
[----:B------:R-:W-:-:S04]  /*4b70*/  ISETP.GT.AND P0, PT, R0, 0x10, !P1 ;  /* 0x000000100000780c */ /* 0x000fc80004f04270 */
[----:B------:R-:W-:-:S03]  /*4b80*/  ISETP.LT.OR P0, PT, R5, 0x11, P0 ;  /* 0x000000110500780c */ /* 0x000fc60000701670 */
[----:B------:R-:W-:Y:S02]  /*4b90*/  @P1 LOP3.LUT R204, R204, 0x100, RZ, 0xfc, !PT ;  /* 0x00000100cccc1812 */ /* 0x000fe400078efcff */
        /* <DEDUP_REMOVED lines=31> */
[----:B------:R-:W-:Y:S02]  /*4d90*/  FSEL R136, R61, -INF , !P0 ;  /* 0xff8000003d887808 */ /* 0x000fe40004000000 */
[----:B------:R-:W-:Y:S02]  /*4da0*/  LOP3.LUT R204, R204, 0xfffffffd, RZ, 0xc0, !PT ;  /* 0xfffffffdcccc7812 */ /* 0x000fe400078ec0ff */
[----:B------:R-:W-:-:S04]  /*4db0*/  ISETP.GT.AND P0, PT, R0, 0x28, !P1 ;  /* 0x000000280000780c */ /* 0x000fc80004f04270 */
[----:B------:R-:W-:-:S03]  /*4dc0*/  ISETP.LT.OR P0, PT, R5, 0x29, P0 ;  /* 0x000000290500780c */ /* 0x000fc60000701670 */
[----:B------:R-:W-:Y:S02]  /*4dd0*/  @P1 LOP3.LUT R204, R204, 0x2, RZ, 0xfc, !PT ;  /* 0x00000002cccc1812 */ /* 0x000fe400078efcff */
[----:B------:R-:W-:Y:S02]  /*4de0*/  ISETP.GE.AND P1, PT, R4, 0x2a, PT ;  /* 0x0000002a0400780c */ /* 0x000fe40003f26270 */
[----:B------:R-:W-:Y:S02]  /*4df0*/  FSEL R135, R56, -INF , !P0 ;  /* 0xff80000038877808 */ /* 0x000fe40004000000 */
[----:B------:R-:W-:Y:S02]  /*4e00*/  ISETP.GT.AND P0, PT, R0, 0x29, !P1 ;  /* 0x000000290000780c */ /* 0x000fe40004f04270 */
[----:B------:R-:W-:Y:S02]  /*4e10*/  LOP3.LUT R204, R204, 0xfffffffe, RZ, 0xc0, !PT ;  /* 0xfffffffecccc7812 */ /* 0x000fe400078ec0ff */
[----:B------:R-:W-:-:S04]  /*4e20*/  ISETP.LT.OR P0, PT, R5, 0x2a, P0 ;  /* 0x0000002a0500780c */ /* 0x000fc80000701670 */
[----:B------:R-:W-:Y:S02]  /*4e30*/  FSEL R134, R57, -INF , !P0 ;  /* 0xff80000039867808 */ /* 0x000fe40004000000 */
[----:B------:R-:W-:Y:S02]  /*4e40*/  ISETP.GT.AND P0, PT, R0, 0x30, !P6 ;  /* 0x000000300000780c */ /* 0x000fe40007704270 */
[----:B------:R-:W-:Y:S02]  /*4e50*/  @P1 LOP3.LUT R204, R204, 0x1, RZ, 0xfc, !PT ;  /* 0x00000001cccc1812 */ /* 0x000fe400078efcff */
[----:B------:R-:W-:Y:S02]  /*4e60*/  ISETP.LT.OR P0, PT, R5, 0x31, P0 ;  /* 0x000000310500780c */ /* 0x000fe40000701670 */
[----:B------:R-:W-:Y:S02]  /*4e70*/  ISETP.GE.AND P1, PT, R4, 0x42, PT ;  /* 0x000000420400780c */ /* 0x000fe40003f26270 */
[----:B------:R-:W-:-:S02]  /*4e80*/  FSEL R149, R52, -INF , !P0 ;  /* 0xff80000034957808 */ /* 0x000fc40004000000 */
[----:B------:R-:W-:Y:S02]  /*4e90*/  ISETP.GT.AND P0, PT, R0, 0x31, !P5 ;  /* 0x000000310000780c */ /* 0x000fe40006f04270 */
[----:B------:R-:W-:Y:S02]  /*4ea0*/  LOP3.LUT R204, R204, 0xfffff7ff, RZ, 0xc0, !PT ;  /* 0xfffff7ffcccc7812 */ /* 0x000fe400078ec0ff */
        /* <DEDUP_REMOVED lines=14> */
[----:B------:R-:W-:-:S13]  /*4f90*/  ISETP.GE.AND P0, PT, R4, 0x49, PT ;  /* 0x000000490400780c */ /* 0x000fda0003f06270 */
[----:B------:R-:W-:Y:S02]  /*4fa0*/  @P0 LOP3.LUT R204, R204, 0x800, RZ, 0xfc, !PT ;  /* 0x00000800cccc0812 */ /* 0x000fe400078efcff */
[----:B------:R-:W-:Y:S02]  /*4fb0*/  ISETP.GT.AND P0, PT, R0, 0x48, !P0 ;  /* 0x000000480000780c */ /* 0x000fe40004704270 */
[----:B------:R-:W-:Y:S02]  /*4fc0*/  LOP3.LUT R204, R204, 0xffffefff, RZ, 0xc0, !PT ;  /* 0xffffefffcccc7812 */ /* 0x000fe400078ec0ff */
[----:B------:R-:W-:-:S04]  /*4fd0*/  ISETP.LT.OR P0, PT, R5, 0x49, P0 ;  /* 0x000000490500780c */ /* 0x000fc80000701670 */
[----:B------:R-:W-:Y:S02]  /*4fe0*/  FSEL R167, R24, -INF , !P0 ;  /* 0xff80000018a77808 */ /* 0x000fe40004000000 */
[----:B------:R-:W-:-:S13]  /*4ff0*/  ISETP.GE.AND P0, PT, R4, 0x1, PT ;  /* 0x000000010400780c */ /* 0x000fda0003f06270 */
[----:B------:R-:W-:Y:S02]  /*5000*/  @P0 LOP3.LUT R204, R204, 0x1000, RZ, 0xfc, !PT ;  /* 0x00001000cccc0812 */ /* 0x000fe400078efcff */
[----:B------:R-:W-:Y:S02]  /*5010*/  ISETP.GT.AND P0, PT, R0, RZ, !P0 ;  /* 0x000000ff0000720c */ /* 0x000fe40004704270 */
[----:B------:R-:W-:Y:S02]  /*5020*/  LOP3.LUT R204, R204, 0xffffdfff, RZ, 0xc0, !PT ;  /* 0xffffdfffcccc7812 */ /* 0x000fe400078ec0ff */
[----:B------:R-:W-:-:S04]  /*5030*/  ISETP.LT.OR P0, PT, R5, 0x1, P0 ;  /* 0x000000010500780c */ /* 0x000fc80000701670 */
[----:B------:R-:W-:Y:S02]  /*5040*/  FSEL R14, R76, -INF , !P0 ;  /* 0xff8000004c0e7808 */ /* 0x000fe40004000000 */
[----:B------:R-:W-:-:S13]  /*5050*/  ISETP.GE.AND P0, PT, R4, 0x4a, PT ;  /* 0x0000004a0400780c */ /* 0x000fda0003f06270 */
[----:B------:R-:W-:Y:S02]  /*5060*/  @P0 LOP3.LUT R204, R204, 0x2000, RZ, 0xfc, !PT ;  /* 0x00002000cccc0812 */ /* 0x000fe400078efcff */
[----:B------:R-:W-:-:S04]  /*5070*/  ISETP.GT.AND P0, PT, R0, 0x49, !P0 ;  /* 0x000000490000780c */ /* 0x000fc80004704270 */
[----:B------:R-:W-:-:S04]  /*5080*/  ISETP.LT.OR P0, PT, R5, 0x4a, P0 ;  /* 0x0000004a0500780c */ /* 0x000fc80000701670 */
[----:B------:R-:W-:Y:S01]  /*5090*/  FSEL R166, R25, -INF , !P0 ;  /* 0xff80000019a67808 */ /* 0x000fe20004000000 */
[----:B------:R-:W-:Y:S06]  /*50a0*/  BRA.DIV ~URZ, `(.L_x_642) ;  /* 0x000164f27f007947 */ /* 0x000fec000b800000 */
[----:B------:R3:W4:Y:S02]  /*50b0*/  SHFL.IDX PT, R3, R8, 0x2, 0x1c1f ;  /* 0x005c1f0008037f89 */ /* 0x00072400000e0000 */
.L_x_825:
[----:B------:R-:W-:Y:S01]  /*50c0*/  IMAD.MOV.U32 R0, RZ, RZ, c[0x0][0x32c] ;  /* 0x0000cb00ff007624 */ /* 0x000fe200078e00ff */
[----:B----4-:R-:W-:-:S04]  /*50d0*/  IADD3 R2, R9, R3, RZ ;  /* 0x0000000309027210 */ /* 0x010fc80007ffe0ff */
        /* <DEDUP_REMOVED lines=15> */
.L_x_645:
[----:B------:R-:W-:-:S04]  /*51d0*/  MOV R4, c[0x0][0x32c] ;  /* 0x0000cb0000047a02 */ /* 0x000fc80000000f00 */
[----:B------:R-:W-:-:S13]  /*51e0*/  ISETP.NE.AND P0, PT, R4, 0x1, PT ;  /* 0x000000010400780c */ /* 0x000fda0003f05270 */
[----:B------:R-:W-:-:S05]  /*51f0*/  @P0 IMAD.HI.U32 R4, R3, c[0x0][0x330], RZ ;  /* 0x0000cc0003040a27 */ /* 0x000fca00078e00ff */
[----:B------:R-:W-:Y:S02]  /*5200*/  @P0 SHF.R.U32.HI R3, RZ, c[0x0][0x334], R4 ;  /* 0x0000cd00ff030a19 */ /* 0x000fe40000011604 */
.L_x_646:
[----:B------:R-:W-:Y:S05]  /*5210*/  BSYNC B0 ;  /* 0x0000000000007941 */ /* 0x000fea0003800000 */
.L_x_644:
[----:B------:R-:W-:-:S05]  /*5220*/  IMAD R3, R3, c[0x0][0x32c], R12 ;  /* 0x0000cb0003037a24 */ /* 0x000fca00078e020c */
[----:B------:R-:W-:Y:S02]  /*5230*/  IADD3 R4, R3, c[0x0][0x32c], RZ ;  /* 0x0000cb0003047a10 */ /* 0x000fe40007ffe0ff */
[----:B------:R-:W-:Y:S02]  /*5240*/  IMNMX R0, R0, R3, !PT ;  /* 0x0000000300007217 */ /* 0x000fe40007800200 */
[----:B------:R-:W-:Y:S02]  /*5250*/  IMNMX R2, R2, R4, PT ;  /* 0x0000000402027217 */ /* 0x000fe40003800200 */
.L_x_643:
[----:B------:R-:W-:Y:S02]  /*5260*/  LOP3.LUT P0, RZ, R204, 0x400, RZ, 0xc0, !PT ;  /* 0x00000400ccff7812 */ /* 0x000fe4000780c0ff */
[----:B------:R-:W-:Y:S02]  /*5270*/  P2R R3, PR, RZ, 0x40 ;  /* 0x00000040ff037803 */ /* 0x000fe40000000000 */
[----:B------:R-:W-:-:S04]  /*5280*/  ISETP.GT.AND P0, PT, R6, 0x8, !P0 ;  /* 0x000000080600780c */ /* 0x000fc80004704270 */
[----:B------:R-:W-:-:S04]  /*5290*/  ISETP.LT.OR P0, PT, R7, 0x9, P0 ;  /* 0x000000090700780c */ /* 0x000fc80000701670 */
[----:B------:R-:W-:Y:S02]  /*52a0*/  FSEL R19, R74, -INF , !P0 ;  /* 0xff8000004a137808 */ /* 0x000fe40004000000 */
[----:B------:R-:W-:-:S04]  /*52b0*/  LOP3.LUT P0, RZ, R204, 0x200, RZ, 0xc0, !PT ;  /* 0x00000200ccff7812 */ /* 0x000fc8000780c0ff */
        /* <DEDUP_REMOVED lines=35> */
[----:B------:R-:W-:Y:S02]  /*54f0*/  ISETP.GT.AND P0, PT, R6, 0x30, !P6 ;  /* 0x000000300600780c */ /* 0x000fe40007704270 */
[----:B------:R-:W-:Y:S02]  /*5500*/  LOP3.LUT P6, RZ, R204, 0x1000, RZ, 0xc0, !PT ;  /* 0x00001000ccff7812 */ /* 0x000fe400078cc0ff */
        /* <DEDUP_REMOVED lines=17> */
[----:B------:R-:W-:-:S04]  /*5620*/  LOP3.LUT P0, RZ, R204, 0x4000, RZ, 0xc0, !PT ;  /* 0x00004000ccff7812 */ /* 0x000fc8000780c0ff */
[----:B------:R-:W-:-:S04]  /*5630*/  ISETP.GT.AND P0, PT, R6, 0x1, !P0 ;  /* 0x000000010600780c */ /* 0x000fc80004704270 */
[----:B------:R-:W-:-:S04]  /*5640*/  ISETP.LT.OR P0, PT, R7, 0x2, P0 ;  /* 0x000000020700780c */ /* 0x000fc80000701670 */
[----:B------:R-:W-:Y:S02]  /*5650*/  FSEL R16, R79, -INF , !P0 ;  /* 0xff8000004f107808 */ /* 0x000fe40004000000 */
[----:B------:R-:W-:-:S04]  /*5660*/  ISETP.GT.AND P0, PT, R6, RZ, !P6 ;  /* 0x000000ff0600720c */ /* 0x000fc80007704270 */
        /* <DEDUP_REMOVED lines=10> */
[----:B------:R-:W-:Y:S02]  /*5710*/  ISETP.GT.AND P0, PT, R0, RZ, !P6 ;  /* 0x000000ff0000720c */ /* 0x000fe40007704270 */
[----:B------:R-:W-:Y:S02]  /*5720*/  ISETP.NE.AND P6, PT, R3, RZ, PT ;  /* 0x000000ff0300720c */ /* 0x000fe40003fc5270 */
        /* <DEDUP_REMOVED lines=71> */
[----:B------:R-:W-:Y:S01]  /*5ba0*/  FSEL R158, R81, -INF , !P0 ;  /* 0xff800000519e7808 */ /* 0x000fe20004000000 */
[----:B------:R-:W-:Y:S06]  /*5bb0*/  BRA.DIV ~URZ, `(.L_x_647) ;  /* 0x00015a527f007947 */ /* 0x000fec000b800000 */
[----:B------:R4:W1:Y:S02]  /*5bc0*/  SHFL.IDX PT, R3, R8, 0x3, 0x1c1f ;  /* 0x007c1f0008037f89 */ /* 0x00086400000e0000 */
.L_x_826:
[----:B------:R-:W-:Y:S01]  /*5bd0*/  IMAD.MOV.U32 R0, RZ, RZ, c[0x0][0x32c] ;  /* 0x0000cb00ff007624 */ /* 0x000fe200078e00ff */
[----:B-1----:R-:W-:-:S04]  /*5be0*/  IADD3 R2, R9, R3, RZ ;  /* 0x0000000309027210 */ /* 0x002fc80007ffe0ff */
        /* <DEDUP_REMOVED lines=15> */
.L_x_650:
[----:B------:R-:W-:-:S04]  /*5ce0*/  MOV R4, c[0x0][0x32c] ;  /* 0x0000cb0000047a02 */ /* 0x000fc80000000f00 */
[----:B------:R-:W-:-:S13]  /*5cf0*/  ISETP.NE.AND P0, PT, R4, 0x1, PT ;  /* 0x000000010400780c */ /* 0x000fda0003f05270 */
[----:B------:R-:W-:-:S05]  /*5d00*/  @P0 IMAD.HI.U32 R4, R3, c[0x0][0x330], RZ ;  /* 0x0000cc0003040a27 */ /* 0x000fca00078e00ff */
[----:B------:R-:W-:Y:S02]  /*5d10*/  @P0 SHF.R.U32.HI R3, RZ, c[0x0][0x334], R4 ;  /* 0x0000cd00ff030a19 */ /* 0x000fe40000011604 */
.L_x_651:
[----:B------:R-:W-:Y:S05]  /*5d20*/  BSYNC B0 ;  /* 0x0000000000007941 */ /* 0x000fea0003800000 */
.L_x_649:
[----:B------:R-:W-:-:S05]  /*5d30*/  IMAD R3, R3, c[0x0][0x32c], R12 ;  /* 0x0000cb0003037a24 */ /* 0x000fca00078e020c */
[----:B------:R-:W-:Y:S02]  /*5d40*/  IADD3 R4, R3, c[0x0][0x32c], RZ ;  /* 0x0000cb0003047a10 */ /* 0x000fe40007ffe0ff */
[----:B------:R-:W-:Y:S02]  /*5d50*/  IMNMX R0, R0, R3, !PT ;  /* 0x0000000300007217 */ /* 0x000fe40007800200 */
[----:B------:R-:W-:Y:S02]  /*5d60*/  IMNMX R2, R2, R4, PT ;  /* 0x0000000402027217 */ /* 0x000fe40003800200 */
.L_x_648:
[----:B------:R-:W-:Y:S02]  /*5d70*/  LOP3.LUT P0, RZ, R204, 0x400, RZ, 0xc0, !PT ;  /* 0x00000400ccff7812 */ /* 0x000fe4000780c0ff */
[----:B------:R-:W-:Y:S02]  /*5d80*/  FMNMX.FTZ R3, R33, R34, !PT ;  /* 0x0000002221037209 */ /* 0x000fe40007810000 */
[----:B------:R-:W-:Y:S02]  /*5d90*/  ISETP.GT.AND P0, PT, R0, 0x8, !P0 ;  /* 0x000000080000780c */ /* 0x000fe40004704270 */
[----:B------:R-:W-:-:S02]  /*5da0*/  FMNMX.FTZ R3, R36, R3, !PT ;  /* 0x0000000324037209 */ /* 0x000fc40007810000 */
[----:B------:R-:W-:Y:S02]  /*5db0*/  ISETP.LT.OR P0, PT, R2, 0x9, P0 ;  /* 0x000000090200780c */ /* 0x000fe40000701670 */
[----:B------:R-:W-:Y:S02]  /*5dc0*/  FMNMX.FTZ R3, R37, R3, !PT ;  /* 0x0000000325037209 */ /* 0x000fe40007810000 */
[----:B------:R-:W-:Y:S02]  /*5dd0*/  FSEL R11, R46, -INF , !P0 ;  /* 0xff8000002e0b7808 */ /* 0x000fe40004000000 */
[----:B------:R-:W-:Y:S02]  /*5de0*/  LOP3.LUT P0, RZ, R204, 0x200, RZ, 0xc0, !PT ;  /* 0x00000200ccff7812 */ /* 0x000fe4000780c0ff */
[----:B------:R-:W-:Y:S02]  /*5df0*/  FMNMX.FTZ R3, R39, R3, !PT ;  /* 0x0000000327037209 */ /* 0x000fe40007810000 */
[----:B------:R-:W-:-:S02]  /*5e00*/  ISETP.GT.AND P0, PT, R0, 0x9, !P0 ;  /* 0x000000090000780c */ /* 0x000fc40004704270 */
[----:B------:R-:W-:Y:S02]  /*5e10*/  FMNMX.FTZ R3, R44, R3, !PT ;  /* 0x000000032c037209 */ /* 0x000fe40007810000 */
[----:B------:R-:W-:Y:S02]  /*5e20*/  ISETP.LT.OR P0, PT, R2, 0xa, P0 ;  /* 0x0000000a0200780c */ /* 0x000fe40000701670 */
[----:B------:R-:W-:Y:S02]  /*5e30*/  FMNMX.FTZ R3, R48, R3, !PT ;  /* 0x0000000330037209 */ /* 0x000fe40007810000 */
[----:B------:R-:W-:Y:S02]  /*5e40*/  FSEL R32, R47, -INF , !P0 ;  /* 0xff8000002f207808 */ /* 0x000fe40004000000 */
[----:B------:R-:W-:Y:S02]  /*5e50*/  LOP3.LUT P0, RZ, R204, 0x100, RZ, 0xc0, !PT ;  /* 0x00000100ccff7812 */ /* 0x000fe4000780c0ff */
[----:B------:R-:W-:-:S02]  /*5e60*/  FMNMX.FTZ R3, R94, R3, !PT ;  /* 0x000000035e037209 */ /* 0x000fc40007810000 */
[----:B------:R-:W-:Y:S02]  /*5e70*/  ISETP.GT.AND P0, PT, R0, 0x10, !P0 ;  /* 0x000000100000780c */ /* 0x000fe40004704270 */
[----:B------:R-:W-:Y:S02]  /*5e80*/  FMNMX.FTZ R3, R126, R3, !PT ;  /* 0x000000037e037209 */ /* 0x000fe40007810000 */
[----:B------:R-:W-:Y:S02]  /*5e90*/  ISETP.LT.OR P0, PT, R2, 0x11, P0 ;  /* 0x000000110200780c */ /* 0x000fe40000701670 */
[----:B------:R-:W-:Y:S02]  /*5ea0*/  FMNMX.FTZ R3, R127, R3, !PT ;  /* 0x000000037f037209 */ /* 0x000fe40007810000 */
[----:B------:R-:W-:Y:S02]  /*5eb0*/  FSEL R60, R114, -INF , !P0 ;  /* 0xff800000723c7808 */ /* 0x000fe40004000000 */
[----:B------:R-:W-:-:S02]  /*5ec0*/  LOP3.LUT P0, RZ, R204, 0x80, RZ, 0xc0, !PT ;  /* 0x00000080ccff7812 */ /* 0x000fc4000780c0ff */
[----:B------:R-:W-:Y:S02]  /*5ed0*/  FMNMX.FTZ R3, R128, R3, !PT ;  /* 0x0000000380037209 */ /* 0x000fe40007810000 */
[----:B------:R-:W-:Y:S02]  /*5ee0*/  ISETP.GT.AND P0, PT, R0, 0x11, !P0 ;  /* 0x000000110000780c */ /* 0x000fe40004704270 */
[----:B------:R-:W-:Y:S02]  /*5ef0*/  FMNMX.FTZ R3, R129, R3, !PT ;  /* 0x0000000381037209 */ /* 0x000fe40007810000 */
[----:B------:R-:W-:Y:S02]  /*5f00*/  ISETP.LT.OR P0, PT, R2, 0x12, P0 ;  /* 0x000000120200780c */ /* 0x000fe40000701670 */
[----:B------:R-:W-:Y:S02]  /*5f10*/  FMNMX.FTZ R3, R153, R3, !PT ;  /* 0x0000000399037209 */ /* 0x000fe40007810000 */
[----:B------:R-:W-:-:S02]  /*5f20*/  FSEL R62, R115, -INF , !P0 ;  /* 0xff800000733e7808 */ /* 0x000fc40004000000 */
[----:B------:R-:W-:Y:S02]  /*5f30*/  LOP3.LUT P0, RZ, R204, 0x20, RZ, 0xc0, !PT ;  /* 0x00000020ccff7812 */ /* 0x000fe4000780c0ff */
[----:B------:R-:W-:Y:S02]  /*5f40*/  FMNMX.FTZ R3, R152, R3, !PT ;  /* 0x0000000398037209 */ /* 0x000fe40007810000 */
[----:B------:R-:W-:Y:S02]  /*5f50*/  ISETP.GT.AND P0, PT, R0, 0x18, !P0 ;  /* 0x000000180000780c */ /* 0x000fe40004704270 */
[----:B------:R-:W-:Y:S02]  /*5f60*/  FMNMX.FTZ R3, R151, R3, !PT ;  /* 0x0000000397037209 */ /* 0x000fe40007810000 */
[----:B------:R-:W-:Y:S02]  /*5f70*/  ISETP.LT.OR P0, PT, R2, 0x19, P0 ;  /* 0x000000190200780c */ /* 0x000fe40000701670 */
[----:B------:R-:W-:-:S02]  /*5f80*/  FMNMX.FTZ R3, R150, R3, !PT ;  /* 0x0000000396037209 */ /* 0x000fc40007810000 */
[----:B------:R-:W-:Y:S02]  /*5f90*/  FSEL R63, R98, -INF , !P0 ;  /* 0xff800000623f7808 */ /* 0x000fe40004000000 */
[----:B------:R-:W-:Y:S02]  /*5fa0*/  LOP3.LUT P0, RZ, R204, 0x10, RZ, 0xc0, !PT ;  /* 0x00000010ccff7812 */ /* 0x000fe4000780c0ff */
[----:B------:R-:W-:Y:S02]  /*5fb0*/  FMNMX.FTZ R3, R161, R3, !PT ;  /* 0x00000003a1037209 */ /* 0x000fe40007810000 */
        /* <DEDUP_REMOVED lines=38> */
[C---:B------:R-:W-:Y:S02]  /*6220*/  ISETP.GT.AND P0, PT, R0.reuse, 0x41, !P1 ;  /* 0x000000410000780c */ /* 0x040fe40004f04270 */
[----:B------:R-:W-:Y:S02]  /*6230*/  ISETP.GT.AND P1, PT, R0, RZ, !P5 ;  /* 0x000000ff0000720c */ /* 0x000fe40006f24270 */
[C---:B------:R-:W-:Y:S02]  /*6240*/  ISETP.LT.OR P0, PT, R2.reuse, 0x42, P0 ;  /* 0x000000420200780c */ /* 0x040fe40000701670 */
[----:B------:R-:W-:Y:S02]  /*6250*/  ISETP.LT.OR P1, PT, R2, 0x1, P1 ;  /* 0x000000010200780c */ /* 0x000fe40000f21670 */
[----:B------:R-:W-:-:S02]  /*6260*/  FSEL R156, R103, -INF , !P0 ;  /* 0xff800000679c7808 */ /* 0x000fc40004000000 */
[----:B------:R-:W-:Y:S02]  /*6270*/  ISETP.GT.AND P0, PT, R0, 0x1, !P3 ;  /* 0x000000010000780c */ /* 0x000fe40005f04270 */
[----:B------:R-:W-:Y:S02]  /*6280*/  FSEL R9, R118, -INF , !P1 ;  /* 0xff80000076097808 */ /* 0x000fe40004800000 */
[----:B------:R-:W-:-:S04]  /*6290*/  ISETP.LT.OR P0, PT, R2, 0x2, P0 ;  /* 0x000000020200780c */ /* 0x000fc80000701670 */
[----:B------:R-:W-:Y:S02]  /*62a0*/  FSEL R10, R119, -INF , !P0 ;  /* 0xff800000770a7808 */ /* 0x000fe40004000000 */
[----:B------:R-:W-:Y:S02]  /*62b0*/  ISETP.GT.AND P0, PT, R0, 0x48, !P4 ;  /* 0x000000480000780c */ /* 0x000fe40006704270 */
[----:B------:R-:W-:Y:S02]  /*62c0*/  FMNMX.FTZ R7, R9, R10, !PT ;  /* 0x0000000a09077209 */ /* 0x000fe40007810000 */
[----:B------:R-:W-:Y:S02]  /*62d0*/  ISETP.LT.OR P0, PT, R2, 0x49, P0 ;  /* 0x000000490200780c */ /* 0x000fe40000701670 */
[----:B------:R-:W-:Y:S02]  /*62e0*/  FMNMX.FTZ R7, R11, R7, !PT ;  /* 0x000000070b077209 */ /* 0x000fe40007810000 */
[----:B------:R-:W-:-:S02]  /*62f0*/  FSEL R155, R82, -INF , !P0 ;  /* 0xff800000529b7808 */ /* 0x000fc40004000000 */
[----:B------:R-:W-:Y:S02]  /*6300*/  ISETP.GT.AND P0, PT, R0, 0x49, !P6 ;  /* 0x000000490000780c */ /* 0x000fe40007704270 */
[----:B------:R-:W-:Y:S02]  /*6310*/  FMNMX.FTZ R0, R13, R16, !PT ;  /* 0x000000100d007209 */ /* 0x000fe40007810000 */
[----:B------:R-:W-:Y:S02]  /*6320*/  ISETP.LT.OR P0, PT, R2, 0x4a, P0 ;  /* 0x0000004a0200780c */ /* 0x000fe40000701670 */
        /* <DEDUP_REMOVED lines=50> */
[----:B------:R-:W-:-:S02]  /*6650*/  FSEL R154, R83, -INF , !P0 ;  /* 0xff800000539a7808 */ /* 0x000fc40004000000 */
[----:B------:R-:W-:Y:S02]  /*6660*/  FMNMX.FTZ R4, R167, R4, !PT ;  /* 0x00000004a7047209 */ /* 0x000fe40007810000 */
[----:B------:R-:W-:Y:S02]  /*6670*/  FMNMX.FTZ R2, R159, R0, !PT ;  /* 0x000000009f027209 */ /* 0x000fe40007810000 */
[----:B------:R-:W-:Y:S02]  /*6680*/  FMNMX.FTZ R7, R155, R7, !PT ;  /* 0x000000079b077209 */ /* 0x000fe40007810000 */
[----:B------:R-:W-:Y:S02]  /*6690*/  FMNMX.FTZ R0, R166, R4, !PT ;  /* 0x00000004a6007209 */ /* 0x000fe40007810000 */
[----:B------:R-:W-:Y:S02]  /*66a0*/  FMNMX.FTZ R5, R162, R3, !PT ;  /* 0x00000003a2057209 */ /* 0x000fe40007810000 */
[----:B------:R-:W-:-:S02]  /*66b0*/  FMNMX.FTZ R6, R158, R2, !PT ;  /* 0x000000029e067209 */ /* 0x000fc40007810000 */
[----:B------:R-:W-:Y:S01]  /*66c0*/  FMNMX.FTZ R7, R154, R7, !PT ;  /* 0x000000079a077209 */ /* 0x000fe20007810000 */
[----:B------:R-:W-:Y:S05]  /*66d0*/  BRA.DIV ~URZ, `(.L_x_652) ;  /* 0x00014fa27f007947 */ /* 0x000fea000b800000 */
[----:B------:R1:W2:Y:S02]  /*66e0*/  SHFL.BFLY PT, R2, R0, 0x2, 0x1f ;  /* 0x0c401f0000027f89 */ /* 0x0002a400000e0000 */
.L_x_827:
[----:B--2---:R-:W-:Y:S01]  /*66f0*/  FMNMX.FTZ R4, R0, R2, !PT ;  /* 0x0000000200047209 */ /* 0x004fe20007810000 */
[----:B------:R-:W-:Y:S05]  /*6700*/  BRA.DIV ~URZ, `(.L_x_653) ;  /* 0x00014fd27f007947 */ /* 0x000fea000b800000 */
[----:B-1----:R-:W1:Y:S04]  /*6710*/  SHFL.BFLY PT, R0, R5, 0x2, 0x1f ;  /* 0x0c401f0005007f89 */ /* 0x002e6800000e0000 */
[----:B------:R-:W2:Y:S04]  /*6720*/  SHFL.BFLY PT, R2, R6, 0x2, 0x1f ;  /* 0x0c401f0006027f89 */ /* 0x000ea800000e0000 */
[----:B---34-:R-:W3:Y:S04]  /*6730*/  SHFL.BFLY PT, R8, R7, 0x2, 0x1f ;  /* 0x0c401f0007087f89 */ /* 0x018ee800000e0000 */
        /* <DEDUP_REMOVED lines=10> */
.L_x_828:
[C---:B------:R-:W-:Y:S01]  /*67e0*/  FMUL.FTZ R0, R97.reuse, c[0x0][0x2d0] ;  /* 0x0000b40061007a20 */ /* 0x040fe20000410000 */
[----:B------:R-:W-:Y:S01]  /*67f0*/  FSETP.NEU.FTZ.AND P0, PT, R97, -INF , PT ;  /* 0xff8000006100780b */ /* 0x000fe20003f1d000 */
[----:B------:R-:W-:Y:S01]  /*6800*/  FMUL.FTZ R3, R96, c[0x0][0x2d0] ;  /* 0x0000b40060037a20 */ /* 0x000fe20000410000 */
[----:B----4-:R-:W-:Y:S01]  /*6810*/  FMNMX.FTZ R61, R8, R7, !PT ;  /* 0x00000007083d7209 */ /* 0x010fe20007810000 */
[----:B------:R-:W-:Y:S01]  /*6820*/  FMUL.FTZ R2, R95, c[0x0][0x2d0] ;  /* 0x0000b4005f027a20 */ /* 0x000fe20000410000 */
[----:B------:R-:W-:Y:S01]  /*6830*/  FSEL R4, R0, RZ, P0 ;  /* 0x000000ff00047208 */ /* 0x000fe20000000000 */
[----:B------:R-:W-:Y:S01]  /*6840*/  WARPSYNC 0xffffffff ;  /* 0xffffffff00007948 */ /* 0x000fe20003800000 */
[----:B------:R-:W-:Y:S01]  /*6850*/  FSETP.NEU.FTZ.AND P0, PT, R96, -INF , PT ;  /* 0xff8000006000780b */ /* 0x000fe20003f1d000 */
[----:B------:R-:W-:Y:S02]  /*6860*/  LDSM.16.MT88.4 R28, [R189] ;  /* 0x00000000bd1c783b */ /* 0x000fe40000004200 */
[----:B------:R-:W-:Y:S01]  /*6870*/  FFMA.FTZ R0, R14, c[0x0][0x2d0], -R4 ;  /* 0x0000b4000e007a23 */ /* 0x000fe20000010804 */
[----:B------:R-:W-:Y:S01]  /*6880*/  FSEL R3, R3, RZ, P0 ;  /* 0x000000ff03037208 */ /* 0x000fe20000000000 */
[----:B------:R-:W-:Y:S01]  /*6890*/  LDSM.16.MT88.4 R24, [R193] ;  /* 0x00000000c118783b */ /* 0x000fe20000004200 */
[----:B------:R-:W-:Y:S01]  /*68a0*/  FSETP.NEU.FTZ.AND P0, PT, R95, -INF , PT ;  /* 0xff8000005f00780b */ /* 0x000fe20003f1d000 */
[----:B------:R1:W-:Y:S03]  /*68b0*/  MUFU.EX2 R225, R0 ;  /* 0x0000000000e17308 */ /* 0x0003e60000000800 */
[----:B------:R-:W-:-:S02]  /*68c0*/  FSEL R2, R2, RZ, P0 ;  /* 0x000000ff02027208 */ /* 0x000fc40000000000 */
[----:B------:R-:W-:-:S03]  /*68d0*/  FSETP.NEU.FTZ.AND P0, PT, R61, -INF , PT ;  /* 0xff8000003d00780b */ /* 0x000fc60003f1d000 */
[----:B------:R-:W-:-:S04]  /*68e0*/  FFMA.FTZ R5, R36, c[0x0][0x2d0], -R2 ;  /* 0x0000b40024057a23 */ /* 0x000fc80000010802 */
[----:B------:R2:W-:Y:S01]  /*68f0*/  MUFU.EX2 R218, R5 ;  /* 0x0000000500da7308 */ /* 0x0005e20000000800 */
[----:B-1----:R-:W-:-:S07]  /*6900*/  FFMA.FTZ R0, R15, c[0x0][0x2d0], -R4 ;  /* 0x0000b4000f007a23 */ /* 0x002fce0000010804 */
[----:B------:R1:W4:Y:S01]  /*6910*/  MUFU.EX2 R223, R0 ;  /* 0x0000000000df7308 */ /* 0x0003220000000800 */
[----:B--2---:R-:W-:-:S07]  /*6920*/  FFMA.FTZ R5, R37, c[0x0][0x2d0], -R2 ;  /* 0x0000b40025057a23 */ /* 0x004fce0000010802 */
[----:B------:R-:W-:Y:S01]  /*6930*/  MUFU.EX2 R232, R5 ;  /* 0x0000000500e87308 */ /* 0x000fe20000000800 */
[----:B-1----:R-:W-:Y:S01]  /*6940*/  FFMA.FTZ R0, R17, c[0x0][0x2d0], -R4 ;  /* 0x0000b40011007a23 */ /* 0x002fe20000010804 */
[----:B----4-:R-:W-:-:S06]  /*6950*/  F2FP.PACK_AB R12, R223, R225 ;  /* 0x000000e1df0c723e */ /* 0x010fcc00000000ff */
[----:B------:R1:W-:Y:S02]  /*6960*/  MUFU.EX2 R227, R0 ;  /* 0x0000000000e37308 */ /* 0x0003e40000000800 */
[----:B-1----:R-:W-:-:S06]  /*6970*/  FFMA.FTZ R0, R18, c[0x0][0x2d0], -R4 ;  /* 0x0000b40012007a23 */ /* 0x002fcc0000010804 */
[----:B------:R1:W2:Y:S02]  /*6980*/  MUFU.EX2 R243, R0 ;  /* 0x0000000000f37308 */ /* 0x0002a40000000800 */
[----:B-1----:R-:W-:Y:S01]  /*6990*/  FFMA.FTZ R0, R20, c[0x0][0x2d0], -R4 ;  /* 0x0000b40014007a23 */ /* 0x002fe20000010804 */
[----:B--2---:R-:W-:-:S05]  /*69a0*/  F2FP.PACK_AB R14, R243, R227 ;  /* 0x000000e3f30e723e */ /* 0x004fca00000000ff */
[----:B------:R1:W-:Y:S02]  /*69b0*/  MUFU.EX2 R246, R0 ;  /* 0x0000000000f67308 */ /* 0x0003e40000000800 */
[----:B-1----:R-:W-:-:S06]  /*69c0*/  FFMA.FTZ R0, R21, c[0x0][0x2d0], -R4 ;  /* 0x0000b40015007a23 */ /* 0x002fcc0000010804 */
[----:B------:R1:W-:Y:S02]  /*69d0*/  MUFU.EX2 R251, R0 ;  /* 0x0000000000fb7308 */ /* 0x0003e40000000800 */
[----:B-1----:R-:W-:Y:S02]  /*69e0*/  FFMA.FTZ R0, R22, c[0x0][0x2d0], -R4 ;  /* 0x0000b40016007a23 */ /* 0x002fe40000010804 */
[----:B------:R-:W-:Y:S04]  /*69f0*/  LDSM.16.MT88.4 R20, [R190] ;  /* 0x00000000be14783b */ /* 0x000fe80000004200 */
[----:B------:R1:W-:Y:S02]  /*6a00*/  MUFU.EX2 R252, R0 ;  /* 0x0000000000fc7308 */ /* 0x0003e40000000800 */
[----:B-1----:R-:W-:-:S06]  /*6a10*/  FFMA.FTZ R0, R13, c[0x0][0x2d0], -R3 ;  /* 0x0000b4000d007a23 */ /* 0x002fcc0000010803 */
[----:B------:R1:W-:Y:S02]  /*6a20*/  MUFU.EX2 R221, R0 ;  /* 0x0000000000dd7308 */ /* 0x0003e40000000800 */
[----:B-1----:R-:W-:-:S06]  /*6a30*/  FFMA.FTZ R0, R16, c[0x0][0x2d0], -R3 ;  /* 0x0000b40010007a23 */ /* 0x002fcc0000010803 */
[----:B------:R1:W2:Y:S02]  /*6a40*/  MUFU.EX2 R219, R0 ;  /* 0x0000000000db7308 */ /* 0x0002a40000000800 */
[--C-:B-1----:R-:W-:Y:S01]  /*6a50*/  FFMA.FTZ R0, R19, c[0x0][0x2d0], -R3.reuse ;  /* 0x0000b40013007a23 */ /* 0x102fe20000010803 */
[----:B--2---:R-:W-:Y:S01]  /*6a60*/  F2FP.PACK_AB R13, R219, R221 ;  /* 0x000000dddb0d723e */ /* 0x004fe200000000ff */
[----:B------:R-:W1:Y:S04]  /*6a70*/  LDSM.16.MT88.4 R16, [R192] ;  /* 0x00000000c010783b */ /* 0x000e680000004200 */
[----:B------:R2:W-:Y:S02]  /*6a80*/  MUFU.EX2 R222, R0 ;  /* 0x0000000000de7308 */ /* 0x0005e40000000800 */
[----:B--2---:R-:W-:-:S06]  /*6a90*/  FFMA.FTZ R0, R35, c[0x0][0x2d0], -R3 ;  /* 0x0000b40023007a23 */ /* 0x004fcc0000010803 */
[----:B------:R2:W4:Y:S02]  /*6aa0*/  MUFU.EX2 R239, R0 ;  /* 0x0000000000ef7308 */ /* 0x0005240000000800 */
[----:B--2---:R-:W-:Y:S01]  /*6ab0*/  FFMA.FTZ R0, R33, c[0x0][0x2d0], -R2 ;  /* 0x0000b40021007a23 */ /* 0x004fe20000010802 */
[----:B----4-:R-:W-:-:S05]  /*6ac0*/  F2FP.PACK_AB R15, R239, R222 ;  /* 0x000000deef0f723e */ /* 0x010fca00000000ff */
[----:B------:R2:W-:Y:S02]  /*6ad0*/  MUFU.EX2 R216, R0 ;  /* 0x0000000000d87308 */ /* 0x0005e40000000800 */
[C---:B-1----:R-:W-:Y:S08]  /*6ae0*/  HMMA.16816.F32 R88, R12.reuse, R16, RZ ;  /* 0x000000100c58723c */ /* 0x042ff000000018ff */
[----:B------:R-:W-:Y:S01]  /*6af0*/  HMMA.16816.F32 R68, R12, R18, RZ ;  /* 0x000000120c44723c */ /* 0x000fe200000018ff */
[----:B--2---:R-:W-:-:S04]  /*6b00*/  FFMA.FTZ R0, R34, c[0x0][0x2d0], -R2 ;  /* 0x0000b40022007a23 */ /* 0x004fc80000010802 */
[----:B------:R1:W2:Y:S03]  /*6b10*/  MUFU.EX2 R215, R0 ;  /* 0x0000000000d77308 */ /* 0x0002a60000000800 */
[C---:B------:R-:W-:Y:S08]  /*6b20*/  HMMA.16816.F32 R104, R12.reuse, R20, RZ ;  /* 0x000000140c68723c */ /* 0x040ff000000018ff */
[----:B------:R-:W-:Y:S01]  /*6b30*/  HMMA.16816.F32 R84, R12, R22, RZ ;  /* 0x000000160c54723c */ /* 0x000fe200000018ff */
[----:B-1----:R-:W-:Y:S01]  /*6b40*/  FMUL.FTZ R0, R61, c[0x0][0x2d0] ;  /* 0x0000b4003d007a20 */ /* 0x002fe20000410000 */
[----:B--2---:R-:W-:-:S06]  /*6b50*/  F2FP.PACK_AB R8, R215, R216 ;  /* 0x000000d8d708723e */ /* 0x004fcc00000000ff */
[----:B------:R-:W-:Y:S01]  /*6b60*/  HMMA.16816.F32 R72, R12, R28, RZ ;  /* 0x0000001c0c48723c */ /* 0x000fe200000018ff */
[----:B------:R-:W-:-:S05]  /*6b70*/  FSEL R0, R0, RZ, P0 ;  /* 0x000000ff00007208 */ /* 0x000fca0000000000 */
[--C-:B------:R-:W-:Y:S02]  /*6b80*/  FFMA.FTZ R5, R9, c[0x0][0x2d0], -R0.reuse ;  /* 0x0000b40009057a23 */ /* 0x100fe40000010800 */
[C---:B------:R-:W-:Y:S01]  /*6b90*/  HMMA.16816.F32 R80, R12.reuse, R30, RZ ;  /* 0x0000001e0c50723c */ /* 0x040fe200000018ff */
[--C-:B------:R-:W-:Y:S01]  /*6ba0*/  FFMA.FTZ R6, R63, c[0x0][0x2d0], -R0.reuse ;  /* 0x0000b4003f067a23 */ /* 0x100fe20000010800 */
[----:B------:R1:W-:Y:S06]  /*6bb0*/  MUFU.EX2 R220, R5 ;  /* 0x0000000500dc7308 */ /* 0x0003ec0000000800 */
[C---:B------:R-:W-:Y:S02]  /*6bc0*/  HMMA.16816.F32 R76, R12.reuse, R24, RZ ;  /* 0x000000180c4c723c */ /* 0x040fe400000018ff */
[----:B------:R2:W-:Y:S06]  /*6bd0*/  MUFU.EX2 R234, R6 ;  /* 0x0000000600ea7308 */ /* 0x0005ec0000000800 */
[----:B------:R-:W-:Y:S01]  /*6be0*/  HMMA.16816.F32 R100, R12, R26, RZ ;  /* 0x0000001a0c64723c */ /* 0x000fe200000018ff */
[----:B-1----:R-:W-:Y:S01]  /*6bf0*/  FFMA.FTZ R5, R10, c[0x0][0x2d0], -R0 ;  /* 0x0000b4000a057a23 */ /* 0x002fe20000010800 */
[----:B------:R-:W-:-:S03]  /*6c00*/  F2FP.PACK_AB R10, R232, R218 ;  /* 0x000000dae80a723e */ /* 0x000fc600000000ff */
[----:B------:R1:W4:Y:S02]  /*6c10*/  MUFU.EX2 R217, R5 ;  /* 0x0000000500d97308 */ /* 0x0003240000000800 */
[----:B------:R-:W-:Y:S01]  /*6c20*/  F2FP.PACK_AB R12, R251, R246 ;  /* 0x000000f6fb0c723e */ /* 0x000fe200000000ff */
[----:B--2---:R-:W-:-:S05]  /*6c30*/  FFMA.FTZ R6, R129, c[0x0][0x2d0], -R2 ;  /* 0x0000b40081067a23 */ /* 0x004fca0000010802 */
        /* <DEDUP_REMOVED lines=14> */
[C---:B------:R-:W-:Y:S01]  /*6d20*/  HMMA.16816.F32 R64, R8.reuse, R30, RZ ;  /* 0x0000001e0840723c */ /* 0x040fe200000018ff */
[----:B------:R-:W2:Y:S07]  /*6d30*/  LDSM.16.MT88.4 R28, [R189+0x800] ;  /* 0x00080000bd1c783b */ /* 0x000eae0000004200 */
[----:B------:R-:W-:Y:S01]  /*6d40*/  HMMA.16816.F32 R56, R8, R26, RZ ;  /* 0x0000001a0838723c */ /* 0x000fe200000018ff */
[----:B-1----:R-:W-:-:S04]  /*6d50*/  FFMA.FTZ R5, R40, c[0x0][0x2d0], -R3 ;  /* 0x0000b40028057a23 */ /* 0x002fc80000010803 */
[----:B------:R1:W4:Y:S02]  /*6d60*/  MUFU.EX2 R245, R5 ;  /* 0x0000000500f57308 */ /* 0x0003240000000800 */
[----:B-1----:R-:W-:Y:S01]  /*6d70*/  FFMA.FTZ R5, R41, c[0x0][0x2d0], -R3 ;  /* 0x0000b40029057a23 */ /* 0x002fe20000010803 */
[----:B----4-:R-:W-:-:S05]  /*6d80*/  F2FP.PACK_AB R13, R245, R228 ;  /* 0x000000e4f50d723e */ /* 0x010fca00000000ff */
[----:B------:R1:W-:Y:S02]  /*6d90*/  MUFU.EX2 R244, R5 ;  /* 0x0000000500f47308 */ /* 0x0003e40000000800 */
[----:B-1----:R-:W-:Y:S02]  /*6da0*/  FFMA.FTZ R5, R42, c[0x0][0x2d0], -R3 ;  /* 0x0000b4002a057a23 */ /* 0x002fe40000010803 */
[C---:B------:R-:W-:Y:S01]  /*6db0*/  HMMA.16816.F32 R40, R8.reuse, R24, RZ ;  /* 0x000000180828723c */ /* 0x040fe200000018ff */
[----:B------:R-:W1:Y:S03]  /*6dc0*/  LDSM.16.MT88.4 R24, [R190+0x800] ;  /* 0x00080000be18783b */ /* 0x000e660000004200 */
[----:B------:R4:W5:Y:S02]  /*6dd0*/  MUFU.EX2 R247, R5 ;  /* 0x0000000500f77308 */ /* 0x0009640000000800 */
[--C-:B----4-:R-:W-:Y:S01]  /*6de0*/  FFMA.FTZ R5, R39, c[0x0][0x2d0], -R2.reuse ;  /* 0x0000b40027057a23 */ /* 0x110fe20000010802 */
[----:B-----5:R-:W-:Y:S01]  /*6df0*/  F2FP.PACK_AB R15, R247, R244 ;  /* 0x000000f4f70f723e */ /* 0x020fe200000000ff */
[----:B------:R-:W-:Y:S01]  /*6e00*/  HMMA.16816.F32 R36, R8, R16, RZ ;  /* 0x000000100824723c */ /* 0x000fe200000018ff */
[----:B------:R-:W4:Y:S03]  /*6e10*/  LDSM.16.MT88.4 R16, [R192+0x800] ;  /* 0x00080000c010783b */ /* 0x000f260000004200 */
[----:B------:R5:W-:Y:S04]  /*6e20*/  MUFU.EX2 R226, R5 ;  /* 0x0000000500e27308 */ /* 0x000be80000000800 */
[----:B--2---:R-:W-:Y:S01]  /*6e30*/  HMMA.16816.F32 R72, R12, R28, R72 ;  /* 0x0000001c0c48723c */ /* 0x004fe20000001848 */
[----:B-----5:R-:W-:-:S07]  /*6e40*/  FFMA.FTZ R5, R44, c[0x0][0x2d0], -R2 ;  /* 0x0000b4002c057a23 */ /* 0x020fce0000010802 */
[----:B------:R-:W-:Y:S01]  /*6e50*/  HMMA.16816.F32 R44, R8, R20, RZ ;  /* 0x00000014082c723c */ /* 0x000fe200000018ff */
[----:B------:R2:W5:Y:S07]  /*6e60*/  MUFU.EX2 R241, R5 ;  /* 0x0000000500f17308 */ /* 0x00056e0000000800 */
[----:B-1----:R-:W-:Y:S01]  /*6e70*/  HMMA.16816.F32 R112, R12, R24, R104 ;  /* 0x000000180c70723c */ /* 0x002fe20000001868 */
[----:B--2---:R-:W-:-:S07]  /*6e80*/  FFMA.FTZ R5, R48, c[0x0][0x2d0], -R2 ;  /* 0x0000b40030057a23 */ /* 0x004fce0000010802 */
[----:B------:R-:W-:Y:S01]  /*6e90*/  HMMA.16816.F32 R48, R8, R22, RZ ;  /* 0x000000160830723c */ /* 0x000fe200000018ff */
[----:B------:R-:W1:Y:S01]  /*6ea0*/  LDSM.16.MT88.4 R20, [R193+0x800] ;  /* 0x00080000c114783b */ /* 0x000e620000004200 */
[----:B------:R2:W-:Y:S05]  /*6eb0*/  MUFU.EX2 R240, R5 ;  /* 0x0000000500f07308 */ /* 0x0005ea0000000800 */
[----:B-----5:R-:W-:Y:S01]  /*6ec0*/  F2FP.PACK_AB R8, R241, R226 ;  /* 0x000000e2f108723e */ /* 0x020fe200000000ff */
[C---:B----4-:R-:W-:Y:S08]  /*6ed0*/  HMMA.16816.F32 R88, R12.reuse, R16, R88 ;  /* 0x000000100c58723c */ /* 0x050ff00000001858 */
[----:B------:R-:W-:Y:S01]  /*6ee0*/  HMMA.16816.F32 R68, R12, R18, R68 ;  /* 0x000000120c44723c */ /* 0x000fe20000001844 */
[----:B--2---:R-:W-:-:S04]  /*6ef0*/  FFMA.FTZ R5, R94, c[0x0][0x2d0], -R2 ;  /* 0x0000b4005e057a23 */ /* 0x004fc80000010802 */
[----:B------:R2:W4:Y:S02]  /*6f00*/  MUFU.EX2 R242, R5 ;  /* 0x0000000500f27308 */ /* 0x0005240000000800 */
[--C-:B--2---:R-:W-:Y:S01]  /*6f10*/  FFMA.FTZ R5, R60, c[0x0][0x2d0], -R0.reuse ;  /* 0x0000b4003c057a23 */ /* 0x104fe20000010800 */
[----:B----4-:R-:W-:Y:S01]  /*6f20*/  F2FP.PACK_AB R10, R242, R240 ;  /* 0x000000f0f20a723e */ /* 0x010fe200000000ff */
[C---:B-1----:R-:W-:Y:S04]  /*6f30*/  HMMA.16816.F32 R116, R12.reuse, R20, R76 ;  /* 0x000000140c74723c */ /* 0x042fe8000000184c */
[----:B------:R1:W-:Y:S04]  /*6f40*/  MUFU.EX2 R229, R5 ;  /* 0x0000000500e57308 */ /* 0x0003e80000000800 */
[C---:B------:R-:W-:Y:S08]  /*6f50*/  HMMA.16816.F32 R100, R12.reuse, R22, R100 ;  /* 0x000000160c64723c */ /* 0x040ff00000001864 */
[----:B------:R-:W-:Y:S01]  /*6f60*/  HMMA.16816.F32 R76, R12, R26, R84 ;  /* 0x0000001a0c4c723c */ /* 0x000fe20000001854 */
[----:B-1----:R-:W-:-:S04]  /*6f70*/  FFMA.FTZ R5, R62, c[0x0][0x2d0], -R0 ;  /* 0x0000b4003e057a23 */ /* 0x002fc80000010800 */
[----:B------:R1:W2:Y:S02]  /*6f80*/  MUFU.EX2 R230, R5 ;  /* 0x0000000500e67308 */ /* 0x0002a40000000800 */
[----:B-1----:R-:W-:Y:S01]  /*6f90*/  FFMA.FTZ R5, R93, c[0x0][0x2d0], -R0 ;  /* 0x0000b4005d057a23 */ /* 0x002fe20000010800 */
[----:B--2---:R-:W-:-:S05]  /*6fa0*/  F2FP.PACK_AB R9, R230, R229 ;  /* 0x000000e5e609723e */ /* 0x004fca00000000ff */
[----:B------:R1:W2:Y:S02]  /*6fb0*/  MUFU.EX2 R235, R5 ;  /* 0x0000000500eb7308 */ /* 0x0002a40000000800 */
[----:B-1----:R-:W-:Y:S01]  /*6fc0*/  FFMA.FTZ R5, R137, c[0x0][0x2d0], -R4 ;  /* 0x0000b40089057a23 */ /* 0x002fe20000010804 */
[----:B--2---:R-:W-:-:S05]  /*6fd0*/  F2FP.PACK_AB R11, R235, R234 ;  /* 0x000000eaeb0b723e */ /* 0x004fca00000000ff */
[----:B------:R1:W-:Y:S02]  /*6fe0*/  MUFU.EX2 R210, R5 ;  /* 0x0000000500d27308 */ /* 0x0003e40000000800 */
[C---:B------:R-:W-:Y:S08]  /*6ff0*/  HMMA.16816.F32 R108, R8.reuse, R16, R36 ;  /* 0x00000010086c723c */ /* 0x040ff00000001824 */
[----:B------:R-:W-:Y:S01]  /*7000*/  HMMA.16816.F32 R32, R8, R18, R32 ;  /* 0x000000120820723c */ /* 0x000fe20000001820 */
[----:B------:R-:W2:Y:S01]  /*7010*/  LDSM.16.MT88.4 R16, [R189+0x1000] ;  /* 0x00100000bd10783b */ /* 0x000ea20000004200 */
[----:B-1----:R-:W-:-:S04]  /*7020*/  FFMA.FTZ R5, R136, c[0x0][0x2d0], -R4 ;  /* 0x0000b40088057a23 */ /* 0x002fc80000010804 */
[----:B------:R1:W4:Y:S02]  /*7030*/  MUFU.EX2 R212, R5 ;  /* 0x0000000500d47308 */ /* 0x0003240000000800 */
[C---:B------:R-:W-:Y:S08]  /*7040*/  HMMA.16816.F32 R120, R8.reuse, R20, R40 ;  /* 0x000000140878723c */ /* 0x040ff00000001828 */
[----:B------:R-:W-:Y:S01]  /*7050*/  HMMA.16816.F32 R52, R8, R28, R52 ;  /* 0x0000001c0834723c */ /* 0x000fe20000001834 */
[----:B-1----:R-:W-:-:S07]  /*7060*/  FFMA.FTZ R5, R135, c[0x0][0x2d0], -R4 ;  /* 0x0000b40087057a23 */ /* 0x002fce0000010804 */
[-C--:B------:R-:W-:Y:S01]  /*7070*/  HMMA.16816.F32 R40, R12, R30.reuse, R80 ;  /* 0x0000001e0c28723c */ /* 0x080fe20000001850 */
[----:B------:R1:W-:Y:S06]  /*7080*/  MUFU.EX2 R213, R5 ;  /* 0x0000000500d57308 */ /* 0x0003ec0000000800 */
[----:B----4-:R-:W-:Y:S01]  /*7090*/  F2FP.PACK_AB R12, R212, R210 ;  /* 0x000000d2d40c723e */ /* 0x010fe200000000ff */
[C---:B------:R-:W-:Y:S08]  /*70a0*/  HMMA.16816.F32 R28, R8.reuse, R30, R64 ;  /* 0x0000001e081c723c */ /* 0x040ff00000001840 */
[----:B------:R-:W-:Y:S01]  /*70b0*/  HMMA.16816.F32 R104, R8, R24, R44 ;  /* 0x000000180868723c */ /* 0x000fe2000000182c */
[----:B-1----:R-:W-:-:S04]  /*70c0*/  FFMA.FTZ R5, R134, c[0x0][0x2d0], -R4 ;  /* 0x0000b40086057a23 */ /* 0x002fc80000010804 */
[----:B------:R1:W4:Y:S03]  /*70d0*/  MUFU.EX2 R214, R5 ;  /* 0x0000000500d67308 */ /* 0x0003260000000800 */
[C---:B------:R-:W-:Y:S01]  /*70e0*/  HMMA.16816.F32 R64, R8.reuse, R22, R56 ;  /* 0x000000160840723c */ /* 0x040fe20000001838 */
[----:B------:R-:W5:Y:S07]  /*70f0*/  LDSM.16.MT88.4 R20, [R190+0x1000] ;  /* 0x00100000be14783b */ /* 0x000f6e0000004200 */
[----:B------:R-:W-:Y:S01]  /*7100*/  HMMA.16816.F32 R36, R8, R26, R48 ;  /* 0x0000001a0824723c */ /* 0x000fe20000001830 */
[----:B------:R-:W3:Y:S01]  /*7110*/  LDSM.16.MT88.4 R24, [R193+0x1000] ;  /* 0x00100000c118783b */ /* 0x000ee20000004200 */
[----:B-1----:R-:W-:Y:S01]  /*7120*/  FFMA.FTZ R5, R133, c[0x0][0x2d0], -R3 ;  /* 0x0000b40085057a23 */ /* 0x002fe20000010803 */
[----:B----4-:R-:W-:-:S03]  /*7130*/  F2FP.PACK_AB R14, R214, R213 ;  /* 0x000000d5d60e723e */ /* 0x010fc600000000ff */
        /* <DEDUP_REMOVED lines=15> */
[C---:B-----5:R-:W-:Y:S08]  /*7230*/  HMMA.16816.F32 R44, R12.reuse, R22, R76 ;  /* 0x000000160c2c723c */ /* 0x060ff0000000184c */
[----:B---3--:R-:W-:Y:S01]  /*7240*/  HMMA.16816.F32 R56, R12, R24, R116 ;  /* 0x000000180c38723c */ /* 0x008fe20000001874 */
[----:B------:R-:W-:Y:S01]  /*7250*/  FFMA.FTZ R6, R142, c[0x0][0x2d0], -R3 ;  /* 0x0000b4008e067a23 */ /* 0x000fe20000010803 */
[----:B------:R-:W-:Y:S01]  /*7260*/  LDSM.16.MT88.4 R116, [R193+0x2000] ;  /* 0x00200000c174783b */ /* 0x000fe20000004200 */
[----:B-1----:R-:W-:Y:S01]  /*7270*/  FFMA.FTZ R5, R128, c[0x0][0x2d0], -R2 ;  /* 0x0000b40080057a23 */ /* 0x002fe20000010802 */
[----:B--2---:R-:W-:-:S04]  /*7280*/  F2FP.PACK_AB R8, R183, R182 ;  /* 0x000000b6b708723e */ /* 0x004fc800000000ff */
[----:B------:R-:W-:Y:S01]  /*7290*/  HMMA.16816.F32 R48, R12, R20, R112 ;  /* 0x000000140c30723c */ /* 0x000fe20000001870 */
        /* <DEDUP_REMOVED lines=18> */
[----:B------:R1:W3:Y:S02]  /*73c0*/  MUFU.EX2 R175, R5 ;  /* 0x0000000500af7308 */ /* 0x0002e40000000800 */
[-C--:B------:R-:W-:Y:S08]  /*73d0*/  HMMA.16816.F32 R80, R8, R26.reuse, R64 ;  /* 0x0000001a0850723c */ /* 0x080ff00000001840 */
[----:B------:R-:W-:Y:S01]  /*73e0*/  HMMA.16816.F32 R52, R12, R26, R100 ;  /* 0x0000001a0c34723c */ /* 0x000fe20000001864 */
[----:B-1----:R-:W-:-:S07]  /*73f0*/  FFMA.FTZ R5, R147, c[0x0][0x2d0], -R4 ;  /* 0x0000b40093057a23 */ /* 0x002fce0000010804 */
[----:B------:R-:W-:Y:S01]  /*7400*/  HMMA.16816.F32 R76, R8, R20, R104 ;  /* 0x00000014084c723c */ /* 0x000fe20000001868 */
[----:B------:R-:W4:Y:S01]  /*7410*/  LDL R147, [R1+0x38] ;  /* 0x0000380001937983 */ /* 0x000f220000100800 */
[----:B------:R1:W-:Y:S06]  /*7420*/  MUFU.EX2 R176, R5 ;  /* 0x0000000500b07308 */ /* 0x0003ec0000000800 */
[----:B--2---:R-:W-:Y:S01]  /*7430*/  HMMA.16816.F32 R28, R12, R18, R68 ;  /* 0x000000120c1c723c */ /* 0x004fe20000001844 */
[----:B-1----:R-:W-:-:S04]  /*7440*/  FFMA.FTZ R5, R146, c[0x0][0x2d0], -R4 ;  /* 0x0000b40092057a23 */ /* 0x002fc80000010804 */
[----:B------:R1:W-:Y:S03]  /*7450*/  MUFU.EX2 R177, R5 ;  /* 0x0000000500b17308 */ /* 0x0003e60000000800 */
[----:B------:R-:W-:Y:S01]  /*7460*/  HMMA.16816.F32 R40, R12, R16, R88 ;  /* 0x000000100c28723c */ /* 0x000fe20000001858 */
[----:B------:R-:W-:Y:S07]  /*7470*/  LDSM.16.MT88.4 R12, [R192+0x1800] ;  /* 0x00180000c00c783b */ /* 0x000fee0000004200 */
[----:B------:R-:W-:Y:S01]  /*7480*/  HMMA.16816.F32 R68, R8, R22, R36 ;  /* 0x000000160844723c */ /* 0x000fe20000001824 */
[----:B------:R-:W-:Y:S01]  /*7490*/  LDSM.16.MT88.4 R20, [R193+0x1800] ;  /* 0x00180000c114783b */ /* 0x000fe20000004200 */
[----:B-1----:R-:W-:-:S06]  /*74a0*/  FFMA.FTZ R5, R145, c[0x0][0x2d0], -R3 ;  /* 0x0000b40091057a23 */ /* 0x002fcc0000010803 */
[C---:B------:R-:W-:Y:S01]  /*74b0*/  HMMA.16816.F32 R88, R8.reuse, R24, R120 ;  /* 0x000000180858723c */ /* 0x040fe20000001878 */
[----:B------:R-:W1:Y:S01]  /*74c0*/  LDSM.16.MT88.4 R24, [R189+0x1800] ;  /* 0x00180000bd18783b */ /* 0x000e620000004200 */
[----:B------:R2:W-:Y:S06]  /*74d0*/  MUFU.EX2 R170, R5 ;  /* 0x0000000500aa7308 */ /* 0x0005ec0000000800 */
[C---:B------:R-:W-:Y:S02]  /*74e0*/  HMMA.16816.F32 R64, R8.reuse, R16, R108 ;  /* 0x000000100840723c */ /* 0x040fe4000000186c */
[----:B------:R-:W-:Y:S01]  /*74f0*/  MUFU.EX2 R173, R6 ;  /* 0x0000000600ad7308 */ /* 0x000fe20000000800 */
[----:B------:R-:W-:Y:S01]  /*7500*/  MOV R146, c[0x0][0x2c4] ;  /* 0x0000b10000927a02 */ /* 0x000fe20000000f00 */
[----:B------:R-:W-:Y:S04]  /*7510*/  LDSM.16.MT88.4 R108, [R189+0x2000] ;  /* 0x00200000bd6c783b */ /* 0x000fe80000004200 */
[----:B------:R-:W-:Y:S01]  /*7520*/  HMMA.16816.F32 R36, R8, R18, R32 ;  /* 0x000000120824723c */ /* 0x000fe20000001820 */
[----:B------:R-:W5:Y:S01]  /*7530*/  LDSM.16.MT88.4 R16, [R190+0x1800] ;  /* 0x00180000be10783b */ /* 0x000f620000004200 */
[----:B--2---:R-:W-:-:S04]  /*7540*/  FFMA.FTZ R5, R144, c[0x0][0x2d0], -R3 ;  /* 0x0000b40090057a23 */ /* 0x004fc80000010803 */
[----:B------:R2:W1:Y:S02]  /*7550*/  MUFU.EX2 R171, R5 ;  /* 0x0000000500ab7308 */ /* 0x0004640000000800 */
[----:B--2---:R-:W-:-:S06]  /*7560*/  FFMA.FTZ R5, R143, c[0x0][0x2d0], -R3 ;  /* 0x0000b4008f057a23 */ /* 0x004fcc0000010803 */
[----:B------:R2:W1:Y:S02]  /*7570*/  MUFU.EX2 R172, R5 ;  /* 0x0000000500ac7308 */ /* 0x0004640000000800 */
[----:B--2---:R-:W-:-:S06]  /*7580*/  FFMA.FTZ R5, R153, c[0x0][0x2d0], -R2 ;  /* 0x0000b40099057a23 */ /* 0x004fcc0000010802 */
[----:B------:R2:W-:Y:S02]  /*7590*/  MUFU.EX2 R93, R5 ;  /* 0x00000005005d7308 */ /* 0x0005e40000000800 */
[----:B--2---:R-:W-:-:S06]  /*75a0*/  FFMA.FTZ R5, R152, c[0x0][0x2d0], -R2 ;  /* 0x0000b40098057a23 */ /* 0x004fcc0000010802 */
[----:B------:R2:W-:Y:S02]  /*75b0*/  MUFU.EX2 R94, R5 ;  /* 0x00000005005e7308 */ /* 0x0005e40000000800 */
[----:B--2---:R-:W-:-:S06]  /*75c0*/  FFMA.FTZ R5, R151, c[0x0][0x2d0], -R2 ;  /* 0x0000b40097057a23 */ /* 0x004fcc0000010802 */
[----:B------:R2:W-:Y:S02]  /*75d0*/  MUFU.EX2 R98, R5 ;  /* 0x0000000500627308 */ /* 0x0005e40000000800 */
[----:B--2---:R-:W-:-:S06]  /*75e0*/  FFMA.FTZ R5, R150, c[0x0][0x2d0], -R2 ;  /* 0x0000b40096057a23 */ /* 0x004fcc0000010802 */
[----:B------:R2:W1:Y:S02]  /*75f0*/  MUFU.EX2 R99, R5 ;  /* 0x0000000500637308 */ /* 0x0004640000000800 */
[----:B--2---:R-:W-:-:S06]  /*7600*/  FFMA.FTZ R5, R141, c[0x0][0x2d0], -R0 ;  /* 0x0000b4008d057a23 */ /* 0x004fcc0000010800 */
[----:B------:R2:W-:Y:S02]  /*7610*/  MUFU.EX2 R60, R5 ;  /* 0x00000005003c7308 */ /* 0x0005e40000000800 */
[----:B--2---:R-:W-:-:S06]  /*7620*/  FFMA.FTZ R5, R140, c[0x0][0x2d0], -R0 ;  /* 0x0000b4008c057a23 */ /* 0x004fcc0000010800 */
[----:B------:R2:W1:Y:S02]  /*7630*/  MUFU.EX2 R62, R5 ;  /* 0x00000005003e7308 */ /* 0x0004640000000800 */
[----:B--2---:R-:W-:-:S06]  /*7640*/  FFMA.FTZ R5, R139, c[0x0][0x2d0], -R0 ;  /* 0x0000b4008b057a23 */ /* 0x004fcc0000010800 */
[----:B------:R2:W-:Y:S01]  /*7650*/  MUFU.EX2 R63, R5 ;  /* 0x00000005003f7308 */ /* 0x0005e20000000800 */
[----:B---3--:R-:W-:Y:S02]  /*7660*/  F2FP.PACK_AB R8, R175, R174 ;  /* 0x000000aeaf08723e */ /* 0x008fe400000000ff */
[----:B-1----:R-:W-:Y:S02]  /*7670*/  F2FP.PACK_AB R9, R171, R170 ;  /* 0x000000aaab09723e */ /* 0x002fe400000000ff */
[----:B------:R-:W-:Y:S01]  /*7680*/  F2FP.PACK_AB R10, R177, R176 ;  /* 0x000000b0b10a723e */ /* 0x000fe200000000ff */
[----:B--2---:R-:W-:-:S04]  /*7690*/  FFMA.FTZ R5, R138, c[0x0][0x2d0], -R0 ;  /* 0x0000b4008a057a23 */ /* 0x004fc80000010800 */
[----:B------:R1:W2:Y:S01]  /*76a0*/  MUFU.EX2 R92, R5 ;  /* 0x00000005005c7308 */ /* 0x0002a20000000800 */
[----:B------:R-:W-:Y:S02]  /*76b0*/  F2FP.PACK_AB R11, R173, R172 ;  /* 0x000000acad0b723e */ /* 0x000fe400000000ff */
[----:B------:R-:W-:-:S05]  /*76c0*/  F2FP.PACK_AB R6, R99, R98 ;  /* 0x000000626306723e */ /* 0x000fca00000000ff */
[----:B------:R-:W-:Y:S01]  /*76d0*/  HMMA.16816.F32 R84, R8, R24, R84 ;  /* 0x000000180854723c */ /* 0x000fe20000001854 */
[----:B------:R-:W-:-:S07]  /*76e0*/  FFMA.FTZ R32, R161, c[0x0][0x2d0], -R2 ;  /* 0x0000b400a1207a23 */ /* 0x000fce0000010802 */
[----:B------:R-:W-:Y:S01]  /*76f0*/  HMMA.16816.F32 R72, R8, R26, R72 ;  /* 0x0000001a0848723c */ /* 0x000fe20000001848 */
[----:B-1----:R-:W-:Y:S02]  /*7700*/  F2FP.PACK_AB R5, R62, R60 ;  /* 0x0000003c3e05723e */ /* 0x002fe400000000ff */
[----:B--2---:R-:W-:-:S05]  /*7710*/  F2FP.PACK_AB R7, R92, R63 ;  /* 0x0000003f5c07723e */ /* 0x004fca00000000ff */
[----:B------:R-:W-:Y:S01]  /*7720*/  HMMA.16816.F32 R56, R8, R20, R56 ;  /* 0x000000140838723c */ /* 0x000fe20000001838 */
[----:B------:R-:W-:-:S07]  /*7730*/  FFMA.FTZ R33, R160, c[0x0][0x2d0], -R2 ;  /* 0x0000b400a0217a23 */ /* 0x000fce0000010802 */
[----:B------:R-:W-:Y:S01]  /*7740*/  HMMA.16816.F32 R52, R8, R22, R52 ;  /* 0x000000160834723c */ /* 0x000fe20000001834 */
[----:B------:R-:W-:-:S07]  /*7750*/  FFMA.FTZ R34, R159, c[0x0][0x2d0], -R2 ;  /* 0x0000b4009f227a23 */ /* 0x000fce0000010802 */
[----:B-----5:R-:W-:Y:S01]  /*7760*/  HMMA.16816.F32 R48, R8, R16, R48 ;  /* 0x000000100830723c */ /* 0x020fe20000001830 */
[----:B------:R-:W-:-:S07]  /*7770*/  FFMA.FTZ R35, R158, c[0x0][0x2d0], -R2 ;  /* 0x0000b4009e237a23 */ /* 0x000fce0000010802 */
[C---:B------:R-:W-:Y:S08]  /*7780*/  HMMA.16816.F32 R44, R8.reuse, R18, R44 ;  /* 0x00000012082c723c */ /* 0x040ff0000000182c */
[C---:B------:R-:W-:Y:S08]  /*7790*/  HMMA.16816.F32 R40, R8.reuse, R12, R40 ;  /* 0x0000000c0828723c */ /* 0x040ff00000001828 */
[----:B------:R-:W-:Y:S07]  /*77a0*/  HMMA.16816.F32 R128, R8, R14, R28 ;  /* 0x0000000e0880723c */ /* 0x000fee000000181c */
[----:B------:R-:W-:-:S02]  /*77b0*/  FFMA.FTZ R30, R169, c[0x0][0x2d0], -R4 ;  /* 0x0000b400a91e7a23 */ /* 0x000fc40000010804 */
[--C-:B------:R-:W-:Y:S02]  /*77c0*/  FFMA.FTZ R29, R168, c[0x0][0x2d0], -R4.reuse ;  /* 0x0000b400a81d7a23 */ /* 0x100fe40000010804 */
[--C-:B------:R-:W-:Y:S02]  /*77d0*/  FFMA.FTZ R28, R167, c[0x0][0x2d0], -R4.reuse ;  /* 0x0000b400a71c7a23 */ /* 0x100fe40000010804 */
[----:B------:R-:W-:Y:S01]  /*77e0*/  FFMA.FTZ R10, R166, c[0x0][0x2d0], -R4 ;  /* 0x0000b400a60a7a23 */ /* 0x000fe20000010804 */
[----:B------:R-:W-:Y:S01]  /*77f0*/  F2FP.PACK_AB R4, R94, R93 ;  /* 0x0000005d5e04723e */ /* 0x000fe200000000ff */
[----:B------:R-:W-:Y:S01]  /*7800*/  FADD.FTZ R2, R221, R219 ;  /* 0x000000dbdd027221 */ /* 0x000fe20000010000 */
[----:B------:R-:W-:Y:S01]  /*7810*/  ISETP.NE.AND P1, PT, R146, 0x1, PT ;  /* 0x000000019200780c */ /* 0x000fe20003f25270 */
[--C-:B------:R-:W-:Y:S02]  /*7820*/  FFMA.FTZ R9, R165, c[0x0][0x2d0], -R3.reuse ;  /* 0x0000b400a5097a23 */ /* 0x100fe40000010803 */
[----:B------:R-:W-:-:S02]  /*7830*/  FFMA.FTZ R8, R164, c[0x0][0x2d0], -R3 ;  /* 0x0000b400a4087a23 */ /* 0x000fc40000010803 */
[C---:B------:R-:W-:Y:S01]  /*7840*/  HMMA.16816.F32 R104, R4.reuse, R24, R132 ;  /* 0x000000180468723c */ /* 0x040fe20000001884 */
[--C-:B------:R-:W-:Y:S02]  /*7850*/  FFMA.FTZ R11, R163, c[0x0][0x2d0], -R3.reuse ;  /* 0x0000b400a30b7a23 */ /* 0x100fe40000010803 */
[----:B------:R-:W-:Y:S01]  /*7860*/  FFMA.FTZ R31, R162, c[0x0][0x2d0], -R3 ;  /* 0x0000b400a21f7a23 */ /* 0x000fe20000010803 */
[----:B------:R-:W1:Y:S01]  /*7870*/  MUFU.EX2 R30, R30 ;  /* 0x0000001e001e7308 */ /* 0x000e620000000800 */
[----:B------:R-:W-:Y:S01]  /*7880*/  FADD.FTZ R3, R225, R223 ;  /* 0x000000dfe1037221 */ /* 0x000fe20000010000 */
[----:B------:R-:W2:Y:S02]  /*7890*/  LDSM.16.MT88.4 R132, [R190+0x2000] ;  /* 0x00200000be84783b */ /* 0x000ea40000004200 */
[----:B------:R-:W-:Y:S01]  /*78a0*/  HMMA.16816.F32 R24, R4, R26, R124 ;  /* 0x0000001a0418723c */ /* 0x000fe2000000187c */
[----:B------:R-:W-:Y:S02]  /*78b0*/  FADD.FTZ R2, R222, R2 ;  /* 0x00000002de027221 */ /* 0x000fe40000010000 */
[----:B------:R-:W-:-:S05]  /*78c0*/  FADD.FTZ R3, R227, R3 ;  /* 0x00000003e3037221 */ /* 0x000fca0000010000 */
[----:B------:R-:W-:Y:S01]  /*78d0*/  HMMA.16816.F32 R88, R4, R20, R88 ;  /* 0x000000140458723c */ /* 0x000fe20000001858 */
[----:B------:R-:W-:-:S07]  /*78e0*/  FADD.FTZ R2, R239, R2 ;  /* 0x00000002ef027221 */ /* 0x000fce0000010000 */
[C---:B------:R-:W-:Y:S08]  /*78f0*/  HMMA.16816.F32 R80, R4.reuse, R22, R80 ;  /* 0x000000160450723c */ /* 0x040ff00000001850 */
[C---:B------:R-:W-:Y:S08]  /*7900*/  HMMA.16816.F32 R76, R4.reuse, R16, R76 ;  /* 0x00000010044c723c */ /* 0x040ff0000000184c */
[C---:B------:R-:W-:Y:S08]  /*7910*/  HMMA.16816.F32 R68, R4.reuse, R18, R68 ;  /* 0x000000120444723c */ /* 0x040ff00000001844 */
[C---:B------:R-:W-:Y:S08]  /*7920*/  HMMA.16816.F32 R64, R4.reuse, R12, R64 ;  /* 0x0000000c0440723c */ /* 0x040ff00000001840 */
[----:B------:R-:W-:Y:S01]  /*7930*/  HMMA.16816.F32 R36, R4, R14, R36 ;  /* 0x0000000e0424723c */ /* 0x000fe20000001824 */
[----:B------:R-:W-:-:S06]  /*7940*/  FADD.FTZ R12, R220, R217 ;  /* 0x000000d9dc0c7221 */ /* 0x000fcc0000010000 */
[--C-:B------:R-:W-:Y:S02]  /*7950*/  FFMA.FTZ R4, R157, c[0x0][0x2d0], -R0.reuse ;  /* 0x0000b4009d047a23 */ /* 0x100fe40000010800 */
[--C-:B------:R-:W-:Y:S02]  /*7960*/  FFMA.FTZ R5, R156, c[0x0][0x2d0], -R0.reuse ;  /* 0x0000b4009c057a23 */ /* 0x100fe40000010800 */
[--C-:B------:R-:W-:Y:S02]  /*7970*/  FFMA.FTZ R6, R155, c[0x0][0x2d0], -R0.reuse ;  /* 0x0000b4009b067a23 */ /* 0x100fe40000010800 */
[----:B------:R-:W-:Y:S02]  /*7980*/  FFMA.FTZ R7, R154, c[0x0][0x2d0], -R0 ;  /* 0x0000b4009a077a23 */ /* 0x000fe40000010800 */
[----:B------:R-:W-:Y:S01]  /*7990*/  FADD.FTZ R0, R216, R215 ;  /* 0x000000d7d8007221 */ /* 0x000fe20000010000 */
[----:B------:R3:W5:Y:S03]  /*79a0*/  MUFU.EX2 R16, R4 ;  /* 0x0000000400107308 */ /* 0x0007660000000800 */
[----:B------:R-:W-:-:S02]  /*79b0*/  FADD.FTZ R0, R218, R0 ;  /* 0x00000000da007221 */ /* 0x000fc40000010000 */
[----:B------:R-:W-:Y:S02]  /*79c0*/  FADD.FTZ R3, R243, R3 ;  /* 0x00000003f3037221 */ /* 0x000fe40000010000 */
[----:B------:R-:W-:Y:S01]  /*79d0*/  FADD.FTZ R0, R232, R0 ;  /* 0x00000000e8007221 */ /* 0x000fe20000010000 */
[----:B------:R1:W-:Y:S01]  /*79e0*/  MUFU.EX2 R13, R7 ;  /* 0x00000007000d7308 */ /* 0x0003e20000000800 */
[----:B------:R-:W-:Y:S02]  /*79f0*/  FADD.FTZ R3, R246, R3 ;  /* 0x00000003f6037221 */ /* 0x000fe40000010000 */
[----:B---3--:R-:W-:-:S05]  /*7a00*/  FADD.FTZ R4, R231, R12 ;  /* 0x0000000ce7047221 */ /* 0x008fca0000010000 */
[----:B------:R3:W-:Y:S01]  /*7a10*/  MUFU.EX2 R15, R5 ;  /* 0x00000005000f7308 */ /* 0x0007e20000000800 */
[----:B-1----:R-:W-:Y:S02]  /*7a20*/  FADD.FTZ R7, R228, R2 ;  /* 0x00000002e4077221 */ /* 0x002fe40000010000 */
[----:B----4-:R-:W-:-:S05]  /*7a30*/  @P1 IMAD.HI.U32 R2, R147, c[0x0][0x2c8], RZ ;  /* 0x0000b20093021a27 */ /* 0x010fca00078e00ff */
[----:B------:R1:W-:Y:S01]  /*7a40*/  MUFU.EX2 R14, R6 ;  /* 0x00000006000e7308 */ /* 0x0003e20000000800 */
[----:B---3--:R-:W-:Y:S02]  /*7a50*/  FADD.FTZ R5, R233, R4 ;  /* 0x00000004e9057221 */ /* 0x008fe40000010000 */
[----:B------:R-:W-:Y:S02]  /*7a60*/  FADD.FTZ R4, R251, R3 ;  /* 0x00000003fb047221 */ /* 0x000fe40000010000 */
[----:B------:R-:W-:Y:S02]  /*7a70*/  FADD.FTZ R5, R229, R5 ;  /* 0x00000005e5057221 */ /* 0x000fe40000010000 */
[----:B-1----:R-:W-:Y:S01]  /*7a80*/  FADD.FTZ R6, R226, R0 ;  /* 0x00000000e2067221 */ /* 0x002fe20000010000 */
[----:B------:R-:W-:Y:S02]  /*7a90*/  MOV R0, R147 ;  /* 0x0000009300007202 */ /* 0x000fe40000000f00 */
[----:B------:R-:W-:Y:S01]  /*7aa0*/  @P1 SHF.R.U32.HI R0, RZ, c[0x0][0x2cc], R2 ;  /* 0x0000b300ff001a19 */ /* 0x000fe20000011602 */
[----:B------:R-:W-:-:S02]  /*7ab0*/  FADD.FTZ R3, R245, R7 ;  /* 0x00000007f5037221 */ /* 0x000fc40000010000 */
[----:B------:R-:W-:Y:S01]  /*7ac0*/  FADD.FTZ R7, R252, R4 ;  /* 0x00000004fc077221 */ /* 0x000fe20000010000 */
[----:B------:R-:W-:Y:S01]  /*7ad0*/  IADD3 R2, R249, R0, RZ ;  /* 0x00000000f9027210 */ /* 0x000fe20007ffe0ff */
        /* <DEDUP_REMOVED lines=16> */
[----:B------:R-:W-:Y:S01]  /*7be0*/  FADD.FTZ R0, R60, R0 ;  /* 0x000000003c007221 */ /* 0x000fe20000010000 */
[----:B------:R-:W1:Y:S01]  /*7bf0*/  MUFU.EX2 R29, R29 ;  /* 0x0000001d001d7308 */ /* 0x000e620000000800 */
[----:B------:R-:W-:-:S02]  /*7c00*/  FADD.FTZ R3, R175, R3 ;  /* 0x00000003af037221 */ /* 0x000fc40000010000 */
[----:B------:R-:W-:Y:S02]  /*7c10*/  FADD.FTZ R5, R247, R5 ;  /* 0x00000005f7057221 */ /* 0x000fe40000010000 */
[----:B------:R-:W-:Y:S02]  /*7c20*/  FADD.FTZ R0, R62, R0 ;  /* 0x000000003e007221 */ /* 0x000fe40000010000 */
[----:B------:R-:W-:Y:S01]  /*7c30*/  FADD.FTZ R6, R242, R6 ;  /* 0x00000006f2067221 */ /* 0x000fe20000010000 */
[----:B------:R-:W-:Y:S01]  /*7c40*/  MUFU.EX2 R238, R10 ;  /* 0x0000000a00ee7308 */ /* 0x000fe20000000800 */
[----:B------:R-:W-:Y:S02]  /*7c50*/  FADD.FTZ R3, R176, R3 ;  /* 0x00000003b0037221 */ /* 0x000fe40000010000 */
[----:B------:R-:W-:Y:S02]  /*7c60*/  FADD.FTZ R5, R186, R5 ;  /* 0x00000005ba057221 */ /* 0x000fe40000010000 */
[----:B------:R-:W-:-:S03]  /*7c70*/  FADD.FTZ R0, R63, R0 ;  /* 0x000000003f007221 */ /* 0x000fc60000010000 */
[----:B------:R-:W-:Y:S01]  /*7c80*/  MUFU.EX2 R19, R9 ;  /* 0x0000000900137308 */ /* 0x000fe20000000800 */
[----:B------:R-:W-:-:S07]  /*7c90*/  FADD.FTZ R6, R182, R6 ;  /* 0x00000006b6067221 */ /* 0x000fce0000010000 */
[----:B------:R-:W-:Y:S01]  /*7ca0*/  MUFU.EX2 R18, R8 ;  /* 0x0000000800127308 */ /* 0x000fe20000000800 */
[----:B------:R-:W-:-:S07]  /*7cb0*/  FADD.FTZ R3, R177, R3 ;  /* 0x00000003b1037221 */ /* 0x000fce0000010000 */
[----:B------:R3:W-:Y:S01]  /*7cc0*/  MUFU.EX2 R17, R11 ;  /* 0x0000000b00117308 */ /* 0x0007e20000000800 */
[----:B------:R-:W-:Y:S02]  /*7cd0*/  FADD.FTZ R5, R187, R5 ;  /* 0x00000005bb057221 */ /* 0x000fe40000010000 */
[----:B------:R-:W-:-:S05]  /*7ce0*/  FADD.FTZ R0, R92, R0 ;  /* 0x000000005c007221 */ /* 0x000fca0000010000 */
[----:B------:R-:W4:Y:S01]  /*7cf0*/  MUFU.EX2 R28, R28 ;  /* 0x0000001c001c7308 */ /* 0x000f220000000800 */
[----:B------:R-:W-:Y:S01]  /*7d00*/  FADD.FTZ R6, R183, R6 ;  /* 0x00000006b7067221 */ /* 0x000fe20000010000 */
[----:B---3--:R-:W3:Y:S01]  /*7d10*/  LDSM.16.MT88.4 R8, [R192+0x2000] ;  /* 0x00200000c008783b */ /* 0x008ee20000004200 */
[----:B------:R-:W-:Y:S02]  /*7d20*/  FADD.FTZ R4, R30, R3 ;  /* 0x000000031e047221 */ /* 0x000fe40000010000 */
[----:B------:R-:W-:Y:S02]  /*7d30*/  FADD.FTZ R5, R208, R5 ;  /* 0x00000005d0057221 */ /* 0x000fe40000010000 */
[----:B-----5:R-:W-:Y:S02]  /*7d40*/  FADD.FTZ R3, R16, R0 ;  /* 0x0000000010037221 */ /* 0x020fe40000010000 */
[----:B------:R-:W-:Y:S02]  /*7d50*/  FADD.FTZ R6, R184, R6 ;  /* 0x00000006b8067221 */ /* 0x000fe40000010000 */
[----:B-1----:R-:W-:-:S02]  /*7d60*/  FADD.FTZ R0, R29, R4 ;  /* 0x000000041d007221 */ /* 0x002fc40000010000 */
[----:B------:R-:W-:Y:S02]  /*7d70*/  FADD.FTZ R5, R209, R5 ;  /* 0x00000005d1057221 */ /* 0x000fe40000010000 */
[----:B------:R-:W-:Y:S01]  /*7d80*/  FADD.FTZ R4, R15, R3 ;  /* 0x000000030f047221 */ /* 0x000fe20000010000 */
[----:B------:R-:W1:Y:S01]  /*7d90*/  MUFU.EX2 R31, R31 ;  /* 0x0000001f001f7308 */ /* 0x000e620000000800 */
[----:B------:R-:W-:Y:S02]  /*7da0*/  FADD.FTZ R6, R185, R6 ;  /* 0x00000006b9067221 */ /* 0x000fe40000010000 */
[----:B----4-:R-:W-:Y:S02]  /*7db0*/  FADD.FTZ R0, R28, R0 ;  /* 0x000000001c007221 */ /* 0x010fe40000010000 */
[----:B------:R-:W-:Y:S02]  /*7dc0*/  FADD.FTZ R5, R170, R5 ;  /* 0x00000005aa057221 */ /* 0x000fe40000010000 */
[----:B------:R-:W-:Y:S01]  /*7dd0*/  FADD.FTZ R4, R14, R4 ;  /* 0x000000040e047221 */ /* 0x000fe20000010000 */
[----:B------:R-:W-:Y:S01]  /*7de0*/  MUFU.EX2 R32, R32 ;  /* 0x0000002000207308 */ /* 0x000fe20000000800 */
[----:B------:R-:W-:Y:S01]  /*7df0*/  FADD.FTZ R6, R93, R6 ;  /* 0x000000065d067221 */ /* 0x000fe20000010000 */
[C---:B------:R-:W-:Y:S01]  /*7e00*/  F2FP.PACK_AB R150, R238.reuse, R28 ;  /* 0x0000001cee96723e */ /* 0x040fe200000000ff */
[----:B------:R-:W-:-:S02]  /*7e10*/  FADD.FTZ R238, R238, R0 ;  /* 0x00000000eeee7221 */ /* 0x000fc40000010000 */
[----:B------:R-:W-:-:S03]  /*7e20*/  FADD.FTZ R5, R171, R5 ;  /* 0x00000005ab057221 */ /* 0x000fc60000010000 */
[----:B------:R-:W4:Y:S01]  /*7e30*/  MUFU.EX2 R33, R33 ;  /* 0x0000002100217308 */ /* 0x000f220000000800 */
[----:B------:R-:W-:Y:S02]  /*7e40*/  FADD.FTZ R0, R13, R4 ;  /* 0x000000040d007221 */ /* 0x000fe40000010000 */
[----:B------:R-:W-:-:S05]  /*7e50*/  FADD.FTZ R6, R94, R6 ;  /* 0x000000065e067221 */ /* 0x000fca0000010000 */
[----:B------:R-:W-:Y:S01]  /*7e60*/  MUFU.EX2 R34, R34 ;  /* 0x0000002200227308 */ /* 0x000fe20000000800 */
[----:B------:R-:W-:-:S07]  /*7e70*/  FADD.FTZ R5, R172, R5 ;  /* 0x00000005ac057221 */ /* 0x000fce0000010000 */
[----:B------:R-:W5:Y:S01]  /*7e80*/  MUFU.EX2 R35, R35 ;  /* 0x0000002300237308 */ /* 0x000f620000000800 */
[----:B------:R-:W-:Y:S01]  /*7e90*/  FADD.FTZ R6, R98, R6 ;  /* 0x0000000662067221 */ /* 0x000fe20000010000 */
[----:B------:R2:W-:Y:S01]  /*7ea0*/  STL [R1], R0 ;  /* 0x0000000001007387 */ /* 0x0005e20000100800 */
[----:B------:R-:W-:Y:S01]  /*7eb0*/  MOV R12, c[0x0][0x32c] ;  /* 0x0000cb00000c7a02 */ /* 0x000fe20000000f00 */
[----:B------:R-:W-:Y:S01]  /*7ec0*/  FADD.FTZ R5, R173, R5 ;  /* 0x00000005ad057221 */ /* 0x000fe20000010000 */
[----:B------:R-:W-:Y:S01]  /*7ed0*/  F2FP.PACK_AB R148, R29, R30 ;  /* 0x0000001e1d94723e */ /* 0x000fe200000000ff */
[----:B------:R-:W-:Y:S01]  /*7ee0*/  FADD.FTZ R6, R99, R6 ;  /* 0x0000000663067221 */ /* 0x000fe20000010000 */
[----:B------:R-:W-:Y:S02]  /*7ef0*/  F2FP.PACK_AB R149, R18, R19 ;  /* 0x000000131295723e */ /* 0x000fe400000000ff */
[----:B-1----:R-:W-:Y:S02]  /*7f00*/  F2FP.PACK_AB R151, R31, R17 ;  /* 0x000000111f97723e */ /* 0x002fe400000000ff */
[----:B------:R-:W-:Y:S01]  /*7f10*/  ISETP.GE.AND P0, PT, R12, 0x1, PT ;  /* 0x000000010c00780c */ /* 0x000fe20003f06270 */
[----:B------:R-:W-:Y:S01]  /*7f20*/  FADD.FTZ R5, R19, R5 ;  /* 0x0000000513057221 */ /* 0x000fe20000010000 */
[----:B----4-:R-:W-:Y:S01]  /*7f30*/  F2FP.PACK_AB R152, R33, R32 ;  /* 0x000000202198723e */ /* 0x010fe200000000ff */
[----:B------:R-:W-:Y:S01]  /*7f40*/  FADD.FTZ R6, R32, R6 ;  /* 0x0000000620067221 */ /* 0x000fe20000010000 */
[----:B------:R-:W-:-:S02]  /*7f50*/  F2FP.PACK_AB R153, R15, R16 ;  /* 0x000000100f99723e */ /* 0x000fc400000000ff */
[----:B-----5:R-:W-:Y:S02]  /*7f60*/  F2FP.PACK_AB R154, R35, R34 ;  /* 0x00000022239a723e */ /* 0x020fe400000000ff */
[----:B------:R-:W-:Y:S01]  /*7f70*/  F2FP.PACK_AB R155, R13, R14 ;  /* 0x0000000e0d9b723e */ /* 0x000fe200000000ff */
[----:B------:R-:W-:Y:S01]  /*7f80*/  FADD.FTZ R5, R18, R5 ;  /* 0x0000000512057221 */ /* 0x000fe20000010000 */
[----:B------:R-:W-:Y:S01]  /*7f90*/  HMMA.16816.F32 R100, R148, R108, R84 ;  /* 0x0000006c9464723c */ /* 0x000fe20000001854 */
[----:B------:R-:W-:Y:S02]  /*7fa0*/  FADD.FTZ R6, R33, R6 ;  /* 0x0000000621067221 */ /* 0x000fe40000010000 */
[----:B------:R-:W-:Y:S02]  /*7fb0*/  FADD.FTZ R3, R17, R5 ;  /* 0x0000000511037221 */ /* 0x000fe40000010000 */
[----:B------:R-:W-:-:S03]  /*7fc0*/  FADD.FTZ R5, R34, R6 ;  /* 0x0000000622057221 */ /* 0x000fc60000010000 */
[----:B------:R-:W-:Y:S01]  /*7fd0*/  HMMA.16816.F32 R112, R148, R110, R72 ;  /* 0x0000006e9470723c */ /* 0x000fe20000001848 */
[----:B------:R-:W-:-:S07]  /*7fe0*/  FADD.FTZ R240, R31, R3 ;  /* 0x000000031ff07221 */ /* 0x000fce0000010000 */
[----:B------:R-:W-:Y:S01]  /*7ff0*/  HMMA.16816.F32 R84, R148, R116, R56 ;  /* 0x000000749454723c */ /* 0x000fe20000001838 */
[----:B------:R-:W-:-:S07]  /*8000*/  FADD.FTZ R251, R35, R5 ;  /* 0x0000000523fb7221 */ /* 0x000fce0000010000 */
[----:B------:R-:W-:Y:S01]  /*8010*/  HMMA.16816.F32 R120, R148, R118, R52 ;  /* 0x000000769478723c */ /* 0x000fe20000001834 */
[----:B------:R-:W-:-:S07]  /*8020*/  IADD3 R206, R206, -0x2, RZ ;  /* 0xfffffffecece7810 */ /* 0x000fce0007ffe0ff */
[----:B--2---:R-:W-:Y:S01]  /*8030*/  HMMA.16816.F32 R124, R148, R132, R48 ;  /* 0x00000084947c723c */ /* 0x004fe20000001830 */
[----:B------:R-:W-:-:S07]  /*8040*/  IADD3 R3, R2, c[0x0][0x328], RZ ;  /* 0x0000ca0002037a10 */ /* 0x000fce0007ffe0ff */
[C---:B------:R-:W-:Y:S08]  /*8050*/  HMMA.16816.F32 R136, R148.reuse, R134, R44 ;  /* 0x000000869488723c */ /* 0x040ff0000000182c */
[C---:B---3--:R-:W-:Y:S08]  /*8060*/  HMMA.16816.F32 R140, R148.reuse, R8, R40 ;  /* 0x00000008948c723c */ /* 0x048ff00000001828 */
        /* <DEDUP_REMOVED lines=9> */
[----:B------:R-:W-:Y:S07]  /*8100*/  @!P0 BRA `(.L_x_654) ;  /* 0x0000013000008947 */ /* 0x000fee0003800000 */
[C---:B------:R-:W-:Y:S01]  /*8110*/  ISETP.GT.AND P0, PT, R2.reuse, RZ, PT ;  /* 0x000000ff0200720c */ /* 0x040fe20003f04270 */
[----:B------:R-:W-:Y:S01]  /*8120*/  BSSY B0, `(.L_x_655) ;  /* 0x000000e000007945 */ /* 0x000fe20003800000 */
[----:B------:R-:W-:-:S11]  /*8130*/  IADD3 R0, R2, -0x1, RZ ;  /* 0xffffffff02007810 */ /* 0x000fd60007ffe0ff */
[----:B------:R-:W-:Y:S05]  /*8140*/  @P0 BRA `(.L_x_656) ;  /* 0x0000007000000947 */ /* 0x000fea0003800000 */
[----:B------:R-:W-:-:S05]  /*8150*/  IMAD.MOV.U32 R0, RZ, RZ, 0x1 ;  /* 0x00000001ff007424 */ /* 0x000fca00078e00ff */
[----:B------:R-:W-:Y:S01]  /*8160*/  ISETP.NE.AND P0, PT, R0, c[0x0][0x32c], PT ;  /* 0x0000cb0000007a0c */ /* 0x000fe20003f05270 */
[----:B------:R-:W-:-:S12]  /*8170*/  IMAD.MOV R0, RZ, RZ, -R2 ;  /* 0x000000ffff007224 */ /* 0x000fd800078e0a02 */
[----:B------:R-:W-:-:S05]  /*8180*/  @P0 IMAD.HI.U32 R2, R0, c[0x0][0x330], RZ ;  /* 0x0000cc0000020a27 */ /* 0x000fca00078e00ff */
[----:B------:R-:W-:-:S04]  /*8190*/  @P0 SHF.R.U32.HI R0, RZ, c[0x0][0x334], R2 ;  /* 0x0000cd00ff000a19 */ /* 0x000fc80000011602 */
[----:B------:R-:W-:Y:S01]  /*81a0*/  LOP3.LUT R0, RZ, R0, RZ, 0x33, !PT ;  /* 0x00000000ff007212 */ /* 0x000fe200078e33ff */
[----:B------:R-:W-:Y:S05]  /*81b0*/  BRA `(.L_x_657) ;  /* 0x0000004000007947 */ /* 0x000fea0003800000 */
.L_x_656:
[----:B------:R-:W-:-:S04]  /*81c0*/  MOV R2, 0x1 ;  /* 0x0000000100027802 */ /* 0x000fc80000000f00 */
[----:B------:R-:W-:-:S13]  /*81d0*/  ISETP.NE.AND P0, PT, R2, c[0x0][0x32c], PT ;  /* 0x0000cb0002007a0c */ /* 0x000fda0003f05270 */
[----:B------:R-:W-:-:S05]  /*81e0*/  @P0 IMAD.HI.U32 R2, R0, c[0x0][0x330], RZ ;  /* 0x0000cc0000020a27 */ /* 0x000fca00078e00ff */
[----:B------:R-:W-:Y:S02]  /*81f0*/  @P0 SHF.R.U32.HI R0, RZ, c[0x0][0x334], R2 ;  /* 0x0000cd00ff000a19 */ /* 0x000fe40000011602 */
.L_x_657:
[----:B------:R-:W-:Y:S05]  /*8200*/  BSYNC B0 ;  /* 0x0000000000007941 */ /* 0x000fea0003800000 */
.L_x_655:
[----:B------:R-:W-:-:S05]  /*8210*/  MOV R2, c[0x0][0x32c] ;  /* 0x0000cb0000027a02 */ /* 0x000fca0000000f00 */
[----:B------:R-:W-:-:S05]  /*8220*/  IMAD R0, R0, R2, c[0x0][0x32c] ;  /* 0x0000cb0000007624 */ /* 0x000fca00078e0202 */
[----:B------:R-:W-:-:S04]  /*8230*/  IMNMX R3, R3, R0, PT ;  /* 0x0000000003037217 */ /* 0x000fc80003800200 */
.L_x_654:
[----:B------:R-:W2:Y:S01]  /*8240*/  LDL R2, [R1+0x4] ;  /* 0x0000040001027983 */ /* 0x000ea20000100800 */
[----:B------:R-:W-:-:S05]  /*8250*/  IMAD.HI R3, R3, 0x66666667, RZ ;  /* 0x6666666703037827 */ /* 0x000fca00078e02ff */
[----:B------:R-:W-:-:S04]  /*8260*/  SHF.R.U32.HI R0, RZ, 0x1f, R3 ;  /* 0x0000001fff007819 */ /* 0x000fc80000011603 */
[----:B------:R-:W-:-:S04]  /*8270*/  LEA.HI.SX32 R3, R3, R0, 0x1b ;  /* 0x0000000003037211 */ /* 0x000fc800078fdaff */
[----:B--2---:R-:W-:-:S04]  /*8280*/  IMNMX R2, R2, R3, !PT ;  /* 0x0000000302027217 */ /* 0x004fc80007800200 */
[----:B------:R-:W-:Y:S01]  /*8290*/  ISETP.GE.AND P0, PT, R206, R2, PT ;  /* 0x00000002ce00720c */ /* 0x000fe20003f06270 */
[----:B------:R1:W-:-:S12]  /*82a0*/  STL [R1+0xc], R2 ;  /* 0x00000c0201007387 */ /* 0x0003d80000100800 */
[----:B------:R-:W-:Y:S05]  /*82b0*/  @!P0 BRA `(.L_x_658) ;  /* 0x000050e000008947 */ /* 0x000fea0003800000 */
[----:B------:R-:W-:Y:S01]  /*82c0*/  IMAD.MOV.U32 R94, RZ, RZ, R96 ;  /* 0x000000ffff5e7224 */ /* 0x000fe200078e0060 */
[----:B------:R-:W-:Y:S01]  /*82d0*/  MOV R99, R61 ;  /* 0x0000003d00637202 */ /* 0x000fe20000000f00 */
[----:B------:R-:W-:Y:S01]  /*82e0*/  IMAD.MOV.U32 R93, RZ, RZ, R97 ;  /* 0x000000ffff5d7224 */ /* 0x000fe200078e0061 */
[----:B------:R-:W-:Y:S02]  /*82f0*/  MOV R98, R95 ;  /* 0x0000005f00627202 */ /* 0x000fe40000000f00 */
.L_x_689:
[----:B------:R-:W2:Y:S01]  /*8300*/  LDL R0, [R1+0x4] ;  /* 0x0000040001007983 */ /* 0x000ea20000100800 */
[----:B------:R-:W-:Y:S04]  /*8310*/  DEPBAR.LE SB0, 0x0 ;  /* 0x000080000000791a */ /* 0x000fe80000000000 */
[----:B------:R-:W-:Y:S01]  /*8320*/  WARPSYNC 0xffffffff ;  /* 0xffffffff00007948 */ /* 0x000fe20003800000 */
[----:B------:R-:W-:Y:S06]  /*8330*/  BAR.SYNC.DEFER_BLOCKING 0x0 ;  /* 0x0000000000007b1d */ /* 0x000fec0000010000 */
[----:B------:R3:W4:Y:S01]  /*8340*/  LDSM.16.M88.4 R80, [R195] ;  /* 0x00000000c350783b */ /* 0x0007220000000200 */
[----:B------:R-:W-:Y:S03]  /*8350*/  BSSY B0, `(.L_x_659) ;  /* 0x0000043000007945 */ /* 0x000fe60003800000 */
        /* <DEDUP_REMOVED lines=13> */
[----:B--2---:R-:W-:Y:S11]  /*8430*/  ISETP.GT.AND P0, PT, R0, R206, PT ;  /* 0x000000ce0000720c */ /* 0x004ff60003f04270 */
[----:B------:R-:W-:Y:S02]  /*8440*/  @!UPT UIADD3 URZ, URZ, URZ, URZ ;  /* 0x0000003f3f3ff290 */ /* 0x000fe4000fffe03f */
[----:B------:R-:W-:-:S05]  /*8450*/  @P0 BRA `(.L_x_660) ;  /* 0x0000032000000947 */ /* 0x000fca0003800000 */
[----:B-1-34-:R-:W-:Y:S01]  /*8460*/  IMAD.WIDE.U32 R2, R224, c[0x0][0x208], RZ ;  /* 0x00008200e0027a25 */ /* 0x01afe200078e00ff */
[----:B------:R-:W-:Y:S01]  /*8470*/  SHF.R.S32.HI R0, RZ, 0x1f, R224 ;  /* 0x0000001fff007819 */ /* 0x000fe200000114e0 */
[----:B------:R-:W2:Y:S02]  /*8480*/  LDL.64 R4, [R1+0x28] ;  /* 0x0000280001047983 */ /* 0x000ea40000100a00 */
[----:B------:R-:W-:Y:S02]  /*8490*/  IMAD.SHL.U32 R15, R205, 0x2, RZ ;  /* 0x00000002cd0f7824 */ /* 0x000fe400078e00ff */
[----:B------:R-:W-:Y:S02]  /*84a0*/  IMAD R0, R0, c[0x0][0x208], RZ ;  /* 0x0000820000007a24 */ /* 0x000fe400078e02ff */
[----:B------:R-:W3:Y:S02]  /*84b0*/  LDL R6, [R1+0x34] ;  /* 0x0000340001067983 */ /* 0x000ee40000100800 */
[----:B------:R-:W-:Y:S04]  /*84c0*/  IMAD R0, R224, c[0x0][0x20c], R0 ;  /* 0x00008300e0007a24 */ /* 0x000fe800078e0200 */
[----:B------:R-:W-:Y:S01]  /*84d0*/  IMAD.IADD R3, R3, 0x1, R0 ;  /* 0x0000000103037824 */ /* 0x000fe200078e0200 */
[----:B------:R-:W-:Y:S03]  /*84e0*/  SHF.R.S32.HI R0, RZ, 0x1f, R211 ;  /* 0x0000001fff007819 */ /* 0x000fe600000114d3 */
[C---:B------:R-:W-:Y:S04]  /*84f0*/  IMAD.WIDE.U32 R2, R211.reuse, c[0x0][0x218], R2 ;  /* 0x00008600d3027a25 */ /* 0x040fe800078e0002 */
[----:B------:R-:W-:Y:S01]  /*8500*/  IMAD R0, R0, c[0x0][0x218], RZ ;  /* 0x0000860000007a24 */ /* 0x000fe200078e02ff */
[----:B--2---:R-:W-:Y:S03]  /*8510*/  IADD3 R2, P1, R4, R2, RZ ;  /* 0x0000000204027210 */ /* 0x004fe60007f3e0ff */
[----:B------:R-:W-:Y:S01]  /*8520*/  IMAD R4, R211, c[0x0][0x21c], R0 ;  /* 0x00008700d3047a24 */ /* 0x000fe200078e0200 */
[----:B------:R-:W-:Y:S02]  /*8530*/  SHF.R.S32.HI R5, RZ, 0x1f, R205 ;  /* 0x0000001fff057819 */ /* 0x000fe400000114cd */
[----:B------:R-:W-:Y:S02]  /*8540*/  LEA R0, P0, R2, c[0x0][0x1f8], 0x1 ;  /* 0x00007e0002007a11 */ /* 0x000fe400078008ff */
[----:B---3--:R-:W-:Y:S02]  /*8550*/  IADD3.X R3, R6, R3, R4, P1, !PT ;  /* 0x0000000306037210 */ /* 0x008fe40000ffe404 */
[----:B------:R-:W-:Y:S02]  /*8560*/  SHF.L.U64.HI R5, R205, 0x1, R5 ;  /* 0x00000001cd057819 */ /* 0x000fe40000010205 */
[----:B------:R-:W-:Y:S01]  /*8570*/  LEA.HI.X R4, R2, c[0x0][0x1fc], R3, 0x1, P0 ;  /* 0x00007f0002047a11 */ /* 0x000fe200000f0c03 */
[----:B------:R-:W-:-:S05]  /*8580*/  BRA.DIV ~URZ, `(.L_x_661) ;  /* 0x000133927f007947 */ /* 0x000fca000b800000 */
[----:B------:R1:W2:Y:S02]  /*8590*/  SHFL.IDX PT, R7, R4, RZ, 0x181f ;  /* 0x00181fff04077589 */ /* 0x0002a400000e0000 */
.L_x_829:
[----:B------:R-:W-:-:S05]  /*85a0*/  BRA.DIV ~URZ, `(.L_x_662) ;  /* 0x000133e27f007947 */ /* 0x000fca000b800000 */
[----:B------:R-:W3:Y:S01]  /*85b0*/  SHFL.IDX PT, R2, R0, RZ, 0x181f ;  /* 0x00181fff00027589 */ /* 0x000ee200000e0000 */
[----:B------:R-:W-:Y:S03]  /*85c0*/  ISETP.GE.AND P3, PT, R205, c[0x0][0x1d4], PT ;  /* 0x00007500cd007a0c */ /* 0x000fe60003f66270 */
[----:B------:R-:W4:Y:S04]  /*85d0*/  SHFL.IDX PT, R3, R0, 0x1, 0x181f ;  /* 0x00381f0000037f89 */ /* 0x000f2800000e0000 */
[----:B------:R-:W5:Y:S04]  /*85e0*/  SHFL.IDX PT, R6, R0, 0x2, 0x181f ;  /* 0x00581f0000067f89 */ /* 0x000f6800000e0000 */
[----:B------:R-:W1:Y:S04]  /*85f0*/  SHFL.IDX PT, R9, R4, 0x1, 0x181f ;  /* 0x00381f0004097f89 */ /* 0x000e6800000e0000 */
[----:B------:R-:W2:Y:S04]  /*8600*/  SHFL.IDX PT, R12, R0, 0x3, 0x181f ;  /* 0x00781f00000c7f89 */ /* 0x000ea800000e0000 */
[----:B------:R-:W2:Y:S04]  /*8610*/  SHFL.IDX PT, R14, R4, 0x2, 0x181f ;  /* 0x00581f00040e7f89 */ /* 0x000ea800000e0000 */
[----:B------:R-:W2:Y:S04]  /*8620*/  SHFL.IDX PT, R13, R4, 0x3, 0x181f ;  /* 0x00781f00040d7f89 */ /* 0x000ea800000e0000 */
[----:B------:R-:W2:Y:S04]  /*8630*/  SHFL.IDX PT, R0, R0, 0x4, 0x181f ;  /* 0x00981f0000007f89 */ /* 0x000ea800000e0000 */
[----:B-1----:R-:W1:Y:S01]  /*8640*/  SHFL.IDX PT, R4, R4, 0x4, 0x181f ;  /* 0x00981f0004047f89 */ /* 0x002e6200000e0000 */
[-C--:B---3--:R-:W-:Y:S02]  /*8650*/  IADD3 R10, P0, R2, R15.reuse, RZ ;  /* 0x0000000f020a7210 */ /* 0x088fe40007f1e0ff */
[-C--:B----4-:R-:W-:Y:S02]  /*8660*/  IADD3 R8, P2, R3, R15.reuse, RZ ;  /* 0x0000000f03087210 */ /* 0x090fe40007f5e0ff */
[-C--:B-----5:R-:W-:Y:S01]  /*8670*/  IADD3 R6, P1, R6, R15.reuse, RZ ;  /* 0x0000000f06067210 */ /* 0x0a0fe20007f3e0ff */
[--C-:B--2---:R-:W-:Y:S02]  /*8680*/  IMAD.X R11, R7, 0x1, R5.reuse, P0 ;  /* 0x00000001070b7824 */ /* 0x104fe400000e0605 */
[--C-:B------:R-:W-:Y:S01]  /*8690*/  IMAD.X R9, R9, 0x1, R5.reuse, P2 ;  /* 0x0000000109097824 */ /* 0x100fe200010e0605 */
[----:B------:R-:W-:Y:S02]  /*86a0*/  IADD3 R2, P0, R12, R15, RZ ;  /* 0x0000000f0c027210 */ /* 0x000fe40007f1e0ff */
[----:B------:R2:W-:Y:S01]  /*86b0*/  LDGSTS.E.BYPASS.LTC128B.128 [R207+0x100], [R10.64], !P3 ;  /* 0x001000000acf7fae */ /* 0x0005e2000d901d46 */
[--C-:B------:R-:W-:Y:S03]  /*86c0*/  IMAD.X R7, R14, 0x1, R5.reuse, P1 ;  /* 0x000000010e077824 */ /* 0x100fe600008e0605 */
[----:B------:R2:W-:Y:S01]  /*86d0*/  LDGSTS.E.BYPASS.LTC128B.128 [R207+0x900], [R8.64], !P3 ;  /* 0x0090000008cf7fae */ /* 0x0005e2000d901d46 */
[----:B------:R-:W-:Y:S03]  /*86e0*/  IMAD.X R3, R13, 0x1, R5, P0 ;  /* 0x000000010d037824 */ /* 0x000fe600000e0605 */
[----:B------:R2:W-:Y:S04]  /*86f0*/  LDGSTS.E.BYPASS.LTC128B.128 [R207+0x1100], [R6.64], !P3 ;  /* 0x0110000006cf7fae */ /* 0x0005e8000d901d46 */
[----:B------:R2:W-:Y:S02]  /*8700*/  LDGSTS.E.BYPASS.LTC128B.128 [R207+0x1900], [R2.64], !P3 ;  /* 0x0190000002cf7fae */ /* 0x0005e4000d901d46 */
.L_x_830:
[----:B------:R-:W-:Y:S02]  /*8710*/  ISETP.GE.AND P1, PT, R205, c[0x0][0x1d4], PT ;  /* 0x00007500cd007a0c */ /* 0x000fe40003f26270 */
[----:B--2---:R-:W-:Y:S05]  /*8720*/  IADD3 R2, P0, R0, R15, RZ ;  /* 0x0000000f00027210 */ /* 0x004fea0007f1e0ff */
[----:B-1----:R-:W-:Y:S06]  /*8730*/  IMAD.X R3, R4, 0x1, R5, P0 ;  /* 0x0000000104037824 */ /* 0x002fec00000e0605 */
[----:B------:R-:W-:Y:S01]  /*8740*/  @!PT LDS RZ, [RZ] ;  /* 0x00000000fffff984 */ /* 0x000fe20000000800 */
[----:B------:R-:W-:Y:S01]  /*8750*/  @!PT LDS RZ, [RZ] ;  /* 0x00000000fffff984 */ /* 0x000fe20000000800 */
[----:B------:R-:W-:Y:S01]  /*8760*/  @!PT LDS RZ, [RZ] ;  /* 0x00000000fffff984 */ /* 0x000fe20000000800 */
[----:B------:R1:W-:Y:S02]  /*8770*/  LDGSTS.E.BYPASS.LTC128B.128 [R207+0x2100], [R2.64], !P1 ;  /* 0x0210000002cf7fae */ /* 0x0003e4000c901d46 */
.L_x_660:
[----:B-1-34-:R-:W-:Y:S05]  /*8780*/  BSYNC B0 ;  /* 0x0000000000007941 */ /* 0x01afea0003800000 */
.L_x_659:
[----:B------:R-:W0:Y:S01]  /*8790*/  LDGDEPBAR ;  /* 0x00000000000079af */ /* 0x000e220000000000 */
[----:B------:R-:W-:Y:S01]  /*87a0*/  WARPSYNC 0xffffffff ;  /* 0xffffffff00007948 */ /* 0x000fe20003800000 */
[-C--:B------:R-:W-:Y:S01]  /*87b0*/  HMMA.16816.F32 R4, R80, R16.reuse, RZ ;  /* 0x000000105004723c */ /* 0x080fe200000018ff */
[----:B------:R-:W-:Y:S05]  /*87c0*/  BSSY B0, `(.L_x_663) ;  /* 0x00000aa000007945 */ /* 0x000fea0003800000 */
[----:B------:R-:W2:Y:S02]  /*87d0*/  LDL R0, [R1+0x4] ;  /* 0x0000040001007983 */ /* 0x000ea40000100800 */
        /* <DEDUP_REMOVED lines=43> */
[----:B------:R-:W5:Y:S07]  /*8a90*/  LDSM.16.M88.4 R168, [R194+0x1000] ;  /* 0x00100000c2a8783b */ /* 0x000f6e0000000200 */
[----:B------:R-:W-:Y:S01]  /*8aa0*/  HMMA.16816.F32 R80, R160, R186, R80 ;  /* 0x000000baa050723c */ /* 0x000fe20000001850 */
[----:B------:R-:W5:Y:S07]  /*8ab0*/  LDSM.16.M88.4 R160, [R194+0x1800] ;  /* 0x00180000c2a0783b */ /* 0x000f6e0000000200 */
[-C--:B-1----:R-:W-:Y:S05]  /*8ac0*/  HMMA.16816.F32 R4, R156, R164.reuse, R4 ;  /* 0x000000a49c04723c */ /* 0x082fea0000001804 */
[----:B--2---:R-:W-:Y:S03]  /*8ad0*/  ISETP.GT.AND P0, PT, R206, R0, PT ;  /* 0x00000000ce00720c */ /* 0x004fe60003f04270 */
[C---:B---3--:R-:W-:Y:S08]  /*8ae0*/  HMMA.16816.F32 R8, R172.reuse, R164, R8 ;  /* 0x000000a4ac08723c */ /* 0x048ff00000001808 */
        /* <DEDUP_REMOVED lines=8> */
[-C--:B-----5:R-:W-:Y:S08]  /*8b70*/  HMMA.16816.F32 R36, R156, R168.reuse, R36 ;  /* 0x000000a89c24723c */ /* 0x0a0ff00000001824 */
        /* <DEDUP_REMOVED lines=8> */
[----:B------:R-:W-:Y:S07]  /*8c00*/  LDSM.16.M88.4 R160, [R191+0x1000] ;  /* 0x00100000bfa0783b */ /* 0x000fee0000000200 */
        /* <DEDUP_REMOVED lines=31> */
[----:B------:R-:W-:Y:S01]  /*8e00*/  IMAD.MOV.U32 R3, RZ, RZ, c[0x0][0x2b8] ;  /* 0x0000ae00ff037624 */ /* 0x000fe200078e00ff */
[----:B------:R-:W2:Y:S01]  /*8e10*/  LDL R2, [R1+0x10] ;  /* 0x0000100001027983 */ /* 0x000ea20000100800 */
[----:B------:R-:W-:Y:S01]  /*8e20*/  IMAD.MOV.U32 R211, RZ, RZ, RZ ;  /* 0x000000ffffd37224 */ /* 0x000fe200078e00ff */
[----:B------:R-:W-:Y:S01]  /*8e30*/  SHF.R.S32.HI R95, RZ, 0x1f, R205 ;  /* 0x0000001fff5f7819 */ /* 0x000fe200000114cd */
[----:B------:R-:W-:Y:S01]  /*8e40*/  IMAD.SHL.U32 R163, R205, 0x2, RZ ;  /* 0x00000002cda37824 */ /* 0x000fe200078e00ff */
[----:B------:R-:W-:Y:S01]  /*8e50*/  ISETP.NE.AND P2, PT, R3, 0x1, PT ;  /* 0x000000010300780c */ /* 0x000fe20003f45270 */
[----:B------:R-:W3:Y:S01]  /*8e60*/  LDL R0, [R1+0x8] ;  /* 0x0000080001007983 */ /* 0x000ee20000100800 */
[----:B------:R-:W-:Y:S03]  /*8e70*/  SHF.L.U64.HI R95, R205, 0x1, R95 ;  /* 0x00000001cd5f7819 */ /* 0x000fe6000001025f */
[----:B------:R-:W4:Y:S04]  /*8e80*/  LDL.64 R96, [R1+0x20] ;  /* 0x0000200001607983 */ /* 0x000f280000100a00 */
[----:B------:R-:W5:Y:S04]  /*8e90*/  LDL R92, [R1+0x30] ;  /* 0x00003000015c7983 */ /* 0x000f680000100800 */
[----:B------:R-:W4:Y:S04]  /*8ea0*/  LDL.64 R208, [R1+0x18] ;  /* 0x0000180001d07983 */ /* 0x000f280000100a00 */
[----:B------:R-:W5:Y:S01]  /*8eb0*/  LDL R156, [R1+0x14] ;  /* 0x00001400019c7983 */ /* 0x000f620000100800 */
[----:B--2---:R-:W-:Y:S05]  /*8ec0*/  IMAD R2, R206, 0x50, R2 ;  /* 0x00000050ce027824 */ /* 0x004fea00078e0202 */
[----:B---3--:R-:W-:Y:S02]  /*8ed0*/  IADD3 R2, R2, -0x50, R0 ;  /* 0xffffffb002027810 */ /* 0x008fe40007ffe000 */
[----:B------:R-:W-:Y:S03]  /*8ee0*/  ISETP.GT.AND P1, PT, R0, 0x4f, PT ;  /* 0x0000004f0000780c */ /* 0x000fe60003f24270 */
[----:B------:R-:W-:Y:S04]  /*8ef0*/  @P2 IMAD.HI.U32 R3, R2, c[0x0][0x2bc], RZ ;  /* 0x0000af0002032a27 */ /* 0x000fe800078e00ff */
[----:B------:R-:W-:Y:S01]  /*8f00*/  IMAD.MOV.U32 R0, RZ, RZ, R2 ;  /* 0x000000ffff007224 */ /* 0x000fe200078e0002 */
[----:B------:R-:W-:Y:S05]  /*8f10*/  @P2 SHF.R.U32.HI R0, RZ, c[0x0][0x2c0], R3 ;  /* 0x0000b000ff002a19 */ /* 0x000fea0000011603 */
[C---:B----4-:R-:W-:Y:S04]  /*8f20*/  @!P1 IADD3 R3, P0, R0.reuse, R96, RZ ;  /* 0x0000006000039210 */ /* 0x050fe80007f1e0ff */
[----:B-----5:R-:W-:Y:S01]  /*8f30*/  @!P1 LEA.HI.X.SX32 R92, R0, R92, 0x1, P0 ;  /* 0x0000005c005c9211 */ /* 0x020fe200000f0eff */
[----:B------:R-:W-:Y:S01]  /*8f40*/  IMAD.MOV R0, RZ, RZ, -R0 ;  /* 0x000000ffff007224 */ /* 0x000fe200078e0a00 */
[C---:B------:R-:W-:Y:S03]  /*8f50*/  @!P1 LEA R96, P0, R3.reuse, c[0x0][0x2a0], 0x2 ;  /* 0x0000a80003609a11 */ /* 0x040fe600078010ff */
[----:B------:R-:W-:Y:S01]  /*8f60*/  IMAD R224, R0, c[0x0][0x2b8], R2 ;  /* 0x0000ae0000e07a24 */ /* 0x000fe200078e0202 */
[----:B------:R-:W-:Y:S03]  /*8f70*/  @!P1 LEA.HI.X R97, R3, c[0x0][0x2a4], R92, 0x2, P0 ;  /* 0x0000a90003619a11 */ /* 0x000fe600000f145c */
[----:B------:R-:W-:Y:S01]  /*8f80*/  IMAD.WIDE.U32 R2, R224, c[0x0][0x1e0], RZ ;  /* 0x00007800e0027a25 */ /* 0x000fe200078e00ff */
[----:B------:R-:W-:Y:S01]  /*8f90*/  SHF.R.S32.HI R0, RZ, 0x1f, R224 ;  /* 0x0000001fff007819 */ /* 0x000fe200000114e0 */
[----:B------:R-:W2:Y:S04]  /*8fa0*/  @!P1 LDG.E R211, [R96.64] ;  /* 0x0000000660d39981 */ /* 0x000ea8000c1e1900 */
[----:B------:R-:W-:Y:S04]  /*8fb0*/  IMAD R0, R0, c[0x0][0x1e0], RZ ;  /* 0x0000780000007a24 */ /* 0x000fe800078e02ff */
[----:B------:R-:W-:Y:S04]  /*8fc0*/  IMAD R0, R224, c[0x0][0x1e4], R0 ;  /* 0x00007900e0007a24 */ /* 0x000fe800078e0200 */
[----:B------:R-:W-:Y:S01]  /*8fd0*/  IMAD.IADD R3, R3, 0x1, R0 ;  /* 0x0000000103037824 */ /* 0x000fe200078e0200 */
[----:B--2---:R-:W-:Y:S03]  /*8fe0*/  SHF.R.S32.HI R0, RZ, 0x1f, R211 ;  /* 0x0000001fff007819 */ /* 0x004fe600000114d3 */
        /* <DEDUP_REMOVED lines=9> */
.L_x_831:
        /* <DEDUP_REMOVED lines=23> */
.L_x_832:
[----:B------:R-:W-:Y:S02]  /*91f0*/  ISETP.GE.AND P1, PT, R205, c[0x0][0x1d4], PT ;  /* 0x00007500cd007a0c */ /* 0x000fe40003f26270 */
[----:B--2---:R-:W-:Y:S05]  /*9200*/  IADD3 R2, P0, R0, R163, RZ ;  /* 0x000000a300027210 */ /* 0x004fea0007f1e0ff */
[----:B-1----:R-:W-:Y:S06]  /*9210*/  IMAD.X R3, R92, 0x1, R95, P0 ;  /* 0x000000015c037824 */ /* 0x002fec00000e065f */
[----:B------:R-:W-:Y:S01]  /*9220*/  @!PT LDS RZ, [RZ] ;  /* 0x00000000fffff984 */ /* 0x000fe20000000800 */
[----:B------:R-:W-:Y:S01]  /*9230*/  @!PT LDS RZ, [RZ] ;  /* 0x00000000fffff984 */ /* 0x000fe20000000800 */
[----:B------:R-:W-:Y:S01]  /*9240*/  @!PT LDS RZ, [RZ] ;  /* 0x00000000fffff984 */ /* 0x000fe20000000800 */
[----:B------:R1:W-:Y:S02]  /*9250*/  LDGSTS.E.BYPASS.LTC128B.128 [R207+0x4900], [R2.64], !P1 ;  /* 0x0490000002cf7fae */ /* 0x0003e4000c901d46 */
.L_x_664:
[----:B------:R-:W-:Y:S05]  /*9260*/  BSYNC B0 ;  /* 0x0000000000007941 */ /* 0x000fea0003800000 */
.L_x_663:
[----:B------:R-:W-:Y:S01]  /*9270*/  LOP3.LUT R159, RZ, c[0x0][0x324], RZ, 0x33, !PT ;  /* 0x0000c900ff9f7a12 */ /* 0x000fe200078e33ff */
[----:B-1----:R-:W2:Y:S01]  /*9280*/  LDL R2, [R1+0x38] ;  /* 0x0000380001027983 */ /* 0x002ea20000100800 */
[----:B------:R-:W-:Y:S02]  /*9290*/  IMAD.MOV.U32 R3, RZ, RZ, c[0x0][0x2c4] ;  /* 0x0000b100ff037624 */ /* 0x000fe400078e00ff */
[----:B------:R-:W-:Y:S01]  /*92a0*/  IMAD R92, R206, -0x50, RZ ;  /* 0xffffffb0ce5c7824 */ /* 0x000fe200078e02ff */
[----:B------:R-:W2:Y:S02]  /*92b0*/  LDL R0, [R1+0x3c] ;  /* 0x00003c0001007983 */ /* 0x000ea40000100800 */
[----:B------:R-:W-:Y:S02]  /*92c0*/  ISETP.NE.AND P0, PT, R3, 0x1, PT ;  /* 0x000000010300780c */ /* 0x000fe40003f05270 */
[----:B------:R-:W0:Y:S01]  /*92d0*/  LDGDEPBAR ;  /* 0x00000000000079af */ /* 0x000e220000000000 */
[----:B--2---:R-:W-:Y:S01]  /*92e0*/  IMAD.IADD R157, R0, 0x1, R2 ;  /* 0x00000001009d7824 */ /* 0x004fe200078e0202 */
[----:B------:R-:W-:Y:S09]  /*92f0*/  IADD3 R0, -R248, 0x1, R92 ;  /* 0x00000001f8007810 */ /* 0x000ff20007ffe15c */
[----:B------:R-:W-:Y:S01]  /*9300*/  @P0 IMAD.HI.U32 R2, R157, c[0x0][0x2c8], RZ ;  /* 0x0000b2009d020a27 */ /* 0x000fe200078e00ff */
[----:B------:R-:W-:Y:S04]  /*9310*/  IADD3 R0, -R236, R0, R237 ;  /* 0x00000000ec007210 */ /* 0x000fe80007ffe1ed */
[----:B------:R-:W-:Y:S02]  /*9320*/  @P0 SHF.R.U32.HI R157, RZ, c[0x0][0x2cc], R2 ;  /* 0x0000b300ff9d0a19 */ /* 0x000fe40000011602 */
[----:B------:R-:W-:Y:S01]  /*9330*/  IADD3 R158, R0, c[0x0][0x328], RZ ;  /* 0x0000ca00009e7a10 */ /* 0x000fe20007ffe0ff */
[----:B------:R-:W-:-:S05]  /*9340*/  BRA.DIV ~URZ, `(.L_x_667) ;  /* 0x000130927f007947 */ /* 0x000fca000b800000 */
[----:B------:R1:W2:Y:S02]  /*9350*/  SHFL.IDX PT, R2, R157, RZ, 0x1c1f ;  /* 0x001c1fff9d027589 */ /* 0x0002a400000e0000 */
.L_x_833:
[-C--:B--2---:R-:W-:Y:S01]  /*9360*/  IADD3 R97, R158, R2.reuse, RZ ;  /* 0x000000029e617210 */ /* 0x084fe20007ffe0ff */
[----:B------:R-:W-:Y:S02]  /*9370*/  IMAD.MOV.U32 R3, RZ, RZ, c[0x0][0x32c] ;  /* 0x0000cb00ff037624 */ /* 0x000fe400078e00ff */
[----:B------:R-:W-:Y:S03]  /*9380*/  IMAD.IADD R159, R159, 0x1, R0 ;  /* 0x000000019f9f7824 */ /* 0x000fe600078e0200 */
[----:B------:R-:W-:Y:S02]  /*9390*/  ISETP.GE.AND P0, PT, R3, 0x1, PT ;  /* 0x000000010300780c */ /* 0x000fe40003f06270 */
[----:B------:R-:W-:Y:S11]  /*93a0*/  IADD3 R0, R159, R2, RZ ;  /* 0x000000029f007210 */ /* 0x000ff60007ffe0ff */
[----:B------:R-:W-:-:S05]  /*93b0*/  @!P0 BRA `(.L_x_668) ;  /* 0x0000018000008947 */ /* 0x000fca0003800000 */
[----:B------:R-:W-:Y:S01]  /*93c0*/  IADD3 R2, -R236, R237, R2 ;  /* 0x000000edec027210 */ /* 0x000fe20007ffe102 */
[----:B------:R-:W-:Y:S03]  /*93d0*/  BSSY B0, `(.L_x_669) ;  /* 0x0000011000007945 */ /* 0x000fe60003800000 */
        /* <DEDUP_REMOVED lines=11> */
.L_x_670:
[----:B------:R-:W-:Y:S04]  /*9490*/  MOV R3, c[0x0][0x32c] ;  /* 0x0000cb0000037a02 */ /* 0x000fe80000000f00 */
[----:B------:R-:W-:Y:S11]  /*94a0*/  ISETP.NE.AND P0, PT, R3, 0x1, PT ;  /* 0x000000010300780c */ /* 0x000ff60003f05270 */
[----:B------:R-:W-:Y:S02]  /*94b0*/  @!UPT UIADD3 URZ, URZ, URZ, URZ ;  /* 0x0000003f3f3ff290 */ /* 0x000fe4000fffe03f */
[----:B------:R-:W-:Y:S05]  /*94c0*/  @P0 IMAD.HI.U32 R3, R2, c[0x0][0x330], RZ ;  /* 0x0000cc0002030a27 */ /* 0x000fea00078e00ff */
[----:B------:R-:W-:Y:S02]  /*94d0*/  @P0 SHF.R.U32.HI R2, RZ, c[0x0][0x334], R3 ;  /* 0x0000cd00ff020a19 */ /* 0x000fe40000011603 */
.L_x_671:
[----:B------:R-:W-:Y:S05]  /*94e0*/  BSYNC B0 ;  /* 0x0000000000007941 */ /* 0x000fea0003800000 */
.L_x_669:
[----:B------:R-:W-:Y:S04]  /*94f0*/  IMAD.IADD R3, R92, 0x1, -R248 ;  /* 0x000000015c037824 */ /* 0x000fe800078e0af8 */
[----:B------:R-:W-:Y:S05]  /*9500*/  IMAD R2, R2, c[0x0][0x32c], R3 ;  /* 0x0000cb0002027a24 */ /* 0x000fea00078e0203 */
[----:B------:R-:W-:Y:S02]  /*9510*/  IADD3 R3, R2, c[0x0][0x32c], RZ ;  /* 0x0000cb0002037a10 */ /* 0x000fe40007ffe0ff */
[----:B------:R-:W-:Y:S02]  /*9520*/  IMNMX R0, R0, R2, !PT ;  /* 0x0000000200007217 */ /* 0x000fe40007800200 */
[----:B------:R-:W-:Y:S02]  /*9530*/  IMNMX R97, R97, R3, PT ;  /* 0x0000000361617217 */ /* 0x000fe40003800200 */
.L_x_668:
[----:B------:R-:W-:-:S05]  /*9540*/  BRA.DIV ~URZ, `(.L_x_672) ;  /* 0x00012f027f007947 */ /* 0x000fca000b800000 */
[----:B------:R2:W3:Y:S02]  /*9550*/  SHFL.IDX PT, R2, R157, 0x1, 0x1c1f ;  /* 0x003c1f009d027f89 */ /* 0x0004e400000e0000 */
.L_x_834:
[----:B---3--:R-:W-:Y:S01]  /*9560*/  IADD3 R96, R158, R2, RZ ;  /* 0x000000029e607210 */ /* 0x008fe20007ffe0ff */
[----:B------:R-:W-:Y:S02]  /*9570*/  IMAD.MOV.U32 R3, RZ, RZ, c[0x0][0x32c] ;  /* 0x0000cb00ff037624 */ /* 0x000fe400078e00ff */
[----:B------:R-:W-:Y:S03]  /*9580*/  IMAD.IADD R95, R159, 0x1, R2 ;  /* 0x000000019f5f7824 */ /* 0x000fe600078e0202 */
[----:B------:R-:W-:Y:S11]  /*9590*/  ISETP.GE.AND P0, PT, R3, 0x1, PT ;  /* 0x000000010300780c */ /* 0x000ff60003f06270 */
[----:B------:R-:W-:Y:S02]  /*95a0*/  @!UPT UIADD3 URZ, URZ, URZ, URZ ;  /* 0x0000003f3f3ff290 */ /* 0x000fe4000fffe03f */
        /* <DEDUP_REMOVED lines=14> */
.L_x_675:
[----:B------:R-:W-:Y:S04]  /*9690*/  MOV R3, c[0x0][0x32c] ;  /* 0x0000cb0000037a02 */ /* 0x000fe80000000f00 */
[----:B------:R-:W-:Y:S11]  /*96a0*/  ISETP.NE.AND P0, PT, R3, 0x1, PT ;  /* 0x000000010300780c */ /* 0x000ff60003f05270 */
[----:B------:R-:W-:Y:S02]  /*96b0*/  @!UPT UIADD3 URZ, URZ, URZ, URZ ;  /* 0x0000003f3f3ff290 */ /* 0x000fe4000fffe03f */
[----:B------:R-:W-:Y:S05]  /*96c0*/  @P0 IMAD.HI.U32 R3, R2, c[0x0][0x330], RZ ;  /* 0x0000cc0002030a27 */ /* 0x000fea00078e00ff */
[----:B------:R-:W-:Y:S02]  /*96d0*/  @P0 SHF.R.U32.HI R2, RZ, c[0x0][0x334], R3 ;  /* 0x0000cd00ff020a19 */ /* 0x000fe40000011603 */
.L_x_676:
[----:B------:R-:W-:Y:S05]  /*96e0*/  BSYNC B0 ;  /* 0x0000000000007941 */ /* 0x000fea0003800000 */
.L_x_674:
[----:B------:R-:W-:Y:S04]  /*96f0*/  IMAD.IADD R3, R92, 0x1, -R248 ;  /* 0x000000015c037824 */ /* 0x000fe800078e0af8 */
[----:B------:R-:W-:Y:S05]  /*9700*/  IMAD R2, R2, c[0x0][0x32c], R3 ;  /* 0x0000cb0002027a24 */ /* 0x000fea00078e0203 */
[----:B------:R-:W-:Y:S02]  /*9710*/  IADD3 R3, R2, c[0x0][0x32c], RZ ;  /* 0x0000cb0002037a10 */ /* 0x000fe40007ffe0ff */
[----:B------:R-:W-:Y:S02]  /*9720*/  IMNMX R95, R95, R2, !PT ;  /* 0x000000025f5f7217 */ /* 0x000fe40007800200 */
[----:B------:R-:W-:Y:S02]  /*9730*/  IMNMX R96, R96, R3, PT ;  /* 0x0000000360607217 */ /* 0x000fe40003800200 */
.L_x_673:
[----:B------:R-:W-:-:S05]  /*9740*/  BRA.DIV ~URZ, `(.L_x_677) ;  /* 0x00012d727f007947 */ /* 0x000fca000b800000 */
[----:B------:R3:W4:Y:S02]  /*9750*/  SHFL.IDX PT, R156, R157, 0x2, 0x1c1f ;  /* 0x005c1f009d9c7f89 */ /* 0x00072400000e0000 */
.L_x_835:
[----:B----4-:R-:W-:Y:S01]  /*9760*/  IADD3 R3, R158, R156, RZ ;  /* 0x0000009c9e037210 */ /* 0x010fe20007ffe0ff */
[----:B------:R-:W-:Y:S05]  /*9770*/  IMAD.MOV.U32 R2, RZ, RZ, c[0x0][0x32c] ;  /* 0x0000cb00ff027624 */ /* 0x000fea00078e00ff */
[----:B------:R-:W-:Y:S01]  /*9780*/  ISETP.GE.AND P0, PT, R2, 0x1, PT ;  /* 0x000000010200780c */ /* 0x000fe20003f06270 */
[----:B------:R-:W-:Y:S11]  /*9790*/  IMAD.IADD R2, R159, 0x1, R156 ;  /* 0x000000019f027824 */ /* 0x000ff600078e029c */
[----:B------:R-:W-:Y:S01]  /*97a0*/  @!UPT UIADD3 URZ, URZ, URZ, URZ ;  /* 0x0000003f3f3ff290 */ /* 0x000fe2000fffe03f */
        /* <DEDUP_REMOVED lines=14> */
.L_x_680:
[----:B------:R-:W-:Y:S04]  /*9890*/  MOV R160, c[0x0][0x32c] ;  /* 0x0000cb0000a07a02 */ /* 0x000fe80000000f00 */
[----:B------:R-:W-:Y:S11]  /*98a0*/  ISETP.NE.AND P0, PT, R160, 0x1, PT ;  /* 0x00000001a000780c */ /* 0x000ff60003f05270 */
[----:B------:R-:W-:Y:S02]  /*98b0*/  @!UPT UIADD3 URZ, URZ, URZ, URZ ;  /* 0x0000003f3f3ff290 */ /* 0x000fe4000fffe03f */
[----:B------:R-:W-:Y:S05]  /*98c0*/  @P0 IMAD.HI.U32 R160, R156, c[0x0][0x330], RZ ;  /* 0x0000cc009ca00a27 */ /* 0x000fea00078e00ff */
[----:B------:R-:W-:Y:S02]  /*98d0*/  @P0 SHF.R.U32.HI R156, RZ, c[0x0][0x334], R160 ;  /* 0x0000cd00ff9c0a19 */ /* 0x000fe400000116a0 */
.L_x_681:
[----:B------:R-:W-:Y:S05]  /*98e0*/  BSYNC B0 ;  /* 0x0000000000007941 */ /* 0x000fea0003800000 */
.L_x_679:
[----:B------:R-:W-:Y:S04]  /*98f0*/  IMAD.IADD R160, R92, 0x1, -R248 ;  /* 0x000000015ca07824 */ /* 0x000fe800078e0af8 */
[----:B------:R-:W-:Y:S05]  /*9900*/  IMAD R156, R156, c[0x0][0x32c], R160 ;  /* 0x0000cb009c9c7a24 */ /* 0x000fea00078e02a0 */
[----:B------:R-:W-:Y:S02]  /*9910*/  IADD3 R160, R156, c[0x0][0x32c], RZ ;  /* 0x0000cb009ca07a10 */ /* 0x000fe40007ffe0ff */
[----:B------:R-:W-:Y:S02]  /*9920*/  IMNMX R2, R2, R156, !PT ;  /* 0x0000009c02027217 */ /* 0x000fe40007800200 */
[----:B------:R-:W-:Y:S02]  /*9930*/  IMNMX R3, R3, R160, PT ;  /* 0x000000a003037217 */ /* 0x000fe40003800200 */
.L_x_678:
[C---:B------:R-:W-:Y:S02]  /*9940*/  ISETP.GE.AND P2, PT, R92.reuse, 0x9, PT ;  /* 0x000000095c00780c */ /* 0x040fe40003f46270 */
[----:B------:R-:W-:Y:S02]  /*9950*/  ISETP.GE.AND P1, PT, R92, 0xa, PT ;  /* 0x0000000a5c00780c */ /* 0x000fe40003f26270 */
[----:B------:R-:W-:Y:S02]  /*9960*/  ISETP.GT.AND P0, PT, R0, 0x8, !P2 ;  /* 0x000000080000780c */ /* 0x000fe40005704270 */
[----:B------:R-:W-:Y:S02]  /*9970*/  LOP3.LUT R204, R204, 0xffffbfff, RZ, 0xc0, !PT ;  /* 0xffffbfffcccc7812 */ /* 0x000fe400078ec0ff */
[C---:B------:R-:W-:Y:S02]  /*9980*/  ISETP.LT.OR P0, PT, R97.reuse, 0x9, P0 ;  /* 0x000000096100780c */ /* 0x040fe40000701670 */
[----:B------:R-:W-:Y:S02]  /*9990*/  ISETP.GE.AND P6, PT, R92, 0x3a, PT ;  /* 0x0000003a5c00780c */ /* 0x000fe40003fc6270 */
[----:B------:R-:W-:Y:S02]  /*99a0*/  FSEL R161, R16, -INF , !P0 ;  /* 0xff80000010a17808 */ /* 0x000fe40004000000 */
[----:B------:R-:W-:Y:S02]  /*99b0*/  ISETP.GT.AND P0, PT, R0, 0x9, !P1 ;  /* 0x000000090000780c */ /* 0x000fe40004f04270 */
[----:B------:R-:W-:Y:S02]  /*99c0*/  @P2 LOP3.LUT R204, R204, 0x4000, RZ, 0xfc, !PT ;  /* 0x00004000cccc2812 */ /* 0x000fe400078efcff */
[----:B------:R-:W-:Y:S02]  /*99d0*/  ISETP.LT.OR P0, PT, R97, 0xa, P0 ;  /* 0x0000000a6100780c */ /* 0x000fe40000701670 */
[----:B------:R-:W-:Y:S02]  /*99e0*/  LOP3.LUT R204, R204, 0xffffdfff, RZ, 0xc0, !PT ;  /* 0xffffdfffcccc7812 */ /* 0x000fe400078ec0ff */
[----:B------:R-:W-:Y:S02]  /*99f0*/  FSEL R160, R17, -INF , !P0 ;  /* 0xff80000011a07808 */ /* 0x000fe40004000000 */
[C---:B------:R-:W-:Y:S02]  /*9a00*/  ISETP.GT.AND P0, PT, R95.reuse, 0x8, !P2 ;  /* 0x000000085f00780c */ /* 0x040fe40005704270 */
[----:B------:R-:W-:Y:S02]  /*9a10*/  ISETP.GE.AND P2, PT, R92, 0x11, PT ;  /* 0x000000115c00780c */ /* 0x000fe40003f46270 */
[----:B------:R-:W-:Y:S02]  /*9a20*/  ISETP.LT.OR P0, PT, R96, 0x9, P0 ;  /* 0x000000096000780c */ /* 0x000fe40000701670 */
[----:B------:R-:W-:Y:S02]  /*9a30*/  @P1 LOP3.LUT R204, R204, 0x2000, RZ, 0xfc, !PT ;  /* 0x00002000cccc1812 */ /* 0x000fe400078efcff */
[----:B------:R-:W-:Y:S02]  /*9a40*/  FSEL R156, R18, -INF , !P0 ;  /* 0xff800000129c7808 */ /* 0x000fe40004000000 */
[----:B------:R-:W-:Y:S02]  /*9a50*/  ISETP.GT.AND P0, PT, R95, 0x9, !P1 ;  /* 0x000000095f00780c */ /* 0x000fe40004f04270 */
[----:B------:R-:W-:Y:S02]  /*9a60*/  ISETP.GE.AND P1, PT, R92, 0x12, PT ;  /* 0x000000125c00780c */ /* 0x000fe40003f26270 */
[----:B------:R-:W-:Y:S02]  /*9a70*/  ISETP.LT.OR P0, PT, R96, 0xa, P0 ;  /* 0x0000000a6000780c */ /* 0x000fe40000701670 */
[----:B------:R-:W-:Y:S02]  /*9a80*/  LOP3.LUT R204, R204, 0xffffefff, RZ, 0xc0, !PT ;  /* 0xffffefffcccc7812 */ /* 0x000fe400078ec0ff */
[----:B------:R-:W-:Y:S02]  /*9a90*/  FSEL R162, R19, -INF , !P0 ;  /* 0xff80000013a27808 */ /* 0x000fe40004000000 */
[----:B------:R-:W-:Y:S02]  /*9aa0*/  ISETP.GT.AND P0, PT, R0, 0x10, !P2 ;  /* 0x000000100000780c */ /* 0x000fe40005704270 */
[----:B------:R-:W-:Y:S02]  /*9ab0*/  @P2 LOP3.LUT R204, R204, 0x1000, RZ, 0xfc, !PT ;  /* 0x00001000cccc2812 */ /* 0x000fe400078efcff */
[C---:B------:R-:W-:Y:S02]  /*9ac0*/  ISETP.LT.OR P0, PT, R97.reuse, 0x11, P0 ;  /* 0x000000116100780c */ /* 0x040fe40000701670 */
[----:B------:R-:W-:Y:S02]  /*9ad0*/  LOP3.LUT R204, R204, 0xfffff7ff, RZ, 0xc0, !PT ;  /* 0xfffff7ffcccc7812 */ /* 0x000fe400078ec0ff */
        /* <DEDUP_REMOVED lines=9> */
[----:B------:R-:W-:Y:S02]  /*9b70*/  ISETP.GE.AND P5, PT, R92, 0x41, PT ;  /* 0x000000415c00780c */ /* 0x000fe40003fa6270 */
[----:B------:R-:W-:Y:S02]  /*9b80*/  FSEL R177, R22, -INF , !P0 ;  /* 0xff80000016b17808 */ /* 0x000fe40004000000 */
[----:B------:R-:W-:Y:S02]  /*9b90*/  ISETP.GT.AND P0, PT, R95, 0x11, !P1 ;  /* 0x000000115f00780c */ /* 0x000fe40004f04270 */
[----:B------:R-:W-:Y:S02]  /*9ba0*/  ISETP.GE.AND P1, PT, R92, 0x1a, PT ;  /* 0x0000001a5c00780c */ /* 0x000fe40003f26270 */
[----:B------:R-:W-:Y:S02]  /*9bb0*/  ISETP.LT.OR P0, PT, R96, 0x12, P0 ;  /* 0x000000126000780c */ /* 0x000fe40000701670 */
[----:B------:R-:W-:Y:S02]  /*9bc0*/  @P2 LOP3.LUT R204, R204, 0x400, RZ, 0xfc, !PT ;  /* 0x00000400cccc2812 */ /* 0x000fe400078efcff */
[----:B------:R-:W-:Y:S02]  /*9bd0*/  FSEL R176, R23, -INF , !P0 ;  /* 0xff80000017b07808 */ /* 0x000fe40004000000 */
[----:B------:R-:W-:Y:S02]  /*9be0*/  ISETP.GT.AND P0, PT, R0, 0x18, !P2 ;  /* 0x000000180000780c */ /* 0x000fe40005704270 */
[----:B------:R-:W-:Y:S02]  /*9bf0*/  LOP3.LUT R204, R204, 0xfffffdff, RZ, 0xc0, !PT ;  /* 0xfffffdffcccc7812 */ /* 0x000fe400078ec0ff */
[C---:B------:R-:W-:Y:S02]  /*9c00*/  ISETP.LT.OR P0, PT, R97.reuse, 0x19, P0 ;  /* 0x000000196100780c */ /* 0x040fe40000701670 */
[----:B------:R-:W-:Y:S02]  /*9c10*/  @P1 LOP3.LUT R204, R204, 0x200, RZ, 0xfc, !PT ;  /* 0x00000200cccc1812 */ /* 0x000fe400078efcff */
[----:B------:R-:W-:Y:S02]  /*9c20*/  FSEL R167, R32, -INF , !P0 ;  /* 0xff80000020a77808 */ /* 0x000fe40004000000 */
[----:B------:R-:W-:Y:S02]  /*9c30*/  ISETP.GT.AND P0, PT, R0, 0x19, !P1 ;  /* 0x000000190000780c */ /* 0x000fe40004f04270 */
[----:B------:R-:W-:Y:S02]  /*9c40*/  LOP3.LUT R204, R204, 0xfffffeff, RZ, 0xc0, !PT ;  /* 0xfffffeffcccc7812 */ /* 0x000fe400078ec0ff */
[----:B------:R-:W-:Y:S02]  /*9c50*/  ISETP.LT.OR P0, PT, R97, 0x1a, P0 ;  /* 0x0000001a6100780c */ /* 0x000fe40000701670 */
[C---:B------:R-:W-:Y:S02]  /*9c60*/  ISETP.GE.AND P4, PT, R92.reuse, 0x42, PT ;  /* 0x000000425c00780c */ /* 0x040fe40003f86270 */
        /* <DEDUP_REMOVED lines=19> */
[----:B------:R-:W-:Y:S02]  /*9da0*/  P2R R16, PR, RZ, 0x40 ;  /* 0x00000040ff107803 */ /* 0x000fe40000000000 */
[----:B------:R-:W-:Y:S02]  /*9db0*/  FSEL R164, R37, -INF , !P0 ;  /* 0xff80000025a47808 */ /* 0x000fe40004000000 */
[C---:B------:R-:W-:Y:S02]  /*9dc0*/  ISETP.GT.AND P0, PT, R95.reuse, 0x20, !P2 ;  /* 0x000000205f00780c */ /* 0x040fe40005704270 */
[----:B------:R-:W-:Y:S02]  /*9dd0*/  ISETP.GE.AND P2, PT, R92, 0x29, PT ;  /* 0x000000295c00780c */ /* 0x000fe40003f46270 */
[----:B------:R-:W-:Y:S04]  /*9de0*/  ISETP.LT.OR P0, PT, R96, 0x21, P0 ;  /* 0x000000216000780c */ /* 0x000fe80000701670 */
        /* <DEDUP_REMOVED lines=13> */
[----:B------:R-:W-:Y:S04]  /*9ec0*/  ISETP.LT.OR P0, PT, R97, 0x2a, P0 ;  /* 0x0000002a6100780c */ /* 0x000fe80000701670 */
        /* <DEDUP_REMOVED lines=25> */
[----:B------:R-:W-:Y:S04]  /*a060*/  ISETP.LT.OR P0, PT, R96, 0x32, P0 ;  /* 0x000000326000780c */ /* 0x000fe80000701670 */
[----:B------:R-:W-:Y:S02]  /*a070*/  FSEL R55, R55, -INF , !P0 ;  /* 0xff80000037377808 */ /* 0x000fe40004000000 */
[----:B------:R-:W-:Y:S04]  /*a080*/  ISETP.GT.AND P0, PT, R0, 0x38, !P1 ;  /* 0x000000380000780c */ /* 0x000fe80004f04270 */
        /* <DEDUP_REMOVED lines=19> */
[----:B------:R-:W-:Y:S04]  /*a1c0*/  ISETP.GT.AND P0, PT, R0, 0x41, !P4 ;  /* 0x000000410000780c */ /* 0x000fe80006704270 */
[----:B------:R-:W-:Y:S04]  /*a1d0*/  ISETP.LT.OR P0, PT, R97, 0x42, P0 ;  /* 0x000000426100780c */ /* 0x000fe80000701670 */
[----:B------:R-:W-:Y:S02]  /*a1e0*/  FSEL R34, R69, -INF , !P0 ;  /* 0xff80000045227808 */ /* 0x000fe40004000000 */
[C---:B------:R-:W-:Y:S04]  /*a1f0*/  ISETP.GT.AND P0, PT, R95.reuse, 0x40, !P5 ;  /* 0x000000405f00780c */ /* 0x040fe80006f04270 */
        /* <DEDUP_REMOVED lines=12> */
[C---:B------:R-:W-:Y:S04]  /*a2c0*/  ISETP.LT.OR P0, PT, R96.reuse, 0x2, P0 ;  /* 0x000000026000780c */ /* 0x040fe80000701670 */
[----:B------:R-:W-:Y:S02]  /*a2d0*/  FSEL R22, R7, -INF , !P0 ;  /* 0xff80000007167808 */ /* 0x000fe40004000000 */
[----:B------:R-:W-:Y:S04]  /*a2e0*/  ISETP.GT.AND P0, PT, R95, RZ, !P2 ;  /* 0x000000ff5f00720c */ /* 0x000fe80005704270 */
[----:B------:R-:W-:Y:S04]  /*a2f0*/  ISETP.LT.OR P0, PT, R96, 0x1, P0 ;  /* 0x000000016000780c */ /* 0x000fe80000701670 */
[----:B------:R-:W-:Y:S02]  /*a300*/  FSEL R18, R6, -INF , !P0 ;  /* 0xff80000006127808 */ /* 0x000fe40004000000 */
[----:B------:R-:W-:Y:S04]  /*a310*/  ISETP.GT.AND P0, PT, R0, 0x48, !P3 ;  /* 0x000000480000780c */ /* 0x000fe80005f04270 */
[C---:B------:R-:W-:Y:S04]  /*a320*/  ISETP.LT.OR P0, PT, R97.reuse, 0x49, P0 ;  /* 0x000000496100780c */ /* 0x040fe80000701670 */
[----:B------:R-:W-:Y:S02]  /*a330*/  FSEL R33, R80, -INF , !P0 ;  /* 0xff80000050217808 */ /* 0x000fe40004000000 */
[----:B------:R-:W-:Y:S04]  /*a340*/  ISETP.GT.AND P0, PT, R0, 0x49, !P6 ;  /* 0x000000490000780c */ /* 0x000fe80007704270 */
[----:B------:R-:W-:Y:S04]  /*a350*/  ISETP.LT.OR P0, PT, R97, 0x4a, P0 ;  /* 0x0000004a6100780c */ /* 0x000fe80000701670 */
[----:B------:R-:W-:Y:S02]  /*a360*/  FSEL R32, R81, -INF , !P0 ;  /* 0xff80000051207808 */ /* 0x000fe40004000000 */
[C---:B------:R-:W-:Y:S04]  /*a370*/  ISETP.GT.AND P0, PT, R95.reuse, 0x48, !P3 ;  /* 0x000000485f00780c */ /* 0x040fe80005f04270 */
        /* <DEDUP_REMOVED lines=9> */
[----:B------:R-:W-:Y:S04]  /*a410*/  LOP3.LUT P0, RZ, R204, 0x4000, RZ, 0xc0, !PT ;  /* 0x00004000ccff7812 */ /* 0x000fe8000780c0ff */
[----:B------:R-:W-:Y:S04]  /*a420*/  ISETP.GT.AND P0, PT, R2, 0x8, !P0 ;  /* 0x000000080200780c */ /* 0x000fe80004704270 */
[C---:B------:R-:W-:Y:S04]  /*a430*/  ISETP.LT.OR P0, PT, R3.reuse, 0x9, P0 ;  /* 0x000000090300780c */ /* 0x040fe80000701670 */
[----:B------:R-:W-:Y:S02]  /*a440*/  FSEL R19, R12, -INF , !P0 ;  /* 0xff8000000c137808 */ /* 0x000fe40004000000 */
[----:B------:R-:W-:Y:S04]  /*a450*/  LOP3.LUT P0, RZ, R204, 0x2000, RZ, 0xc0, !PT ;  /* 0x00002000ccff7812 */ /* 0x000fe8000780c0ff */
        /* <DEDUP_REMOVED lines=59> */
[----:B------:R-:W-:Y:S04]  /*a810*/  ISETP.GT.AND P0, PT, R2, RZ, !P2 ;  /* 0x000000ff0200720c */ /* 0x000fe80005704270 */
[C---:B------:R-:W-:Y:S04]  /*a820*/  ISETP.LT.OR P0, PT, R3.reuse, 0x1, P0 ;  /* 0x000000010300780c */ /* 0x040fe80000701670 */
[----:B------:R-:W-:Y:S02]  /*a830*/  FSEL R12, R8, -INF , !P0 ;  /* 0xff800000080c7808 */ /* 0x000fe40004000000 */
[----:B------:R-:W-:Y:S04]  /*a840*/  LOP3.LUT P0, RZ, R204, 0x2, RZ, 0xc0, !PT ;  /* 0x00000002ccff7812 */ /* 0x000fe8000780c0ff */
[----:B------:R-:W-:Y:S04]  /*a850*/  ISETP.GT.AND P0, PT, R2, 0x49, !P0 ;  /* 0x000000490200780c */ /* 0x000fe80004704270 */
[----:B------:R-:W-:Y:S04]  /*a860*/  ISETP.LT.OR P0, PT, R3, 0x4a, P0 ;  /* 0x0000004a0300780c */ /* 0x000fe80000701670 */
[----:B------:R-:W-:Y:S01]  /*a870*/  FSEL R184, R77, -INF , !P0 ;  /* 0xff8000004db87808 */ /* 0x000fe20004000000 */
[----:B------:R-:W-:-:S06]  /*a880*/  BRA.DIV ~URZ, `(.L_x_682) ;  /* 0x00011ca27f007947 */ /* 0x000fcc000b800000 */
[----:B------:R4:W1:Y:S02]  /*a890*/  SHFL.IDX PT, R3, R157, 0x3, 0x1c1f ;  /* 0x007c1f009d037f89 */ /* 0x00086400000e0000 */
.L_x_836:
[----:B-1----:R-:W-:Y:S01]  /*a8a0*/  IADD3 R2, R158, R3, RZ ;  /* 0x000000039e027210 */ /* 0x002fe20007ffe0ff */
        /* <DEDUP_REMOVED lines=18> */
.L_x_685:
[----:B------:R-:W-:Y:S04]  /*a9d0*/  MOV R4, c[0x0][0x32c] ;  /* 0x0000cb0000047a02 */ /* 0x000fe80000000f00 */
[----:B------:R-:W-:Y:S11]  /*a9e0*/  ISETP.NE.AND P0, PT, R4, 0x1, PT ;  /* 0x000000010400780c */ /* 0x000ff60003f05270 */
[----:B------:R-:W-:Y:S02]  /*a9f0*/  @!UPT UIADD3 URZ, URZ, URZ, URZ ;  /* 0x0000003f3f3ff290 */ /* 0x000fe4000fffe03f */
[----:B------:R-:W-:Y:S05]  /*aa00*/  @P0 IMAD.HI.U32 R4, R3, c[0x0][0x330], RZ ;  /* 0x0000cc0003040a27 */ /* 0x000fea00078e00ff */
[----:B------:R-:W-:Y:S02]  /*aa10*/  @P0 SHF.R.U32.HI R3, RZ, c[0x0][0x334], R4 ;  /* 0x0000cd00ff030a19 */ /* 0x000fe40000011604 */
.L_x_686:
[----:B------:R-:W-:Y:S05]  /*aa20*/  BSYNC B0 ;  /* 0x0000000000007941 */ /* 0x000fea0003800000 */
.L_x_684:
[----:B------:R-:W-:Y:S04]  /*aa30*/  IMAD.IADD R4, R92, 0x1, -R248 ;  /* 0x000000015c047824 */ /* 0x000fe800078e0af8 */
[----:B------:R-:W-:Y:S05]  /*aa40*/  IMAD R3, R3, c[0x0][0x32c], R4 ;  /* 0x0000cb0003037a24 */ /* 0x000fea00078e0204 */
[----:B------:R-:W-:Y:S02]  /*aa50*/  IADD3 R4, R3, c[0x0][0x32c], RZ ;  /* 0x0000cb0003047a10 */ /* 0x000fe40007ffe0ff */
[----:B------:R-:W-:Y:S02]  /*aa60*/  IMNMX R0, R0, R3, !PT ;  /* 0x0000000300007217 */ /* 0x000fe40007800200 */
[----:B------:R-:W-:Y:S02]  /*aa70*/  IMNMX R2, R2, R4, PT ;  /* 0x0000000402027217 */ /* 0x000fe40003800200 */
.L_x_683:
[----:B------:R-:W-:Y:S02]  /*aa80*/  ISETP.GT.AND P0, PT, R0, RZ, !P2 ;  /* 0x000000ff0000720c */ /* 0x000fe40005704270 */
[----:B------:R-:W-:Y:S02]  /*aa90*/  LOP3.LUT P2, RZ, R204, 0x400, RZ, 0xc0, !PT ;  /* 0x00000400ccff7812 */ /* 0x000fe4000784c0ff */
[----:B------:R-:W-:Y:S02]  /*aaa0*/  ISETP.LT.OR P0, PT, R2, 0x1, P0 ;  /* 0x000000010200780c */ /* 0x000fe40000701670 */
[----:B------:R-:W-:Y:S02]  /*aab0*/  FMNMX.FTZ R3, R12, R98, !PT ;  /* 0x000000620c037209 */ /* 0x000fe40007810000 */
[----:B------:R-:W-:Y:S02]  /*aac0*/  FSEL R10, R10, -INF , !P0 ;  /* 0xff8000000a0a7808 */ /* 0x000fe40004000000 */
[----:B------:R-:W-:Y:S02]  /*aad0*/  ISETP.GT.AND P0, PT, R0, 0x1, !P1 ;  /* 0x000000010000780c */ /* 0x000fe40004f04270 */
        /* <DEDUP_REMOVED lines=9> */
[----:B------:R-:W-:Y:S02]  /*ab70*/  LOP3.LUT P0, RZ, R204, 0x2000, RZ, 0xc0, !PT ;  /* 0x00002000ccff7812 */ /* 0x000fe4000780c0ff */
[----:B------:R-:W-:Y:S02]  /*ab80*/  FMNMX.FTZ R6, R13, R6, !PT ;  /* 0x000000060d067209 */ /* 0x000fe40007810000 */
[----:B------:R-:W-:Y:S02]  /*ab90*/  ISETP.GT.AND P0, PT, R0, 0x9, !P0 ;  /* 0x000000090000780c */ /* 0x000fe40004704270 */
[----:B------:R-:W-:Y:S02]  /*aba0*/  FMNMX.FTZ R3, R19, R3, !PT ;  /* 0x0000000313037209 */ /* 0x000fe40007810000 */
        /* <DEDUP_REMOVED lines=16> */
[----:B--234-:R-:W-:Y:S02]  /*acb0*/  FSEL R157, R27, -INF , !P0 ;  /* 0xff8000001b9d7808 */ /* 0x01cfe40004000000 */
        /* <DEDUP_REMOVED lines=50> */
[C---:B------:R-:W-:Y:S02]  /*afe0*/  ISETP.GT.AND P0, PT, R0.reuse, 0x38, !P1 ;  /* 0x000000380000780c */ /* 0x040fe40004f04270 */
[----:B------:R-:W-:Y:S02]  /*aff0*/  ISETP.GT.AND P1, PT, R0, 0x48, !P3 ;  /* 0x000000480000780c */ /* 0x000fe40005f24270 */
[C---:B------:R-:W-:Y:S02]  /*b000*/  ISETP.LT.OR P0, PT, R2.reuse, 0x39, P0 ;  /* 0x000000390200780c */ /* 0x040fe40000701670 */
[----:B------:R-:W-:Y:S02]  /*b010*/  ISETP.LT.OR P1, PT, R2, 0x49, P1 ;  /* 0x000000490200780c */ /* 0x000fe40000f21670 */
[----:B------:R-:W-:Y:S02]  /*b020*/  FSEL R223, R62, -INF , !P0 ;  /* 0xff8000003edf7808 */ /* 0x000fe40004000000 */
[----:B------:R-:W-:Y:S02]  /*b030*/  ISETP.GT.AND P0, PT, R0, 0x39, !P6 ;  /* 0x000000390000780c */ /* 0x000fe40007704270 */
[----:B------:R-:W-:Y:S02]  /*b040*/  FMNMX.FTZ R6, R214, R6, !PT ;  /* 0x00000006d6067209 */ /* 0x000fe40007810000 */
[----:B------:R-:W-:Y:S02]  /*b050*/  ISETP.LT.OR P0, PT, R2, 0x3a, P0 ;  /* 0x0000003a0200780c */ /* 0x000fe40000701670 */
[----:B------:R-:W-:Y:S02]  /*b060*/  FMNMX.FTZ R6, R223, R6, !PT ;  /* 0x00000006df067209 */ /* 0x000fe40007810000 */
[----:B------:R-:W-:Y:S02]  /*b070*/  FSEL R222, R63, -INF , !P0 ;  /* 0xff8000003fde7808 */ /* 0x000fe40004000000 */
[----:B------:R-:W-:Y:S02]  /*b080*/  ISETP.GT.AND P0, PT, R0, 0x40, !P5 ;  /* 0x000000400000780c */ /* 0x000fe40006f04270 */
[----:B------:R-:W-:Y:S02]  /*b090*/  FMNMX.FTZ R6, R222, R6, !PT ;  /* 0x00000006de067209 */ /* 0x000fe40007810000 */
[----:B------:R-:W-:Y:S02]  /*b0a0*/  ISETP.LT.OR P0, PT, R2, 0x41, P0 ;  /* 0x000000410200780c */ /* 0x000fe40000701670 */
[----:B------:R-:W-:Y:S02]  /*b0b0*/  FSEL R213, R78, -INF , !P1 ;  /* 0xff8000004ed57808 */ /* 0x000fe40004800000 */
[----:B------:R-:W-:Y:S02]  /*b0c0*/  FSEL R221, R74, -INF , !P0 ;  /* 0xff8000004add7808 */ /* 0x000fe40004000000 */
[----:B------:R-:W-:Y:S02]  /*b0d0*/  ISETP.GT.AND P0, PT, R0, 0x41, !P4 ;  /* 0x000000410000780c */ /* 0x000fe40006704270 */
[----:B------:R-:W-:Y:S02]  /*b0e0*/  FMNMX.FTZ R6, R221, R6, !PT ;  /* 0x00000006dd067209 */ /* 0x000fe40007810000 */
[----:B------:R-:W-:Y:S04]  /*b0f0*/  ISETP.LT.OR P0, PT, R2, 0x42, P0 ;  /* 0x000000420200780c */ /* 0x000fe80000701670 */
[----:B------:R-:W-:Y:S02]  /*b100*/  FSEL R220, R75, -INF , !P0 ;  /* 0xff8000004bdc7808 */ /* 0x000fe40004000000 */
[----:B------:R-:W-:Y:S02]  /*b110*/  ISETP.GT.AND P0, PT, R0, 0x49, !P2 ;  /* 0x000000490000780c */ /* 0x000fe40005704270 */
[----:B------:R-:W-:Y:S02]  /*b120*/  FMNMX.FTZ R0, R18, R94, !PT ;  /* 0x0000005e12007209 */ /* 0x000fe40007810000 */
[----:B------:R-:W-:Y:S02]  /*b130*/  ISETP.LT.OR P0, PT, R2, 0x4a, P0 ;  /* 0x0000004a0200780c */ /* 0x000fe40000701670 */
        /* <DEDUP_REMOVED lines=37> */
[----:B------:R-:W-:Y:S02]  /*b390*/  FSEL R212, R79, -INF , !P0 ;  /* 0xff8000004fd47808 */ /* 0x000fe40004000000 */
        /* <DEDUP_REMOVED lines=9> */
[----:B------:R1:W2:Y:S02]  /*b430*/  SHFL.BFLY PT, R2, R92, 0x2, 0x1f ;  /* 0x0c401f005c027f89 */ /* 0x0002a400000e0000 */
.L_x_837:
[----:B--2---:R-:W-:Y:S01]  /*b440*/  FMNMX.FTZ R4, R92, R2, !PT ;  /* 0x000000025c047209 */ /* 0x004fe20007810000 */
[----:B------:R-:W-:-:S05]  /*b450*/  BRA.DIV ~URZ, `(.L_x_688) ;  /* 0x000111927f007947 */ /* 0x000fca000b800000 */
[----:B------:R-:W-:Y:S04]  /*b460*/  SHFL.BFLY PT, R2, R0, 0x2, 0x1f ;  /* 0x0c401f0000027f89 */ /* 0x000fe800000e0000 */
[----:B------:R-:W-:Y:S04]  /*b470*/  SHFL.BFLY PT, R3, R5, 0x2, 0x1f ;  /* 0x0c401f0005037f89 */ /* 0x000fe800000e0000 */
[----:B------:R-:W2:Y:S02]  /*b480*/  SHFL.BFLY PT, R8, R6, 0x2, 0x1f ;  /* 0x0c401f0006087f89 */ /* 0x000ea400000e0000 */
[----:B-12---:R-:W-:Y:S02]  /*b490*/  FMNMX.FTZ R92, R6, R8, !PT ;  /* 0x00000008065c7209 */ /* 0x006fe40007810000 */
[----:B------:R-:W-:Y:S02]  /*b4a0*/  FMNMX.FTZ R0, R0, R2, !PT ;  /* 0x0000000200007209 */ /* 0x000fe40007810000 */
[----:B------:R-:W-:Y:S02]  /*b4b0*/  FMNMX.FTZ R2, R5, R3, !PT ;  /* 0x0000000305027209 */ /* 0x000fe40007810000 */
[----:B------:R-:W1:Y:S04]  /*b4c0*/  SHFL.BFLY PT, R5, R4, 0x1, 0x1f ;  /* 0x0c201f0004057f89 */ /* 0x000e6800000e0000 */
[----:B------:R-:W2:Y:S04]  /*b4d0*/  SHFL.BFLY PT, R7, R0, 0x1, 0x1f ;  /* 0x0c201f0000077f89 */ /* 0x000ea800000e0000 */
[----:B------:R-:W3:Y:S04]  /*b4e0*/  SHFL.BFLY PT, R9, R2, 0x1, 0x1f ;  /* 0x0c201f0002097f89 */ /* 0x000ee800000e0000 */
[----:B------:R4:W4:Y:S01]  /*b4f0*/  SHFL.BFLY PT, R3, R92, 0x1, 0x1f ;  /* 0x0c201f005c037f89 */ /* 0x00092200000e0000 */
[----:B-1----:R-:W-:Y:S02]  /*b500*/  FMNMX.FTZ R97, R4, R5, !PT ;  /* 0x0000000504617209 */ /* 0x002fe40007810000 */
[----:B--2---:R-:W-:Y:S02]  /*b510*/  FMNMX.FTZ R96, R0, R7, !PT ;  /* 0x0000000700607209 */ /* 0x004fe40007810000 */
[----:B---3--:R-:W-:Y:S02]  /*b520*/  FMNMX.FTZ R95, R2, R9, !PT ;  /* 0x00000009025f7209 */ /* 0x008fe40007810000 */
.L_x_838:
[C---:B------:R-:W-:Y:S01]  /*b530*/  FMUL.FTZ R0, R97.reuse, c[0x0][0x2d0] ;  /* 0x0000b40061007a20 */ /* 0x040fe20000410000 */
[----:B------:R-:W-:Y:S01]  /*b540*/  FSETP.NEU.FTZ.AND P0, PT, R97, -INF , PT ;  /* 0xff8000006100780b */ /* 0x000fe20003f1d000 */
[----:B------:R-:W-:Y:S01]  /*b550*/  WARPSYNC 0xffffffff ;  /* 0xffffffff00007948 */ /* 0x000fe20003800000 */
[----:B------:R-:W-:Y:S02]  /*b560*/  FSETP.NEU.FTZ.AND P1, PT, R96, -INF , PT ;  /* 0xff8000006000780b */ /* 0x000fe40003f3d000 */
[----:B------:R-:W-:Y:S02]  /*b570*/  FSEL R4, R0, RZ, P0 ;  /* 0x000000ff00047208 */ /* 0x000fe40000000000 */
[----:B----4-:R-:W-:Y:S03]  /*b580*/  FMNMX.FTZ R68, R3, R92, !PT ;  /* 0x0000005c03447209 */ /* 0x010fe60007810000 */
[--C-:B------:R-:W-:Y:S02]  /*b590*/  FFMA.FTZ R0, R17, c[0x0][0x2d0], -R4.reuse ;  /* 0x0000b40011007a23 */ /* 0x100fe40000010804 */
[--C-:B------:R-:W-:Y:S02]  /*b5a0*/  FFMA.FTZ R2, R21, c[0x0][0x2d0], -R4.reuse ;  /* 0x0000b40015027a23 */ /* 0x100fe40000010804 */
[----:B------:R1:W-:Y:S01]  /*b5b0*/  MUFU.EX2 R225, R0 ;  /* 0x0000000000e17308 */ /* 0x0003e20000000800 */
[--C-:B------:R-:W-:Y:S02]  /*b5c0*/  FFMA.FTZ R70, R165, c[0x0][0x2d0], -R4.reuse ;  /* 0x0000b400a5467a23 */ /* 0x100fe40000010804 */
[--C-:B------:R-:W-:Y:S02]  /*b5d0*/  FFMA.FTZ R165, R39, c[0x0][0x2d0], -R4.reuse ;  /* 0x0000b40027a57a23 */ /* 0x100fe40000010804 */
[--C-:B------:R-:W-:Y:S02]  /*b5e0*/  FFMA.FTZ R67, R164, c[0x0][0x2d0], -R4.reuse ;  /* 0x0000b400a4437a23 */ /* 0x100fe40000010804 */
[--C-:B------:R-:W-:Y:S02]  /*b5f0*/  FFMA.FTZ R164, R38, c[0x0][0x2d0], -R4.reuse ;  /* 0x0000b40026a47a23 */ /* 0x100fe40000010804 */
[--C-:B------:R-:W-:Y:S01]  /*b600*/  FFMA.FTZ R66, R163, c[0x0][0x2d0], -R4.reuse ;  /* 0x0000b400a3427a23 */ /* 0x100fe20000010804 */
[----:B------:R2:W3:Y:S01]  /*b610*/  MUFU.EX2 R234, R2 ;  /* 0x0000000200ea7308 */ /* 0x0004e20000000800 */
[--C-:B------:R-:W-:Y:S02]  /*b620*/  FFMA.FTZ R163, R37, c[0x0][0x2d0], -R4.reuse ;  /* 0x0000b40025a37a23 */ /* 0x100fe40000010804 */
[--C-:B------:R-:W-:Y:S02]  /*b630*/  FFMA.FTZ R48, R169, c[0x0][0x2d0], -R4.reuse ;  /* 0x0000b400a9307a23 */ /* 0x100fe40000010804 */
[--C-:B------:R-:W-:Y:S02]  /*b640*/  FFMA.FTZ R71, R168, c[0x0][0x2d0], -R4.reuse ;  /* 0x0000b400a8477a23 */ /* 0x100fe40000010804 */
[--C-:B------:R-:W-:Y:S02]  /*b650*/  FFMA.FTZ R92, R166, c[0x0][0x2d0], -R4.reuse ;  /* 0x0000b400a65c7a23 */ /* 0x100fe40000010804 */
[----:B------:R-:W-:Y:S01]  /*b660*/  FFMA.FTZ R168, R32, c[0x0][0x2d0], -R4 ;  /* 0x0000b40020a87a23 */ /* 0x000fe20000010804 */
[----:B------:R-:W-:Y:S01]  /*b670*/  MUFU.EX2 R250, R66 ;  /* 0x0000004200fa7308 */ /* 0x000fe20000000800 */
[----:B-1----:R-:W-:Y:S05]  /*b680*/  FMUL.FTZ R0, R96, c[0x0][0x2d0] ;  /* 0x0000b40060007a20 */ /* 0x002fea0000410000 */
[----:B------:R-:W-:Y:S04]  /*b690*/  FSEL R40, R0, RZ, P1 ;  /* 0x000000ff00287208 */ /* 0x000fe80000800000 */
[----:B------:R-:W-:Y:S01]  /*b6a0*/  MUFU.EX2 R249, R67 ;  /* 0x0000004300f97308 */ /* 0x000fe20000000800 */
[--C-:B------:R-:W-:Y:S02]  /*b6b0*/  FFMA.FTZ R0, R18, c[0x0][0x2d0], -R40.reuse ;  /* 0x0000b40012007a23 */ /* 0x100fe40000010828 */
[----:B------:R-:W-:Y:S02]  /*b6c0*/  FFMA.FTZ R5, R162, c[0x0][0x2d0], -R40 ;  /* 0x0000b400a2057a23 */ /* 0x000fe40000010828 */
[--C-:B------:R-:W-:Y:S05]  /*b6d0*/  FFMA.FTZ R162, R36, c[0x0][0x2d0], -R4.reuse ;  /* 0x0000b40024a27a23 */ /* 0x100fea0000010804 */
[----:B------:R1:W-:Y:S01]  /*b6e0*/  MUFU.EX2 R227, R0 ;  /* 0x0000000000e37308 */ /* 0x0003e20000000800 */
[--C-:B--2---:R-:W-:Y:S01]  /*b6f0*/  FFMA.FTZ R2, R161, c[0x0][0x2d0], -R4.reuse ;  /* 0x0000b400a1027a23 */ /* 0x104fe20000010804 */
[----:B------:R-:W-:Y:S01]  /*b700*/  LDSM.16.MT88.4 R36, [R193] ;  /* 0x00000000c124783b */ /* 0x000fe20000004200 */
[----:B------:R-:W-:Y:S02]  /*b710*/  FFMA.FTZ R161, R35, c[0x0][0x2d0], -R4 ;  /* 0x0000b40023a17a23 */ /* 0x000fe40000010804 */
[--C-:B------:R-:W-:Y:S02]  /*b720*/  FFMA.FTZ R59, R171, c[0x0][0x2d0], -R40.reuse ;  /* 0x0000b400ab3b7a23 */ /* 0x100fe40000010828 */
[--C-:B------:R-:W-:Y:S02]  /*b730*/  FFMA.FTZ R166, R50, c[0x0][0x2d0], -R40.reuse ;  /* 0x0000b40032a67a23 */ /* 0x100fe40000010828 */
[--C-:B------:R-:W-:Y:S01]  /*b740*/  FFMA.FTZ R65, R177, c[0x0][0x2d0], -R40.reuse ;  /* 0x0000b400b1417a23 */ /* 0x100fe20000010828 */
[----:B------:R2:W-:Y:S01]  /*b750*/  MUFU.EX2 R232, R2 ;  /* 0x0000000200e87308 */ /* 0x0005e20000000800 */
[--C-:B------:R-:W-:Y:S02]  /*b760*/  FFMA.FTZ R64, R176, c[0x0][0x2d0], -R40.reuse ;  /* 0x0000b400b0407a23 */ /* 0x100fe40000010828 */
[--C-:B------:R-:W-:Y:S02]  /*b770*/  FFMA.FTZ R63, R175, c[0x0][0x2d0], -R40.reuse ;  /* 0x0000b400af3f7a23 */ /* 0x100fe40000010828 */
[--C-:B------:R-:W-:Y:S02]  /*b780*/  FFMA.FTZ R62, R174, c[0x0][0x2d0], -R40.reuse ;  /* 0x0000b400ae3e7a23 */ /* 0x100fe40000010828 */
[--C-:B------:R-:W-:Y:S03]  /*b790*/  FFMA.FTZ R61, R172, c[0x0][0x2d0], -R40.reuse ;  /* 0x0000b400ac3d7a23 */ /* 0x100fe60000010828 */
[----:B------:R4:W-:Y:S01]  /*b7a0*/  MUFU.EX2 R241, R5 ;  /* 0x0000000500f17308 */ /* 0x0009e20000000800 */
[----:B-1----:R-:W-:Y:S09]  /*b7b0*/  FFMA.FTZ R0, R22, c[0x0][0x2d0], -R40 ;  /* 0x0000b40016007a23 */ /* 0x002ff20000010828 */
[----:B------:R1:W-:Y:S01]  /*b7c0*/  MUFU.EX2 R231, R0 ;  /* 0x0000000000e77308 */ /* 0x0003e20000000800 */
[----:B--2---:R-:W-:Y:S09]  /*b7d0*/  FMUL.FTZ R2, R95, c[0x0][0x2d0] ;  /* 0x0000b4005f027a20 */ /* 0x004ff20000410000 */
[----:B------:R-:W-:Y:S01]  /*b7e0*/  MUFU.EX2 R247, R59 ;  /* 0x0000003b00f77308 */ /* 0x000fe20000000800 */
[----:B----4-:R-:W-:Y:S09]  /*b7f0*/  FMUL.FTZ R5, R68, c[0x0][0x2d0] ;  /* 0x0000b40044057a20 */ /* 0x010ff20000410000 */
[----:B------:R-:W-:Y:S01]  /*b800*/  MUFU.EX2 R246, R62 ;  /* 0x0000003e00f67308 */ /* 0x000fe20000000800 */
[--C-:B-1----:R-:W-:Y:S02]  /*b810*/  FFMA.FTZ R0, R160, c[0x0][0x2d0], -R4.reuse ;  /* 0x0000b400a0007a23 */ /* 0x102fe40000010804 */
[----:B------:R-:W-:Y:S07]  /*b820*/  FFMA.FTZ R160, R34, c[0x0][0x2d0], -R4 ;  /* 0x0000b40022a07a23 */ /* 0x000fee0000010804 */
[----:B------:R1:W-:Y:S10]  /*b830*/  MUFU.EX2 R242, R0 ;  /* 0x0000000000f27308 */ /* 0x0003f40000000800 */
[----:B------:R-:W-:Y:S10]  /*b840*/  MUFU.EX2 R243, R92 ;  /* 0x0000005c00f37308 */ /* 0x000ff40000000800 */
[----:B------:R-:W-:Y:S01]  /*b850*/  MUFU.EX2 R244, R70 ;  /* 0x0000004600f47308 */ /* 0x000fe20000000800 */
[----:B-1----:R-:W-:Y:S02]  /*b860*/  FFMA.FTZ R0, R156, c[0x0][0x2d0], -R40 ;  /* 0x0000b4009c007a23 */ /* 0x002fe40000010828 */
[--C-:B------:R-:W-:Y:S07]  /*b870*/  FFMA.FTZ R156, R49, c[0x0][0x2d0], -R4.reuse ;  /* 0x0000b400319c7a23 */ /* 0x100fee0000010804 */
[----:B------:R1:W-:Y:S10]  /*b880*/  MUFU.EX2 R235, R0 ;  /* 0x0000000000eb7308 */ /* 0x0003f40000000800 */
[----:B------:R-:W-:Y:S10]  /*b890*/  MUFU.EX2 R165, R165 ;  /* 0x000000a500a57308 */ /* 0x000ff40000000800 */
[----:B------:R-:W-:Y:S01]  /*b8a0*/  MUFU.EX2 R172, R164 ;  /* 0x000000a400ac7308 */ /* 0x000fe20000000800 */
[----:B-1----:R-:W-:Y:S02]  /*b8b0*/  FSEL R0, R97, RZ, P0 ;  /* 0x000000ff61007208 */ /* 0x002fe40000000000 */
[----:B------:R-:W-:Y:S03]  /*b8c0*/  FSETP.NEU.FTZ.AND P0, PT, R95, -INF , PT ;  /* 0xff8000005f00780b */ /* 0x000fe60003f1d000 */
[----:B------:R-:W-:Y:S04]  /*b8d0*/  FADD.FTZ R0, -R0, R93 ;  /* 0x0000005d00007221 */ /* 0x000fe80000010100 */
[----:B------:R-:W-:Y:S01]  /*b8e0*/  MUFU.EX2 R174, R163 ;  /* 0x000000a300ae7308 */ /* 0x000fe20000000800 */
[----:B------:R-:W-:Y:S01]  /*b8f0*/  FSEL R56, R2, RZ, P0 ;  /* 0x000000ff02387208 */ /* 0x000fe20000000000 */
[----:B------:R-:W-:Y:S02]  /*b900*/  FFMA.FTZ R93, R167, c[0x0][0x2d0], -R4 ;  /* 0x0000b400a75d7a23 */ /* 0x000fe40000010804 */
[----:B------:R-:W-:Y:S02]  /*b910*/  FMUL.FTZ R0, R0, c[0x0][0x2d0] ;  /* 0x0000b40000007a20 */ /* 0x000fe40000410000 */
[----:B------:R-:W-:Y:S02]  /*b920*/  FFMA.FTZ R2, R12, c[0x0][0x2d0], -R56 ;  /* 0x0000b4000c027a23 */ /* 0x000fe40000010838 */
[----:B------:R-:W-:Y:S02]  /*b930*/  FFMA.FTZ R167, R33, c[0x0][0x2d0], -R4 ;  /* 0x0000b40021a77a23 */ /* 0x000fe40000010804 */
[----:B------:R1:W-:Y:S01]  /*b940*/  MUFU.EX2 R226, R2 ;  /* 0x0000000200e27308 */ /* 0x0003e20000000800 */
[--C-:B------:R-:W-:Y:S02]  /*b950*/  FFMA.FTZ R58, R181, c[0x0][0x2d0], -R56.reuse ;  /* 0x0000b400b53a7a23 */ /* 0x100fe40000010838 */
[--C-:B------:R-:W-:Y:S07]  /*b960*/  FFMA.FTZ R57, R180, c[0x0][0x2d0], -R56.reuse ;  /* 0x0000b400b4397a23 */ /* 0x100fee0000010838 */
[----:B------:R-:W2:Y:S10]  /*b970*/  MUFU.EX2 R60, R0 ;  /* 0x00000000003c7308 */ /* 0x000eb40000000800 */
[----:B------:R-:W-:Y:S01]  /*b980*/  MUFU.EX2 R180, R160 ;  /* 0x000000a000b47308 */ /* 0x000fe20000000800 */
[--C-:B-1----:R-:W-:Y:S02]  /*b990*/  FFMA.FTZ R2, R20, c[0x0][0x2d0], -R56.reuse ;  /* 0x0000b40014027a23 */ /* 0x102fe40000010838 */
[----:B------:R-:W1:Y:S07]  /*b9a0*/  LDSM.16.MT88.4 R20, [R189] ;  /* 0x00000000bd14783b */ /* 0x000e6e0000004200 */
[----:B------:R4:W5:Y:S10]  /*b9b0*/  MUFU.EX2 R230, R2 ;  /* 0x0000000200e67308 */ /* 0x0009740000000800 */
[----:B------:R-:W-:Y:S01]  /*b9c0*/  MUFU.EX2 R160, R168 ;  /* 0x000000a800a07308 */ /* 0x000fe20000000800 */
[--C-:B----4-:R-:W-:Y:S09]  /*b9d0*/  FFMA.FTZ R2, R19, c[0x0][0x2d0], -R56.reuse ;  /* 0x0000b40013027a23 */ /* 0x110ff20000010838 */
[----:B------:R4:W-:Y:S02]  /*b9e0*/  MUFU.EX2 R233, R2 ;  /* 0x0000000200e97308 */ /* 0x0009e40000000800 */
[----:B----4-:R-:W-:Y:S01]  /*b9f0*/  FFMA.FTZ R2, R16, c[0x0][0x2d0], -R56 ;  /* 0x0000b40010027a23 */ /* 0x010fe20000010838 */
[----:B---3--:R-:W-:Y:S01]  /*ba00*/  F2FP.PACK_AB R72, R234, R225 ;  /* 0x000000e1ea48723e */ /* 0x008fe200000000ff */
[----:B--2---:R-:W-:Y:S01]  /*ba10*/  FMUL.FTZ R4, R60, R100 ;  /* 0x000000643c047220 */ /* 0x004fe20000410000 */
[----:B------:R-:W-:Y:S05]  /*ba20*/  F2FP.PACK_AB R73, R231, R227 ;  /* 0x000000e3e749723e */ /* 0x000fea00000000ff */
[----:B------:R2:W3:Y:S01]  /*ba30*/  MUFU.EX2 R252, R2 ;  /* 0x0000000200fc7308 */ /* 0x0004e20000000800 */
[----:B------:R-:W-:Y:S01]  /*ba40*/  F2FP.PACK_AB R74, R242, R232 ;  /* 0x000000e8f24a723e */ /* 0x000fe200000000ff */
[C---:B------:R-:W-:Y:S01]  /*ba50*/  FMUL.FTZ R16, R60.reuse, R112 ;  /* 0x000000703c107220 */ /* 0x040fe20000410000 */
[----:B------:R-:W-:Y:S01]  /*ba60*/  F2FP.PACK_AB R75, R241, R235 ;  /* 0x000000ebf14b723e */ /* 0x000fe200000000ff */
[----:B------:R-:W-:Y:S01]  /*ba70*/  FMUL.FTZ R17, R60, R113 ;  /* 0x000000713c117220 */ /* 0x000fe20000410000 */
[----:B-----5:R-:W-:Y:S01]  /*ba80*/  F2FP.PACK_AB R76, R230, R226 ;  /* 0x000000e2e64c723e */ /* 0x020fe200000000ff */
[--C-:B------:R-:W-:Y:S02]  /*ba90*/  FFMA.FTZ R113, R54, c[0x0][0x2d0], -R40.reuse ;  /* 0x0000b40036717a23 */ /* 0x100fe40000010828 */
[----:B------:R-:W-:Y:S02]  /*baa0*/  FFMA.FTZ R112, R55, c[0x0][0x2d0], -R40 ;  /* 0x0000b40037707a23 */ /* 0x000fe40000010828 */
[C---:B------:R-:W-:Y:S01]  /*bab0*/  FMUL.FTZ R32, R60.reuse, R120 ;  /* 0x000000783c207220 */ /* 0x040fe20000410000 */
[----:B------:R-:W-:Y:S01]  /*bac0*/  MUFU.EX2 R164, R113 ;  /* 0x0000007100a47308 */ /* 0x000fe20000000800 */
[C---:B------:R-:W-:Y:S02]  /*bad0*/  FMUL.FTZ R33, R60.reuse, R121 ;  /* 0x000000793c217220 */ /* 0x040fe40000410000 */
[----:B------:R-:W-:Y:S02]  /*bae0*/  FFMA.FTZ R100, R81, c[0x0][0x2d0], -R56 ;  /* 0x0000b40051647a23 */ /* 0x000fe40000010838 */
[----:B------:R-:W-:Y:S01]  /*baf0*/  FMUL.FTZ R49, R60, R137 ;  /* 0x000000893c317220 */ /* 0x000fe20000410000 */
[----:B------:R-:W-:Y:S04]  /*bb00*/  MOV R137, R242 ;  /* 0x000000f200897202 */ /* 0x000fe80000000f00 */
[----:B------:R-:W-:Y:S01]  /*bb10*/  MUFU.EX2 R171, R112 ;  /* 0x0000007000ab7308 */ /* 0x000fe20000000800 */
[----:B--2---:R-:W-:Y:S02]  /*bb20*/  FSEL R2, R96, RZ, P1 ;  /* 0x000000ff60027208 */ /* 0x004fe40000800000 */
[----:B---3--:R-:W-:Y:S03]  /*bb30*/  F2FP.PACK_AB R78, R252, R233 ;  /* 0x000000e9fc4e723e */ /* 0x008fe600000000ff */
[----:B------:R-:W-:Y:S01]  /*bb40*/  FADD.FTZ R0, -R2, R94 ;  /* 0x0000005e02007221 */ /* 0x000fe20000010100 */
[----:B------:R-:W-:Y:S03]  /*bb50*/  FSEL R2, R95, RZ, P0 ;  /* 0x000000ff5f027208 */ /* 0x000fe60000000000 */
[----:B------:R2:W-:Y:S01]  /*bb60*/  MUFU.EX2 R242, R61 ;  /* 0x0000003d00f27308 */ /* 0x0005e20000000800 */
[----:B------:R-:W-:Y:S01]  /*bb70*/  FSETP.NEU.FTZ.AND P0, PT, R68, -INF , PT ;  /* 0xff8000004400780b */ /* 0x000fe20003f1d000 */
[----:B------:R-:W-:Y:S03]  /*bb80*/  FMUL.FTZ R0, R0, c[0x0][0x2d0] ;  /* 0x0000b40000007a20 */ /* 0x000fe60000410000 */
[----:B------:R-:W-:Y:S05]  /*bb90*/  FSEL R69, R5, RZ, P0 ;  /* 0x000000ff05457208 */ /* 0x000fea0000000000 */
[----:B------:R3:W4:Y:S01]  /*bba0*/  MUFU.EX2 R3, R0 ;  /* 0x0000000000037308 */ /* 0x0007220000000800 */
        /* <DEDUP_REMOVED lines=8> */
[--C-:B--2---:R-:W-:Y:S02]  /*bc30*/  FFMA.FTZ R61, R159, c[0x0][0x2d0], -R69.reuse ;  /* 0x0000b4009f3d7a23 */ /* 0x104fe40000010845 */
[----:B---3--:R-:W-:Y:S02]  /*bc40*/  FADD.FTZ R0, -R2, R98 ;  /* 0x0000006202007221 */ /* 0x008fe40000010100 */
[C---:B----4-:R-:W-:Y:S02]  /*bc50*/  FMUL.FTZ R6, R3.reuse, R102 ;  /* 0x0000006603067220 */ /* 0x050fe40000410000 */
[----:B------:R-:W-:Y:S02]  /*bc60*/  FMUL.FTZ R0, R0, c[0x0][0x2d0] ;  /* 0x0000b40000007a20 */ /* 0x000fe40000410000 */
[C---:B------:R-:W-:Y:S02]  /*bc70*/  FMUL.FTZ R7, R3.reuse, R103 ;  /* 0x0000006703077220 */ /* 0x040fe40000410000 */
[----:B------:R2:W3:Y:S01]  /*bc80*/  MUFU.EX2 R2, R0 ;  /* 0x0000000000027308 */ /* 0x0004e20000000800 */
[----:B------:R-:W-:Y:S02]  /*bc90*/  FMUL.FTZ R18, R3, R114 ;  /* 0x0000007203127220 */ /* 0x000fe40000410000 */
[--C-:B-----5:R-:W-:Y:S02]  /*bca0*/  FFMA.FTZ R5, R15, c[0x0][0x2d0], -R69.reuse ;  /* 0x0000b4000f057a23 */ /* 0x120fe40000010845 */
[C---:B------:R-:W-:Y:S02]  /*bcb0*/  FMUL.FTZ R19, R3.reuse, R115 ;  /* 0x0000007303137220 */ /* 0x040fe40000410000 */
[C---:B------:R-:W-:Y:S02]  /*bcc0*/  FMUL.FTZ R34, R3.reuse, R122 ;  /* 0x0000007a03227220 */ /* 0x040fe40000410000 */
[----:B------:R-:W-:Y:S01]  /*bcd0*/  FMUL.FTZ R35, R3, R123 ;  /* 0x0000007b03237220 */ /* 0x000fe20000410000 */
[----:B------:R4:W-:Y:S01]  /*bce0*/  MUFU.EX2 R245, R5 ;  /* 0x0000000500f57308 */ /* 0x0009e20000000800 */
[----:B------:R-:W-:Y:S02]  /*bcf0*/  FFMA.FTZ R122, R51, c[0x0][0x2d0], -R40 ;  /* 0x0000b400337a7a23 */ /* 0x000fe40000010828 */
[--C-:B------:R-:W-:Y:S02]  /*bd00*/  FFMA.FTZ R103, R80, c[0x0][0x2d0], -R56.reuse ;  /* 0x0000b40050677a23 */ /* 0x100fe40000010838 */
[--C-:B------:R-:W-:Y:S02]  /*bd10*/  FFMA.FTZ R102, R183, c[0x0][0x2d0], -R56.reuse ;  /* 0x0000b400b7667a23 */ /* 0x100fe40000010838 */
[--C-:B------:R-:W-:Y:S02]  /*bd20*/  FFMA.FTZ R123, R187, c[0x0][0x2d0], -R56.reuse ;  /* 0x0000b400bb7b7a23 */ /* 0x100fe40000010838 */
[C---:B------:R-:W-:Y:S01]  /*bd30*/  FMUL.FTZ R50, R3.reuse, R138 ;  /* 0x0000008a03327220 */ /* 0x040fe20000410000 */
[----:B------:R-:W-:Y:S01]  /*bd40*/  MUFU.EX2 R159, R122 ;  /* 0x0000007a009f7308 */ /* 0x000fe20000000800 */
[----:B------:R-:W5:Y:S01]  /*bd50*/  LDL.LU R138, [R1] ;  /* 0x00000000018a7983 */ /* 0x000f620000300800 */
[----:B------:R-:W-:Y:S02]  /*bd60*/  FMUL.FTZ R51, R3, R139 ;  /* 0x0000008b03337220 */ /* 0x000fe40000410000 */
[--C-:B--2---:R-:W-:Y:S02]  /*bd70*/  FFMA.FTZ R0, R13, c[0x0][0x2d0], -R69.reuse ;  /* 0x0000b4000d007a23 */ /* 0x104fe40000010845 */
[C---:B---3--:R-:W-:Y:S02]  /*bd80*/  FMUL.FTZ R8, R2.reuse, R104 ;  /* 0x0000006802087220 */ /* 0x048fe40000410000 */
[C---:B------:R-:W-:Y:S02]  /*bd90*/  FMUL.FTZ R9, R2.reuse, R105 ;  /* 0x0000006902097220 */ /* 0x040fe40000410000 */
[----:B------:R2:W3:Y:S01]  /*bda0*/  MUFU.EX2 R229, R0 ;  /* 0x0000000000e57308 */ /* 0x0004e20000000800 */
[C---:B------:R-:W-:Y:S02]  /*bdb0*/  FMUL.FTZ R12, R2.reuse, R108 ;  /* 0x0000006c020c7220 */ /* 0x040fe40000410000 */
[----:B------:R-:W-:Y:S02]  /*bdc0*/  FMUL.FTZ R13, R2, R109 ;  /* 0x0000006d020d7220 */ /* 0x000fe40000410000 */
[----:B----4-:R-:W-:Y:S02]  /*bdd0*/  FMUL.FTZ R5, R60, R101 ;  /* 0x000000653c057220 */ /* 0x010fe40000410000 */
[C---:B------:R-:W-:Y:S02]  /*bde0*/  FMUL.FTZ R24, R2.reuse, R88 ;  /* 0x0000005802187220 */ /* 0x040fe40000410000 */
[----:B------:R-:W-:Y:S01]  /*bdf0*/  FMUL.FTZ R25, R2, R89 ;  /* 0x0000005902197220 */ /* 0x000fe20000410000 */
[----:B------:R4:W-:Y:S01]  /*be00*/  MUFU.EX2 R187, R61 ;  /* 0x0000003d00bb7308 */ /* 0x0009e20000000800 */
[----:B------:R-:W-:Y:S01]  /*be10*/  FFMA.FTZ R101, R182, c[0x0][0x2d0], -R56 ;  /* 0x0000b400b6657a23 */ /* 0x000fe20000010838 */
[-C--:B-1----:R-:W-:Y:S05]  /*be20*/  HMMA.16816.F32 R4, R72, R20.reuse, R4 ;  /* 0x000000144804723c */ /* 0x082fea0000001804 */
[C---:B------:R-:W-:Y:S02]  /*be30*/  FMUL.FTZ R29, R2.reuse, R117 ;  /* 0x00000075021d7220 */ /* 0x040fe40000410000 */
[--C-:B------:R-:W-:Y:S01]  /*be40*/  FFMA.FTZ R117, R53, c[0x0][0x2d0], -R40.reuse ;  /* 0x0000b40035757a23 */ /* 0x100fe20000010828 */
[----:B------:R1:W-:Y:S01]  /*be50*/  MUFU.EX2 R183, R71 ;  /* 0x0000004700b77308 */ /* 0x0003e20000000800 */
[C---:B------:R-:W-:Y:S03]  /*be60*/  FMUL.FTZ R28, R2.reuse, R116 ;  /* 0x00000074021c7220 */ /* 0x040fe60000410000 */
[--C-:B--2---:R-:W-:Y:S01]  /*be70*/  FFMA.FTZ R0, R11, c[0x0][0x2d0], -R69.reuse ;  /* 0x0000b4000b007a23 */ /* 0x104fe20000010845 */
[----:B---3--:R-:W-:Y:S01]  /*be80*/  F2FP.PACK_AB R77, R229, R228 ;  /* 0x000000e4e54d723e */ /* 0x008fe200000000ff */
[----:B------:R-:W-:Y:S02]  /*be90*/  FMUL.FTZ R41, R2, R129 ;  /* 0x0000008102297220 */ /* 0x000fe40000410000 */
[--C-:B------:R-:W-:Y:S02]  /*bea0*/  FFMA.FTZ R108, R173, c[0x0][0x2d0], -R40.reuse ;  /* 0x0000b400ad6c7a23 */ /* 0x100fe40000010828 */
[----:B------:R2:W3:Y:S01]  /*beb0*/  MUFU.EX2 R239, R0 ;  /* 0x0000000000ef7308 */ /* 0x0004e20000000800 */
[----:B------:R-:W-:Y:S02]  /*bec0*/  FFMA.FTZ R109, R178, c[0x0][0x2d0], -R40 ;  /* 0x0000b400b26d7a23 */ /* 0x000fe40000010828 */
[--C-:B------:R-:W-:Y:S02]  /*bed0*/  FFMA.FTZ R114, R214, c[0x0][0x2d0], -R69.reuse ;  /* 0x0000b400d6727a23 */ /* 0x100fe40000010845 */
[--C-:B------:R-:W-:Y:S02]  /*bee0*/  FFMA.FTZ R115, R223, c[0x0][0x2d0], -R69.reuse ;  /* 0x0000b400df737a23 */ /* 0x100fe40000010845 */
[----:B----4-:R-:W-:Y:S02]  /*bef0*/  FMUL.FTZ R61, R2, R153 ;  /* 0x00000099023d7220 */ /* 0x010fe40000410000 */
[----:B------:R-:W-:Y:S01]  /*bf00*/  FMUL.FTZ R67, R3, R151 ;  /* 0x0000009703437220 */ /* 0x000fe20000410000 */
[----:B------:R4:W-:Y:S01]  /*bf10*/  MUFU.EX2 R129, R48 ;  /* 0x0000003000817308 */ /* 0x0009e20000000800 */
[--C-:B------:R-:W-:Y:S02]  /*bf20*/  FFMA.FTZ R105, R44, c[0x0][0x2d0], -R56.reuse ;  /* 0x0000b4002c697a23 */ /* 0x100fe40000010838 */
[C---:B------:R-:W-:Y:S02]  /*bf30*/  FMUL.FTZ R44, R2.reuse, R132 ;  /* 0x00000084022c7220 */ /* 0x040fe40000410000 */
[--C-:B------:R-:W-:Y:S02]  /*bf40*/  FFMA.FTZ R104, R45, c[0x0][0x2d0], -R56.reuse ;  /* 0x0000b4002d687a23 */ /* 0x100fe40000010838 */
[----:B------:R-:W-:Y:S02]  /*bf50*/  FMUL.FTZ R45, R2, R133 ;  /* 0x00000085022d7220 */ /* 0x000fe40000410000 */
[--C-:B------:R-:W-:Y:S01]  /*bf60*/  FFMA.FTZ R98, R208, c[0x0][0x2d0], -R56.reuse ;  /* 0x0000b400d0627a23 */ /* 0x100fe20000010838 */
[----:B------:R-:W-:Y:S01]  /*bf70*/  MUFU.EX2 R133, R100 ;  /* 0x0000006400857308 */ /* 0x000fe20000000800 */
[--C-:B-1----:R-:W-:Y:S02]  /*bf80*/  FFMA.FTZ R71, R218, c[0x0][0x2d0], -R69.reuse ;  /* 0x0000b400da477a23 */ /* 0x102fe40000010845 */
[----:B------:R-:W-:Y:S01]  /*bf90*/  FFMA.FTZ R116, R222, c[0x0][0x2d0], -R69 ;  /* 0x0000b400de747a23 */ /* 0x000fe20000010845 */
[----:B--2---:R-:W-:Y:S02]  /*bfa0*/  FSEL R0, R68, RZ, P0 ;  /* 0x000000ff44007208 */ /* 0x004fe40000000000 */
[----:B---3--:R-:W-:Y:S03]  /*bfb0*/  F2FP.PACK_AB R79, R245, R239 ;  /* 0x000000eff54f723e */ /* 0x008fe600000000ff */
[----:B------:R-:W-:Y:S01]  /*bfc0*/  FADD.FTZ R0, -R0, R99 ;  /* 0x0000006300007221 */ /* 0x000fe20000010100 */
[----:B------:R1:W-:Y:S01]  /*bfd0*/  MUFU.EX2 R208, R66 ;  /* 0x0000004200d07308 */ /* 0x0003e20000000800 */
[----:B------:R-:W-:Y:S02]  /*bfe0*/  FFMA.FTZ R99, R209, c[0x0][0x2d0], -R56 ;  /* 0x0000b400d1637a23 */ /* 0x000fe40000010838 */
[----:B------:R-:W-:Y:S02]  /*bff0*/  FMUL.FTZ R0, R0, c[0x0][0x2d0] ;  /* 0x0000b40000007a20 */ /* 0x000fe40000410000 */
[----:B----4-:R-:W-:Y:S01]  /*c000*/  FMUL.FTZ R48, R60, R136 ;  /* 0x000000883c307220 */ /* 0x010fe20000410000 */
[----:B------:R-:W-:Y:S04]  /*c010*/  MOV R136, R241 ;  /* 0x000000f100887202 */ /* 0x000fe80000000f00 */
[----:B------:R-:W2:Y:S10]  /*c020*/  MUFU.EX2 R0, R0 ;  /* 0x0000000000007308 */ /* 0x000eb40000000800 */
[----:B------:R-:W-:Y:S01]  /*c030*/  MUFU.EX2 R173, R99 ;  /* 0x0000006300ad7308 */ /* 0x000fe20000000800 */
[C---:B-1----:R-:W-:Y:S09]  /*c040*/  FMUL.FTZ R66, R3.reuse, R150 ;  /* 0x0000009603427220 */ /* 0x042ff20000410000 */
[----:B------:R-:W-:Y:S01]  /*c050*/  MUFU.EX2 R99, R123 ;  /* 0x0000007b00637308 */ /* 0x000fe20000000800 */
[C---:B--2---:R-:W-:Y:S02]  /*c060*/  FMUL.FTZ R10, R0.reuse, R106 ;  /* 0x0000006a000a7220 */ /* 0x044fe40000410000 */
[C---:B------:R-:W-:Y:S02]  /*c070*/  FMUL.FTZ R11, R0.reuse, R107 ;  /* 0x0000006b000b7220 */ /* 0x040fe40000410000 */
[C---:B------:R-:W-:Y:S02]  /*c080*/  FMUL.FTZ R26, R0.reuse, R90 ;  /* 0x0000005a001a7220 */ /* 0x040fe40000410000 */
[C---:B------:R-:W-:Y:S03]  /*c090*/  FMUL.FTZ R27, R0.reuse, R91 ;  /* 0x0000005b001b7220 */ /* 0x040fe60000410000 */
[----:B------:R-:W-:Y:S01]  /*c0a0*/  MUFU.EX2 R209, R156 ;  /* 0x0000009c00d17308 */ /* 0x000fe20000000800 */
[----:B------:R-:W-:Y:S01]  /*c0b0*/  LDSM.16.MT88.4 R88, [R193+0x800] ;  /* 0x00080000c158783b */ /* 0x000fe20000004200 */
[C---:B------:R-:W-:Y:S04]  /*c0c0*/  HMMA.16816.F32 R8, R76.reuse, R20, R8 ;  /* 0x000000144c08723c */ /* 0x040fe80000001808 */
[C---:B------:R-:W-:Y:S02]  /*c0d0*/  FMUL.FTZ R14, R0.reuse, R110 ;  /* 0x0000006e000e7220 */ /* 0x040fe40000410000 */
[----:B------:R-:W-:Y:S02]  /*c0e0*/  FMUL.FTZ R15, R0, R111 ;  /* 0x0000006f000f7220 */ /* 0x000fe40000410000 */
[C---:B------:R-:W-:Y:S01]  /*c0f0*/  FMUL.FTZ R20, R60.reuse, R84 ;  /* 0x000000543c147220 */ /* 0x040fe20000410000 */
[----:B------:R-:W-:Y:S03]  /*c100*/  MUFU.EX2 R181, R108 ;  /* 0x0000006c00b57308 */ /* 0x000fe60000000800 */
[----:B------:R-:W-:Y:S01]  /*c110*/  FMUL.FTZ R21, R60, R85 ;  /* 0x000000553c157220 */ /* 0x000fe20000410000 */
[-C--:B------:R-:W-:Y:S03]  /*c120*/  HMMA.16816.F32 R12, R76, R22.reuse, R12 ;  /* 0x000000164c0c723c */ /* 0x080fe6000000180c */
[----:B------:R-:W-:Y:S02]  /*c130*/  FMUL.FTZ R30, R0, R118 ;  /* 0x00000076001e7220 */ /* 0x000fe40000410000 */
[--C-:B------:R-:W-:Y:S01]  /*c140*/  FFMA.FTZ R118, R52, c[0x0][0x2d0], -R40.reuse ;  /* 0x0000b40034767a23 */ /* 0x100fe20000010828 */
[----:B------:R-:W-:Y:S01]  /*c150*/  MUFU.EX2 R169, R104 ;  /* 0x0000006800a97308 */ /* 0x000fe20000000800 */
[----:B------:R-:W1:Y:S01]  /*c160*/  LDSM.16.MT88.4 R52, [R190] ;  /* 0x00000000be34783b */ /* 0x000e620000004200 */
[C---:B------:R-:W-:Y:S04]  /*c170*/  HMMA.16816.F32 R16, R72.reuse, R22, R16 ;  /* 0x000000164810723c */ /* 0x040fe80000001810 */
[----:B------:R-:W-:Y:S02]  /*c180*/  FMUL.FTZ R31, R0, R119 ;  /* 0x00000077001f7220 */ /* 0x000fe40000410000 */
[--C-:B------:R-:W-:Y:S02]  /*c190*/  FFMA.FTZ R106, R170, c[0x0][0x2d0], -R40.reuse ;  /* 0x0000b400aa6a7a23 */ /* 0x100fe40000010828 */
[C---:B------:R-:W-:Y:S01]  /*c1a0*/  FMUL.FTZ R22, R3.reuse, R86 ;  /* 0x0000005603167220 */ /* 0x040fe20000410000 */
[----:B------:R-:W-:Y:S03]  /*c1b0*/  MUFU.EX2 R170, R101 ;  /* 0x0000006500aa7308 */ /* 0x000fe60000000800 */
[----:B------:R-:W-:Y:S02]  /*c1c0*/  FMUL.FTZ R23, R3, R87 ;  /* 0x0000005703177220 */ /* 0x000fe40000410000 */
[----:B------:R-:W-:Y:S01]  /*c1d0*/  LDSM.16.MT88.4 R84, [R189+0x800] ;  /* 0x00080000bd54783b */ /* 0x000fe20000004200 */
[C---:B------:R-:W-:Y:S02]  /*c1e0*/  FMUL.FTZ R59, R0.reuse, R147 ;  /* 0x00000093003b7220 */ /* 0x040fe40000410000 */
[----:B------:R-:W-:Y:S02]  /*c1f0*/  FMUL.FTZ R62, R0, R154 ;  /* 0x0000009a003e7220 */ /* 0x000fe40000410000 */
[-C--:B------:R-:W-:Y:S01]  /*c200*/  HMMA.16816.F32 R20, R72, R36.reuse, R20 ;  /* 0x000000244814723c */ /* 0x080fe20000001814 */
[----:B------:R-:W-:Y:S02]  /*c210*/  MUFU.EX2 R147, R102 ;  /* 0x0000006600937308 */ /* 0x000fe40000000800 */
[----:B------:R-:W-:Y:S02]  /*c220*/  FFMA.FTZ R110, R179, c[0x0][0x2d0], -R40 ;  /* 0x0000b400b36e7a23 */ /* 0x000fe40000010828 */
[----:B------:R-:W-:Y:S02]  /*c230*/  FMUL.FTZ R40, R2, R128 ;  /* 0x0000008002287220 */ /* 0x000fe40000410000 */
[C---:B------:R-:W-:Y:S01]  /*c240*/  FMUL.FTZ R42, R0.reuse, R130 ;  /* 0x00000082002a7220 */ /* 0x040fe20000410000 */
[C---:B------:R-:W-:Y:S03]  /*c250*/  HMMA.16816.F32 R24, R76.reuse, R36, R24 ;  /* 0x000000244c18723c */ /* 0x040fe60000001818 */
[----:B------:R-:W-:Y:S01]  /*c260*/  MUFU.EX2 R179, R161 ;  /* 0x000000a100b37308 */ /* 0x000fe20000000800 */
[C---:B------:R-:W-:Y:S02]  /*c270*/  FMUL.FTZ R43, R0.reuse, R131 ;  /* 0x00000083002b7220 */ /* 0x040fe40000410000 */
[----:B------:R-:W-:Y:S02]  /*c280*/  FMUL.FTZ R46, R0, R134 ;  /* 0x00000086002e7220 */ /* 0x000fe40000410000 */
[-C--:B------:R-:W-:Y:S04]  /*c290*/  HMMA.16816.F32 R28, R76, R38.reuse, R28 ;  /* 0x000000264c1c723c */ /* 0x080fe8000000181c */
[C---:B------:R-:W-:Y:S01]  /*c2a0*/  FMUL.FTZ R36, R60.reuse, R124 ;  /* 0x0000007c3c247220 */ /* 0x040fe20000410000 */
[----:B------:R2:W3:Y:S01]  /*c2b0*/  MUFU.EX2 R161, R167 ;  /* 0x000000a700a17308 */ /* 0x0004e20000000800 */
[----:B------:R-:W-:Y:S02]  /*c2c0*/  FMUL.FTZ R37, R60, R125 ;  /* 0x0000007d3c257220 */ /* 0x000fe40000410000 */
[C---:B------:R-:W-:Y:S04]  /*c2d0*/  HMMA.16816.F32 R32, R72.reuse, R38, R32 ;  /* 0x000000264820723c */ /* 0x040fe80000001820 */
[----:B------:R-:W-:Y:S02]  /*c2e0*/  FMUL.FTZ R47, R0, R135 ;  /* 0x00000087002f7220 */ /* 0x000fe40000410000 */
[--C-:B------:R-:W-:Y:S01]  /*c2f0*/  FFMA.FTZ R124, R186, c[0x0][0x2d0], -R56.reuse ;  /* 0x0000b400ba7c7a23 */ /* 0x100fe20000010838 */
[----:B------:R4:W-:Y:S01]  /*c300*/  MUFU.EX2 R134, R57 ;  /* 0x0000003900867308 */ /* 0x0009e20000000800 */
[C---:B------:R-:W-:Y:S04]  /*c310*/  FMUL.FTZ R38, R3.reuse, R126 ;  /* 0x0000007e03267220 */ /* 0x040fe80000410000 */
[----:B------:R-:W-:Y:S02]  /*c320*/  FMUL.FTZ R39, R3, R127 ;  /* 0x0000007f03277220 */ /* 0x000fe40000410000 */
[--C-:B------:R-:W-:Y:S02]  /*c330*/  FFMA.FTZ R126, R184, c[0x0][0x2d0], -R56.reuse ;  /* 0x0000b400b87e7a23 */ /* 0x100fe40000010838 */
[--C-:B------:R-:W-:Y:S01]  /*c340*/  FFMA.FTZ R125, R185, c[0x0][0x2d0], -R56.reuse ;  /* 0x0000b400b97d7a23 */ /* 0x100fe20000010838 */
[----:B------:R4:W4:Y:S01]  /*c350*/  MUFU.EX2 R127, R58 ;  /* 0x0000003a007f7308 */ /* 0x0009220000000800 */
[----:B------:R-:W-:Y:S01]  /*c360*/  FFMA.FTZ R107, R60, R238, R225 ;  /* 0x000000ee3c6b7223 */ /* 0x000fe200000100e1 */
[-C--:B-1----:R-:W-:Y:S01]  /*c370*/  HMMA.16816.F32 R36, R72, R52.reuse, R36 ;  /* 0x000000344824723c */ /* 0x082fe20000001824 */
[----:B--2---:R-:W2:Y:S02]  /*c380*/  LDL R167, [R1+0xc] ;  /* 0x00000c0001a77983 */ /* 0x004ea40000100800 */
[----:B---3--:R-:W-:Y:S01]  /*c390*/  F2FP.PACK_AB R150, R160, R161 ;  /* 0x000000a1a096723e */ /* 0x008fe200000000ff */
[--C-:B------:R-:W-:Y:S02]  /*c3a0*/  FFMA.FTZ R111, R215, c[0x0][0x2d0], -R69.reuse ;  /* 0x0000b400d76f7a23 */ /* 0x100fe40000010845 */
[--C-:B------:R-:W-:Y:S02]  /*c3b0*/  FFMA.FTZ R119, R221, c[0x0][0x2d0], -R69.reuse ;  /* 0x0000b400dd777a23 */ /* 0x100fe40000010845 */
[C---:B------:R-:W-:Y:S01]  /*c3c0*/  HMMA.16816.F32 R40, R76.reuse, R52, R40 ;  /* 0x000000344c28723c */ /* 0x040fe20000001828 */
[----:B------:R1:W-:Y:S03]  /*c3d0*/  MUFU.EX2 R128, R65 ;  /* 0x0000004100807308 */ /* 0x0003e60000000800 */
[----:B----4-:R-:W-:Y:S03]  /*c3e0*/  FMUL.FTZ R57, R2, R145 ;  /* 0x0000009102397220 */ /* 0x010fe60000410000 */
[--C-:B------:R-:W-:Y:S01]  /*c3f0*/  FFMA.FTZ R52, R82, c[0x0][0x2d0], -R56.reuse ;  /* 0x0000b40052347a23 */ /* 0x100fe20000010838 */
[-C--:B------:R-:W-:Y:S03]  /*c400*/  HMMA.16816.F32 R44, R76, R54.reuse, R44 ;  /* 0x000000364c2c723c */ /* 0x080fe6000000182c */
[----:B------:R3:W-:Y:S01]  /*c410*/  MUFU.EX2 R241, R52 ;  /* 0x0000003400f17308 */ /* 0x0007e20000000800 */
[----:B------:R-:W-:Y:S02]  /*c420*/  FFMA.FTZ R53, R83, c[0x0][0x2d0], -R56 ;  /* 0x0000b40053357a23 */ /* 0x000fe40000010838 */
[----:B------:R-:W4:Y:S01]  /*c430*/  LDSM.16.MT88.4 R80, [R192] ;  /* 0x00000000c050783b */ /* 0x000f220000004200 */
[--C-:B------:R-:W-:Y:S01]  /*c440*/  FFMA.FTZ R56, R157, c[0x0][0x2d0], -R69.reuse ;  /* 0x0000b4009d387a23 */ /* 0x100fe20000010845 */
[C---:B------:R-:W-:Y:S04]  /*c450*/  HMMA.16816.F32 R48, R72.reuse, R54, R48 ;  /* 0x000000364830723c */ /* 0x040fe80000001830 */
[----:B------:R-:W-:Y:S01]  /*c460*/  FMUL.FTZ R58, R0, R146 ;  /* 0x00000092003a7220 */ /* 0x000fe20000410000 */
[----:B------:R4:W4:Y:S02]  /*c470*/  MUFU.EX2 R184, R53 ;  /* 0x0000003500b87308 */ /* 0x0009240000000800 */
[C---:B------:R-:W-:Y:S02]  /*c480*/  FMUL.FTZ R54, R3.reuse, R142 ;  /* 0x0000008e03367220 */ /* 0x040fe40000410000 */
[----:B------:R-:W-:Y:S03]  /*c490*/  FMUL.FTZ R55, R3, R143 ;  /* 0x0000008f03377220 */ /* 0x000fe60000410000 */
[----:B-1----:R-:W-:Y:S03]  /*c4a0*/  FMUL.FTZ R65, R60, R149 ;  /* 0x000000953c417220 */ /* 0x002fe60000410000 */
[----:B------:R1:W-:Y:S01]  /*c4b0*/  MUFU.EX2 R130, R56 ;  /* 0x0000003800827308 */ /* 0x0003e20000000800 */
[--C-:B---3--:R-:W-:Y:S02]  /*c4c0*/  FFMA.FTZ R52, R158, c[0x0][0x2d0], -R69.reuse ;  /* 0x0000b4009e347a23 */ /* 0x108fe40000010845 */
[----:B------:R-:W-:Y:S07]  /*c4d0*/  FFMA.FTZ R69, R212, c[0x0][0x2d0], -R69 ;  /* 0x0000b400d4457a23 */ /* 0x000fee0000010845 */
[----:B------:R3:W3:Y:S01]  /*c4e0*/  MUFU.EX2 R131, R52 ;  /* 0x0000003400837308 */ /* 0x0006e20000000800 */
[----:B----4-:R-:W-:Y:S09]  /*c4f0*/  FMUL.FTZ R53, R60, R141 ;  /* 0x0000008d3c357220 */ /* 0x010ff20000410000 */
[----:B------:R4:W4:Y:S01]  /*c500*/  MUFU.EX2 R135, R64 ;  /* 0x0000004000877308 */ /* 0x0009220000000800 */
[----:B-1----:R-:W-:Y:S09]  /*c510*/  FMUL.FTZ R56, R2, R144 ;  /* 0x0000009002387220 */ /* 0x002ff20000410000 */
[----:B------:R1:W-:Y:S01]  /*c520*/  MUFU.EX2 R185, R63 ;  /* 0x0000003f00b97308 */ /* 0x0003e20000000800 */
[C---:B---3--:R-:W-:Y:S09]  /*c530*/  FMUL.FTZ R52, R60.reuse, R140 ;  /* 0x0000008c3c347220 */ /* 0x048ff20000410000 */
[----:B------:R3:W-:Y:S01]  /*c540*/  MUFU.EX2 R143, R103 ;  /* 0x00000067008f7308 */ /* 0x0007e20000000800 */
[-C--:B------:R-:W-:Y:S03]  /*c550*/  HMMA.16816.F32 R52, R72, R80.reuse, R52 ;  /* 0x000000504834723c */ /* 0x080fe60000001834 */
[----:B----4-:R-:W-:Y:S01]  /*c560*/  FMUL.FTZ R64, R60, R148 ;  /* 0x000000943c407220 */ /* 0x010fe20000410000 */
[----:B------:R-:W-:Y:S01]  /*c570*/  F2FP.PACK_AB R148, R180, R179 ;  /* 0x000000b3b494723e */ /* 0x000fe200000000ff */
[----:B------:R-:W-:Y:S03]  /*c580*/  FMUL.FTZ R60, R2, R152 ;  /* 0x00000098023c7220 */ /* 0x000fe60000410000 */
[C---:B------:R-:W-:Y:S01]  /*c590*/  HMMA.16816.F32 R56, R76.reuse, R80, R56 ;  /* 0x000000504c38723c */ /* 0x040fe20000001838 */
[----:B------:R4:W4:Y:S03]  /*c5a0*/  MUFU.EX2 R186, R93 ;  /* 0x0000005d00ba7308 */ /* 0x0009260000000800 */
[----:B-1----:R-:W-:Y:S07]  /*c5b0*/  FMUL.FTZ R63, R0, R155 ;  /* 0x0000009b003f7220 */ /* 0x002fee0000410000 */
[----:B------:R-:W-:Y:S01]  /*c5c0*/  MUFU.EX2 R144, R114 ;  /* 0x0000007200907308 */ /* 0x000fe20000000800 */
[-C--:B------:R-:W-:Y:S01]  /*c5d0*/  HMMA.16816.F32 R60, R76, R82.reuse, R60 ;  /* 0x000000524c3c723c */ /* 0x080fe2000000183c */
[----:B---3--:R-:W-:Y:S06]  /*c5e0*/  LDSM.16.MT88.4 R100, [R190+0x1000] ;  /* 0x00100000be64783b */ /* 0x008fec0000004200 */
[----:B------:R-:W-:Y:S01]  /*c5f0*/  F2FP.PACK_AB R76, R134, R127 ;  /* 0x0000007f864c723e */ /* 0x000fe200000000ff */
[----:B------:R-:W-:Y:S01]  /*c600*/  HMMA.16816.F32 R64, R72, R82, R64 ;  /* 0x000000524840723c */ /* 0x000fe20000001840 */
[----:B------:R1:W-:Y:S01]  /*c610*/  MUFU.EX2 R157, R115 ;  /* 0x00000073009d7308 */ /* 0x0003e20000000800 */
[----:B------:R-:W3:Y:S02]  /*c620*/  LDSM.16.MT88.4 R80, [R190+0x800] ;  /* 0x00080000be50783b */ /* 0x000ee40000004200 */
[----:B------:R-:W-:Y:S01]  /*c630*/  F2FP.PACK_AB R78, R241, R184 ;  /* 0x000000b8f14e723e */ /* 0x000fe200000000ff */
[----:B----4-:R-:W-:Y:S01]  /*c640*/  FFMA.FTZ R93, R3, R240, R227 ;  /* 0x000000f0035d7223 */ /* 0x010fe200000100e3 */
[----:B------:R-:W-:Y:S01]  /*c650*/  F2FP.PACK_AB R77, R130, R131 ;  /* 0x00000083824d723e */ /* 0x000fe200000000ff */
[----:B------:R-:W-:Y:S01]  /*c660*/  FFMA.FTZ R3, R2, R251, R226 ;  /* 0x000000fb02037223 */ /* 0x000fe200000100e2 */
[----:B------:R-:W-:Y:S01]  /*c670*/  F2FP.PACK_AB R72, R183, R129 ;  /* 0x00000081b748723e */ /* 0x000fe200000000ff */
[----:B-----5:R-:W-:Y:S02]  /*c680*/  FFMA.FTZ R2, R0, R138, R228 ;  /* 0x0000008a00027223 */ /* 0x020fe400000100e4 */
[----:B------:R-:W-:Y:S01]  /*c690*/  MUFU.EX2 R182, R106 ;  /* 0x0000006a00b67308 */ /* 0x000fe20000000800 */
        /* <DEDUP_REMOVED lines=8> */
[----:B------:R-:W-:Y:S01]  /*c720*/  FADD.FTZ R0, R137, R0 ;  /* 0x0000000089007221 */ /* 0x000fe20000010000 */
[----:B------:R-:W-:Y:S01]  /*c730*/  MUFU.EX2 R146, R105 ;  /* 0x0000006900927308 */ /* 0x000fe20000000800 */
[-C--:B------:R-:W-:Y:S01]  /*c740*/  HMMA.16816.F32 R4, R72, R84.reuse, R4 ;  /* 0x000000544804723c */ /* 0x080fe20000001804 */
[----:B-1----:R-:W-:Y:S02]  /*c750*/  LDSM.16.MT88.4 R112, [R189+0x2000] ;  /* 0x00200000bd70783b */ /* 0x002fe40000004200 */
[----:B------:R-:W-:Y:S04]  /*c760*/  FADD.FTZ R3, R230, R3 ;  /* 0x00000003e6037221 */ /* 0x000fe80000010000 */
[----:B------:R-:W-:Y:S01]  /*c770*/  FADD.FTZ R3, R233, R3 ;  /* 0x00000003e9037221 */ /* 0x000fe20000010000 */
[C---:B------:R-:W-:Y:S01]  /*c780*/  HMMA.16816.F32 R8, R76.reuse, R84, R8 ;  /* 0x000000544c08723c */ /* 0x040fe20000001808 */
[----:B------:R1:W-:Y:S03]  /*c790*/  MUFU.EX2 R132, R70 ;  /* 0x0000004600847308 */ /* 0x0003e60000000800 */
[----:B------:R-:W-:Y:S04]  /*c7a0*/  FADD.FTZ R3, R252, R3 ;  /* 0x00000003fc037221 */ /* 0x000fe80000010000 */
[-C--:B------:R-:W-:Y:S03]  /*c7b0*/  HMMA.16816.F32 R12, R76, R86.reuse, R12 ;  /* 0x000000564c0c723c */ /* 0x080fe6000000180c */
[----:B------:R4:W-:Y:S05]  /*c7c0*/  MUFU.EX2 R142, R71 ;  /* 0x00000047008e7308 */ /* 0x0009ea0000000800 */
[C---:B------:R-:W-:Y:S01]  /*c7d0*/  HMMA.16816.F32 R16, R72.reuse, R86, R16 ;  /* 0x000000564810723c */ /* 0x040fe20000001810 */
[----:B------:R-:W5:Y:S04]  /*c7e0*/  LDSM.16.MT88.4 R84, [R192+0x800] ;  /* 0x00080000c054783b */ /* 0x000f680000004200 */
[----:B------:R3:W-:Y:S03]  /*c7f0*/  MUFU.EX2 R141, R92 ;  /* 0x0000005c008d7308 */ /* 0x0007e60000000800 */
[-C--:B------:R-:W-:Y:S04]  /*c800*/  HMMA.16816.F32 R20, R72, R88.reuse, R20 ;  /* 0x000000584814723c */ /* 0x080fe80000001814 */
[----:B-1----:R-:W-:Y:S03]  /*c810*/  FADD.FTZ R70, R231, R93 ;  /* 0x0000005de7467221 */ /* 0x002fe60000010000 */
[----:B------:R-:W-:Y:S01]  /*c820*/  MUFU.EX2 R140, R94 ;  /* 0x0000005e008c7308 */ /* 0x000fe20000000800 */
[C---:B------:R-:W-:Y:S04]  /*c830*/  HMMA.16816.F32 R24, R76.reuse, R88, R24 ;  /* 0x000000584c18723c */ /* 0x040fe80000001818 */
[----:B------:R-:W-:Y:S02]  /*c840*/  FADD.FTZ R70, R235, R70 ;  /* 0x00000046eb467221 */ /* 0x000fe40000010000 */
[----:B----4-:R-:W-:Y:S02]  /*c850*/  FADD.FTZ R71, R129, R0 ;  /* 0x0000000081477221 */ /* 0x010fe40000010000 */
[-C--:B------:R-:W-:Y:S01]  /*c860*/  HMMA.16816.F32 R28, R76, R90.reuse, R28 ;  /* 0x0000005a4c1c723c */ /* 0x080fe2000000181c */
[----:B------:R-:W-:Y:S03]  /*c870*/  MUFU.EX2 R178, R162 ;  /* 0x000000a200b27308 */ /* 0x000fe60000000800 */
[----:B------:R-:W-:Y:S02]  /*c880*/  FADD.FTZ R70, R136, R70 ;  /* 0x0000004688467221 */ /* 0x000fe40000010000 */
[----:B------:R-:W-:Y:S01]  /*c890*/  LDSM.16.MT88.4 R136, [R190+0x2000] ;  /* 0x00200000be88783b */ /* 0x000fe20000004200 */
[----:B---3--:R-:W-:Y:S01]  /*c8a0*/  FADD.FTZ R92, R245, R2 ;  /* 0x00000002f55c7221 */ /* 0x008fe20000010000 */
[C---:B------:R-:W-:Y:S03]  /*c8b0*/  HMMA.16816.F32 R32, R72.reuse, R90, R32 ;  /* 0x0000005a4820723c */ /* 0x040fe60000001820 */
[----:B------:R-:W-:Y:S01]  /*c8c0*/  MUFU.EX2 R176, R110 ;  /* 0x0000006e00b07308 */ /* 0x000fe20000000800 */
[----:B------:R-:W-:Y:S02]  /*c8d0*/  FADD.FTZ R2, R127, R3 ;  /* 0x000000037f027221 */ /* 0x000fe40000010000 */
[----:B------:R-:W1:Y:S01]  /*c8e0*/  LDSM.16.MT88.4 R88, [R189+0x1000] ;  /* 0x00100000bd58783b */ /* 0x000e620000004200 */
[----:B------:R-:W-:Y:S01]  /*c8f0*/  FADD.FTZ R0, R131, R92 ;  /* 0x0000005c83007221 */ /* 0x000fe20000010000 */
[-C--:B------:R-:W-:Y:S04]  /*c900*/  HMMA.16816.F32 R36, R72, R80.reuse, R36 ;  /* 0x000000504824723c */ /* 0x080fe80000001824 */
[----:B------:R-:W-:Y:S01]  /*c910*/  FADD.FTZ R2, R134, R2 ;  /* 0x0000000286027221 */ /* 0x000fe20000010000 */
[----:B------:R-:W-:Y:S01]  /*c920*/  MUFU.EX2 R177, R109 ;  /* 0x0000006d00b17308 */ /* 0x000fe20000000800 */
[----:B------:R-:W-:Y:S02]  /*c930*/  FADD.FTZ R0, R130, R0 ;  /* 0x0000000082007221 */ /* 0x000fe40000010000 */
[C---:B------:R-:W-:Y:S04]  /*c940*/  HMMA.16816.F32 R40, R76.reuse, R80, R40 ;  /* 0x000000504c28723c */ /* 0x040fe80000001828 */
[----:B------:R-:W-:Y:S02]  /*c950*/  FADD.FTZ R70, R128, R70 ;  /* 0x0000004680467221 */ /* 0x000fe40000010000 */
[----:B------:R-:W-:Y:S01]  /*c960*/  FADD.FTZ R0, R187, R0 ;  /* 0x00000000bb007221 */ /* 0x000fe20000010000 */
[----:B------:R-:W-:Y:S01]  /*c970*/  MUFU.EX2 R163, R117 ;  /* 0x0000007500a37308 */ /* 0x000fe20000000800 */
[-C--:B------:R-:W-:Y:S04]  /*c980*/  HMMA.16816.F32 R44, R76, R82.reuse, R44 ;  /* 0x000000524c2c723c */ /* 0x080fe8000000182c */
[----:B------:R-:W-:Y:S02]  /*c990*/  FADD.FTZ R0, R208, R0 ;  /* 0x00000000d0007221 */ /* 0x000fe40000010000 */
[----:B------:R-:W-:Y:S02]  /*c9a0*/  FADD.FTZ R3, R135, R70 ;  /* 0x0000004687037221 */ /* 0x000fe40000010000 */
[C---:B------:R-:W-:Y:S01]  /*c9b0*/  HMMA.16816.F32 R48, R72.reuse, R82, R48 ;  /* 0x000000524830723c */ /* 0x040fe20000001830 */
[----:B------:R-:W3:Y:S01]  /*c9c0*/  LDSM.16.MT88.4 R80, [R193+0x1000] ;  /* 0x00100000c150783b */ /* 0x000ee20000004200 */
[----:B------:R-:W4:Y:S02]  /*c9d0*/  MUFU.EX2 R162, R118 ;  /* 0x0000007600a27308 */ /* 0x000f240000000800 */
[----:B------:R-:W-:Y:S02]  /*c9e0*/  FADD.FTZ R2, R184, R2 ;  /* 0x00000002b8027221 */ /* 0x000fe40000010000 */
[----:B------:R-:W-:Y:S02]  /*c9f0*/  FADD.FTZ R3, R185, R3 ;  /* 0x00000003b9037221 */ /* 0x000fe40000010000 */
[-C--:B-----5:R-:W-:Y:S04]  /*ca00*/  HMMA.16816.F32 R52, R72, R84.reuse, R52 ;  /* 0x000000544834723c */ /* 0x0a0fe80000001834 */
[----:B------:R-:W5:Y:S01]  /*ca10*/  MUFU.EX2 R158, R166 ;  /* 0x000000a6009e7308 */ /* 0x000f620000000800 */
[----:B------:R-:W-:Y:S02]  /*ca20*/  FADD.FTZ R2, R241, R2 ;  /* 0x00000002f1027221 */ /* 0x000fe40000010000 */
[----:B------:R-:W-:Y:S01]  /*ca30*/  FADD.FTZ R3, R246, R3 ;  /* 0x00000003f6037221 */ /* 0x000fe20000010000 */
[C---:B------:R-:W-:Y:S06]  /*ca40*/  HMMA.16816.F32 R56, R76.reuse, R84, R56 ;  /* 0x000000544c38723c */ /* 0x040fec0000001838 */
[----:B------:R-:W-:Y:S02]  /*ca50*/  MUFU.EX2 R175, R98 ;  /* 0x0000006200af7308 */ /* 0x000fe40000000800 */
[-C--:B------:R-:W-:Y:S04]  /*ca60*/  HMMA.16816.F32 R60, R76, R86.reuse, R60 ;  /* 0x000000564c3c723c */ /* 0x080fe8000000183c */
[----:B----4-:R-:W-:Y:S03]  /*ca70*/  F2FP.PACK_AB R149, R162, R163 ;  /* 0x000000a3a295723e */ /* 0x010fe600000000ff */
[----:B------:R-:W-:Y:S01]  /*ca80*/  F2FP.PACK_AB R76, R143, R133 ;  /* 0x000000858f4c723e */ /* 0x000fe200000000ff */
[----:B------:R-:W-:Y:S01]  /*ca90*/  HMMA.16816.F32 R64, R72, R86, R64 ;  /* 0x000000564840723c */ /* 0x000fe20000001840 */
[----:B------:R-:W4:Y:S01]  /*caa0*/  LDSM.16.MT88.4 R84, [R192+0x1000] ;  /* 0x00100000c054783b */ /* 0x000f220000004200 */
        /* <DEDUP_REMOVED lines=8> */
[----:B------:R-:W-:Y:S02]  /*cb30*/  F2FP.PACK_AB R79, R140, R141 ;  /* 0x0000008d8c4f723e */ /* 0x000fe400000000ff */
[----:B-----5:R-:W-:Y:S03]  /*cb40*/  F2FP.PACK_AB R151, R158, R159 ;  /* 0x0000009f9e97723e */ /* 0x020fe600000000ff */
[-C--:B-1----:R-:W-:Y:S01]  /*cb50*/  HMMA.16816.F32 R4, R72, R88.reuse, R4 ;  /* 0x000000584804723c */ /* 0x082fe20000001804 */
[----:B------:R-:W1:Y:S07]  /*cb60*/  MUFU.EX2 R98, R124 ;  /* 0x0000007c00627308 */ /* 0x000e6e0000000800 */
[C---:B------:R-:W-:Y:S03]  /*cb70*/  HMMA.16816.F32 R8, R76.reuse, R88, R8 ;  /* 0x000000584c08723c */ /* 0x040fe60000001808 */
[----:B------:R-:W-:Y:S05]  /*cb80*/  MUFU.EX2 R94, R125 ;  /* 0x0000007d005e7308 */ /* 0x000fea0000000800 */
[-C--:B------:R-:W-:Y:S05]  /*cb90*/  HMMA.16816.F32 R12, R76, R90.reuse, R12 ;  /* 0x0000005a4c0c723c */ /* 0x080fea000000180c */
[----:B------:R-:W5:Y:S03]  /*cba0*/  MUFU.EX2 R93, R126 ;  /* 0x0000007e005d7308 */ /* 0x000f660000000800 */
[C---:B------:R-:W-:Y:S01]  /*cbb0*/  HMMA.16816.F32 R16, R72.reuse, R90, R16 ;  /* 0x0000005a4810723c */ /* 0x040fe20000001810 */
[----:B------:R-:W-:Y:S03]  /*cbc0*/  LDSM.16.MT88.4 R88, [R193+0x1800] ;  /* 0x00180000c158783b */ /* 0x000fe60000004200 */
[----:B-1----:R-:W-:Y:S02]  /*cbd0*/  F2FP.PACK_AB R152, R98, R99 ;  /* 0x000000636298723e */ /* 0x002fe400000000ff */
[C---:B--2---:R-:W-:Y:S02]  /*cbe0*/  ISETP.GT.AND P0, PT, R206.reuse, R167, PT ;  /* 0x000000a7ce00720c */ /* 0x044fe40003f04270 */
[-C--:B---3--:R-:W-:Y:S04]  /*cbf0*/  HMMA.16816.F32 R20, R72, R80.reuse, R20 ;  /* 0x000000504814723c */ /* 0x088fe80000001814 */
[----:B------:R-:W-:Y:S04]  /*cc00*/  IADD3 R206, R206, -0x1, RZ ;  /* 0xffffffffcece7810 */ /* 0x000fe80007ffe0ff */
[C---:B------:R-:W-:Y:S04]  /*cc10*/  HMMA.16816.F32 R24, R76.reuse, R80, R24 ;  /* 0x000000504c18723c */ /* 0x040fe80000001818 */
[----:B-----5:R-:W-:Y:S04]  /*cc20*/  F2FP.PACK_AB R154, R93, R94 ;  /* 0x0000005e5d9a723e */ /* 0x020fe800000000ff */
[-C--:B------:R-:W-:Y:S08]  /*cc30*/  HMMA.16816.F32 R28, R76, R82.reuse, R28 ;  /* 0x000000524c1c723c */ /* 0x080ff0000000181c */
[C---:B------:R-:W-:Y:S01]  /*cc40*/  HMMA.16816.F32 R32, R72.reuse, R82, R32 ;  /* 0x000000524820723c */ /* 0x040fe20000001820 */
[----:B------:R-:W1:Y:S07]  /*cc50*/  LDSM.16.MT88.4 R80, [R189+0x1800] ;  /* 0x00180000bd50783b */ /* 0x000e6e0000004200 */
[-C--:B------:R-:W-:Y:S08]  /*cc60*/  HMMA.16816.F32 R36, R72, R100.reuse, R36 ;  /* 0x000000644824723c */ /* 0x080ff00000001824 */
[C---:B------:R-:W-:Y:S08]  /*cc70*/  HMMA.16816.F32 R40, R76.reuse, R100, R40 ;  /* 0x000000644c28723c */ /* 0x040ff00000001828 */
[-C--:B------:R-:W-:Y:S08]  /*cc80*/  HMMA.16816.F32 R44, R76, R102.reuse, R44 ;  /* 0x000000664c2c723c */ /* 0x080ff0000000182c */
[C---:B------:R-:W-:Y:S01]  /*cc90*/  HMMA.16816.F32 R48, R72.reuse, R102, R48 ;  /* 0x000000664830723c */ /* 0x040fe20000001830 */
[----:B------:R-:W2:Y:S07]  /*cca0*/  LDSM.16.MT88.4 R100, [R190+0x1800] ;  /* 0x00180000be64783b */ /* 0x000eae0000004200 */
[-C--:B----4-:R-:W-:Y:S08]  /*ccb0*/  HMMA.16816.F32 R52, R72, R84.reuse, R52 ;  /* 0x000000544834723c */ /* 0x090ff00000001834 */
[C---:B------:R-:W-:Y:S08]  /*ccc0*/  HMMA.16816.F32 R56, R76.reuse, R84, R56 ;  /* 0x000000544c38723c */ /* 0x040ff00000001838 */
[-C--:B------:R-:W-:Y:S07]  /*ccd0*/  HMMA.16816.F32 R60, R76, R86.reuse, R60 ;  /* 0x000000564c3c723c */ /* 0x080fee000000183c */
[----:B------:R-:W-:Y:S01]  /*cce0*/  F2FP.PACK_AB R76, R170, R147 ;  /* 0x00000093aa4c723e */ /* 0x000fe200000000ff */
[----:B------:R-:W-:Y:S01]  /*ccf0*/  HMMA.16816.F32 R64, R72, R86, R64 ;  /* 0x000000564840723c */ /* 0x000fe20000001840 */
[----:B------:R-:W3:Y:S03]  /*cd00*/  LDSM.16.MT88.4 R84, [R192+0x1800] ;  /* 0x00180000c054783b */ /* 0x000ee60000004200 */
[----:B------:R-:W-:Y:S02]  /*cd10*/  F2FP.PACK_AB R78, R175, R173 ;  /* 0x000000adaf4e723e */ /* 0x000fe400000000ff */
[----:B------:R-:W-:Y:S02]  /*cd20*/  F2FP.PACK_AB R77, R144, R145 ;  /* 0x00000091904d723e */ /* 0x000fe400000000ff */
[----:B------:R-:W-:Y:S04]  /*cd30*/  F2FP.PACK_AB R72, R172, R165 ;  /* 0x000000a5ac48723e */ /* 0x000fe800000000ff */
[----:B------:R-:W-:Y:S02]  /*cd40*/  F2FP.PACK_AB R73, R171, R164 ;  /* 0x000000a4ab49723e */ /* 0x000fe400000000ff */
[----:B------:R-:W-:Y:S02]  /*cd50*/  F2FP.PACK_AB R74, R178, R174 ;  /* 0x000000aeb24a723e */ /* 0x000fe400000000ff */
[----:B------:R-:W-:Y:S02]  /*cd60*/  F2FP.PACK_AB R75, R177, R176 ;  /* 0x000000b0b14b723e */ /* 0x000fe400000000ff */
[----:B------:R-:W-:Y:S05]  /*cd70*/  F2FP.PACK_AB R79, R156, R157 ;  /* 0x0000009d9c4f723e */ /* 0x000fea00000000ff */
[-C--:B-1----:R-:W-:Y:S08]  /*cd80*/  HMMA.16816.F32 R4, R72, R80.reuse, R4 ;  /* 0x000000504804723c */ /* 0x082ff00000001804 */
[C---:B------:R-:W-:Y:S01]  /*cd90*/  HMMA.16816.F32 R8, R76.reuse, R80, R8 ;  /* 0x000000504c08723c */ /* 0x040fe20000001808 */
[----:B------:R-:W-:Y:S07]  /*cda0*/  MUFU.EX2 R81, R121 ;  /* 0x0000007900517308 */ /* 0x000fee0000000800 */
[-C--:B------:R-:W-:Y:S03]  /*cdb0*/  HMMA.16816.F32 R12, R76, R82.reuse, R12 ;  /* 0x000000524c0c723c */ /* 0x080fe6000000180c */
[----:B------:R-:W1:Y:S05]  /*cdc0*/  MUFU.EX2 R80, R69 ;  /* 0x0000004500507308 */ /* 0x000e6a0000000800 */
[C---:B------:R-:W-:Y:S05]  /*cdd0*/  HMMA.16816.F32 R16, R72.reuse, R82, R16 ;  /* 0x000000524810723c */ /* 0x040fea0000001810 */
[----:B------:R4:W-:Y:S03]  /*cde0*/  MUFU.EX2 R82, R120 ;  /* 0x0000007800527308 */ /* 0x0009e60000000800 */
[-C--:B------:R-:W-:Y:S07]  /*cdf0*/  HMMA.16816.F32 R20, R72, R88.reuse, R20 ;  /* 0x000000584814723c */ /* 0x080fee0000001814 */
[----:B------:R-:W5:Y:S01]  /*ce00*/  MUFU.EX2 R83, R119 ;  /* 0x0000007700537308 */ /* 0x000f620000000800 */
[C---:B------:R-:W-:Y:S04]  /*ce10*/  HMMA.16816.F32 R24, R76.reuse, R88, R24 ;  /* 0x000000584c18723c */ /* 0x040fe80000001818 */
[----:B-1----:R-:W-:Y:S01]  /*ce20*/  F2FP.PACK_AB R155, R80, R81 ;  /* 0x00000051509b723e */ /* 0x002fe200000000ff */
[----:B------:R-:W-:Y:S03]  /*ce30*/  FADD.FTZ R69, R183, R71 ;  /* 0x00000047b7457221 */ /* 0x000fe60000010000 */
[-C--:B------:R-:W-:Y:S04]  /*ce40*/  HMMA.16816.F32 R28, R76, R90.reuse, R28 ;  /* 0x0000005a4c1c723c */ /* 0x080fe8000000181c */
[----:B------:R-:W-:Y:S01]  /*ce50*/  FADD.FTZ R69, R186, R69 ;  /* 0x00000045ba457221 */ /* 0x000fe20000010000 */
[----:B----4-:R-:W1:Y:S03]  /*ce60*/  LDSM.16.MT88.4 R120, [R193+0x2000] ;  /* 0x00200000c178783b */ /* 0x010e660000004200 */
[C---:B------:R-:W-:Y:S04]  /*ce70*/  HMMA.16816.F32 R32, R72.reuse, R90, R32 ;  /* 0x0000005a4820723c */ /* 0x040fe80000001820 */
[----:B-----5:R-:W-:Y:S04]  /*ce80*/  F2FP.PACK_AB R153, R82, R83 ;  /* 0x000000535299723e */ /* 0x020fe800000000ff */
[-C--:B--2---:R-:W-:Y:S08]  /*ce90*/  HMMA.16816.F32 R36, R72, R100.reuse, R36 ;  /* 0x000000644824723c */ /* 0x084ff00000001824 */
[C---:B------:R-:W-:Y:S08]  /*cea0*/  HMMA.16816.F32 R40, R76.reuse, R100, R40 ;  /* 0x000000644c28723c */ /* 0x040ff00000001828 */
[-C--:B------:R-:W-:Y:S08]  /*ceb0*/  HMMA.16816.F32 R44, R76, R102.reuse, R44 ;  /* 0x000000664c2c723c */ /* 0x080ff0000000182c */
[C---:B------:R-:W-:Y:S08]  /*cec0*/  HMMA.16816.F32 R48, R72.reuse, R102, R48 ;  /* 0x000000664830723c */ /* 0x040ff00000001830 */
[-C--:B---3--:R-:W-:Y:S08]  /*ced0*/  HMMA.16816.F32 R52, R72, R84.reuse, R52 ;  /* 0x000000544834723c */ /* 0x088ff00000001834 */
[C---:B------:R-:W-:Y:S08]  /*cee0*/  HMMA.16816.F32 R56, R76.reuse, R84, R56 ;  /* 0x000000544c38723c */ /* 0x040ff00000001838 */
[-C--:B------:R-:W-:Y:S08]  /*cef0*/  HMMA.16816.F32 R60, R76, R86.reuse, R60 ;  /* 0x000000564c3c723c */ /* 0x080ff0000000183c */
[----:B------:R-:W-:Y:S08]  /*cf00*/  HMMA.16816.F32 R64, R72, R86, R64 ;  /* 0x000000564840723c */ /* 0x000ff00000001840 */
[-C--:B------:R-:W-:Y:S01]  /*cf10*/  HMMA.16816.F32 R100, R148, R112.reuse, R4 ;  /* 0x000000709464723c */ /* 0x080fe20000001804 */
[----:B------:R-:W2:Y:S07]  /*cf20*/  LDSM.16.MT88.4 R4, [R192+0x2000] ;  /* 0x00200000c004783b */ /* 0x000eae0000004200 */
[C---:B------:R-:W-:Y:S07]  /*cf30*/  HMMA.16816.F32 R104, R152.reuse, R112, R8 ;  /* 0x000000709868723c */ /* 0x040fee0000001808 */
[----:B------:R-:W-:Y:S01]  /*cf40*/  FADD.FTZ R9, R133, R2 ;  /* 0x0000000285097221 */ /* 0x000fe20000010000 */
        /* <DEDUP_REMOVED lines=49> */
[----:B------:R-:W-:Y:S01]  /*d260*/  FADD.FTZ R5, R83, R5 ;  /* 0x0000000553057221 */ /* 0x000fe20000010000 */
[-C--:B------:R-:W-:Y:S01]  /*d270*/  MOV R61, R68.reuse ;  /* 0x00000044003d7202 */ /* 0x080fe20000000f00 */
[----:B------:R-:W-:Y:S01]  /*d280*/  FADD.FTZ R4, R180, R3 ;  /* 0x00000003b4047221 */ /* 0x000fe20000010000 */
[----:B------:R-:W-:Y:S01]  /*d290*/  MOV R99, R68 ;  /* 0x0000004400637202 */ /* 0x000fe20000000f00 */
[----:B------:R-:W-:Y:S04]  /*d2a0*/  FADD.FTZ R3, R162, R2 ;  /* 0x00000002a2037221 */ /* 0x000fe80000010000 */
[----:B------:R-:W-:Y:S01]  /*d2b0*/  FADD.FTZ R2, R98, R0 ;  /* 0x0000000062027221 */ /* 0x000fe20000010000 */
[----:B------:R-:W-:Y:S01]  /*d2c0*/  MOV R98, R95 ;  /* 0x0000005f00627202 */ /* 0x000fe20000000f00 */
[----:B------:R-:W-:Y:S02]  /*d2d0*/  FADD.FTZ R0, R82, R5 ;  /* 0x0000000552007221 */ /* 0x000fe40000010000 */
[----:B------:R-:W-:Y:S02]  /*d2e0*/  FADD.FTZ R4, R161, R4 ;  /* 0x00000004a1047221 */ /* 0x000fe40000010000 */
[----:B------:R-:W-:Y:S02]  /*d2f0*/  FADD.FTZ R0, R81, R0 ;  /* 0x0000000051007221 */ /* 0x000fe40000010000 */
[----:B------:R-:W-:Y:S02]  /*d300*/  FADD.FTZ R3, R159, R3 ;  /* 0x000000039f037221 */ /* 0x000fe40000010000 */
[----:B------:R-:W-:Y:S02]  /*d310*/  FADD.FTZ R0, R80, R0 ;  /* 0x0000000050007221 */ /* 0x000fe40000010000 */
[----:B------:R-:W-:Y:S01]  /*d320*/  FADD.FTZ R2, R94, R2 ;  /* 0x000000025e027221 */ /* 0x000fe20000010000 */
[----:B------:R-:W-:Y:S01]  /*d330*/  MOV R94, R96 ;  /* 0x00000060005e7202 */ /* 0x000fe20000000f00 */
[----:B------:R-:W-:Y:S01]  /*d340*/  FADD.FTZ R238, R160, R4 ;  /* 0x00000004a0ee7221 */ /* 0x000fe20000010000 */
[----:B------:R1:W-:Y:S01]  /*d350*/  STL [R1], R0 ;  /* 0x0000000001007387 */ /* 0x0003e20000100800 */
[----:B------:R-:W-:Y:S02]  /*d360*/  FADD.FTZ R240, R158, R3 ;  /* 0x000000039ef07221 */ /* 0x000fe40000010000 */
[----:B------:R-:W-:Y:S01]  /*d370*/  FADD.FTZ R251, R93, R2 ;  /* 0x000000025dfb7221 */ /* 0x000fe20000010000 */
[----:B------:R-:W-:Y:S01]  /*d380*/  MOV R93, R97 ;  /* 0x00000061005d7202 */ /* 0x000fe20000000f00 */
[----:B-1----:R-:W-:-:S05]  /*d390*/  @P0 BRA `(.L_x_689) ;  /* 0xffffaf6000000947 */ /* 0x002fca000383ffff */
.L_x_658:
[----:B------:R-:W2:Y:S01]  /*d3a0*/  LDL R0, [R1+0x38] ;  /* 0x0000380001007983 */ /* 0x000ea20000100800 */
[----:B-1----:R-:W-:-:S05]  /*d3b0*/  IMAD.MOV.U32 R2, RZ, RZ, c[0x0][0x2c4] ;  /* 0x0000b100ff027624 */ /* 0x002fca00078e00ff */
[----:B------:R-:W-:Y:S01]  /*d3c0*/  ISETP.NE.AND P1, PT, R2, 0x1, PT ;  /* 0x000000010200780c */ /* 0x000fe20003f25270 */
[----:B------:R-:W-:-:S05]  /*d3d0*/  IMAD.MOV.U32 R4, RZ, RZ, c[0x0][0x32c] ;  /* 0x0000cb00ff047624 */ /* 0x000fca00078e00ff */
[----:B------:R-:W-:Y:S02]  /*d3e0*/  ISETP.GE.AND P0, PT, R4, 0x1, PT ;  /* 0x000000010400780c */ /* 0x000fe40003f06270 */
[----:B------:R-:W-:Y:S02]  /*d3f0*/  IADD3 R2, R237, 0x1, -R236 ;  /* 0x00000001ed027810 */ /* 0x000fe40007ffe8ec */
[----:B--2---:R-:W-:-:S05]  /*d400*/  IADD3 R0, R0, 0x7f, RZ ;  /* 0x0000007f00007810 */ /* 0x004fca0007ffe0ff */
[----:B------:R-:W-:-:S05]  /*d410*/  @P1 IMAD.HI.U32 R3, R0, c[0x0][0x2c8], RZ ;  /* 0x0000b20000031a27 */ /* 0x000fca00078e00ff */
[----:B------:R-:W-:-:S05]  /*d420*/  @P1 SHF.R.U32.HI R0, RZ, c[0x0][0x2cc], R3 ;  /* 0x0000b300ff001a19 */ /* 0x000fca0000011603 */
[----:B------:R-:W-:-:S05]  /*d430*/  IMAD.IADD R0, R2, 0x1, R0 ;  /* 0x0000000102007824 */ /* 0x000fca00078e0200 */
[----:B------:R-:W-:Y:S01]  /*d440*/  IADD3 R2, R0, -c[0x0][0x324], RZ ;  /* 0x8000c90000027a10 */ /* 0x000fe20007ffe0ff */
[----:B------:R-:W-:Y:S05]  /*d450*/  @!P0 BRA `(.L_x_690) ;  /* 0x0000011000008947 */ /* 0x000fea0003800000 */
[----:B------:R-:W-:Y:S01]  /*d460*/  ISETP.GT.AND P0, PT, R0, -0x1, PT ;  /* 0xffffffff0000780c */ /* 0x000fe20003f04270 */
[----:B------:R-:W-:-:S12]  /*d470*/  BSSY B0, `(.L_x_691) ;  /* 0x000000d000007945 */ /* 0x000fd80003800000 */
[----:B------:R-:W-:Y:S05]  /*d480*/  @P0 BRA `(.L_x_692) ;  /* 0x0000007000000947 */ /* 0x000fea0003800000 */
[----:B------:R-:W-:Y:S01]  /*d490*/  IMAD.MOV.U32 R3, RZ, RZ, 0x1 ;  /* 0x00000001ff037424 */ /* 0x000fe200078e00ff */
[----:B------:R-:W-:-:S04]  /*d4a0*/  LOP3.LUT R0, RZ, R0, RZ, 0x33, !PT ;  /* 0x00000000ff007212 */ /* 0x000fc800078e33ff */
[----:B------:R-:W-:-:S13]  /*d4b0*/  ISETP.NE.AND P0, PT, R3, c[0x0][0x32c], PT ;  /* 0x0000cb0003007a0c */ /* 0x000fda0003f05270 */
[----:B------:R-:W-:-:S05]  /*d4c0*/  @P0 IMAD.HI.U32 R3, R0, c[0x0][0x330], RZ ;  /* 0x0000cc0000030a27 */ /* 0x000fca00078e00ff */
[----:B------:R-:W-:-:S04]  /*d4d0*/  @P0 SHF.R.U32.HI R0, RZ, c[0x0][0x334], R3 ;  /* 0x0000cd00ff000a19 */ /* 0x000fc80000011603 */
[----:B------:R-:W-:Y:S01]  /*d4e0*/  LOP3.LUT R0, RZ, R0, RZ, 0x33, !PT ;  /* 0x00000000ff007212 */ /* 0x000fe200078e33ff */
[----:B------:R-:W-:Y:S05]  /*d4f0*/  BRA `(.L_x_693) ;  /* 0x0000004000007947 */ /* 0x000fea0003800000 */
.L_x_692:
[----:B------:R-:W-:-:S04]  /*d500*/  MOV R3, 0x1 ;  /* 0x0000000100037802 */ /* 0x000fc80000000f00 */
[----:B------:R-:W-:-:S13]  /*d510*/  ISETP.NE.AND P0, PT, R3, c[0x0][0x32c], PT ;  /* 0x0000cb0003007a0c */ /* 0x000fda0003f05270 */
[----:B------:R-:W-:-:S05]  /*d520*/  @P0 IMAD.HI.U32 R3, R0, c[0x0][0x330], RZ ;  /* 0x0000cc0000030a27 */ /* 0x000fca00078e00ff */
[----:B------:R-:W-:Y:S02]  /*d530*/  @P0 SHF.R.U32.HI R0, RZ, c[0x0][0x334], R3 ;  /* 0x0000cd00ff000a19 */ /* 0x000fe40000011603 */
.L_x_693:
[----:B------:R-:W-:Y:S05]  /*d540*/  BSYNC B0 ;  /* 0x0000000000007941 */ /* 0x000fea0003800000 */
.L_x_691:
[----:B------:R-:W-:-:S05]  /*d550*/  IMAD R0, R0, c[0x0][0x32c], RZ ;  /* 0x0000cb0000007a24 */ /* 0x000fca00078e02ff */
[----:B------:R-:W-:-:S03]  /*d560*/  IMNMX R2, R2, R0, !PT ;  /* 0x0000000002027217 */ /* 0x000fc60007800200 */
.L_x_690:
[----:B------:R-:W2:Y:S01]  /*d570*/  LDL R3, [R1+0x4] ;  /* 0x0000040001037983 */ /* 0x000ea20000100800 */
[----:B------:R-:W-:-:S05]  /*d580*/  IADD3 R2, R2, 0x4f, RZ ;  /* 0x0000004f02027810 */ /* 0x000fca0007ffe0ff */
[----:B------:R-:W-:-:S05]  /*d590*/  IMAD.HI R2, R2, 0x66666667, RZ ;  /* 0x6666666702027827 */ /* 0x000fca00078e02ff */
[----:B------:R-:W-:-:S04]  /*d5a0*/  SHF.R.U32.HI R0, RZ, 0x1f, R2 ;  /* 0x0000001fff007819 */ /* 0x000fc80000011602 */
[----:B------:R-:W-:-:S04]  /*d5b0*/  LEA.HI.SX32 R0, R2, R0, 0x1b ;  /* 0x0000000002007211 */ /* 0x000fc800078fdaff */
[----:B--2---:R-:W-:-:S04]  /*d5c0*/  IMNMX R249, R3, R0, !PT ;  /* 0x0000000003f97217 */ /* 0x004fc80007800200 */
[----:B------:R-:W-:-:S13]  /*d5d0*/  ISETP.GE.AND P0, PT, R206, R249, PT ;  /* 0x000000f9ce00720c */ /* 0x000fda0003f06270 */
[----:B------:R-:W-:Y:S05]  /*d5e0*/  @!P0 BRA `(.L_x_694) ;  /* 0x0000335000008947 */ /* 0x000fea0003800000 */
[----:B------:R-:W-:Y:S01]  /*d5f0*/  IMAD.MOV.U32 R93, RZ, RZ, R96 ;  /* 0x000000ffff5d7224 */ /* 0x000fe200078e0060 */
[----:B------:R-:W-:Y:S01]  /*d600*/  MOV R99, R61 ;  /* 0x0000003d00637202 */ /* 0x000fe20000000f00 */
[----:B------:R-:W-:Y:S01]  /*d610*/  IMAD.MOV.U32 R0, RZ, RZ, R97 ;  /* 0x000000ffff007224 */ /* 0x000fe200078e0061 */
[----:B------:R-:W-:Y:S02]  /*d620*/  MOV R98, R95 ;  /* 0x0000005f00627202 */ /* 0x000fe40000000f00 */
.L_x_705:
[----:B------:R-:W2:Y:S01]  /*d630*/  LDL R2, [R1+0x4] ;  /* 0x0000040001027983 */ /* 0x000ea20000100800 */
[----:B------:R-:W-:Y:S04]  /*d640*/  DEPBAR.LE SB0, 0x0 ;  /* 0x000080000000791a */ /* 0x000fe80000000000 */
[----:B------:R-:W-:Y:S01]  /*d650*/  WARPSYNC 0xffffffff ;  /* 0xffffffff00007948 */ /* 0x000fe20003800000 */
[----:B------:R-:W-:Y:S06]  /*d660*/  BAR.SYNC.DEFER_BLOCKING 0x0 ;  /* 0x0000000000007b1d */ /* 0x000fec0000010000 */
[----:B------:R1:W3:Y:S01]  /*d670*/  LDSM.16.M88.4 R80, [R195] ;  /* 0x00000000c350783b */ /* 0x0002e20000000200 */
[----:B------:R-:W-:Y:S03]  /*d680*/  BSSY B0, `(.L_x_695) ;  /* 0x0000043000007945 */ /* 0x000fe60003800000 */
[----:B------:R1:W4:Y:S04]  /*d690*/  LDSM.16.M88.4 R76, [R195+0x2000] ;  /* 0x00200000c34c783b */ /* 0x0003280000000200 */
        /* <DEDUP_REMOVED lines=15> */
[C---:B-1-34-:R-:W-:Y:S01]  /*d790*/  IMAD.SHL.U32 R20, R205.reuse, 0x2, RZ ;  /* 0x00000002cd147824 */ /* 0x05afe200078e00ff */
[----:B------:R-:W2:Y:S01]  /*d7a0*/  LDL.64 R8, [R1+0x28] ;  /* 0x0000280001087983 */ /* 0x000ea20000100a00 */
[----:B------:R-:W-:Y:S02]  /*d7b0*/  SHF.R.S32.HI R2, RZ, 0x1f, R224 ;  /* 0x0000001fff027819 */ /* 0x000fe400000114e0 */
[----:B------:R-:W-:Y:S03]  /*d7c0*/  SHF.R.S32.HI R6, RZ, 0x1f, R205 ;  /* 0x0000001fff067819 */ /* 0x000fe600000114cd */
[----:B------:R-:W-:Y:S01]  /*d7d0*/  IMAD R4, R2, c[0x0][0x208], RZ ;  /* 0x0000820002047a24 */ /* 0x000fe200078e02ff */
[----:B------:R-:W3:Y:S01]  /*d7e0*/  LDL R7, [R1+0x34] ;  /* 0x0000340001077983 */ /* 0x000ee20000100800 */
[C---:B------:R-:W-:Y:S01]  /*d7f0*/  IMAD.WIDE.U32 R2, R224.reuse, c[0x0][0x208], RZ ;  /* 0x00008200e0027a25 */ /* 0x040fe200078e00ff */
[----:B------:R-:W-:Y:S03]  /*d800*/  SHF.L.U64.HI R6, R205, 0x1, R6 ;  /* 0x00000001cd067819 */ /* 0x000fe60000010206 */
[----:B------:R-:W-:Y:S04]  /*d810*/  IMAD R4, R224, c[0x0][0x20c], R4 ;  /* 0x00008300e0047a24 */ /* 0x000fe800078e0204 */
[----:B------:R-:W-:Y:S01]  /*d820*/  IMAD.IADD R3, R3, 0x1, R4 ;  /* 0x0000000103037824 */ /* 0x000fe200078e0204 */
[----:B------:R-:W-:Y:S03]  /*d830*/  SHF.R.S32.HI R4, RZ, 0x1f, R211 ;  /* 0x0000001fff047819 */ /* 0x000fe600000114d3 */
[C---:B------:R-:W-:Y:S04]  /*d840*/  IMAD.WIDE.U32 R2, R211.reuse, c[0x0][0x218], R2 ;  /* 0x00008600d3027a25 */ /* 0x040fe800078e0002 */
[----:B------:R-:W-:Y:S04]  /*d850*/  IMAD R4, R4, c[0x0][0x218], RZ ;  /* 0x0000860004047a24 */ /* 0x000fe800078e02ff */
[----:B------:R-:W-:Y:S01]  /*d860*/  IMAD R5, R211, c[0x0][0x21c], R4 ;  /* 0x00008700d3057a24 */ /* 0x000fe200078e0204 */
[----:B--2---:R-:W-:Y:S04]  /*d870*/  IADD3 R2, P1, R8, R2, RZ ;  /* 0x0000000208027210 */ /* 0x004fe80007f3e0ff */
[C---:B------:R-:W-:Y:S02]  /*d880*/  LEA R4, P0, R2.reuse, c[0x0][0x1f8], 0x1 ;  /* 0x00007e0002047a11 */ /* 0x040fe400078008ff */
[----:B---3--:R-:W-:Y:S04]  /*d890*/  IADD3.X R3, R7, R3, R5, P1, !PT ;  /* 0x0000000307037210 */ /* 0x008fe80000ffe405 */
[----:B------:R-:W-:Y:S01]  /*d8a0*/  LEA.HI.X R5, R2, c[0x0][0x1fc], R3, 0x1, P0 ;  /* 0x00007f0002057a11 */ /* 0x000fe200000f0c03 */
[----:B------:R-:W-:-:S05]  /*d8b0*/  BRA.DIV ~URZ, `(.L_x_697) ;  /* 0x0000ef427f007947 */ /* 0x000fca000b800000 */
[----:B------:R1:W2:Y:S02]  /*d8c0*/  SHFL.IDX PT, R8, R5, RZ, 0x181f ;  /* 0x00181fff05087589 */ /* 0x0002a400000e0000 */
.L_x_839:
        /* <DEDUP_REMOVED lines=12> */
[-C--:B----4-:R-:W-:Y:S03]  /*d990*/  IADD3 R10, P2, R3, R20.reuse, RZ ;  /* 0x00000014030a7210 */ /* 0x090fe60007f5e0ff */
[--C-:B--2---:R-:W-:Y:S01]  /*d9a0*/  IMAD.X R13, R8, 0x1, R6.reuse, P0 ;  /* 0x00000001080d7824 */ /* 0x104fe200000e0606 */
[-C--:B-----5:R-:W-:Y:S01]  /*d9b0*/  IADD3 R8, P1, R7, R20.reuse, RZ ;  /* 0x0000001407087210 */ /* 0x0a0fe20007f3e0ff */
        /* <DEDUP_REMOVED lines=8> */
.L_x_840:
[----:B------:R-:W-:Y:S02]  /*da40*/  ISETP.GE.AND P1, PT, R205, c[0x0][0x1d4], PT ;  /* 0x00007500cd007a0c */ /* 0x000fe40003f26270 */
[----:B--2---:R-:W-:Y:S05]  /*da50*/  IADD3 R2, P0, R4, R20, RZ ;  /* 0x0000001404027210 */ /* 0x004fea0007f1e0ff */
[----:B-1----:R-:W-:Y:S06]  /*da60*/  IMAD.X R3, R5, 0x1, R6, P0 ;  /* 0x0000000105037824 */ /* 0x002fec00000e0606 */
[----:B------:R-:W-:Y:S01]  /*da70*/  @!PT LDS RZ, [RZ] ;  /* 0x00000000fffff984 */ /* 0x000fe20000000800 */
[----:B------:R-:W-:Y:S01]  /*da80*/  @!PT LDS RZ, [RZ] ;  /* 0x00000000fffff984 */ /* 0x000fe20000000800 */
[----:B------:R-:W-:Y:S01]  /*da90*/  @!PT LDS RZ, [RZ] ;  /* 0x00000000fffff984 */ /* 0x000fe20000000800 */
[----:B------:R1:W-:Y:S02]  /*daa0*/  LDGSTS.E.BYPASS.LTC128B.128 [R207+0x2100], [R2.64], !P1 ;  /* 0x0210000002cf7fae */ /* 0x0003e4000c901d46 */
.L_x_696:
[----:B-1-34-:R-:W-:Y:S05]  /*dab0*/  BSYNC B0 ;  /* 0x0000000000007941 */ /* 0x01afea0003800000 */
.L_x_695:
        /* <DEDUP_REMOVED lines=109> */
[----:B------:R-:W3:Y:S04]  /*e190*/  LDL R2, [R1+0x8] ;  /* 0x0000080001027983 */ /* 0x000ee80000100800 */
        /* <DEDUP_REMOVED lines=8> */
[--C-:B------:R-:W-:Y:S01]  /*e220*/  IMAD.MOV.U32 R2, RZ, RZ, R3.reuse ;  /* 0x000000ffff027224 */ /* 0x100fe200078e0003 */
[----:B------:R-:W-:Y:S05]  /*e230*/  @P2 SHF.R.U32.HI R2, RZ, c[0x0][0x2c0], R92 ;  /* 0x0000b000ff022a19 */ /* 0x000fea000001165c */
[C---:B----4-:R-:W-:Y:S04]  /*e240*/  @!P1 IADD3 R92, P0, R2.reuse, R212, RZ ;  /* 0x000000d4025c9210 */ /* 0x050fe80007f1e0ff */
[----:B-----5:R-:W-:Y:S01]  /*e250*/  @!P1 LEA.HI.X.SX32 R95, R2, R94, 0x1, P0 ;  /* 0x0000005e025f9211 */ /* 0x020fe200000f0eff */
        /* <DEDUP_REMOVED lines=16> */
[C---:B------:R-:W-:Y:S04]  /*e360*/  LEA R92, P0, R2.reuse, c[0x0][0x1c8], 0x1 ;  /* 0x00007200025c7a11 */ /* 0x040fe800078008ff */
[----:B------:R-:W-:Y:S04]  /*e370*/  IADD3.X R3, R97, R3, R94, P1, !PT ;  /* 0x0000000361037210 */ /* 0x000fe80000ffe45e */
[----:B------:R-:W-:Y:S01]  /*e380*/  LEA.HI.X R94, R2, c[0x0][0x1cc], R3, 0x1, P0 ;  /* 0x00007300025e7a11 */ /* 0x000fe200000f0c03 */
[----:B------:R-:W-:-:S05]  /*e390*/  BRA.DIV ~URZ, `(.L_x_701) ;  /* 0x0000e9c27f007947 */ /* 0x000fca000b800000 */
[----:B------:R1:W2:Y:S02]  /*e3a0*/  SHFL.IDX PT, R97, R94, RZ, 0x181f ;  /* 0x00181fff5e617589 */ /* 0x0002a400000e0000 */
.L_x_841:
        /* <DEDUP_REMOVED lines=23> */
.L_x_842:
[----:B------:R-:W-:Y:S02]  /*e520*/  ISETP.GE.AND P1, PT, R205, c[0x0][0x1d4], PT ;  /* 0x00007500cd007a0c */ /* 0x000fe40003f26270 */
[----:B--2---:R-:W-:Y:S05]  /*e530*/  IADD3 R2, P0, R92, R163, RZ ;  /* 0x000000a35c027210 */ /* 0x004fea0007f1e0ff */
[----:B-1----:R-:W-:Y:S06]  /*e540*/  IMAD.X R3, R94, 0x1, R95, P0 ;  /* 0x000000015e037824 */ /* 0x002fec00000e065f */
[----:B------:R-:W-:Y:S01]  /*e550*/  @!PT LDS RZ, [RZ] ;  /* 0x00000000fffff984 */ /* 0x000fe20000000800 */
[----:B------:R-:W-:Y:S01]  /*e560*/  @!PT LDS RZ, [RZ] ;  /* 0x00000000fffff984 */ /* 0x000fe20000000800 */
[----:B------:R-:W-:Y:S01]  /*e570*/  @!PT LDS RZ, [RZ] ;  /* 0x00000000fffff984 */ /* 0x000fe20000000800 */
[----:B------:R1:W-:Y:S02]  /*e580*/  LDGSTS.E.BYPASS.LTC128B.128 [R207+0x4900], [R2.64], !P1 ;  /* 0x0490000002cf7fae */ /* 0x0003e4000c901d46 */
.L_x_700:
[----:B------:R-:W-:Y:S05]  /*e590*/  BSYNC B0 ;  /* 0x0000000000007941 */ /* 0x000fea0003800000 */
.L_x_699:
        /* <DEDUP_REMOVED lines=83> */
.L_x_843:
[----:B--2---:R-:W-:Y:S01]  /*ead0*/  FMNMX.FTZ R97, R92, R2, !PT ;  /* 0x000000025c617209 */ /* 0x004fe20007810000 */
[----:B------:R-:W-:-:S05]  /*eae0*/  BRA.DIV ~URZ, `(.L_x_704) ;  /* 0x0000e8227f007947 */ /* 0x000fca000b800000 */
[----:B------:R-:W-:Y:S04]  /*eaf0*/  SHFL.BFLY PT, R3, R94, 0x2, 0x1f ;  /* 0x0c401f005e037f89 */ /* 0x000fe800000e0000 */
[----:B------:R-:W-:Y:S04]  /*eb00*/  SHFL.BFLY PT, R2, R95, 0x2, 0x1f ;  /* 0x0c401f005f027f89 */ /* 0x000fe800000e0000 */
[----:B-1----:R-:W1:Y:S02]  /*eb10*/  SHFL.BFLY PT, R92, R156, 0x2, 0x1f ;  /* 0x0c401f009c5c7f89 */ /* 0x002e6400000e0000 */
[----:B-1----:R-:W-:Y:S02]  /*eb20*/  FMNMX.FTZ R92, R156, R92, !PT ;  /* 0x0000005c9c5c7209 */ /* 0x002fe40007810000 */
[----:B------:R-:W-:Y:S02]  /*eb30*/  FMNMX.FTZ R3, R94, R3, !PT ;  /* 0x000000035e037209 */ /* 0x000fe40007810000 */
[----:B------:R-:W1:Y:S01]  /*eb40*/  SHFL.BFLY PT, R94, R97, 0x1, 0x1f ;  /* 0x0c201f00615e7f89 */ /* 0x000e6200000e0000 */
[----:B------:R-:W-:Y:S03]  /*eb50*/  FMNMX.FTZ R95, R95, R2, !PT ;  /* 0x000000025f5f7209 */ /* 0x000fe60007810000 */
[----:B------:R-:W2:Y:S04]  /*eb60*/  SHFL.BFLY PT, R96, R3, 0x1, 0x1f ;  /* 0x0c201f0003607f89 */ /* 0x000ea800000e0000 */
[----:B------:R-:W3:Y:S04]  /*eb70*/  SHFL.BFLY PT, R157, R95, 0x1, 0x1f ;  /* 0x0c201f005f9d7f89 */ /* 0x000ee800000e0000 */
[----:B------:R4:W4:Y:S01]  /*eb80*/  SHFL.BFLY PT, R2, R92, 0x1, 0x1f ;  /* 0x0c201f005c027f89 */ /* 0x00092200000e0000 */
[----:B-1----:R-:W-:Y:S02]  /*eb90*/  FMNMX.FTZ R97, R97, R94, !PT ;  /* 0x0000005e61617209 */ /* 0x002fe40007810000 */
[----:B--2---:R-:W-:Y:S02]  /*eba0*/  FMNMX.FTZ R96, R3, R96, !PT ;  /* 0x0000006003607209 */ /* 0x004fe40007810000 */
[----:B---3--:R-:W-:Y:S02]  /*ebb0*/  FMNMX.FTZ R95, R95, R157, !PT ;  /* 0x0000009d5f5f7209 */ /* 0x008fe40007810000 */
.L_x_844:
[C---:B------:R-:W-:Y:S01]  /*ebc0*/  FADD.FTZ R0, -R97.reuse, R0 ;  /* 0x0000000061007221 */ /* 0x040fe20000010100 */
[----:B------:R-:W2:Y:S01]  /*ebd0*/  LDL.LU R250, [R1] ;  /* 0x0000000001fa7983 */ /* 0x000ea20000300800 */
[----:B------:R-:W-:Y:S01]  /*ebe0*/  FMUL.FTZ R160, R97, c[0x0][0x2d0] ;  /* 0x0000b40061a07a20 */ /* 0x000fe20000410000 */
[----:B------:R-:W-:Y:S01]  /*ebf0*/  WARPSYNC 0xffffffff ;  /* 0xffffffff00007948 */ /* 0x000fe20003800000 */
[----:B------:R-:W-:Y:S01]  /*ec00*/  FMUL.FTZ R0, R0, c[0x0][0x2d0] ;  /* 0x0000b40000007a20 */ /* 0x000fe20000410000 */
[----:B------:R-:W1:Y:S01]  /*ec10*/  LDSM.16.MT88.4 R156, [R189] ;  /* 0x00000000bd9c783b */ /* 0x000e620000004200 */
[--C-:B------:R-:W-:Y:S01]  /*ec20*/  FFMA.FTZ R177, R68, c[0x0][0x2d0], -R160.reuse ;  /* 0x0000b40044b17a23 */ /* 0x100fe200000108a0 */
[----:B----4-:R-:W-:Y:S01]  /*ec30*/  FMNMX.FTZ R2, R2, R92, !PT ;  /* 0x0000005c02027209 */ /* 0x010fe20007810000 */
[----:B------:R3:W-:Y:S01]  /*ec40*/  MUFU.EX2 R3, R0 ;  /* 0x0000000000037308 */ /* 0x0007e20000000800 */
[----:B------:R-:W-:Y:S01]  /*ec50*/  FMUL.FTZ R164, R96, c[0x0][0x2d0] ;  /* 0x0000b40060a47a20 */ /* 0x000fe20000410000 */
[C---:B------:R-:W-:Y:S01]  /*ec60*/  ISETP.GT.AND P0, PT, R206.reuse, R249, PT ;  /* 0x000000f9ce00720c */ /* 0x040fe20003f04270 */
[--C-:B------:R-:W-:Y:S01]  /*ec70*/  FFMA.FTZ R176, R69, c[0x0][0x2d0], -R160.reuse ;  /* 0x0000b40045b07a23 */ /* 0x100fe200000108a0 */
[----:B------:R-:W-:Y:S01]  /*ec80*/  IADD3 R206, R206, -0x1, RZ ;  /* 0xffffffffcece7810 */ /* 0x000fe20007ffe0ff */
[--C-:B------:R-:W-:Y:S02]  /*ec90*/  FFMA.FTZ R183, R80, c[0x0][0x2d0], -R160.reuse ;  /* 0x0000b40050b77a23 */ /* 0x100fe400000108a0 */
[----:B------:R-:W-:Y:S02]  /*eca0*/  FFMA.FTZ R184, R81, c[0x0][0x2d0], -R160 ;  /* 0x0000b40051b87a23 */ /* 0x000fe400000108a0 */
[--C-:B------:R-:W-:Y:S01]  /*ecb0*/  FFMA.FTZ R174, R70, c[0x0][0x2d0], -R164.reuse ;  /* 0x0000b40046ae7a23 */ /* 0x100fe200000108a4 */
[----:B------:R-:W-:Y:S01]  /*ecc0*/  MUFU.EX2 R177, R177 ;  /* 0x000000b100b17308 */ /* 0x000fe20000000800 */
[--C-:B------:R-:W-:Y:S02]  /*ecd0*/  FFMA.FTZ R175, R71, c[0x0][0x2d0], -R164.reuse ;  /* 0x0000b40047af7a23 */ /* 0x100fe400000108a4 */
[----:B------:R-:W-:Y:S01]  /*ece0*/  LDSM.16.MT88.4 R68, [R190] ;  /* 0x00000000be44783b */ /* 0x000fe20000004200 */
[--C-:B------:R-:W-:Y:S02]  /*ecf0*/  FFMA.FTZ R182, R82, c[0x0][0x2d0], -R164.reuse ;  /* 0x0000b40052b67a23 */ /* 0x100fe400000108a4 */
[----:B------:R-:W-:Y:S02]  /*ed00*/  FMUL.FTZ R92, R2, c[0x0][0x2d0] ;  /* 0x0000b400025c7a20 */ /* 0x000fe40000410000 */
[--C-:B------:R-:W-:Y:S02]  /*ed10*/  FFMA.FTZ R6, R6, c[0x0][0x2d0], -R164.reuse ;  /* 0x0000b40006067a23 */ /* 0x100fe400000108a4 */
[----:B------:R-:W-:Y:S01]  /*ed20*/  MUFU.EX2 R176, R176 ;  /* 0x000000b000b07308 */ /* 0x000fe20000000800 */
[----:B------:R-:W-:Y:S02]  /*ed30*/  FFMA.FTZ R7, R7, c[0x0][0x2d0], -R164 ;  /* 0x0000b40007077a23 */ /* 0x000fe400000108a4 */
[--C-:B------:R-:W-:Y:S02]  /*ed40*/  FFMA.FTZ R181, R52, c[0x0][0x2d0], -R160.reuse ;  /* 0x0000b40034b57a23 */ /* 0x100fe400000108a0 */
[----:B---3--:R-:W-:Y:S02]  /*ed50*/  FADD.FTZ R0, -R96, R93 ;  /* 0x0000005d60007221 */ /* 0x008fe40000010100 */
[--C-:B------:R-:W-:Y:S02]  /*ed60*/  FFMA.FTZ R179, R64, c[0x0][0x2d0], -R160.reuse ;  /* 0x0000b40040b37a23 */ /* 0x100fe400000108a0 */
[----:B------:R-:W-:Y:S01]  /*ed70*/  FMUL.FTZ R0, R0, c[0x0][0x2d0] ;  /* 0x0000b40000007a20 */ /* 0x000fe20000410000 */
[----:B------:R-:W-:Y:S01]  /*ed80*/  MUFU.EX2 R187, R6 ;  /* 0x0000000600bb7308 */ /* 0x000fe20000000800 */
[----:B------:R-:W-:Y:S02]  /*ed90*/  FFMA.FTZ R178, R65, c[0x0][0x2d0], -R160 ;  /* 0x0000b40041b27a23 */ /* 0x000fe400000108a0 */
[----:B------:R-:W-:Y:S02]  /*eda0*/  FFMA.FTZ R172, R54, c[0x0][0x2d0], -R164 ;  /* 0x0000b40036ac7a23 */ /* 0x000fe400000108a4 */
[----:B------:R-:W-:Y:S02]  /*edb0*/  FFMA.FTZ R26, R26, c[0x0][0x2d0], -R92 ;  /* 0x0000b4001a1a7a23 */ /* 0x000fe4000001085c */
        /* <DEDUP_REMOVED lines=11> */
[--C-:B------:R-:W-:Y:S05]  /*ee70*/  FFMA.FTZ R180, R53, c[0x0][0x2d0], -R160.reuse ;  /* 0x0000b40035b47a23 */ /* 0x100fea00000108a0 */
[----:B------:R-:W-:Y:S01]  /*ee80*/  MUFU.EX2 R214, R7 ;  /* 0x0000000700d67308 */ /* 0x000fe20000000800 */
[--C-:B---3--:R-:W-:Y:S09]  /*ee90*/  FFMA.FTZ R0, R4, c[0x0][0x2d0], -R160.reuse ;  /* 0x0000b40004007a23 */ /* 0x108ff200000108a0 */
[----:B------:R3:W-:Y:S10]  /*eea0*/  MUFU.EX2 R185, R0 ;  /* 0x0000000000b97308 */ /* 0x0007f40000000800 */
[----:B------:R-:W-:Y:S10]  /*eeb0*/  MUFU.EX2 R212, R26 ;  /* 0x0000001a00d47308 */ /* 0x000ff40000000800 */
[----:B------:R-:W-:Y:S01]  /*eec0*/  MUFU.EX2 R223, R170 ;  /* 0x000000aa00df7308 */ /* 0x000fe20000000800 */
[--C-:B---3--:R-:W-:Y:S09]  /*eed0*/  FFMA.FTZ R0, R16, c[0x0][0x2d0], -R160.reuse ;  /* 0x0000b40010007a23 */ /* 0x108ff200000108a0 */
[----:B------:R3:W-:Y:S10]  /*eee0*/  MUFU.EX2 R216, R0 ;  /* 0x0000000000d87308 */ /* 0x0007f40000000800 */
[----:B------:R-:W-:Y:S10]  /*eef0*/  MUFU.EX2 R227, R169 ;  /* 0x000000a900e37308 */ /* 0x000ff40000000800 */
[----:B------:R-:W-:Y:S01]  /*ef00*/  MUFU.EX2 R235, R168 ;  /* 0x000000a800eb7308 */ /* 0x000fe20000000800 */
[----:B---3--:R-:W-:Y:S09]  /*ef10*/  FFMA.FTZ R0, R17, c[0x0][0x2d0], -R160 ;  /* 0x0000b40011007a23 */ /* 0x008ff200000108a0 */
        /* <DEDUP_REMOVED lines=11> */
[C---:B---3--:R-:W-:Y:S02]  /*efd0*/  FADD.FTZ R0, -R95.reuse, R98 ;  /* 0x000000625f007221 */ /* 0x048fe40000010100 */
[----:B------:R-:W-:Y:S02]  /*efe0*/  FMUL.FTZ R98, R95, c[0x0][0x2d0] ;  /* 0x0000b4005f627a20 */ /* 0x000fe40000410000 */
[----:B------:R-:W-:Y:S02]  /*eff0*/  FMUL.FTZ R0, R0, c[0x0][0x2d0] ;  /* 0x0000b40000007a20 */ /* 0x000fe40000410000 */
[--C-:B------:R-:W-:Y:S03]  /*f000*/  FFMA.FTZ R4, R8, c[0x0][0x2d0], -R98.reuse ;  /* 0x0000b40008047a23 */ /* 0x100fe60000010862 */
[----:B------:R-:W-:Y:S01]  /*f010*/  MUFU.EX2 R170, R172 ;  /* 0x000000ac00aa7308 */ /* 0x000fe20000000800 */
[--C-:B------:R-:W-:Y:S09]  /*f020*/  FFMA.FTZ R5, R9, c[0x0][0x2d0], -R98.reuse ;  /* 0x0000b40009057a23 */ /* 0x100ff20000010862 */
[----:B------:R3:W4:Y:S10]  /*f030*/  MUFU.EX2 R93, R0 ;  /* 0x00000000005d7308 */ /* 0x0007340000000800 */
[----:B------:R5:W-:Y:S10]  /*f040*/  MUFU.EX2 R186, R4 ;  /* 0x0000000400ba7308 */ /* 0x000bf40000000800 */
[----:B------:R1:W1:Y:S01]  /*f050*/  MUFU.EX2 R210, R5 ;  /* 0x0000000500d27308 */ /* 0x0002620000000800 */
[----:B---3--:R-:W-:Y:S09]  /*f060*/  FFMA.FTZ R0, R12, c[0x0][0x2d0], -R98 ;  /* 0x0000b4000c007a23 */ /* 0x008ff20000010862 */
[----:B------:R3:W-:Y:S01]  /*f070*/  MUFU.EX2 R215, R0 ;  /* 0x0000000000d77308 */ /* 0x0007e20000000800 */
[--C-:B-----5:R-:W-:Y:S09]  /*f080*/  FFMA.FTZ R4, R10, c[0x0][0x2d0], -R92.reuse ;  /* 0x0000b4000a047a23 */ /* 0x120ff2000001085c */
[----:B------:R5:W-:Y:S01]  /*f090*/  MUFU.EX2 R208, R4 ;  /* 0x0000000400d07308 */ /* 0x000be20000000800 */
[----:B-1----:R-:W-:Y:S09]  /*f0a0*/  FFMA.FTZ R5, R14, c[0x0][0x2d0], -R92 ;  /* 0x0000b4000e057a23 */ /* 0x002ff2000001085c */
[----:B------:R-:W-:Y:S01]  /*f0b0*/  MUFU.EX2 R232, R5 ;  /* 0x0000000500e87308 */ /* 0x000fe20000000800 */
[----:B---3--:R-:W-:Y:S09]  /*f0c0*/  FFMA.FTZ R0, R13, c[0x0][0x2d0], -R98 ;  /* 0x0000b4000d007a23 */ /* 0x008ff20000010862 */
[----:B------:R1:W3:Y:S01]  /*f0d0*/  MUFU.EX2 R244, R0 ;  /* 0x0000000000f47308 */ /* 0x0002e20000000800 */
[----:B-----5:R-:W-:Y:S09]  /*f0e0*/  FFMA.FTZ R4, R11, c[0x0][0x2d0], -R92 ;  /* 0x0000b4000b047a23 */ /* 0x020ff2000001085c */
[----:B------:R5:W-:Y:S10]  /*f0f0*/  MUFU.EX2 R209, R4 ;  /* 0x0000000400d17308 */ /* 0x000bf40000000800 */
[----:B------:R-:W-:Y:S01]  /*f100*/  MUFU.EX2 R179, R179 ;  /* 0x000000b300b37308 */ /* 0x000fe20000000800 */
[----:B-1----:R-:W-:Y:S02]  /*f110*/  FADD.FTZ R0, -R2, R99 ;  /* 0x0000006302007221 */ /* 0x002fe40000010100 */
[----:B------:R-:W-:Y:S02]  /*f120*/  FFMA.FTZ R99, R39, c[0x0][0x2d0], -R164 ;  /* 0x0000b40027637a23 */ /* 0x000fe400000108a4 */
[----:B------:R-:W-:Y:S05]  /*f130*/  FMUL.FTZ R0, R0, c[0x0][0x2d0] ;  /* 0x0000b40000007a20 */ /* 0x000fea0000410000 */
[----:B------:R1:W-:Y:S01]  /*f140*/  MUFU.EX2 R242, R99 ;  /* 0x0000006300f27308 */ /* 0x0003e20000000800 */
[--C-:B-----5:R-:W-:Y:S09]  /*f150*/  FFMA.FTZ R4, R15, c[0x0][0x2d0], -R92.reuse ;  /* 0x0000b4000f047a23 */ /* 0x120ff2000001085c */
[----:B------:R-:W5:Y:S10]  /*f160*/  MUFU.EX2 R0, R0 ;  /* 0x0000000000007308 */ /* 0x000f740000000800 */
[----:B------:R-:W2:Y:S01]  /*f170*/  MUFU.EX2 R231, R4 ;  /* 0x0000000400e77308 */ /* 0x000ea20000000800 */
[----:B-1----:R-:W-:Y:S09]  /*f180*/  FFMA.FTZ R99, R47, c[0x0][0x2d0], -R92 ;  /* 0x0000b4002f637a23 */ /* 0x002ff2000001085c */
[----:B------:R-:W-:Y:S10]  /*f190*/  MUFU.EX2 R167, R174 ;  /* 0x000000ae00a77308 */ /* 0x000ff40000000800 */
[----:B------:R-:W-:Y:S10]  /*f1a0*/  MUFU.EX2 R166, R175 ;  /* 0x000000af00a67308 */ /* 0x000ff40000000800 */
[----:B------:R-:W-:Y:S01]  /*f1b0*/  MUFU.EX2 R165, R183 ;  /* 0x000000b700a57308 */ /* 0x000fe20000000800 */
[C---:B----4-:R-:W-:Y:S01]  /*f1c0*/  FMUL.FTZ R8, R93.reuse, R104 ;  /* 0x000000685d087220 */ /* 0x050fe20000410000 */
[----:B------:R-:W-:Y:S01]  /*f1d0*/  F2FP.PACK_AB R160, R210, R186 ;  /* 0x000000bad2a0723e */ /* 0x000fe200000000ff */
[----:B------:R-:W-:Y:S01]  /*f1e0*/  FMUL.FTZ R9, R93, R105 ;  /* 0x000000695d097220 */ /* 0x000fe20000410000 */
[----:B---3--:R-:W-:Y:S01]  /*f1f0*/  F2FP.PACK_AB R162, R244, R215 ;  /* 0x000000d7f4a2723e */ /* 0x008fe200000000ff */
[C---:B-----5:R-:W-:Y:S01]  /*f200*/  FMUL.FTZ R10, R0.reuse, R106 ;  /* 0x0000006a000a7220 */ /* 0x060fe20000410000 */
[----:B------:R-:W-:Y:S01]  /*f210*/  F2FP.PACK_AB R161, R209, R208 ;  /* 0x000000d0d1a1723e */ /* 0x000fe200000000ff */
[----:B------:R-:W-:Y:S01]  /*f220*/  FMUL.FTZ R11, R0, R107 ;  /* 0x0000006b000b7220 */ /* 0x000fe20000410000 */
[----:B--2---:R-:W-:Y:S01]  /*f230*/  F2FP.PACK_AB R163, R231, R232 ;  /* 0x000000e8e7a3723e */ /* 0x004fe200000000ff */
[----:B------:R-:W1:Y:S01]  /*f240*/  LDSM.16.MT88.4 R104, [R193] ;  /* 0x00000000c168783b */ /* 0x000e620000004200 */
[----:B------:R-:W-:Y:S01]  /*f250*/  FMUL.FTZ R4, R3, R100 ;  /* 0x0000006403047220 */ /* 0x000fe20000410000 */
[----:B------:R-:W-:Y:S01]  /*f260*/  F2FP.PACK_AB R100, R217, R185 ;  /* 0x000000b9d964723e */ /* 0x000fe200000000ff */
[----:B------:R-:W-:Y:S01]  /*f270*/  FMUL.FTZ R5, R3, R101 ;  /* 0x0000006503057220 */ /* 0x000fe20000410000 */
[----:B------:R-:W-:Y:S01]  /*f280*/  F2FP.PACK_AB R101, R214, R187 ;  /* 0x000000bbd665723e */ /* 0x000fe200000000ff */
[C---:B------:R-:W-:Y:S01]  /*f290*/  FMUL.FTZ R6, R94.reuse, R102 ;  /* 0x000000665e067220 */ /* 0x040fe20000410000 */
[----:B------:R-:W-:Y:S01]  /*f2a0*/  F2FP.PACK_AB R102, R247, R216 ;  /* 0x000000d8f766723e */ /* 0x000fe200000000ff */
[----:B------:R-:W-:Y:S01]  /*f2b0*/  FMUL.FTZ R7, R94, R103 ;  /* 0x000000675e077220 */ /* 0x000fe20000410000 */
[----:B------:R-:W-:Y:S01]  /*f2c0*/  F2FP.PACK_AB R103, R246, R221 ;  /* 0x000000ddf667723e */ /* 0x000fe200000000ff */
[C---:B------:R-:W-:Y:S02]  /*f2d0*/  FMUL.FTZ R64, R3.reuse, R136 ;  /* 0x0000008803407220 */ /* 0x040fe40000410000 */
[----:B------:R-:W-:Y:S02]  /*f2e0*/  FMUL.FTZ R65, R3, R137 ;  /* 0x0000008903417220 */ /* 0x000fe40000410000 */
[C---:B------:R-:W-:Y:S02]  /*f2f0*/  FMUL.FTZ R12, R93.reuse, R108 ;  /* 0x0000006c5d0c7220 */ /* 0x040fe40000410000 */
[-C--:B------:R-:W-:Y:S05]  /*f300*/  HMMA.16816.F32 R4, R100, R156.reuse, R4 ;  /* 0x0000009c6404723c */ /* 0x080fea0000001804 */
[--C-:B------:R-:W-:Y:S02]  /*f310*/  FFMA.FTZ R108, R38, c[0x0][0x2d0], -R164.reuse ;  /* 0x0000b400266c7a23 */ /* 0x100fe400000108a4 */
[----:B------:R-:W-:Y:S01]  /*f320*/  FMUL.FTZ R13, R93, R109 ;  /* 0x0000006d5d0d7220 */ /* 0x000fe20000410000 */
[C---:B------:R-:W-:Y:S01]  /*f330*/  HMMA.16816.F32 R8, R160.reuse, R156, R8 ;  /* 0x0000009ca008723c */ /* 0x040fe20000001808 */
[----:B------:R-:W-:Y:S03]  /*f340*/  MUFU.EX2 R234, R108 ;  /* 0x0000006c00ea7308 */ /* 0x000fe60000000800 */
[C---:B------:R-:W-:Y:S02]  /*f350*/  FMUL.FTZ R14, R0.reuse, R110 ;  /* 0x0000006e000e7220 */ /* 0x040fe40000410000 */
[----:B------:R-:W-:Y:S02]  /*f360*/  FMUL.FTZ R15, R0, R111 ;  /* 0x0000006f000f7220 */ /* 0x000fe40000410000 */
[--C-:B------:R-:W-:Y:S04]  /*f370*/  FFMA.FTZ R111, R23, c[0x0][0x2d0], -R164.reuse ;  /* 0x0000b400176f7a23 */ /* 0x100fe800000108a4 */
[--C-:B------:R-:W-:Y:S01]  /*f380*/  FFMA.FTZ R110, R34, c[0x0][0x2d0], -R164.reuse ;  /* 0x0000b400226e7a23 */ /* 0x100fe200000108a4 */
[-C--:B------:R-:W-:Y:S01]  /*f390*/  HMMA.16816.F32 R12, R160, R158.reuse, R12 ;  /* 0x0000009ea00c723c */ /* 0x080fe2000000180c */
[----:B------:R-:W-:Y:S02]  /*f3a0*/  MUFU.EX2 R222, R111 ;  /* 0x0000006f00de7308 */ /* 0x000fe40000000800 */
[C---:B------:R-:W-:Y:S02]  /*f3b0*/  FMUL.FTZ R17, R3.reuse, R113 ;  /* 0x0000007103117220 */ /* 0x040fe40000410000 */
[C---:B------:R-:W-:Y:S02]  /*f3c0*/  FMUL.FTZ R18, R94.reuse, R114 ;  /* 0x000000725e127220 */ /* 0x040fe40000410000 */
[----:B------:R-:W-:Y:S02]  /*f3d0*/  FMUL.FTZ R19, R94, R115 ;  /* 0x000000735e137220 */ /* 0x000fe40000410000 */
[----:B------:R-:W-:Y:S02]  /*f3e0*/  FMUL.FTZ R16, R3, R112 ;  /* 0x0000007003107220 */ /* 0x000fe40000410000 */
[----:B------:R-:W-:Y:S01]  /*f3f0*/  MUFU.EX2 R226, R110 ;  /* 0x0000006e00e27308 */ /* 0x000fe20000000800 */
[----:B------:R-:W-:Y:S02]  /*f400*/  FFMA.FTZ R109, R35, c[0x0][0x2d0], -R164 ;  /* 0x0000b400236d7a23 */ /* 0x000fe400000108a4 */
[--C-:B------:R-:W-:Y:S02]  /*f410*/  FFMA.FTZ R115, R40, c[0x0][0x2d0], -R98.reuse ;  /* 0x0000b40028737a23 */ /* 0x100fe40000010862 */
[C---:B------:R-:W-:Y:S04]  /*f420*/  HMMA.16816.F32 R16, R100.reuse, R158, R16 ;  /* 0x0000009e6410723c */ /* 0x040fe80000001810 */
[C---:B------:R-:W-:Y:S01]  /*f430*/  FMUL.FTZ R84, R3.reuse, R84 ;  /* 0x0000005403547220 */ /* 0x040fe20000410000 */
[----:B------:R2:W3:Y:S01]  /*f440*/  MUFU.EX2 R241, R109 ;  /* 0x0000006d00f17308 */ /* 0x0004e20000000800 */
[----:B------:R-:W-:Y:S02]  /*f450*/  FMUL.FTZ R85, R3, R85 ;  /* 0x0000005503557220 */ /* 0x000fe40000410000 */
[C---:B------:R-:W-:Y:S04]  /*f460*/  FMUL.FTZ R86, R94.reuse, R86 ;  /* 0x000000565e567220 */ /* 0x040fe80000410000 */
[----:B------:R-:W-:Y:S02]  /*f470*/  FMUL.FTZ R87, R94, R87 ;  /* 0x000000575e577220 */ /* 0x000fe40000410000 */
[--C-:B------:R-:W-:Y:S02]  /*f480*/  FFMA.FTZ R114, R60, c[0x0][0x2d0], -R98.reuse ;  /* 0x0000b4003c727a23 */ /* 0x100fe40000010862 */
[----:B------:R-:W-:Y:S02]  /*f490*/  FFMA.FTZ R113, R61, c[0x0][0x2d0], -R98 ;  /* 0x0000b4003d717a23 */ /* 0x000fe40000010862 */
[----:B------:R-:W-:Y:S01]  /*f4a0*/  MUFU.EX2 R178, R114 ;  /* 0x0000007200b27308 */ /* 0x000fe20000000800 */
[-C--:B-1----:R-:W-:Y:S03]  /*f4b0*/  HMMA.16816.F32 R84, R100, R104.reuse, R84 ;  /* 0x000000686454723c */ /* 0x082fe60000001854 */
[C---:B------:R-:W-:Y:S02]  /*f4c0*/  FMUL.FTZ R88, R93.reuse, R88 ;  /* 0x000000585d587220 */ /* 0x040fe40000410000 */
[----:B------:R-:W-:Y:S02]  /*f4d0*/  FMUL.FTZ R89, R93, R89 ;  /* 0x000000595d597220 */ /* 0x000fe40000410000 */
[C---:B------:R-:W-:Y:S02]  /*f4e0*/  FMUL.FTZ R90, R0.reuse, R90 ;  /* 0x0000005a005a7220 */ /* 0x040fe40000410000 */
[----:B------:R-:W-:Y:S01]  /*f4f0*/  FMUL.FTZ R91, R0, R91 ;  /* 0x0000005b005b7220 */ /* 0x000fe20000410000 */
[----:B--2---:R-:W-:Y:S02]  /*f500*/  LDSM.16.MT88.4 R108, [R193+0x800] ;  /* 0x00080000c16c783b */ /* 0x004fe40000004200 */
[----:B------:R-:W-:Y:S01]  /*f510*/  FFMA.FTZ R112, R22, c[0x0][0x2d0], -R164 ;  /* 0x0000b40016707a23 */ /* 0x000fe200000108a4 */
[----:B---3--:R-:W-:Y:S01]  /*f520*/  F2FP.PACK_AB R47, R241, R226 ;  /* 0x000000e2f12f723e */ /* 0x008fe200000000ff */
[C---:B------:R-:W-:Y:S02]  /*f530*/  FMUL.FTZ R20, R93.reuse, R116 ;  /* 0x000000745d147220 */ /* 0x040fe40000410000 */
[C---:B------:R-:W-:Y:S04]  /*f540*/  HMMA.16816.F32 R88, R160.reuse, R104, R88 ;  /* 0x00000068a058723c */ /* 0x040fe80000001858 */
[----:B------:R-:W-:Y:S02]  /*f550*/  FMUL.FTZ R21, R93, R117 ;  /* 0x000000755d157220 */ /* 0x000fe40000410000 */
[C---:B------:R-:W-:Y:S02]  /*f560*/  FMUL.FTZ R22, R0.reuse, R118 ;  /* 0x0000007600167220 */ /* 0x040fe40000410000 */
[----:B------:R-:W-:Y:S04]  /*f570*/  FMUL.FTZ R23, R0, R119 ;  /* 0x0000007700177220 */ /* 0x000fe80000410000 */
[C---:B------:R-:W-:Y:S02]  /*f580*/  FMUL.FTZ R32, R3.reuse, R120 ;  /* 0x0000007803207220 */ /* 0x040fe40000410000 */
[----:B------:R-:W-:Y:S01]  /*f590*/  FFMA.FTZ R120, R44, c[0x0][0x2d0], -R98 ;  /* 0x0000b4002c787a23 */ /* 0x000fe20000010862 */
[-C--:B------:R-:W-:Y:S03]  /*f5a0*/  HMMA.16816.F32 R20, R160, R106.reuse, R20 ;  /* 0x0000006aa014723c */ /* 0x080fe60000001814 */
[----:B------:R-:W-:Y:S02]  /*f5b0*/  FMUL.FTZ R33, R3, R121 ;  /* 0x0000007903217220 */ /* 0x000fe40000410000 */
[C---:B------:R-:W-:Y:S02]  /*f5c0*/  FMUL.FTZ R34, R94.reuse, R122 ;  /* 0x0000007a5e227220 */ /* 0x040fe40000410000 */
[C---:B------:R-:W-:Y:S02]  /*f5d0*/  FMUL.FTZ R35, R94.reuse, R123 ;  /* 0x0000007b5e237220 */ /* 0x040fe40000410000 */
[----:B------:R-:W-:Y:S03]  /*f5e0*/  FFMA.FTZ R123, R67, c[0x0][0x2d0], -R164 ;  /* 0x0000b400437b7a23 */ /* 0x000fe600000108a4 */
[C---:B------:R-:W-:Y:S02]  /*f5f0*/  FMUL.FTZ R67, R94.reuse, R139 ;  /* 0x0000008b5e437220 */ /* 0x040fe40000410000 */
[C---:B------:R-:W-:Y:S01]  /*f600*/  HMMA.16816.F32 R32, R100.reuse, R106, R32 ;  /* 0x0000006a6420723c */ /* 0x040fe20000001820 */
[----:B------:R-:W-:Y:S03]  /*f610*/  LDSM.16.MT88.4 R104, [R189+0x800] ;  /* 0x00080000bd68783b */ /* 0x000fe60000004200 */
[C---:B------:R-:W-:Y:S02]  /*f620*/  FMUL.FTZ R36, R3.reuse, R124 ;  /* 0x0000007c03247220 */ /* 0x040fe40000410000 */
[----:B------:R-:W-:Y:S02]  /*f630*/  FMUL.FTZ R37, R3, R125 ;  /* 0x0000007d03257220 */ /* 0x000fe40000410000 */
[C---:B------:R-:W-:Y:S04]  /*f640*/  FMUL.FTZ R38, R94.reuse, R126 ;  /* 0x0000007e5e267220 */ /* 0x040fe80000410000 */
[----:B------:R-:W-:Y:S02]  /*f650*/  FMUL.FTZ R39, R94, R127 ;  /* 0x0000007f5e277220 */ /* 0x000fe40000410000 */
[--C-:B------:R-:W-:Y:S02]  /*f660*/  FFMA.FTZ R121, R58, c[0x0][0x2d0], -R92.reuse ;  /* 0x0000b4003a797a23 */ /* 0x100fe4000001085c */
[--C-:B------:R-:W-:Y:S02]  /*f670*/  FFMA.FTZ R122, R59, c[0x0][0x2d0], -R92.reuse ;  /* 0x0000b4003b7a7a23 */ /* 0x100fe4000001085c */
[----:B------:R-:W-:Y:S01]  /*f680*/  FFMA.FTZ R124, R62, c[0x0][0x2d0], -R92 ;  /* 0x0000b4003e7c7a23 */ /* 0x000fe2000001085c */
[-C--:B------:R-:W-:Y:S03]  /*f690*/  HMMA.16816.F32 R36, R100, R68.reuse, R36 ;  /* 0x000000446424723c */ /* 0x080fe60000001824 */
[--C-:B------:R-:W-:Y:S02]  /*f6a0*/  FFMA.FTZ R156, R50, c[0x0][0x2d0], -R164.reuse ;  /* 0x0000b400329c7a23 */ /* 0x100fe400000108a4 */
[----:B------:R-:W-:Y:S02]  /*f6b0*/  FFMA.FTZ R157, R51, c[0x0][0x2d0], -R164 ;  /* 0x0000b400339d7a23 */ /* 0x000fe400000108a4 */
[C---:B------:R-:W-:Y:S01]  /*f6c0*/  FMUL.FTZ R48, R93.reuse, R128 ;  /* 0x000000805d307220 */ /* 0x040fe20000410000 */
[----:B------:R-:W-:Y:S01]  /*f6d0*/  MUFU.EX2 R219, R156 ;  /* 0x0000009c00db7308 */ /* 0x000fe20000000800 */
[----:B------:R-:W-:Y:S03]  /*f6e0*/  FMUL.FTZ R49, R93, R129 ;  /* 0x000000815d317220 */ /* 0x000fe60000410000 */
[C---:B------:R-:W-:Y:S02]  /*f6f0*/  FMUL.FTZ R50, R0.reuse, R130 ;  /* 0x0000008200327220 */ /* 0x040fe40000410000 */
[----:B------:R-:W-:Y:S02]  /*f700*/  FMUL.FTZ R51, R0, R131 ;  /* 0x0000008300337220 */ /* 0x000fe40000410000 */
[----:B------:R-:W-:Y:S02]  /*f710*/  FFMA.FTZ R125, R63, c[0x0][0x2d0], -R92 ;  /* 0x0000b4003f7d7a23 */ /* 0x000fe4000001085c */
[----:B------:R-:W-:Y:S01]  /*f720*/  LDSM.16.MT88.4 R60, [R190+0x800] ;  /* 0x00080000be3c783b */ /* 0x000fe20000004200 */
[----:B------:R-:W-:Y:S01]  /*f730*/  FFMA.FTZ R129, R72, c[0x0][0x2d0], -R98 ;  /* 0x0000b40048817a23 */ /* 0x000fe20000010862 */
[----:B------:R-:W-:Y:S01]  /*f740*/  MUFU.EX2 R218, R157 ;  /* 0x0000009d00da7308 */ /* 0x000fe20000000800 */
[C---:B------:R-:W-:Y:S04]  /*f750*/  HMMA.16816.F32 R48, R160.reuse, R68, R48 ;  /* 0x00000044a030723c */ /* 0x040fe80000001830 */
[----:B------:R-:W-:Y:S02]  /*f760*/  FMUL.FTZ R54, R0, R134 ;  /* 0x0000008600367220 */ /* 0x000fe40000410000 */
[--C-:B------:R-:W-:Y:S02]  /*f770*/  FFMA.FTZ R159, R55, c[0x0][0x2d0], -R164.reuse ;  /* 0x0000b400379f7a23 */ /* 0x100fe400000108a4 */
[--C-:B------:R-:W-:Y:S01]  /*f780*/  FFMA.FTZ R158, R66, c[0x0][0x2d0], -R164.reuse ;  /* 0x0000b400429e7a23 */ /* 0x100fe200000108a4 */
[----:B------:R1:W2:Y:S03]  /*f790*/  MUFU.EX2 R134, R112 ;  /* 0x0000007000867308 */ /* 0x0002a60000000800 */
[----:B------:R-:W-:Y:S02]  /*f7a0*/  FFMA.FTZ R164, R83, c[0x0][0x2d0], -R164 ;  /* 0x0000b40053a47a23 */ /* 0x000fe400000108a4 */
[----:B------:R-:W3:Y:S01]  /*f7b0*/  LDSM.16.MT88.4 R80, [R192] ;  /* 0x00000000c050783b */ /* 0x000ee20000004200 */
[--C-:B------:R-:W-:Y:S02]  /*f7c0*/  FFMA.FTZ R69, R24, c[0x0][0x2d0], -R98.reuse ;  /* 0x0000b40018457a23 */ /* 0x100fe40000010862 */
[--C-:B------:R-:W-:Y:S02]  /*f7d0*/  FFMA.FTZ R68, R25, c[0x0][0x2d0], -R98.reuse ;  /* 0x0000b40019447a23 */ /* 0x100fe40000010862 */
[C---:B------:R-:W-:Y:S01]  /*f7e0*/  FMUL.FTZ R53, R93.reuse, R133 ;  /* 0x000000855d357220 */ /* 0x040fe20000410000 */
[----:B------:R-:W-:Y:S01]  /*f7f0*/  MUFU.EX2 R173, R159 ;  /* 0x0000009f00ad7308 */ /* 0x000fe20000000800 */
[----:B------:R-:W-:Y:S02]  /*f800*/  FMUL.FTZ R52, R93, R132 ;  /* 0x000000845d347220 */ /* 0x000fe40000410000 */
[----:B------:R-:W-:Y:S02]  /*f810*/  FMUL.FTZ R55, R0, R135 ;  /* 0x0000008700377220 */ /* 0x000fe40000410000 */
[--C-:B------:R-:W-:Y:S02]  /*f820*/  FFMA.FTZ R25, R28, c[0x0][0x2d0], -R98.reuse ;  /* 0x0000b4001c197a23 */ /* 0x100fe40000010862 */
[----:B------:R-:W-:Y:S02]  /*f830*/  FFMA.FTZ R24, R29, c[0x0][0x2d0], -R98 ;  /* 0x0000b4001d187a23 */ /* 0x000fe40000010862 */
[----:B------:R-:W-:Y:S01]  /*f840*/  FMUL.FTZ R66, R94, R138 ;  /* 0x0000008a5e427220 */ /* 0x000fe20000410000 */
[-C--:B------:R-:W-:Y:S01]  /*f850*/  HMMA.16816.F32 R52, R160, R70.reuse, R52 ;  /* 0x00000046a034723c */ /* 0x080fe20000001834 */
[----:B------:R4:W-:Y:S01]  /*f860*/  MUFU.EX2 R133, R69 ;  /* 0x0000004500857308 */ /* 0x0009e20000000800 */
[----:B------:R-:W-:Y:S01]  /*f870*/  LDSM.16.MT88.4 R136, [R190+0x2000] ;  /* 0x00200000be88783b */ /* 0x000fe20000004200 */
[----:B------:R-:W-:Y:S02]  /*f880*/  FFMA.FTZ R28, R27, c[0x0][0x2d0], -R92 ;  /* 0x0000b4001b1c7a23 */ /* 0x000fe4000001085c */
[----:B-1----:R-:W-:Y:S02]  /*f890*/  FFMA.FTZ R112, R3, R238, R185 ;  /* 0x000000ee03707223 */ /* 0x002fe400000100b9 */
[--C-:B------:R-:W-:Y:S01]  /*f8a0*/  FFMA.FTZ R130, R73, c[0x0][0x2d0], -R98.reuse ;  /* 0x0000b40049827a23 */ /* 0x100fe20000010862 */
[C---:B------:R-:W-:Y:S03]  /*f8b0*/  HMMA.16816.F32 R64, R100.reuse, R70, R64 ;  /* 0x000000466440723c */ /* 0x040fe60000001840 */
[----:B------:R1:W-:Y:S01]  /*f8c0*/  MUFU.EX2 R220, R68 ;  /* 0x0000004400dc7308 */ /* 0x0003e20000000800 */
[----:B------:R-:W-:Y:S02]  /*f8d0*/  FFMA.FTZ R119, R41, c[0x0][0x2d0], -R98 ;  /* 0x0000b40029777a23 */ /* 0x000fe40000010862 */
[C---:B------:R-:W-:Y:S01]  /*f8e0*/  FMUL.FTZ R40, R3.reuse, R148 ;  /* 0x0000009403287220 */ /* 0x040fe20000410000 */
[----:B------:R-:W-:Y:S01]  /*f8f0*/  F2FP.PACK_AB R148, R176, R177 ;  /* 0x000000b1b094723e */ /* 0x000fe200000000ff */
[----:B------:R-:W-:Y:S01]  /*f900*/  FMUL.FTZ R41, R3, R149 ;  /* 0x0000009503297220 */ /* 0x000fe20000410000 */
[----:B------:R-:W-:Y:S03]  /*f910*/  F2FP.PACK_AB R149, R166, R167 ;  /* 0x000000a7a695723e */ /* 0x000fe600000000ff */
[C---:B------:R-:W-:Y:S01]  /*f920*/  FMUL.FTZ R70, R94.reuse, R142 ;  /* 0x0000008e5e467220 */ /* 0x040fe20000410000 */
[----:B------:R5:W-:Y:S01]  /*f930*/  MUFU.EX2 R225, R25 ;  /* 0x0000001900e17308 */ /* 0x000be20000000800 */
[----:B------:R-:W-:Y:S02]  /*f940*/  FMUL.FTZ R71, R94, R143 ;  /* 0x0000008f5e477220 */ /* 0x000fe40000410000 */
[--C-:B------:R-:W-:Y:S02]  /*f950*/  FFMA.FTZ R44, R31, c[0x0][0x2d0], -R92.reuse ;  /* 0x0000b4001f2c7a23 */ /* 0x100fe4000001085c */
[----:B----4-:R-:W-:Y:S02]  /*f960*/  FMUL.FTZ R69, R3, R141 ;  /* 0x0000008d03457220 */ /* 0x010fe40000410000 */
[C---:B------:R-:W-:Y:S02]  /*f970*/  FMUL.FTZ R26, R0.reuse, R146 ;  /* 0x00000092001a7220 */ /* 0x040fe40000410000 */
[C---:B------:R-:W-:Y:S01]  /*f980*/  FMUL.FTZ R27, R0.reuse, R147 ;  /* 0x00000093001b7220 */ /* 0x040fe20000410000 */
[----:B------:R4:W4:Y:S01]  /*f990*/  MUFU.EX2 R233, R24 ;  /* 0x0000001800e97308 */ /* 0x0009220000000800 */
[----:B------:R-:W-:Y:S02]  /*f9a0*/  FMUL.FTZ R29, R93, R153 ;  /* 0x000000995d1d7220 */ /* 0x000fe40000410000 */
[----:B------:R-:W-:Y:S02]  /*f9b0*/  FMUL.FTZ R31, R0, R155 ;  /* 0x0000009b001f7220 */ /* 0x000fe40000410000 */
[----:B-1----:R-:W-:Y:S02]  /*f9c0*/  FMUL.FTZ R68, R3, R140 ;  /* 0x0000008c03447220 */ /* 0x002fe40000410000 */
[--C-:B------:R-:W-:Y:S02]  /*f9d0*/  FFMA.FTZ R3, R30, c[0x0][0x2d0], -R92.reuse ;  /* 0x0000b4001e037a23 */ /* 0x100fe4000001085c */
[--C-:B------:R-:W-:Y:S01]  /*f9e0*/  FFMA.FTZ R126, R74, c[0x0][0x2d0], -R92.reuse ;  /* 0x0000b4004a7e7a23 */ /* 0x100fe2000001085c */
[----:B------:R1:W1:Y:S01]  /*f9f0*/  MUFU.EX2 R185, R28 ;  /* 0x0000001c00b97308 */ /* 0x0002620000000800 */
[----:B------:R-:W-:Y:S01]  /*fa00*/  FFMA.FTZ R127, R75, c[0x0][0x2d0], -R92 ;  /* 0x0000b4004b7f7a23 */ /* 0x000fe2000001085c */
[-C--:B---3--:R-:W-:Y:S01]  /*fa10*/  HMMA.16816.F32 R68, R100, R80.reuse, R68 ;  /* 0x000000506444723c */ /* 0x088fe20000001844 */
[----:B------:R-:W3:Y:S02]  /*fa20*/  LDSM.16.MT88.4 R72, [R192+0x800] ;  /* 0x00080000c048783b */ /* 0x000ee40000004200 */
[----:B-----5:R-:W-:Y:S02]  /*fa30*/  FMUL.FTZ R25, R93, R145 ;  /* 0x000000915d197220 */ /* 0x020fe40000410000 */
[----:B------:R-:W-:Y:S02]  /*fa40*/  FMUL.FTZ R30, R0, R154 ;  /* 0x0000009a001e7220 */ /* 0x000fe40000410000 */
[--C-:B------:R-:W-:Y:S01]  /*fa50*/  FFMA.FTZ R118, R45, c[0x0][0x2d0], -R98.reuse ;  /* 0x0000b4002d767a23 */ /* 0x100fe20000010862 */
[----:B------:R5:W-:Y:S01]  /*fa60*/  MUFU.EX2 R229, R3 ;  /* 0x0000000300e57308 */ /* 0x000be20000000800 */
[----:B--2---:R-:W-:Y:S03]  /*fa70*/  F2FP.PACK_AB R45, R222, R134 ;  /* 0x00000086de2d723e */ /* 0x004fe600000000ff */
[----:B----4-:R-:W-:Y:S01]  /*fa80*/  FMUL.FTZ R24, R93, R144 ;  /* 0x000000905d187220 */ /* 0x010fe20000410000 */
[----:B------:R-:W-:Y:S01]  /*fa90*/  F2FP.PACK_AB R58, R233, R225 ;  /* 0x000000e1e93a723e */ /* 0x000fe200000000ff */
[----:B------:R-:W-:Y:S02]  /*faa0*/  FFMA.FTZ R131, R76, c[0x0][0x2d0], -R98 ;  /* 0x0000b4004c837a23 */ /* 0x000fe40000010862 */
[----:B------:R-:W-:Y:S02]  /*fab0*/  FFMA.FTZ R128, R78, c[0x0][0x2d0], -R92 ;  /* 0x0000b4004e807a23 */ /* 0x000fe4000001085c */
[----:B------:R-:W2:Y:S01]  /*fac0*/  MUFU.EX2 R132, R171 ;  /* 0x000000ab00847308 */ /* 0x000ea20000000800 */
[C---:B------:R-:W-:Y:S04]  /*fad0*/  HMMA.16816.F32 R24, R160.reuse, R80, R24 ;  /* 0x00000050a018723c */ /* 0x040fe80000001818 */
[----:B-1----:R-:W-:Y:S02]  /*fae0*/  FMUL.FTZ R28, R93, R152 ;  /* 0x000000985d1c7220 */ /* 0x002fe40000410000 */
[----:B------:R-:W-:Y:S01]  /*faf0*/  FFMA.FTZ R117, R56, c[0x0][0x2d0], -R98 ;  /* 0x0000b40038757a23 */ /* 0x000fe20000010862 */
[----:B------:R-:W-:Y:S01]  /*fb00*/  F2FP.PACK_AB R56, R220, R133 ;  /* 0x00000085dc38723e */ /* 0x000fe200000000ff */
[--C-:B------:R-:W-:Y:S01]  /*fb10*/  FFMA.FTZ R80, R43, c[0x0][0x2d0], -R92.reuse ;  /* 0x0000b4002b507a23 */ /* 0x100fe2000001085c */
[----:B------:R2:W1:Y:S02]  /*fb20*/  MUFU.EX2 R228, R44 ;  /* 0x0000002c00e47308 */ /* 0x0004640000000800 */
[-C--:B------:R-:W-:Y:S03]  /*fb30*/  HMMA.16816.F32 R28, R160, R82.reuse, R28 ;  /* 0x00000052a01c723c */ /* 0x080fe6000000181c */
[--C-:B-----5:R-:W-:Y:S02]  /*fb40*/  FFMA.FTZ R3, R42, c[0x0][0x2d0], -R92.reuse ;  /* 0x0000b4002a037a23 */ /* 0x120fe4000001085c */
[C---:B------:R-:W-:Y:S02]  /*fb50*/  FMUL.FTZ R42, R94.reuse, R150 ;  /* 0x000000965e2a7220 */ /* 0x040fe40000410000 */
[----:B------:R-:W-:Y:S01]  /*fb60*/  FMUL.FTZ R43, R94, R151 ;  /* 0x000000975e2b7220 */ /* 0x000fe20000410000 */
[----:B------:R-:W-:Y:S01]  /*fb70*/  MUFU.EX2 R147, R115 ;  /* 0x0000007300937308 */ /* 0x000fe20000000800 */
[--C-:B------:R-:W-:Y:S03]  /*fb80*/  FFMA.FTZ R81, R46, c[0x0][0x2d0], -R92.reuse ;  /* 0x0000b4002e517a23 */ /* 0x100fe6000001085c */
[----:B------:R-:W-:Y:S01]  /*fb90*/  FFMA.FTZ R92, R79, c[0x0][0x2d0], -R92 ;  /* 0x0000b4004f5c7a23 */ /* 0x000fe2000001085c */
[----:B------:R-:W-:Y:S01]  /*fba0*/  F2FP.PACK_AB R46, R235, R227 ;  /* 0x000000e3eb2e723e */ /* 0x000fe200000000ff */
[----:B------:R-:W-:Y:S04]  /*fbb0*/  HMMA.16816.F32 R40, R100, R82, R40 ;  /* 0x000000526428723c */ /* 0x000fe80000001828 */
[--C-:B------:R-:W-:Y:S01]  /*fbc0*/  FFMA.FTZ R116, R57, c[0x0][0x2d0], -R98.reuse ;  /* 0x0000b40039747a23 */ /* 0x100fe20000010862 */
[----:B------:R-:W-:Y:S01]  /*fbd0*/  F2FP.PACK_AB R57, R185, R212 ;  /* 0x000000d4b939723e */ /* 0x000fe200000000ff */
[----:B------:R-:W-:Y:S01]  /*fbe0*/  FFMA.FTZ R98, R77, c[0x0][0x2d0], -R98 ;  /* 0x0000b4004d627a23 */ /* 0x000fe20000010862 */
[----:B------:R-:W-:Y:S01]  /*fbf0*/  MUFU.EX2 R146, R120 ;  /* 0x0000007800927308 */ /* 0x000fe20000000800 */
[----:B--2---:R-:W-:Y:S01]  /*fc00*/  F2FP.PACK_AB R44, R223, R132 ;  /* 0x00000084df2c723e */ /* 0x004fe200000000ff */
[----:B------:R-:W2:Y:S03]  /*fc10*/  LDSM.16.MT88.4 R76, [R189+0x1000] ;  /* 0x00100000bd4c783b */ /* 0x000ea60000004200 */
[----:B-1----:R-:W-:Y:S01]  /*fc20*/  F2FP.PACK_AB R59, R228, R229 ;  /* 0x000000e5e43b723e */ /* 0x002fe200000000ff */
[----:B------:R-:W-:Y:S02]  /*fc30*/  FFMA.FTZ R94, R94, R240, R187 ;  /* 0x000000f05e5e7223 */ /* 0x000fe400000100bb */
[-C--:B------:R-:W-:Y:S02]  /*fc40*/  HMMA.16816.F32 R4, R44, R104.reuse, R4 ;  /* 0x000000682c04723c */ /* 0x080fe40000001804 */
[----:B------:R-:W-:Y:S03]  /*fc50*/  MUFU.EX2 R142, R80 ;  /* 0x00000050008e7308 */ /* 0x000fe60000000800 */
[----:B------:R-:W-:Y:S02]  /*fc60*/  FFMA.FTZ R0, R0, R250, R208 ;  /* 0x000000fa00007223 */ /* 0x000fe400000100d0 */
[----:B------:R-:W-:Y:S01]  /*fc70*/  FFMA.FTZ R93, R93, R251, R186 ;  /* 0x000000fb5d5d7223 */ /* 0x000fe200000100ba */
[C---:B------:R-:W-:Y:S04]  /*fc80*/  HMMA.16816.F32 R8, R56.reuse, R104, R8 ;  /* 0x000000683808723c */ /* 0x040fe80000001808 */
[----:B------:R1:W-:Y:S04]  /*fc90*/  MUFU.EX2 R141, R81 ;  /* 0x00000051008d7308 */ /* 0x0003e80000000800 */
[-C--:B------:R-:W-:Y:S06]  /*fca0*/  HMMA.16816.F32 R12, R56, R106.reuse, R12 ;  /* 0x0000006a380c723c */ /* 0x080fec000000180c */
[----:B------:R-:W-:Y:S02]  /*fcb0*/  MUFU.EX2 R187, R123 ;  /* 0x0000007b00bb7308 */ /* 0x000fe40000000800 */
[C---:B------:R-:W-:Y:S08]  /*fcc0*/  HMMA.16816.F32 R16, R44.reuse, R106, R16 ;  /* 0x0000006a2c10723c */ /* 0x040ff00000001810 */
[-C--:B------:R-:W-:Y:S01]  /*fcd0*/  HMMA.16816.F32 R84, R44, R108.reuse, R84 ;  /* 0x0000006c2c54723c */ /* 0x080fe20000001854 */
[----:B------:R-:W-:Y:S01]  /*fce0*/  MUFU.EX2 R145, R121 ;  /* 0x0000007900917308 */ /* 0x000fe20000000800 */
[----:B-1----:R-:W-:Y:S06]  /*fcf0*/  LDSM.16.MT88.4 R80, [R190+0x1000] ;  /* 0x00100000be50783b */ /* 0x002fec0000004200 */
[C---:B------:R-:W-:Y:S03]  /*fd00*/  HMMA.16816.F32 R88, R56.reuse, R108, R88 ;  /* 0x0000006c3858723c */ /* 0x040fe60000001858 */
[----:B------:R1:W-:Y:S05]  /*fd10*/  MUFU.EX2 R144, R122 ;  /* 0x0000007a00907308 */ /* 0x0003ea0000000800 */
[-C--:B------:R-:W-:Y:S05]  /*fd20*/  HMMA.16816.F32 R20, R56, R110.reuse, R20 ;  /* 0x0000006e3814723c */ /* 0x080fea0000001814 */
[----:B------:R4:W-:Y:S03]  /*fd30*/  MUFU.EX2 R135, R3 ;  /* 0x0000000300877308 */ /* 0x0009e60000000800 */
[C---:B------:R-:W-:Y:S07]  /*fd40*/  HMMA.16816.F32 R32, R44.reuse, R110, R32 ;  /* 0x0000006e2c20723c */ /* 0x040fee0000001820 */
[----:B------:R-:W5:Y:S01]  /*fd50*/  MUFU.EX2 R140, R99 ;  /* 0x00000063008c7308 */ /* 0x000f620000000800 */
[-C--:B------:R-:W-:Y:S01]  /*fd60*/  HMMA.16816.F32 R36, R44, R60.reuse, R36 ;  /* 0x0000003c2c24723c */ /* 0x080fe20000001824 */
[----:B-1----:R-:W-:Y:S07]  /*fd70*/  LDSM.16.MT88.4 R120, [R193+0x2000] ;  /* 0x00200000c178783b */ /* 0x002fee0000004200 */
[C---:B------:R-:W-:Y:S01]  /*fd80*/  HMMA.16816.F32 R48, R56.reuse, R60, R48 ;  /* 0x0000003c3830723c */ /* 0x040fe20000001830 */
[----:B------:R-:W-:Y:S03]  /*fd90*/  MUFU.EX2 R171, R181 ;  /* 0x000000b500ab7308 */ /* 0x000fe60000000800 */
[----:B----4-:R-:W-:Y:S04]  /*fda0*/  FADD.FTZ R3, R217, R112 ;  /* 0x00000070d9037221 */ /* 0x010fe80000010000 */
[-C--:B------:R-:W-:Y:S03]  /*fdb0*/  HMMA.16816.F32 R52, R56, R62.reuse, R52 ;  /* 0x0000003e3834723c */ /* 0x080fe60000001834 */
[----:B------:R1:W-:Y:S05]  /*fdc0*/  MUFU.EX2 R181, R113 ;  /* 0x0000007100b57308 */ /* 0x0003ea0000000800 */
[C---:B------:R-:W-:Y:S01]  /*fdd0*/  HMMA.16816.F32 R64, R44.reuse, R62, R64 ;  /* 0x0000003e2c40723c */ /* 0x040fe20000001840 */
[----:B------:R-:W4:Y:S04]  /*fde0*/  LDSM.16.MT88.4 R60, [R193+0x1000] ;  /* 0x00100000c13c783b */ /* 0x000f280000004200 */
[----:B------:R-:W-:Y:S03]  /*fdf0*/  MUFU.EX2 R143, R119 ;  /* 0x00000077008f7308 */ /* 0x000fe60000000800 */
[-C--:B---3--:R-:W-:Y:S07]  /*fe00*/  HMMA.16816.F32 R68, R44, R72.reuse, R68 ;  /* 0x000000482c44723c */ /* 0x088fee0000001844 */
[----:B------:R-:W3:Y:S01]  /*fe10*/  MUFU.EX2 R169, R118 ;  /* 0x0000007600a97308 */ /* 0x000ee20000000800 */
[C---:B------:R-:W-:Y:S01]  /*fe20*/  HMMA.16816.F32 R24, R56.reuse, R72, R24 ;  /* 0x000000483818723c */ /* 0x040fe20000001818 */
[----:B-1----:R-:W-:Y:S07]  /*fe30*/  LDSM.16.MT88.4 R112, [R189+0x2000] ;  /* 0x00200000bd70783b */ /* 0x002fee0000004200 */
[-C--:B------:R-:W-:Y:S01]  /*fe40*/  HMMA.16816.F32 R28, R56, R74.reuse, R28 ;  /* 0x0000004a381c723c */ /* 0x080fe2000000181c */
[----:B------:R-:W-:Y:S06]  /*fe50*/  MUFU.EX2 R186, R158 ;  /* 0x0000009e00ba7308 */ /* 0x000fec0000000800 */
[----:B-----5:R-:W-:Y:S01]  /*fe60*/  F2FP.PACK_AB R59, R140, R141 ;  /* 0x0000008d8c3b723e */ /* 0x020fe200000000ff */
[----:B------:R-:W-:Y:S01]  /*fe70*/  HMMA.16816.F32 R40, R44, R74, R40 ;  /* 0x0000004a2c28723c */ /* 0x000fe20000001828 */
[----:B------:R-:W1:Y:S02]  /*fe80*/  LDSM.16.MT88.4 R72, [R192+0x1000] ;  /* 0x00100000c048783b */ /* 0x000e640000004200 */
[----:B------:R-:W5:Y:S01]  /*fe90*/  MUFU.EX2 R163, R184 ;  /* 0x000000b800a37308 */ /* 0x000f620000000800 */
[----:B------:R-:W-:Y:S02]  /*fea0*/  FADD.FTZ R57, R214, R94 ;  /* 0x0000005ed6397221 */ /* 0x000fe40000010000 */
[----:B------:R-:W-:Y:S01]  /*feb0*/  FADD.FTZ R56, R210, R93 ;  /* 0x0000005dd2387221 */ /* 0x000fe20000010000 */
[----:B------:R-:W-:Y:S01]  /*fec0*/  F2FP.PACK_AB R44, R243, R239 ;  /* 0x000000eff32c723e */ /* 0x000fe200000000ff */
[----:B------:R-:W-:Y:S01]  /*fed0*/  FADD.FTZ R94, R209, R0 ;  /* 0x00000000d15e7221 */ /* 0x000fe20000010000 */
[----:B------:R-:W-:Y:S03]  /*fee0*/  F2FP.PACK_AB R45, R242, R234 ;  /* 0x000000eaf22d723e */ /* 0x000fe600000000ff */
[----:B------:R-:W-:Y:S01]  /*fef0*/  F2FP.PACK_AB R46, R230, R245 ;  /* 0x000000f5e62e723e */ /* 0x000fe200000000ff */
[----:B------:R-:W-:Y:S01]  /*ff00*/  FADD.FTZ R93, R221, R57 ;  /* 0x00000039dd5d7221 */ /* 0x000fe20000010000 */
[----:B------:R-:W-:Y:S01]  /*ff10*/  F2FP.PACK_AB R47, R218, R219 ;  /* 0x000000dbda2f723e */ /* 0x000fe200000000ff */
[----:B------:R-:W-:Y:S01]  /*ff20*/  MUFU.EX2 R162, R182 ;  /* 0x000000b600a27308 */ /* 0x000fe20000000800 */
[----:B---3--:R-:W-:Y:S01]  /*ff30*/  F2FP.PACK_AB R58, R169, R146 ;  /* 0x00000092a93a723e */ /* 0x008fe200000000ff */
[----:B------:R-:W-:Y:S01]  /*ff40*/  FADD.FTZ R0, R216, R3 ;  /* 0x00000003d8007221 */ /* 0x000fe20000010000 */
[----:B------:R-:W-:Y:S01]  /*ff50*/  F2FP.PACK_AB R57, R142, R135 ;  /* 0x000000878e39723e */ /* 0x000fe200000000ff */
[----:B------:R-:W-:Y:S01]  /*ff60*/  FADD.FTZ R3, R215, R56 ;  /* 0x00000038d7037221 */ /* 0x000fe20000010000 */
[----:B------:R-:W-:Y:S01]  /*ff70*/  F2FP.PACK_AB R56, R143, R147 ;  /* 0x000000938f38723e */ /* 0x000fe200000000ff */
[-C--:B--2---:R-:W-:Y:S03]  /*ff80*/  HMMA.16816.F32 R4, R44, R76.reuse, R4 ;  /* 0x0000004c2c04723c */ /* 0x084fe60000001804 */
[----:B------:R-:W-:Y:S01]  /*ff90*/  FADD.FTZ R0, R247, R0 ;  /* 0x00000000f7007221 */ /* 0x000fe20000010000 */
[----:B------:R-:W2:Y:S01]  /*ffa0*/  MUFU.EX2 R161, R164 ;  /* 0x000000a400a17308 */ /* 0x000ea20000000800 */
[----:B------:R-:W-:Y:S01]  /*ffb0*/  FADD.FTZ R3, R244, R3 ;  /* 0x00000003f4037221 */ /* 0x000fe20000010000 */
[----:B-----5:R-:W-:Y:S02]  /*ffc0*/  F2FP.PACK_AB R150, R163, R165 ;  /* 0x000000a5a396723e */ /* 0x020fe400000000ff */
[C---:B------:R-:W-:Y:S04]  /*ffd0*/  HMMA.16816.F32 R8, R56.reuse, R76, R8 ;  /* 0x0000004c3808723c */ /* 0x040fe80000001808 */
[----:B------:R-:W-:Y:S02]  /*ffe0*/  FADD.FTZ R3, R133, R3 ;  /* 0x0000000385037221 */ /* 0x000fe40000010000 */
[----:B------:R-:W-:Y:S02]  /*fff0*/  MUFU.EX2 R168, R117 ;  /* 0x0000007500a87308 */ /* 0x000fe40000000800 */
[-C--:B------:R-:W-:Y:S04]  /*10000*/  HMMA.16816.F32 R12, R56, R78.reuse, R12 ;  /* 0x0000004e380c723c */ /* 0x080fe8000000180c */
[----:B------:R-:W-:Y:S04]  /*10010*/  FADD.FTZ R3, R220, R3 ;  /* 0x00000003dc037221 */ /* 0x000fe80000010000 */
[C---:B------:R-:W-:Y:S01]  /*10020*/  HMMA.16816.F32 R16, R44.reuse, R78, R16 ;  /* 0x0000004e2c10723c */ /* 0x040fe20000001810 */
[----:B------:R-:W-:Y:S01]  /*10030*/  LDSM.16.MT88.4 R76, [R193+0x1800] ;  /* 0x00180000c14c783b */ /* 0x000fe20000004200 */
[----:B------:R-:W-:Y:S02]  /*10040*/  MUFU.EX2 R172, R116 ;  /* 0x0000007400ac7308 */ /* 0x000fe40000000800 */
[----:B--2---:R-:W-:Y:S01]  /*10050*/  F2FP.PACK_AB R151, R161, R162 ;  /* 0x000000a2a197723e */ /* 0x004fe200000000ff */
[----:B------:R-:W-:Y:S03]  /*10060*/  FADD.FTZ R3, R225, R3 ;  /* 0x00000003e1037221 */ /* 0x000fe60000010000 */
[-C--:B----4-:R-:W-:Y:S04]  /*10070*/  HMMA.16816.F32 R84, R44, R60.reuse, R84 ;  /* 0x0000003c2c54723c */ /* 0x090fe80000001854 */
[----:B------:R-:W-:Y:S01]  /*10080*/  MUFU.EX2 R160, R124 ;  /* 0x0000007c00a07308 */ /* 0x000fe20000000800 */
[----:B------:R-:W-:Y:S03]  /*10090*/  FADD.FTZ R3, R233, R3 ;  /* 0x00000003e9037221 */ /* 0x000fe60000010000 */
[C---:B------:R-:W-:Y:S06]  /*100a0*/  HMMA.16816.F32 R88, R56.reuse, R60, R88 ;  /* 0x0000003c3858723c */ /* 0x040fec0000001858 */
[----:B------:R-:W-:Y:S02]  /*100b0*/  MUFU.EX2 R159, R125 ;  /* 0x0000007d009f7308 */ /* 0x000fe40000000800 */
[-C--:B------:R-:W-:Y:S08]  /*100c0*/  HMMA.16816.F32 R20, R56, R62.reuse, R20 ;  /* 0x0000003e3814723c */ /* 0x080ff00000001814 */
[C---:B------:R-:W-:Y:S01]  /*100d0*/  HMMA.16816.F32 R32, R44.reuse, R62, R32 ;  /* 0x0000003e2c20723c */ /* 0x040fe20000001820 */
[----:B------:R-:W2:Y:S01]  /*100e0*/  LDSM.16.MT88.4 R60, [R189+0x1800] ;  /* 0x00180000bd3c783b */ /* 0x000ea20000004200 */
[----:B------:R-:W-:Y:S06]  /*100f0*/  MUFU.EX2 R158, R129 ;  /* 0x00000081009e7308 */ /* 0x000fec0000000800 */
[-C--:B------:R-:W-:Y:S04]  /*10100*/  HMMA.16816.F32 R36, R44, R80.reuse, R36 ;  /* 0x000000502c24723c */ /* 0x080fe80000001824 */
[----:B------:R-:W3:Y:S04]  /*10110*/  MUFU.EX2 R157, R130 ;  /* 0x00000082009d7308 */ /* 0x000ee80000000800 */
[C---:B------:R-:W-:Y:S06]  /*10120*/  HMMA.16816.F32 R48, R56.reuse, R80, R48 ;  /* 0x000000503830723c */ /* 0x040fec0000001830 */
[----:B------:R-:W-:Y:S02]  /*10130*/  MUFU.EX2 R156, R131 ;  /* 0x00000083009c7308 */ /* 0x000fe40000000800 */
[-C--:B------:R-:W-:Y:S08]  /*10140*/  HMMA.16816.F32 R52, R56, R82.reuse, R52 ;  /* 0x000000523834723c */ /* 0x080ff00000001834 */
[C---:B------:R-:W-:Y:S01]  /*10150*/  HMMA.16816.F32 R64, R44.reuse, R82, R64 ;  /* 0x000000522c40723c */ /* 0x040fe20000001840 */
[----:B------:R-:W4:Y:S03]  /*10160*/  LDSM.16.MT88.4 R80, [R190+0x1800] ;  /* 0x00180000be50783b */ /* 0x000f260000004200 */
[----:B---3--:R-:W-:Y:S04]  /*10170*/  F2FP.PACK_AB R152, R157, R158 ;  /* 0x0000009e9d98723e */ /* 0x008fe800000000ff */
[-C--:B-1----:R-:W-:Y:S08]  /*10180*/  HMMA.16816.F32 R68, R44, R72.reuse, R68 ;  /* 0x000000482c44723c */ /* 0x082ff00000001844 */
[C---:B------:R-:W-:Y:S07]  /*10190*/  HMMA.16816.F32 R24, R56.reuse, R72, R24 ;  /* 0x000000483818723c */ /* 0x040fee0000001818 */
[----:B------:R-:W-:Y:S01]  /*101a0*/  FADD.FTZ R72, R232, R94 ;  /* 0x0000005ee8487221 */ /* 0x000fe20000010000 */
[-C--:B------:R-:W-:Y:S04]  /*101b0*/  HMMA.16816.F32 R28, R56, R74.reuse, R28 ;  /* 0x0000004a381c723c */ /* 0x080fe8000000181c */
[----:B------:R-:W-:Y:S02]  /*101c0*/  FADD.FTZ R99, R231, R72 ;  /* 0x00000048e7637221 */ /* 0x000fe40000010000 */
[----:B------:R-:W-:Y:S01]  /*101d0*/  FADD.FTZ R94, R132, R0 ;  /* 0x00000000845e7221 */ /* 0x000fe20000010000 */
[----:B------:R-:W-:Y:S01]  /*101e0*/  F2FP.PACK_AB R58, R181, R178 ;  /* 0x000000b2b53a723e */ /* 0x000fe200000000ff */
[----:B------:R-:W-:Y:S01]  /*101f0*/  HMMA.16816.F32 R40, R44, R74, R40 ;  /* 0x0000004a2c28723c */ /* 0x000fe20000001828 */
[----:B------:R-:W1:Y:S03]  /*10200*/  LDSM.16.MT88.4 R72, [R192+0x1800] ;  /* 0x00180000c048783b */ /* 0x000e660000004200 */
[----:B------:R-:W-:Y:S01]  /*10210*/  FADD.FTZ R56, R246, R93 ;  /* 0x0000005df6387221 */ /* 0x000fe20000010000 */
[----:B------:R-:W-:Y:S01]  /*10220*/  F2FP.PACK_AB R57, R144, R145 ;  /* 0x000000919039723e */ /* 0x000fe200000000ff */
[----:B------:R-:W-:Y:S01]  /*10230*/  FADD.FTZ R0, R212, R99 ;  /* 0x00000063d4007221 */ /* 0x000fe20000010000 */
[----:B------:R-:W-:Y:S01]  /*10240*/  F2FP.PACK_AB R44, R180, R171 ;  /* 0x000000abb42c723e */ /* 0x000fe200000000ff */
[----:B------:R-:W-:Y:S01]  /*10250*/  FADD.FTZ R93, R134, R56 ;  /* 0x00000038865d7221 */ /* 0x000fe20000010000 */
[----:B------:R-:W-:Y:S03]  /*10260*/  F2FP.PACK_AB R45, R173, R170 ;  /* 0x000000aaad2d723e */ /* 0x000fe600000000ff */
[----:B------:R-:W-:Y:S01]  /*10270*/  F2FP.PACK_AB R46, R213, R179 ;  /* 0x000000b3d52e723e */ /* 0x000fe200000000ff */
[----:B------:R-:W-:Y:S01]  /*10280*/  FADD.FTZ R0, R185, R0 ;  /* 0x00000000b9007221 */ /* 0x000fe20000010000 */
[----:B------:R-:W-:Y:S02]  /*10290*/  F2FP.PACK_AB R47, R187, R186 ;  /* 0x000000babb2f723e */ /* 0x000fe400000000ff */
[----:B------:R-:W-:Y:S01]  /*102a0*/  F2FP.PACK_AB R56, R172, R168 ;  /* 0x000000a8ac38723e */ /* 0x000fe200000000ff */
[----:B------:R-:W-:Y:S01]  /*102b0*/  FADD.FTZ R0, R229, R0 ;  /* 0x00000000e5007221 */ /* 0x000fe20000010000 */
[----:B------:R-:W-:Y:S02]  /*102c0*/  F2FP.PACK_AB R59, R159, R160 ;  /* 0x000000a09f3b723e */ /* 0x000fe400000000ff */
[----:B------:R-:W-:Y:S01]  /*102d0*/  MOV R99, R2 ;  /* 0x0000000200637202 */ /* 0x000fe20000000f00 */
[-C--:B--2---:R-:W-:Y:S03]  /*102e0*/  HMMA.16816.F32 R4, R44, R60.reuse, R4 ;  /* 0x0000003c2c04723c */ /* 0x084fe60000001804 */
[----:B------:R-:W-:Y:S05]  /*102f0*/  FADD.FTZ R0, R228, R0 ;  /* 0x00000000e4007221 */ /* 0x000fea0000010000 */
[C---:B------:R-:W-:Y:S01]  /*10300*/  HMMA.16816.F32 R8, R56.reuse, R60, R8 ;  /* 0x0000003c3808723c */ /* 0x040fe20000001808 */
[----:B------:R-:W-:Y:S07]  /*10310*/  MUFU.EX2 R60, R92 ;  /* 0x0000005c003c7308 */ /* 0x000fee0000000800 */
[-C--:B------:R-:W-:Y:S03]  /*10320*/  HMMA.16816.F32 R12, R56, R62.reuse, R12 ;  /* 0x0000003e380c723c */ /* 0x080fe6000000180c */
[----:B------:R-:W2:Y:S05]  /*10330*/  MUFU.EX2 R61, R128 ;  /* 0x00000080003d7308 */ /* 0x000eaa0000000800 */
[C---:B------:R-:W-:Y:S05]  /*10340*/  HMMA.16816.F32 R16, R44.reuse, R62, R16 ;  /* 0x0000003e2c10723c */ /* 0x040fea0000001810 */
[----:B------:R-:W-:Y:S03]  /*10350*/  MUFU.EX2 R62, R127 ;  /* 0x0000007f003e7308 */ /* 0x000fe60000000800 */
[-C--:B------:R-:W-:Y:S07]  /*10360*/  HMMA.16816.F32 R84, R44, R76.reuse, R84 ;  /* 0x0000004c2c54723c */ /* 0x080fee0000001854 */
[----:B------:R-:W3:Y:S01]  /*10370*/  MUFU.EX2 R63, R126 ;  /* 0x0000007e003f7308 */ /* 0x000ee20000000800 */
[C---:B------:R-:W-:Y:S04]  /*10380*/  HMMA.16816.F32 R88, R56.reuse, R76, R88 ;  /* 0x0000004c3858723c */ /* 0x040fe80000001858 */
[----:B--2---:R-:W-:Y:S04]  /*10390*/  F2FP.PACK_AB R155, R60, R61 ;  /* 0x0000003d3c9b723e */ /* 0x004fe800000000ff */
[-C--:B------:R-:W-:Y:S01]  /*103a0*/  HMMA.16816.F32 R20, R56, R78.reuse, R20 ;  /* 0x0000004e3814723c */ /* 0x080fe20000001814 */
[----:B------:R-:W2:Y:S07]  /*103b0*/  MUFU.EX2 R76, R98 ;  /* 0x00000062004c7308 */ /* 0x000eae0000000800 */
[C---:B------:R-:W-:Y:S04]  /*103c0*/  HMMA.16816.F32 R32, R44.reuse, R78, R32 ;  /* 0x0000004e2c20723c */ /* 0x040fe80000001820 */
[----:B---3--:R-:W-:Y:S04]  /*103d0*/  F2FP.PACK_AB R153, R62, R63 ;  /* 0x0000003f3e99723e */ /* 0x008fe800000000ff */
[-C--:B----4-:R-:W-:Y:S08]  /*103e0*/  HMMA.16816.F32 R36, R44, R80.reuse, R36 ;  /* 0x000000502c24723c */ /* 0x090ff00000001824 */
[C---:B------:R-:W-:Y:S04]  /*103f0*/  HMMA.16816.F32 R48, R56.reuse, R80, R48 ;  /* 0x000000503830723c */ /* 0x040fe80000001830 */
[----:B--2---:R-:W-:Y:S02]  /*10400*/  F2FP.PACK_AB R154, R76, R156 ;  /* 0x0000009c4c9a723e */ /* 0x004fe400000000ff */
[----:B------:R-:W-:Y:S02]  /*10410*/  MOV R98, R95 ;  /* 0x0000005f00627202 */ /* 0x000fe40000000f00 */
[-C--:B------:R-:W-:Y:S08]  /*10420*/  HMMA.16816.F32 R52, R56, R82.reuse, R52 ;  /* 0x000000523834723c */ /* 0x080ff00000001834 */
[C---:B------:R-:W-:Y:S08]  /*10430*/  HMMA.16816.F32 R64, R44.reuse, R82, R64 ;  /* 0x000000522c40723c */ /* 0x040ff00000001840 */
[-C--:B-1----:R-:W-:Y:S08]  /*10440*/  HMMA.16816.F32 R68, R44, R72.reuse, R68 ;  /* 0x000000482c44723c */ /* 0x082ff00000001844 */
[C---:B------:R-:W-:Y:S08]  /*10450*/  HMMA.16816.F32 R24, R56.reuse, R72, R24 ;  /* 0x000000483818723c */ /* 0x040ff00000001818 */
[-C--:B------:R-:W-:Y:S07]  /*10460*/  HMMA.16816.F32 R28, R56, R74.reuse, R28 ;  /* 0x0000004a381c723c */ /* 0x080fee000000181c */
[----:B------:R-:W-:Y:S01]  /*10470*/  FADD.FTZ R57, R223, R94 ;  /* 0x0000005edf397221 */ /* 0x000fe20000010000 */
[----:B------:R-:W-:Y:S04]  /*10480*/  HMMA.16816.F32 R40, R44, R74, R40 ;  /* 0x0000004a2c28723c */ /* 0x000fe80000001828 */
[----:B------:R-:W-:Y:S01]  /*10490*/  FADD.FTZ R56, R222, R93 ;  /* 0x0000005dde387221 */ /* 0x000fe20000010000 */
[----:B------:R-:W-:Y:S02]  /*104a0*/  MOV R93, R96 ;  /* 0x00000060005d7202 */ /* 0x000fe40000000f00 */
[----:B------:R-:W-:Y:S01]  /*104b0*/  FADD.FTZ R44, R227, R57 ;  /* 0x00000039e32c7221 */ /* 0x000fe20000010000 */
[-C--:B------:R-:W-:Y:S01]  /*104c0*/  HMMA.16816.F32 R100, R148, R112.reuse, R4 ;  /* 0x000000709464723c */ /* 0x080fe20000001804 */
[----:B------:R-:W1:Y:S04]  /*104d0*/  LDSM.16.MT88.4 R4, [R192+0x2000] ;  /* 0x00200000c004783b */ /* 0x000e680000004200 */
[----:B------:R-:W-:Y:S03]  /*104e0*/  FADD.FTZ R45, R226, R56 ;  /* 0x00000038e22d7221 */ /* 0x000fe60000010000 */
        /* <DEDUP_REMOVED lines=61> */
[----:B------:R-:W-:Y:S02]  /*108c0*/  FADD.FTZ R0, R60, R0 ;  /* 0x000000003c007221 */ /* 0x000fe40000010000 */
[----:B------:R-:W-:Y:S02]  /*108d0*/  FADD.FTZ R3, R156, R3 ;  /* 0x000000039c037221 */ /* 0x000fe40000010000 */
[----:B------:R-:W-:Y:S01]  /*108e0*/  FADD.FTZ R238, R163, R5 ;  /* 0x00000005a3ee7221 */ /* 0x000fe20000010000 */
[----:B------:R1:W-:Y:S01]  /*108f0*/  STL [R1], R0 ;  /* 0x0000000001007387 */ /* 0x0003e20000100800 */
[----:B------:R-:W-:Y:S02]  /*10900*/  FADD.FTZ R240, R161, R4 ;  /* 0x00000004a1f07221 */ /* 0x000fe40000010000 */
[----:B------:R-:W-:Y:S01]  /*10910*/  FADD.FTZ R251, R76, R3 ;  /* 0x000000034cfb7221 */ /* 0x000fe20000010000 */
[----:B-1----:R-:W-:Y:S01]  /*10920*/  MOV R0, R97 ;  /* 0x0000006100007202 */ /* 0x002fe20000000f00 */
[----:B------:R-:W-:-:S05]  /*10930*/  @P0 BRA `(.L_x_705) ;  /* 0xffffccf000000947 */ /* 0x000fca000383ffff */
.L_x_694:
[----:B------:R-:W2:Y:S02]  /*10940*/  LDL R2, [R1+0x4] ;  /* 0x0000040001027983 */ /* 0x000ea40000100800 */
[----:B--2---:R-:W-:-:S13]  /*10950*/  ISETP.GE.AND P0, PT, R206, R2, PT ;  /* 0x00000002ce00720c */ /* 0x004fda0003f06270 */
[----:B------:R-:W-:Y:S05]  /*10960*/  @!P0 BRA `(.L_x_706) ;  /* 0x0000504000008947 */ /* 0x000fea0003800000 */
[----:B------:R-:W-:Y:S01]  /*10970*/  IMAD.MOV.U32 R94, RZ, RZ, R96 ;  /* 0x000000ffff5e7224 */ /* 0x000fe200078e0060 */
[----:B------:R-:W-:Y:S01]  /*10980*/  MOV R99, R61 ;  /* 0x0000003d00637202 */ /* 0x000fe20000000f00 */
[----:B------:R-:W-:Y:S01]  /*10990*/  IMAD.MOV.U32 R93, RZ, RZ, R97 ;  /* 0x000000ffff5d7224 */ /* 0x000fe200078e0061 */
[----:B------:R-:W-:Y:S02]  /*109a0*/  MOV R98, R95 ;  /* 0x0000005f00627202 */ /* 0x000fe40000000f00 */
.L_x_734:
[----:B------:R-:W2:Y:S01]  /*109b0*/  LDL.64 R6, [R1+0x28] ;  /* 0x0000280001067983 */ /* 0x000ea20000100a00 */
[----:B------:R-:W-:Y:S04]  /*109c0*/  DEPBAR.LE SB0, 0x0 ;  /* 0x000080000000791a */ /* 0x000fe80000000000 */
[----:B------:R-:W3:Y:S01]  /*109d0*/  LDL R5, [R1+0x34] ;  /* 0x0000340001057983 */ /* 0x000ee20000100800 */
[----:B------:R-:W-:Y:S01]  /*109e0*/  WARPSYNC 0xffffffff ;  /* 0xffffffff00007948 */ /* 0x000fe20003800000 */
[----:B------:R-:W-:Y:S01]  /*109f0*/  SHF.R.S32.HI R0, RZ, 0x1f, R224 ;  /* 0x0000001fff007819 */ /* 0x000fe200000114e0 */
[----:B------:R-:W-:Y:S01]  /*10a00*/  IMAD.WIDE.U32 R2, R224, c[0x0][0x208], RZ ;  /* 0x00008200e0027a25 */ /* 0x000fe200078e00ff */
[----:B------:R-:W-:Y:S01]  /*10a10*/  BAR.SYNC.DEFER_BLOCKING 0x0 ;  /* 0x0000000000007b1d */ /* 0x000fe20000010000 */
[----:B------:R-:W-:Y:S02]  /*10a20*/  SHF.R.S32.HI R4, RZ, 0x1f, R205 ;  /* 0x0000001fff047819 */ /* 0x000fe400000114cd */
[----:B------:R-:W-:Y:S02]  /*10a30*/  IMAD R0, R0, c[0x0][0x208], RZ ;  /* 0x0000820000007a24 */ /* 0x000fe400078e02ff */
[C---:B------:R-:W-:Y:S01]  /*10a40*/  SHF.L.U64.HI R68, R205.reuse, 0x1, R4 ;  /* 0x00000001cd447819 */ /* 0x040fe20000010204 */
[----:B------:R-:W-:Y:S02]  /*10a50*/  IMAD.SHL.U32 R58, R205, 0x2, RZ ;  /* 0x00000002cd3a7824 */ /* 0x000fe400078e00ff */
[----:B------:R-:W-:Y:S04]  /*10a60*/  IMAD R0, R224, c[0x0][0x20c], R0 ;  /* 0x00008300e0007a24 */ /* 0x000fe800078e0200 */
[----:B------:R-:W-:Y:S01]  /*10a70*/  IMAD.IADD R3, R3, 0x1, R0 ;  /* 0x0000000103037824 */ /* 0x000fe200078e0200 */
[----:B------:R-:W-:Y:S03]  /*10a80*/  SHF.R.S32.HI R0, RZ, 0x1f, R211 ;  /* 0x0000001fff007819 */ /* 0x000fe600000114d3 */
[C---:B------:R-:W-:Y:S04]  /*10a90*/  IMAD.WIDE.U32 R2, R211.reuse, c[0x0][0x218], R2 ;  /* 0x00008600d3027a25 */ /* 0x040fe800078e0002 */
[----:B------:R-:W-:Y:S01]  /*10aa0*/  IMAD R0, R0, c[0x0][0x218], RZ ;  /* 0x0000860000007a24 */ /* 0x000fe200078e02ff */
[----:B------:R1:W4:Y:S03]  /*10ab0*/  LDSM.16.M88.4 R80, [R195] ;  /* 0x00000000c350783b */ /* 0x0003260000000200 */
[----:B------:R-:W-:Y:S01]  /*10ac0*/  IMAD R0, R211, c[0x0][0x21c], R0 ;  /* 0x00008700d3007a24 */ /* 0x000fe200078e0200 */
        /* <DEDUP_REMOVED lines=19> */
.L_x_845:
[-C--:B------:R-:W-:Y:S01]  /*10c00*/  HMMA.16816.F32 R4, R80, R16.reuse, RZ ;  /* 0x000000105004723c */ /* 0x080fe200000018ff */
[----:B------:R-:W3:Y:S01]  /*10c10*/  LDL R92, [R1+0x4] ;  /* 0x00000400015c7983 */ /* 0x000ee20000100800 */
[----:B------:R-:W-:Y:S01]  /*10c20*/  BSSY B0, `(.L_x_708) ;  /* 0x00000c3000007945 */ /* 0x000fe20003800000 */
[----:B------:R-:W-:Y:S02]  /*10c30*/  ISETP.GE.AND P2, PT, R205, c[0x0][0x1d4], PT ;  /* 0x00007500cd007a0c */ /* 0x000fe40003f46270 */
[----:B------:R-:W4:Y:S03]  /*10c40*/  SHFL.IDX PT, R2, R0, RZ, 0x181f ;  /* 0x00181fff00027589 */ /* 0x000f2600000e0000 */
[C---:B------:R-:W-:Y:S05]  /*10c50*/  HMMA.16816.F32 R8, R76.reuse, R16, RZ ;  /* 0x000000104c08723c */ /* 0x040fea00000018ff */
[----:B------:R-:W5:Y:S03]  /*10c60*/  SHFL.IDX PT, R3, R0, 0x1, 0x181f ;  /* 0x00381f0000037f89 */ /* 0x000f6600000e0000 */
[-C--:B------:R-:W-:Y:S05]  /*10c70*/  HMMA.16816.F32 R12, R76, R18.reuse, RZ ;  /* 0x000000124c0c723c */ /* 0x080fea00000018ff */
[----:B------:R-:W1:Y:S03]  /*10c80*/  SHFL.IDX PT, R55, R52, 0x1, 0x181f ;  /* 0x00381f0034377f89 */ /* 0x000e6600000e0000 */
[C---:B------:R-:W-:Y:S05]  /*10c90*/  HMMA.16816.F32 R16, R80.reuse, R18, RZ ;  /* 0x000000125010723c */ /* 0x040fea00000018ff */
[----:B------:R-:W2:Y:S03]  /*10ca0*/  SHFL.IDX PT, R53, R0, 0x2, 0x181f ;  /* 0x00581f0000357f89 */ /* 0x000ea600000e0000 */
[-C--:B------:R-:W-:Y:S05]  /*10cb0*/  HMMA.16816.F32 R20, R80, R32.reuse, RZ ;  /* 0x000000205014723c */ /* 0x080fea00000018ff */
[----:B------:R-:W-:Y:S03]  /*10cc0*/  SHFL.IDX PT, R56, R52, 0x2, 0x181f ;  /* 0x00581f0034387f89 */ /* 0x000fe600000e0000 */
[C---:B------:R-:W-:Y:S05]  /*10cd0*/  HMMA.16816.F32 R24, R76.reuse, R32, RZ ;  /* 0x000000204c18723c */ /* 0x040fea00000018ff */
[----:B------:R-:W1:Y:S03]  /*10ce0*/  SHFL.IDX PT, R54, R0, 0x3, 0x181f ;  /* 0x00781f0000367f89 */ /* 0x000e6600000e0000 */
[-C--:B------:R-:W-:Y:S05]  /*10cf0*/  HMMA.16816.F32 R28, R76, R34.reuse, RZ ;  /* 0x000000224c1c723c */ /* 0x080fea00000018ff */
[----:B------:R-:W-:Y:S03]  /*10d00*/  SHFL.IDX PT, R69, R52, 0x3, 0x181f ;  /* 0x00781f0034457f89 */ /* 0x000fe600000e0000 */
[C---:B------:R-:W-:Y:S05]  /*10d10*/  HMMA.16816.F32 R32, R80.reuse, R34, RZ ;  /* 0x000000225020723c */ /* 0x040fea00000018ff */
[----:B------:R1:W-:Y:S03]  /*10d20*/  SHFL.IDX PT, R73, R52, 0x4, 0x181f ;  /* 0x00981f0034497f89 */ /* 0x0003e600000e0000 */
[-C--:B------:R-:W-:Y:S05]  /*10d30*/  HMMA.16816.F32 R36, R80, R48.reuse, RZ ;  /* 0x000000305024723c */ /* 0x080fea00000018ff */
[----:B------:R-:W1:Y:S03]  /*10d40*/  SHFL.IDX PT, R0, R0, 0x4, 0x181f ;  /* 0x00981f0000007f89 */ /* 0x000e6600000e0000 */
[C---:B------:R-:W-:Y:S08]  /*10d50*/  HMMA.16816.F32 R40, R76.reuse, R48, RZ ;  /* 0x000000304c28723c */ /* 0x040ff000000018ff */
[-C--:B------:R-:W-:Y:S08]  /*10d60*/  HMMA.16816.F32 R44, R76, R50.reuse, RZ ;  /* 0x000000324c2c723c */ /* 0x080ff000000018ff */
[C---:B------:R-:W-:Y:S04]  /*10d70*/  HMMA.16816.F32 R48, R80.reuse, R50, RZ ;  /* 0x000000325030723c */ /* 0x040fe800000018ff */
[-C--:B----4-:R-:W-:Y:S02]  /*10d80*/  IADD3 R2, P0, R2, R58.reuse, RZ ;  /* 0x0000003a02027210 */ /* 0x090fe40007f1e0ff */
[-C--:B-----5:R-:W-:Y:S03]  /*10d90*/  IADD3 R62, P1, R3, R58.reuse, RZ ;  /* 0x0000003a033e7210 */ /* 0x0a0fe60007f3e0ff */
[--C-:B--2---:R-:W-:Y:S03]  /*10da0*/  IMAD.X R3, R57, 0x1, R68.reuse, P0 ;  /* 0x0000000139037824 */ /* 0x104fe600000e0644 */
[--C-:B-1----:R-:W-:Y:S01]  /*10db0*/  IMAD.X R63, R55, 0x1, R68.reuse, P1 ;  /* 0x00000001373f7824 */ /* 0x102fe200008e0644 */
[-C--:B------:R-:W-:Y:S01]  /*10dc0*/  IADD3 R60, P0, R53, R58.reuse, RZ ;  /* 0x0000003a353c7210 */ /* 0x080fe20007f1e0ff */
[----:B------:R1:W-:Y:S01]  /*10dd0*/  LDGSTS.E.BYPASS.LTC128B.128 [R207+0x100], [R2.64], !P2 ;  /* 0x0010000002cf7fae */ /* 0x0003e2000d101d46 */
[-C--:B------:R-:W-:Y:S02]  /*10de0*/  IADD3 R70, P1, R54, R58.reuse, RZ ;  /* 0x0000003a36467210 */ /* 0x080fe40007f3e0ff */
[-C--:B------:R-:W-:Y:S01]  /*10df0*/  HMMA.16816.F32 R52, R80, R64.reuse, RZ ;  /* 0x000000405034723c */ /* 0x080fe200000018ff */
[--C-:B------:R-:W-:Y:S01]  /*10e00*/  IMAD.X R61, R56, 0x1, R68.reuse, P0 ;  /* 0x00000001383d7824 */ /* 0x100fe200000e0644 */
[----:B------:R-:W-:Y:S01]  /*10e10*/  IADD3 R72, P0, R0, R58, RZ ;  /* 0x0000003a00487210 */ /* 0x000fe20007f1e0ff */
[--C-:B------:R-:W-:Y:S02]  /*10e20*/  IMAD.X R71, R69, 0x1, R68.reuse, P1 ;  /* 0x0000000145477824 */ /* 0x100fe400008e0644 */
[----:B------:R2:W-:Y:S02]  /*10e30*/  LDGSTS.E.BYPASS.LTC128B.128 [R207+0x900], [R62.64], !P2 ;  /* 0x009000003ecf7fae */ /* 0x0005e4000d101d46 */
[----:B------:R-:W-:Y:S01]  /*10e40*/  IMAD.X R73, R73, 0x1, R68, P0 ;  /* 0x0000000149497824 */ /* 0x000fe200000e0644 */
[C---:B------:R-:W-:Y:S05]  /*10e50*/  HMMA.16816.F32 R56, R76.reuse, R64, RZ ;  /* 0x000000404c38723c */ /* 0x040fea00000018ff */
[----:B------:R2:W-:Y:S08]  /*10e60*/  LDGSTS.E.BYPASS.LTC128B.128 [R207+0x1100], [R60.64], !P2 ;  /* 0x011000003ccf7fae */ /* 0x0005f0000d101d46 */
[----:B------:R4:W-:Y:S08]  /*10e70*/  LDGSTS.E.BYPASS.LTC128B.128 [R207+0x1900], [R70.64], !P2 ;  /* 0x0190000046cf7fae */ /* 0x0009f0000d101d46 */
[----:B------:R5:W-:Y:S08]  /*10e80*/  LDGSTS.E.BYPASS.LTC128B.128 [R207+0x2100], [R72.64], !P2 ;  /* 0x0210000048cf7fae */ /* 0x000bf0000d101d46 */
[----:B------:R-:W0:Y:S01]  /*10e90*/  LDGDEPBAR ;  /* 0x00000000000079af */ /* 0x000e220000000000 */
[-C--:B--2---:R-:W-:Y:S08]  /*10ea0*/  HMMA.16816.F32 R60, R76, R66.reuse, RZ ;  /* 0x000000424c3c723c */ /* 0x084ff000000018ff */
[C---:B------:R-:W-:Y:S08]  /*10eb0*/  HMMA.16816.F32 R64, R80.reuse, R66, RZ ;  /* 0x000000425040723c */ /* 0x040ff000000018ff */
[-C--:B----4-:R-:W-:Y:S08]  /*10ec0*/  HMMA.16816.F32 R68, R80, R156.reuse, RZ ;  /* 0x0000009c5044723c */ /* 0x090ff000000018ff */
[C---:B-----5:R-:W-:Y:S08]  /*10ed0*/  HMMA.16816.F32 R72, R76.reuse, R156, RZ ;  /* 0x0000009c4c48723c */ /* 0x060ff000000018ff */
        /* <DEDUP_REMOVED lines=17> */
[----:B------:R-:W5:Y:S07]  /*10ff0*/  LDSM.16.M88.4 R176, [R194+0x800] ;  /* 0x00080000c2b0783b */ /* 0x000f6e0000000200 */
[-C--:B------:R-:W-:Y:S08]  /*11000*/  HMMA.16816.F32 R52, R160, R180.reuse, R52 ;  /* 0x000000b4a034723c */ /* 0x080ff00000001834 */
[C---:B------:R-:W-:Y:S04]  /*11010*/  HMMA.16816.F32 R56, R168.reuse, R180, R56 ;  /* 0x000000b4a838723c */ /* 0x040fe80000001838 */
[----:B---3--:R-:W-:Y:S04]  /*11020*/  ISETP.GT.AND P0, PT, R206, R92, PT ;  /* 0x0000005cce00720c */ /* 0x008fe80003f04270 */
        /* <DEDUP_REMOVED lines=8> */
[----:B------:R-:W1:Y:S07]  /*110b0*/  LDSM.16.M88.4 R160, [R194+0x1800] ;  /* 0x00180000c2a0783b */ /* 0x000e6e0000000200 */
[-C--:B--2---:R-:W-:Y:S08]  /*110c0*/  HMMA.16816.F32 R4, R156, R164.reuse, R4 ;  /* 0x000000a49c04723c */ /* 0x084ff00000001804 */
[C---:B----4-:R-:W-:Y:S08]  /*110d0*/  HMMA.16816.F32 R8, R172.reuse, R164, R8 ;  /* 0x000000a4ac08723c */ /* 0x050ff00000001808 */
[-C--:B------:R-:W-:Y:S08]  /*110e0*/  HMMA.16816.F32 R12, R172, R166.reuse, R12 ;  /* 0x000000a6ac0c723c */ /* 0x080ff0000000180c */
[C---:B------:R-:W-:Y:S01]  /*110f0*/  HMMA.16816.F32 R16, R156.reuse, R166, R16 ;  /* 0x000000a69c10723c */ /* 0x040fe20000001810 */
[----:B------:R-:W2:Y:S07]  /*11100*/  LDSM.16.M88.4 R164, [R194+0x2000] ;  /* 0x00200000c2a4783b */ /* 0x000eae0000000200 */
[-C--:B-----5:R-:W-:Y:S08]  /*11110*/  HMMA.16816.F32 R20, R156, R176.reuse, R20 ;  /* 0x000000b09c14723c */ /* 0x0a0ff00000001814 */
        /* <DEDUP_REMOVED lines=8> */
[----:B------:R-:W3:Y:S07]  /*111a0*/  LDSM.16.M88.4 R168, [R197] ;  /* 0x00000000c5a8783b */ /* 0x000eee0000000200 */
[-C--:B-1----:R-:W-:Y:S08]  /*111b0*/  HMMA.16816.F32 R52, R156, R160.reuse, R52 ;  /* 0x000000a09c34723c */ /* 0x082ff00000001834 */
[C---:B------:R-:W-:Y:S08]  /*111c0*/  HMMA.16816.F32 R56, R172.reuse, R160, R56 ;  /* 0x000000a0ac38723c */ /* 0x040ff00000001838 */
[-C--:B------:R-:W-:Y:S08]  /*111d0*/  HMMA.16816.F32 R60, R172, R162.reuse, R60 ;  /* 0x000000a2ac3c723c */ /* 0x080ff0000000183c */
[C---:B------:R-:W-:Y:S01]  /*111e0*/  HMMA.16816.F32 R64, R156.reuse, R162, R64 ;  /* 0x000000a29c40723c */ /* 0x040fe20000001840 */
[----:B------:R-:W1:Y:S07]  /*111f0*/  LDSM.16.M88.4 R160, [R191+0x800] ;  /* 0x00080000bfa0783b */ /* 0x000e6e0000000200 */
[-C--:B--2---:R-:W-:Y:S08]  /*11200*/  HMMA.16816.F32 R68, R156, R164.reuse, R68 ;  /* 0x000000a49c44723c */ /* 0x084ff00000001844 */
[C---:B------:R-:W-:Y:S08]  /*11210*/  HMMA.16816.F32 R72, R172.reuse, R164, R72 ;  /* 0x000000a4ac48723c */ /* 0x040ff00000001848 */
[-C--:B------:R-:W-:Y:S01]  /*11220*/  HMMA.16816.F32 R76, R172, R166.reuse, R76 ;  /* 0x000000a6ac4c723c */ /* 0x080fe2000000184c */
[----:B------:R-:W-:Y:S07]  /*11230*/  LDSM.16.M88.4 R172, [R191+0x2000] ;  /* 0x00200000bfac783b */ /* 0x000fee0000000200 */
[----:B------:R-:W-:Y:S01]  /*11240*/  HMMA.16816.F32 R80, R156, R166, R80 ;  /* 0x000000a69c50723c */ /* 0x000fe20000001850 */
[----:B------:R-:W2:Y:S07]  /*11250*/  LDSM.16.M88.4 R156, [R191+0x1000] ;  /* 0x00100000bf9c783b */ /* 0x000eae0000000200 */
[-C--:B---3--:R-:W-:Y:S01]  /*11260*/  HMMA.16816.F32 R4, R168, R176.reuse, R4 ;  /* 0x000000b0a804723c */ /* 0x088fe20000001804 */
[----:B------:R-:W3:Y:S01]  /*11270*/  LDSM.16.M88.4 R164, [R191+0x1800] ;  /* 0x00180000bfa4783b */ /* 0x000ee20000000200 */
        /* <DEDUP_REMOVED lines=25> */
[----:B------:R-:W-:Y:S02]  /*11410*/  IMAD.MOV.U32 R211, RZ, RZ, RZ ;  /* 0x000000ffffd37224 */ /* 0x000fe400078e00ff */
[----:B------:R-:W-:Y:S01]  /*11420*/  IMAD.SHL.U32 R163, R205, 0x2, RZ ;  /* 0x00000002cda37824 */ /* 0x000fe200078e00ff */
[----:B------:R-:W-:Y:S01]  /*11430*/  ISETP.NE.AND P2, PT, R212, 0x1, PT ;  /* 0x00000001d400780c */ /* 0x000fe20003f45270 */
[----:B------:R-:W3:Y:S04]  /*11440*/  LDL R95, [R1+0x8] ;  /* 0x00000800015f7983 */ /* 0x000ee80000100800 */
[----:B------:R-:W4:Y:S04]  /*11450*/  LDL.64 R96, [R1+0x20] ;  /* 0x0000200001607983 */ /* 0x000f280000100a00 */
[----:B------:R-:W5:Y:S04]  /*11460*/  LDL R92, [R1+0x30] ;  /* 0x00003000015c7983 */ /* 0x000f680000100800 */
[----:B------:R-:W4:Y:S04]  /*11470*/  LDL.64 R208, [R1+0x18] ;  /* 0x0000180001d07983 */ /* 0x000f280000100a00 */
[----:B------:R-:W4:Y:S01]  /*11480*/  LDL R156, [R1+0x14] ;  /* 0x00001400019c7983 */ /* 0x000f220000100800 */
[----:B---3--:R-:W-:Y:S01]  /*11490*/  ISETP.GT.AND P1, PT, R95, 0x4f, PT ;  /* 0x0000004f5f00780c */ /* 0x008fe20003f24270 */
[----:B--2---:R-:W-:Y:S05]  /*114a0*/  IMAD R2, R206, 0x50, R210 ;  /* 0x00000050ce027824 */ /* 0x004fea00078e02d2 */
[----:B------:R-:W-:Y:S02]  /*114b0*/  IADD3 R2, R2, -0x50, R95 ;  /* 0xffffffb002027810 */ /* 0x000fe40007ffe05f */
[----:B------:R-:W-:Y:S03]  /*114c0*/  SHF.R.S32.HI R95, RZ, 0x1f, R205 ;  /* 0x0000001fff5f7819 */ /* 0x000fe600000114cd */
[----:B------:R-:W-:Y:S01]  /*114d0*/  @P2 IMAD.HI.U32 R3, R2, c[0x0][0x2bc], RZ ;  /* 0x0000af0002032a27 */ /* 0x000fe200078e00ff */
[----:B------:R-:W-:Y:S03]  /*114e0*/  SHF.L.U64.HI R95, R205, 0x1, R95 ;  /* 0x00000001cd5f7819 */ /* 0x000fe6000001025f */
[----:B------:R-:W-:Y:S01]  /*114f0*/  IMAD.MOV.U32 R0, RZ, RZ, R2 ;  /* 0x000000ffff007224 */ /* 0x000fe200078e0002 */
[----:B------:R-:W-:Y:S04]  /*11500*/  @P2 SHF.R.U32.HI R0, RZ, c[0x0][0x2c0], R3 ;  /* 0x0000b000ff002a19 */ /* 0x000fe80000011603 */
        /* <DEDUP_REMOVED lines=22> */
.L_x_846:
        /* <DEDUP_REMOVED lines=23> */
.L_x_847:
[----:B------:R-:W-:Y:S02]  /*117e0*/  ISETP.GE.AND P1, PT, R205, c[0x0][0x1d4], PT ;  /* 0x00007500cd007a0c */ /* 0x000fe40003f26270 */
[----:B--2---:R-:W-:Y:S05]  /*117f0*/  IADD3 R2, P0, R0, R163, RZ ;  /* 0x000000a300027210 */ /* 0x004fea0007f1e0ff */
[----:B-1----:R-:W-:Y:S06]  /*11800*/  IMAD.X R3, R92, 0x1, R95, P0 ;  /* 0x000000015c037824 */ /* 0x002fec00000e065f */
[----:B------:R-:W-:Y:S01]  /*11810*/  @!PT LDS RZ, [RZ] ;  /* 0x00000000fffff984 */ /* 0x000fe20000000800 */
[----:B------:R-:W-:Y:S01]  /*11820*/  @!PT LDS RZ, [RZ] ;  /* 0x00000000fffff984 */ /* 0x000fe20000000800 */
[----:B------:R-:W-:Y:S01]  /*11830*/  @!PT LDS RZ, [RZ] ;  /* 0x00000000fffff984 */ /* 0x000fe20000000800 */
[----:B------:R1:W-:Y:S02]  /*11840*/  LDGSTS.E.BYPASS.LTC128B.128 [R207+0x4900], [R2.64], !P1 ;  /* 0x0490000002cf7fae */ /* 0x0003e4000c901d46 */
.L_x_709:
[----:B------:R-:W-:Y:S05]  /*11850*/  BSYNC B0 ;  /* 0x0000000000007941 */ /* 0x000fea0003800000 */
.L_x_708:
[----:B-1----:R-:W2:Y:S01]  /*11860*/  LDL R3, [R1+0x38] ;  /* 0x0000380001037983 */ /* 0x002ea20000100800 */
[----:B------:R-:W-:Y:S01]  /*11870*/  IMAD.MOV.U32 R0, RZ, RZ, c[0x0][0x2c4] ;  /* 0x0000b100ff007624 */ /* 0x000fe200078e00ff */
[----:B------:R-:W-:Y:S01]  /*11880*/  ULDC UR4, c[0x0][0x324] ;  /* 0x0000c90000047ab9 */ /* 0x000fe20000000800 */
[----:B------:R-:W-:Y:S01]  /*11890*/  IMAD R92, R206, -0x50, RZ ;  /* 0xffffffb0ce5c7824 */ /* 0x000fe200078e02ff */
[----:B------:R-:W2:Y:S01]  /*118a0*/  LDL R2, [R1+0x3c] ;  /* 0x00003c0001027983 */ /* 0x000ea20000100800 */
[----:B------:R-:W-:Y:S01]  /*118b0*/  ULOP3.LUT UR4, URZ, UR4, URZ, 0x33, !UPT ;  /* 0x000000043f047292 */ /* 0x000fe2000f8e333f */
[----:B------:R-:W-:Y:S02]  /*118c0*/  ISETP.NE.AND P0, PT, R0, 0x1, PT ;  /* 0x000000010000780c */ /* 0x000fe40003f05270 */
[----:B------:R-:W-:Y:S01]  /*118d0*/  IADD3 R0, -R248, 0x1, R92 ;  /* 0x00000001f8007810 */ /* 0x000fe20007ffe15c */
[----:B------:R-:W0:Y:S03]  /*118e0*/  LDGDEPBAR ;  /* 0x00000000000079af */ /* 0x000e260000000000 */
[----:B------:R-:W-:Y:S04]  /*118f0*/  IADD3 R0, -R236, R0, R237 ;  /* 0x00000000ec007210 */ /* 0x000fe80007ffe1ed */
[C---:B------:R-:W-:Y:S02]  /*11900*/  IADD3 R159, R0.reuse, UR4, RZ ;  /* 0x00000004009f7c10 */ /* 0x040fe4000fffe0ff */
[----:B------:R-:W-:Y:S01]  /*11910*/  IADD3 R158, R0, c[0x0][0x328], RZ ;  /* 0x0000ca00009e7a10 */ /* 0x000fe20007ffe0ff */
[----:B--2---:R-:W-:Y:S04]  /*11920*/  IMAD.IADD R157, R2, 0x1, R3 ;  /* 0x00000001029d7824 */ /* 0x004fe800078e0203 */
[----:B------:R-:W-:Y:S05]  /*11930*/  @P0 IMAD.HI.U32 R2, R157, c[0x0][0x2c8], RZ ;  /* 0x0000b2009d020a27 */ /* 0x000fea00078e00ff */
[----:B------:R-:W-:Y:S01]  /*11940*/  @P0 SHF.R.U32.HI R157, RZ, c[0x0][0x2cc], R2 ;  /* 0x0000b300ff9d0a19 */ /* 0x000fe20000011602 */
[----:B------:R-:W-:-:S05]  /*11950*/  BRA.DIV ~URZ, `(.L_x_712) ;  /* 0x0000c1927f007947 */ /* 0x000fca000b800000 */
[----:B------:R1:W2:Y:S02]  /*11960*/  SHFL.IDX PT, R2, R157, RZ, 0x1c1f ;  /* 0x001c1fff9d027589 */ /* 0x0002a400000e0000 */
.L_x_848:
[----:B--2---:R-:W-:Y:S01]  /*11970*/  IADD3 R97, R158, R2, RZ ;  /* 0x000000029e617210 */ /* 0x004fe20007ffe0ff */
        /* <DEDUP_REMOVED lines=18> */
.L_x_715:
[----:B------:R-:W-:Y:S04]  /*11aa0*/  MOV R3, c[0x0][0x32c] ;  /* 0x0000cb0000037a02 */ /* 0x000fe80000000f00 */
[----:B------:R-:W-:Y:S11]  /*11ab0*/  ISETP.NE.AND P0, PT, R3, 0x1, PT ;  /* 0x000000010300780c */ /* 0x000ff60003f05270 */
[----:B------:R-:W-:Y:S02]  /*11ac0*/  @!UPT UIADD3 URZ, URZ, URZ, URZ ;  /* 0x0000003f3f3ff290 */ /* 0x000fe4000fffe03f */
[----:B------:R-:W-:Y:S05]  /*11ad0*/  @P0 IMAD.HI.U32 R3, R2, c[0x0][0x330], RZ ;  /* 0x0000cc0002030a27 */ /* 0x000fea00078e00ff */
[----:B------:R-:W-:Y:S02]  /*11ae0*/  @P0 SHF.R.U32.HI R2, RZ, c[0x0][0x334], R3 ;  /* 0x0000cd00ff020a19 */ /* 0x000fe40000011603 */
.L_x_716:
[----:B------:R-:W-:Y:S05]  /*11af0*/  BSYNC B0 ;  /* 0x0000000000007941 */ /* 0x000fea0003800000 */
.L_x_714:
[----:B------:R-:W-:Y:S04]  /*11b00*/  IMAD.IADD R3, R92, 0x1, -R248 ;  /* 0x000000015c037824 */ /* 0x000fe800078e0af8 */
[----:B------:R-:W-:Y:S05]  /*11b10*/  IMAD R2, R2, c[0x0][0x32c], R3 ;  /* 0x0000cb0002027a24 */ /* 0x000fea00078e0203 */
[----:B------:R-:W-:Y:S02]  /*11b20*/  IADD3 R3, R2, c[0x0][0x32c], RZ ;  /* 0x0000cb0002037a10 */ /* 0x000fe40007ffe0ff */
[----:B------:R-:W-:Y:S02]  /*11b30*/  IMNMX R0, R0, R2, !PT ;  /* 0x0000000200007217 */ /* 0x000fe40007800200 */
[----:B------:R-:W-:Y:S02]  /*11b40*/  IMNMX R97, R97, R3, PT ;  /* 0x0000000361617217 */ /* 0x000fe40003800200 */
.L_x_713:
[----:B------:R-:W-:-:S05]  /*11b50*/  BRA.DIV ~URZ, `(.L_x_717) ;  /* 0x0000c0027f007947 */ /* 0x000fca000b800000 */
[----:B------:R2:W3:Y:S02]  /*11b60*/  SHFL.IDX PT, R2, R157, 0x1, 0x1c1f ;  /* 0x003c1f009d027f89 */ /* 0x0004e400000e0000 */
.L_x_849:
        /* <DEDUP_REMOVED lines=19> */
.L_x_720:
[----:B------:R-:W-:Y:S04]  /*11ca0*/  MOV R3, c[0x0][0x32c] ;  /* 0x0000cb0000037a02 */ /* 0x000fe80000000f00 */
[----:B------:R-:W-:Y:S11]  /*11cb0*/  ISETP.NE.AND P0, PT, R3, 0x1, PT ;  /* 0x000000010300780c */ /* 0x000ff60003f05270 */
[----:B------:R-:W-:Y:S02]  /*11cc0*/  @!UPT UIADD3 URZ, URZ, URZ, URZ ;  /* 0x0000003f3f3ff290 */ /* 0x000fe4000fffe03f */
[----:B------:R-:W-:Y:S05]  /*11cd0*/  @P0 IMAD.HI.U32 R3, R2, c[0x0][0x330], RZ ;  /* 0x0000cc0002030a27 */ /* 0x000fea00078e00ff */
[----:B------:R-:W-:Y:S02]  /*11ce0*/  @P0 SHF.R.U32.HI R2, RZ, c[0x0][0x334], R3 ;  /* 0x0000cd00ff020a19 */ /* 0x000fe40000011603 */
.L_x_721:
[----:B------:R-:W-:Y:S05]  /*11cf0*/  BSYNC B0 ;  /* 0x0000000000007941 */ /* 0x000fea0003800000 */
.L_x_719:
[----:B------:R-:W-:Y:S04]  /*11d00*/  IMAD.IADD R3, R92, 0x1, -R248 ;  /* 0x000000015c037824 */ /* 0x000fe800078e0af8 */
[----:B------:R-:W-:Y:S05]  /*11d10*/  IMAD R2, R2, c[0x0][0x32c], R3 ;  /* 0x0000cb0002027a24 */ /* 0x000fea00078e0203 */
[----:B------:R-:W-:Y:S02]  /*11d20*/  IADD3 R3, R2, c[0x0][0x32c], RZ ;  /* 0x0000cb0002037a10 */ /* 0x000fe40007ffe0ff */
[----:B------:R-:W-:Y:S02]  /*11d30*/  IMNMX R95, R95, R2, !PT ;  /* 0x000000025f5f7217 */ /* 0x000fe40007800200 */
[----:B------:R-:W-:Y:S02]  /*11d40*/  IMNMX R96, R96, R3, PT ;  /* 0x0000000360607217 */ /* 0x000fe40003800200 */
.L_x_718:
[----:B------:R-:W-:-:S05]  /*11d50*/  BRA.DIV ~URZ, `(.L_x_722) ;  /* 0x0000be727f007947 */ /* 0x000fca000b800000 */
[----:B------:R3:W4:Y:S02]  /*11d60*/  SHFL.IDX PT, R156, R157, 0x2, 0x1c1f ;  /* 0x005c1f009d9c7f89 */ /* 0x00072400000e0000 */
.L_x_850:
        /* <DEDUP_REMOVED lines=19> */
.L_x_725:
[----:B------:R-:W-:Y:S04]  /*11ea0*/  MOV R160, c[0x0][0x32c] ;  /* 0x0000cb0000a07a02 */ /* 0x000fe80000000f00 */
[----:B------:R-:W-:Y:S11]  /*11eb0*/  ISETP.NE.AND P0, PT, R160, 0x1, PT ;  /* 0x00000001a000780c */ /* 0x000ff60003f05270 */
[----:B------:R-:W-:Y:S02]  /*11ec0*/  @!UPT UIADD3 URZ, URZ, URZ, URZ ;  /* 0x0000003f3f3ff290 */ /* 0x000fe4000fffe03f */
[----:B------:R-:W-:Y:S05]  /*11ed0*/  @P0 IMAD.HI.U32 R160, R156, c[0x0][0x330], RZ ;  /* 0x0000cc009ca00a27 */ /* 0x000fea00078e00ff */
[----:B------:R-:W-:Y:S02]  /*11ee0*/  @P0 SHF.R.U32.HI R156, RZ, c[0x0][0x334], R160 ;  /* 0x0000cd00ff9c0a19 */ /* 0x000fe400000116a0 */
.L_x_726:
[----:B------:R-:W-:Y:S05]  /*11ef0*/  BSYNC B0 ;  /* 0x0000000000007941 */ /* 0x000fea0003800000 */
.L_x_724:
[----:B------:R-:W-:Y:S04]  /*11f00*/  IMAD.IADD R160, R92, 0x1, -R248 ;  /* 0x000000015ca07824 */ /* 0x000fe800078e0af8 */
[----:B------:R-:W-:Y:S05]  /*11f10*/  IMAD R156, R156, c[0x0][0x32c], R160 ;  /* 0x0000cb009c9c7a24 */ /* 0x000fea00078e02a0 */
[----:B------:R-:W-:Y:S02]  /*11f20*/  IADD3 R160, R156, c[0x0][0x32c], RZ ;  /* 0x0000cb009ca07a10 */ /* 0x000fe40007ffe0ff */
[----:B------:R-:W-:Y:S02]  /*11f30*/  IMNMX R2, R2, R156, !PT ;  /* 0x0000009c02027217 */ /* 0x000fe40007800200 */
[----:B------:R-:W-:Y:S02]  /*11f40*/  IMNMX R3, R3, R160, PT ;  /* 0x000000a003037217 */ /* 0x000fe40003800200 */
.L_x_723:
        /* <DEDUP_REMOVED lines=246> */
.L_x_851:
        /* <DEDUP_REMOVED lines=19> */
.L_x_730:
[----:B------:R-:W-:Y:S04]  /*12fe0*/  MOV R4, c[0x0][0x32c] ;  /* 0x0000cb0000047a02 */ /* 0x000fe80000000f00 */
[----:B------:R-:W-:Y:S11]  /*12ff0*/  ISETP.NE.AND P0, PT, R4, 0x1, PT ;  /* 0x000000010400780c */ /* 0x000ff60003f05270 */
[----:B------:R-:W-:Y:S02]  /*13000*/  @!UPT UIADD3 URZ, URZ, URZ, URZ ;  /* 0x0000003f3f3ff290 */ /* 0x000fe4000fffe03f */
[----:B------:R-:W-:Y:S05]  /*13010*/  @P0 IMAD.HI.U32 R4, R3, c[0x0][0x330], RZ ;  /* 0x0000cc0003040a27 */ /* 0x000fea00078e00ff */
[----:B------:R-:W-:Y:S02]  /*13020*/  @P0 SHF.R.U32.HI R3, RZ, c[0x0][0x334], R4 ;  /* 0x0000cd00ff030a19 */ /* 0x000fe40000011604 */
.L_x_731:
[----:B------:R-:W-:Y:S05]  /*13030*/  BSYNC B0 ;  /* 0x0000000000007941 */ /* 0x000fea0003800000 */
.L_x_729:
[----:B------:R-:W-:Y:S04]  /*13040*/  IMAD.IADD R4, R92, 0x1, -R248 ;  /* 0x000000015c047824 */ /* 0x000fe800078e0af8 */
[----:B------:R-:W-:Y:S05]  /*13050*/  IMAD R3, R3, c[0x0][0x32c], R4 ;  /* 0x0000cb0003037a24 */ /* 0x000fea00078e0204 */
[----:B------:R-:W-:Y:S02]  /*13060*/  IADD3 R4, R3, c[0x0][0x32c], RZ ;  /* 0x0000cb0003047a10 */ /* 0x000fe40007ffe0ff */
[----:B------:R-:W-:Y:S02]  /*13070*/  IMNMX R0, R0, R3, !PT ;  /* 0x0000000300007217 */ /* 0x000fe40007800200 */
[----:B------:R-:W-:Y:S02]  /*13080*/  IMNMX R2, R2, R4, PT ;  /* 0x0000000402027217 */ /* 0x000fe40003800200 */
.L_x_728:
        /* <DEDUP_REMOVED lines=98> */
[----:B------:R-:W-:Y:S04]  /*136b0*/  ISETP.LT.OR P0, PT, R2, 0x41, P0 ;  /* 0x000000410200780c */ /* 0x000fe80000701670 */
        /* <DEDUP_REMOVED lines=57> */
.L_x_852:
        /* <DEDUP_REMOVED lines=15> */
.L_x_853:
[C---:B------:R-:W-:Y:S01]  /*13b40*/  FMUL.FTZ R0, R97.reuse, c[0x0][0x2d0] ;  /* 0x0000b40061007a20 */ /* 0x040fe20000410000 */
[----:B------:R-:W-:Y:S01]  /*13b50*/  FSETP.NEU.FTZ.AND P0, PT, R97, -INF , PT ;  /* 0xff8000006100780b */ /* 0x000fe20003f1d000 */
[----:B------:R-:W-:Y:S01]  /*13b60*/  WARPSYNC 0xffffffff ;  /* 0xffffffff00007948 */ /* 0x000fe20003800000 */
[----:B------:R-:W-:Y:S01]  /*13b70*/  FSETP.NEU.FTZ.AND P1, PT, R96, -INF , PT ;  /* 0xff8000006000780b */ /* 0x000fe20003f3d000 */
[----:B------:R-:W-:Y:S01]  /*13b80*/  LDSM.16.MT88.4 R28, [R193] ;  /* 0x00000000c11c783b */ /* 0x000fe20000004200 */
[----:B------:R-:W-:Y:S02]  /*13b90*/  FSEL R32, R0, RZ, P0 ;  /* 0x000000ff00207208 */ /* 0x000fe40000000000 */
[----:B----4-:R-:W-:Y:S03]  /*13ba0*/  FMNMX.FTZ R61, R3, R92, !PT ;  /* 0x0000005c033d7209 */ /* 0x010fe60007810000 */
[--C-:B------:R-:W-:Y:S02]  /*13bb0*/  FFMA.FTZ R0, R17, c[0x0][0x2d0], -R32.reuse ;  /* 0x0000b40011007a23 */ /* 0x100fe40000010820 */
[----:B------:R-:W-:Y:S01]  /*13bc0*/  LDSM.16.MT88.4 R44, [R190] ;  /* 0x00000000be2c783b */ /* 0x000fe20000004200 */
[--C-:B------:R-:W-:Y:S01]  /*13bd0*/  FFMA.FTZ R2, R21, c[0x0][0x2d0], -R32.reuse ;  /* 0x0000b40015027a23 */ /* 0x100fe20000010820 */
[----:B------:R1:W-:Y:S01]  /*13be0*/  MUFU.EX2 R225, R0 ;  /* 0x0000000000e17308 */ /* 0x0003e20000000800 */
[--C-:B------:R-:W-:Y:S02]  /*13bf0*/  FFMA.FTZ R81, R165, c[0x0][0x2d0], -R32.reuse ;  /* 0x0000b400a5517a23 */ /* 0x100fe40000010820 */
[--C-:B------:R-:W-:Y:S02]  /*13c00*/  FFMA.FTZ R82, R164, c[0x0][0x2d0], -R32.reuse ;  /* 0x0000b400a4527a23 */ /* 0x100fe40000010820 */
[--C-:B------:R-:W-:Y:S02]  /*13c10*/  FFMA.FTZ R40, R168, c[0x0][0x2d0], -R32.reuse ;  /* 0x0000b400a8287a23 */ /* 0x100fe40000010820 */
[----:B------:R-:W-:Y:S03]  /*13c20*/  FFMA.FTZ R50, R167, c[0x0][0x2d0], -R32 ;  /* 0x0000b400a7327a23 */ /* 0x000fe60000010820 */
[----:B------:R2:W3:Y:S01]  /*13c30*/  MUFU.EX2 R229, R2 ;  /* 0x0000000200e57308 */ /* 0x0004e20000000800 */
[----:B-1----:R-:W-:Y:S05]  /*13c40*/  FMUL.FTZ R0, R96, c[0x0][0x2d0] ;  /* 0x0000b40060007a20 */ /* 0x002fea0000410000 */
[----:B------:R-:W-:Y:S05]  /*13c50*/  FSEL R48, R0, RZ, P1 ;  /* 0x000000ff00307208 */ /* 0x000fea0000800000 */
[--C-:B------:R-:W-:Y:S02]  /*13c60*/  FFMA.FTZ R0, R18, c[0x0][0x2d0], -R48.reuse ;  /* 0x0000b40012007a23 */ /* 0x100fe40000010830 */
[----:B------:R-:W-:Y:S02]  /*13c70*/  FFMA.FTZ R80, R216, c[0x0][0x2d0], -R48 ;  /* 0x0000b400d8507a23 */ /* 0x000fe40000010830 */
[----:B------:R1:W-:Y:S01]  /*13c80*/  MUFU.EX2 R223, R0 ;  /* 0x0000000000df7308 */ /* 0x0003e20000000800 */
[----:B--2---:R-:W-:Y:S02]  /*13c90*/  FFMA.FTZ R2, R161, c[0x0][0x2d0], -R32 ;  /* 0x0000b400a1027a23 */ /* 0x004fe40000010820 */
[--C-:B------:R-:W-:Y:S02]  /*13ca0*/  FFMA.FTZ R24, R169, c[0x0][0x2d0], -R48.reuse ;  /* 0x0000b400a9187a23 */ /* 0x100fe40000010830 */
[--C-:B------:R-:W-:Y:S02]  /*13cb0*/  FFMA.FTZ R62, R217, c[0x0][0x2d0], -R48.reuse ;  /* 0x0000b400d93e7a23 */ /* 0x100fe40000010830 */
[--C-:B------:R-:W-:Y:S03]  /*13cc0*/  FFMA.FTZ R4, R162, c[0x0][0x2d0], -R48.reuse ;  /* 0x0000b400a2047a23 */ /* 0x100fe60000010830 */
[----:B------:R2:W-:Y:S10]  /*13cd0*/  MUFU.EX2 R232, R2 ;  /* 0x0000000200e87308 */ /* 0x0005f40000000800 */
[----:B------:R4:W-:Y:S01]  /*13ce0*/  MUFU.EX2 R247, R4 ;  /* 0x0000000400f77308 */ /* 0x0009e20000000800 */
[----:B-1----:R-:W-:Y:S09]  /*13cf0*/  FFMA.FTZ R0, R22, c[0x0][0x2d0], -R48 ;  /* 0x0000b40016007a23 */ /* 0x002ff20000010830 */
[----:B------:R1:W5:Y:S01]  /*13d00*/  MUFU.EX2 R228, R0 ;  /* 0x0000000000e47308 */ /* 0x0003620000000800 */
[----:B--2---:R-:W-:Y:S09]  /*13d10*/  FMUL.FTZ R2, R95, c[0x0][0x2d0] ;  /* 0x0000b4005f027a20 */ /* 0x004ff20000410000 */
[----:B------:R-:W-:Y:S01]  /*13d20*/  MUFU.EX2 R246, R24 ;  /* 0x0000001800f67308 */ /* 0x000fe20000000800 */
[----:B----4-:R-:W-:Y:S09]  /*13d30*/  FMUL.FTZ R4, R61, c[0x0][0x2d0] ;  /* 0x0000b4003d047a20 */ /* 0x010ff20000410000 */
[----:B------:R-:W-:Y:S01]  /*13d40*/  MUFU.EX2 R216, R40 ;  /* 0x0000002800d87308 */ /* 0x000fe20000000800 */
[--C-:B-1----:R-:W-:Y:S02]  /*13d50*/  FFMA.FTZ R0, R160, c[0x0][0x2d0], -R32.reuse ;  /* 0x0000b400a0007a23 */ /* 0x102fe40000010820 */
[----:B------:R-:W-:Y:S07]  /*13d60*/  FFMA.FTZ R160, R33, c[0x0][0x2d0], -R32 ;  /* 0x0000b40021a07a23 */ /* 0x000fee0000010820 */
[----:B------:R1:W2:Y:S02]  /*13d70*/  MUFU.EX2 R249, R0 ;  /* 0x0000000000f97308 */ /* 0x0002a40000000800 */
[----:B-1----:R-:W-:Y:S01]  /*13d80*/  FFMA.FTZ R0, R156, c[0x0][0x2d0], -R48 ;  /* 0x0000b4009c007a23 */ /* 0x002fe20000010830 */
[----:B---3--:R-:W-:Y:S01]  /*13d90*/  F2FP.PACK_AB R64, R229, R225 ;  /* 0x000000e1e540723e */ /* 0x008fe200000000ff */
[----:B------:R-:W-:Y:S01]  /*13da0*/  FFMA.FTZ R156, R39, c[0x0][0x2d0], -R32 ;  /* 0x0000b400279c7a23 */ /* 0x000fe20000010820 */
[----:B-----5:R-:W-:Y:S05]  /*13db0*/  F2FP.PACK_AB R65, R228, R223 ;  /* 0x000000dfe441723e */ /* 0x020fea00000000ff */
[----:B------:R1:W3:Y:S01]  /*13dc0*/  MUFU.EX2 R230, R0 ;  /* 0x0000000000e67308 */ /* 0x0002e20000000800 */
[----:B--2---:R-:W-:Y:S02]  /*13dd0*/  F2FP.PACK_AB R66, R249, R232 ;  /* 0x000000e8f942723e */ /* 0x004fe400000000ff */
[----:B-1----:R-:W-:Y:S02]  /*13de0*/  FSEL R0, R97, RZ, P0 ;  /* 0x000000ff61007208 */ /* 0x002fe40000000000 */
[----:B------:R-:W-:Y:S02]  /*13df0*/  FSETP.NEU.FTZ.AND P0, PT, R95, -INF , PT ;  /* 0xff8000005f00780b */ /* 0x000fe40003f1d000 */
[----:B---3--:R-:W-:Y:S01]  /*13e00*/  F2FP.PACK_AB R67, R247, R230 ;  /* 0x000000e6f743723e */ /* 0x008fe200000000ff */
[----:B------:R-:W-:Y:S01]  /*13e10*/  FADD.FTZ R0, -R0, R93 ;  /* 0x0000005d00007221 */ /* 0x000fe20000010100 */
[----:B------:R-:W-:Y:S03]  /*13e20*/  FSEL R49, R2, RZ, P0 ;  /* 0x000000ff02317208 */ /* 0x000fe60000000000 */
[----:B------:R-:W-:Y:S02]  /*13e30*/  FMUL.FTZ R0, R0, c[0x0][0x2d0] ;  /* 0x0000b40000007a20 */ /* 0x000fe40000410000 */
[--C-:B------:R-:W-:Y:S02]  /*13e40*/  FFMA.FTZ R2, R12, c[0x0][0x2d0], -R49.reuse ;  /* 0x0000b4000c027a23 */ /* 0x100fe40000010831 */
[----:B------:R-:W1:Y:S01]  /*13e50*/  MUFU.EX2 R60, R0 ;  /* 0x00000000003c7308 */ /* 0x000e620000000800 */
[--C-:B------:R-:W-:Y:S02]  /*13e60*/  FFMA.FTZ R63, R213, c[0x0][0x2d0], -R49.reuse ;  /* 0x0000b400d53f7a23 */ /* 0x100fe40000010831 */
[--C-:B------:R-:W-:Y:S02]  /*13e70*/  FFMA.FTZ R92, R212, c[0x0][0x2d0], -R49.reuse ;  /* 0x0000b400d45c7a23 */ /* 0x100fe40000010831 */
[--C-:B------:R-:W-:Y:S05]  /*13e80*/  FFMA.FTZ R93, R185, c[0x0][0x2d0], -R49.reuse ;  /* 0x0000b400b95d7a23 */ /* 0x100fea0000010831 */
[----:B------:R2:W-:Y:S01]  /*13e90*/  MUFU.EX2 R226, R2 ;  /* 0x0000000200e27308 */ /* 0x0005e20000000800 */
[C---:B-1----:R-:W-:Y:S02]  /*13ea0*/  FMUL.FTZ R5, R60.reuse, R101 ;  /* 0x000000653c057220 */ /* 0x042fe40000410000 */
[C---:B------:R-:W-:Y:S02]  /*13eb0*/  FMUL.FTZ R17, R60.reuse, R113 ;  /* 0x000000713c117220 */ /* 0x040fe40000410000 */
[C---:B------:R-:W-:Y:S02]  /*13ec0*/  FMUL.FTZ R84, R60.reuse, R84 ;  /* 0x000000543c547220 */ /* 0x040fe40000410000 */
[C---:B------:R-:W-:Y:S02]  /*13ed0*/  FMUL.FTZ R85, R60.reuse, R85 ;  /* 0x000000553c557220 */ /* 0x040fe40000410000 */
[----:B------:R-:W-:Y:S02]  /*13ee0*/  FMUL.FTZ R24, R60, R120 ;  /* 0x000000783c187220 */ /* 0x000fe40000410000 */
[--C-:B--2---:R-:W-:Y:S02]  /*13ef0*/  FFMA.FTZ R2, R20, c[0x0][0x2d0], -R49.reuse ;  /* 0x0000b40014027a23 */ /* 0x104fe40000010831 */
[----:B------:R-:W1:Y:S01]  /*13f00*/  LDSM.16.MT88.4 R20, [R189] ;  /* 0x00000000bd14783b */ /* 0x000e620000004200 */
[--C-:B------:R-:W-:Y:S01]  /*13f10*/  FFMA.FTZ R113, R221, c[0x0][0x2d0], -R48.reuse ;  /* 0x0000b400dd717a23 */ /* 0x100fe20000010830 */
[----:B------:R2:W3:Y:S01]  /*13f20*/  MUFU.EX2 R227, R2 ;  /* 0x0000000200e37308 */ /* 0x0004e20000000800 */
[----:B------:R-:W-:Y:S02]  /*13f30*/  FMUL.FTZ R25, R60, R121 ;  /* 0x000000793c197220 */ /* 0x000fe40000410000 */
[----:B------:R-:W-:Y:S02]  /*13f40*/  FFMA.FTZ R121, R70, c[0x0][0x2d0], -R48 ;  /* 0x0000b40046797a23 */ /* 0x000fe40000010830 */
[----:B------:R-:W-:Y:S02]  /*13f50*/  FMUL.FTZ R40, R60, R136 ;  /* 0x000000883c287220 */ /* 0x000fe40000410000 */
[--C-:B------:R-:W-:Y:S02]  /*13f60*/  FFMA.FTZ R101, R210, c[0x0][0x2d0], -R49.reuse ;  /* 0x0000b400d2657a23 */ /* 0x100fe40000010831 */
[--C-:B--2---:R-:W-:Y:S01]  /*13f70*/  FFMA.FTZ R2, R19, c[0x0][0x2d0], -R49.reuse ;  /* 0x0000b40013027a23 */ /* 0x104fe20000010831 */
[----:B---3--:R-:W-:Y:S03]  /*13f80*/  F2FP.PACK_AB R56, R227, R226 ;  /* 0x000000e2e338723e */ /* 0x008fe600000000ff */
[----:B------:R2:W-:Y:S02]  /*13f90*/  MUFU.EX2 R242, R2 ;  /* 0x0000000200f27308 */ /* 0x0005e40000000800 */
[--C-:B--2---:R-:W-:Y:S02]  /*13fa0*/  FFMA.FTZ R2, R16, c[0x0][0x2d0], -R49.reuse ;  /* 0x0000b40010027a23 */ /* 0x104fe40000010831 */
[----:B------:R-:W-:Y:S06]  /*13fb0*/  FMUL.FTZ R16, R60, R112 ;  /* 0x000000703c107220 */ /* 0x000fec0000410000 */
[----:B------:R2:W3:Y:S01]  /*13fc0*/  MUFU.EX2 R244, R2 ;  /* 0x0000000200f47308 */ /* 0x0004e20000000800 */
[----:B------:R-:W-:Y:S01]  /*13fd0*/  FFMA.FTZ R112, R55, c[0x0][0x2d0], -R32 ;  /* 0x0000b40037707a23 */ /* 0x000fe20000010820 */
[----:B--2---:R-:W-:Y:S02]  /*13fe0*/  FSEL R2, R96, RZ, P1 ;  /* 0x000000ff60027208 */ /* 0x004fe40000800000 */
[----:B---3--:R-:W-:Y:S03]  /*13ff0*/  F2FP.PACK_AB R58, R244, R242 ;  /* 0x000000f2f43a723e */ /* 0x008fe600000000ff */
[----:B------:R-:W-:Y:S01]  /*14000*/  FADD.FTZ R0, -R2, R94 ;  /* 0x0000005e02007221 */ /* 0x000fe20000010100 */
[----:B------:R-:W-:Y:S01]  /*14010*/  FSEL R2, R95, RZ, P0 ;  /* 0x000000ff5f027208 */ /* 0x000fe20000000000 */
[--C-:B------:R-:W-:Y:S01]  /*14020*/  FFMA.FTZ R94, R186, c[0x0][0x2d0], -R49.reuse ;  /* 0x0000b400ba5e7a23 */ /* 0x100fe20000010831 */
[----:B------:R-:W-:Y:S01]  /*14030*/  FSETP.NEU.FTZ.AND P0, PT, R61, -INF , PT ;  /* 0xff8000003d00780b */ /* 0x000fe20003f1d000 */
[----:B------:R-:W-:Y:S03]  /*14040*/  FMUL.FTZ R0, R0, c[0x0][0x2d0] ;  /* 0x0000b40000007a20 */ /* 0x000fe60000410000 */
[----:B------:R-:W-:Y:S01]  /*14050*/  FSEL R52, R4, RZ, P0 ;  /* 0x000000ff04347208 */ /* 0x000fe20000000000 */
[----:B------:R2:W3:Y:S04]  /*14060*/  MUFU.EX2 R3, R0 ;  /* 0x0000000000037308 */ /* 0x0004e80000000800 */
[--C-:B------:R-:W-:Y:S02]  /*14070*/  FFMA.FTZ R4, R13, c[0x0][0x2d0], -R52.reuse ;  /* 0x0000b4000d047a23 */ /* 0x100fe40000010834 */
[----:B------:R-:W-:Y:S04]  /*14080*/  FFMA.FTZ R120, R174, c[0x0][0x2d0], -R52 ;  /* 0x0000b400ae787a23 */ /* 0x000fe80000010834 */
[----:B------:R4:W-:Y:S01]  /*14090*/  MUFU.EX2 R162, R4 ;  /* 0x0000000400a27308 */ /* 0x0009e20000000800 */
[----:B--2---:R-:W-:Y:S02]  /*140a0*/  FADD.FTZ R0, -R2, R98 ;  /* 0x0000006202007221 */ /* 0x004fe40000010100 */
[C---:B---3--:R-:W-:Y:S02]  /*140b0*/  FMUL.FTZ R6, R3.reuse, R102 ;  /* 0x0000006603067220 */ /* 0x048fe40000410000 */
[----:B------:R-:W-:Y:S02]  /*140c0*/  FMUL.FTZ R0, R0, c[0x0][0x2d0] ;  /* 0x0000b40000007a20 */ /* 0x000fe40000410000 */
[C---:B------:R-:W-:Y:S03]  /*140d0*/  FMUL.FTZ R43, R3.reuse, R139 ;  /* 0x0000008b032b7220 */ /* 0x040fe60000410000 */
[----:B------:R2:W3:Y:S01]  /*140e0*/  MUFU.EX2 R2, R0 ;  /* 0x0000000000027308 */ /* 0x0004e20000000800 */
[----:B------:R-:W-:Y:S02]  /*140f0*/  FMUL.FTZ R7, R3, R103 ;  /* 0x0000006703077220 */ /* 0x000fe40000410000 */
[----:B----4-:R-:W-:Y:S02]  /*14100*/  FFMA.FTZ R4, R15, c[0x0][0x2d0], -R52 ;  /* 0x0000b4000f047a23 */ /* 0x010fe40000010834 */
[----:B------:R-:W-:Y:S02]  /*14110*/  FFMA.FTZ R103, R222, c[0x0][0x2d0], -R48 ;  /* 0x0000b400de677a23 */ /* 0x000fe40000010830 */
[----:B------:R-:W-:Y:S02]  /*14120*/  FFMA.FTZ R102, R83, c[0x0][0x2d0], -R52 ;  /* 0x0000b40053667a23 */ /* 0x000fe40000010834 */
[C---:B------:R-:W-:Y:S01]  /*14130*/  FMUL.FTZ R18, R3.reuse, R114 ;  /* 0x0000007203127220 */ /* 0x040fe20000410000 */
[----:B------:R4:W-:Y:S01]  /*14140*/  MUFU.EX2 R241, R4 ;  /* 0x0000000400f17308 */ /* 0x0009e20000000800 */
[C---:B------:R-:W-:Y:S02]  /*14150*/  FMUL.FTZ R19, R3.reuse, R115 ;  /* 0x0000007303137220 */ /* 0x040fe40000410000 */
[C---:B------:R-:W-:Y:S02]  /*14160*/  FMUL.FTZ R86, R3.reuse, R86 ;  /* 0x0000005603567220 */ /* 0x040fe40000410000 */
[----:B------:R-:W-:Y:S02]  /*14170*/  FMUL.FTZ R87, R3, R87 ;  /* 0x0000005703577220 */ /* 0x000fe40000410000 */
[--C-:B------:R-:W-:Y:S02]  /*14180*/  FFMA.FTZ R115, R51, c[0x0][0x2d0], -R32.reuse ;  /* 0x0000b40033737a23 */ /* 0x100fe40000010820 */
[--C-:B------:R-:W-:Y:S01]  /*14190*/  FFMA.FTZ R114, R38, c[0x0][0x2d0], -R32.reuse ;  /* 0x0000b40026727a23 */ /* 0x100fe20000010820 */
[----:B------:R-:W-:Y:S01]  /*141a0*/  MUFU.EX2 R174, R103 ;  /* 0x0000006700ae7308 */ /* 0x000fe20000000800 */
[----:B------:R-:W-:Y:S02]  /*141b0*/  FMUL.FTZ R27, R3, R123 ;  /* 0x0000007b031b7220 */ /* 0x000fe40000410000 */
[----:B------:R-:W-:Y:S02]  /*141c0*/  FFMA.FTZ R123, R37, c[0x0][0x2d0], -R32 ;  /* 0x0000b400257b7a23 */ /* 0x000fe40000010820 */
[--C-:B--2---:R-:W-:Y:S02]  /*141d0*/  FFMA.FTZ R0, R10, c[0x0][0x2d0], -R52.reuse ;  /* 0x0000b4000a007a23 */ /* 0x104fe40000010834 */
[C---:B---3--:R-:W-:Y:S02]  /*141e0*/  FMUL.FTZ R8, R2.reuse, R104 ;  /* 0x0000006802087220 */ /* 0x048fe40000410000 */
[--C-:B------:R-:W-:Y:S01]  /*141f0*/  FFMA.FTZ R104, R77, c[0x0][0x2d0], -R52.reuse ;  /* 0x0000b4004d687a23 */ /* 0x100fe20000010834 */
[----:B------:R2:W3:Y:S01]  /*14200*/  MUFU.EX2 R161, R0 ;  /* 0x0000000000a17308 */ /* 0x0004e20000000800 */
[C---:B------:R-:W-:Y:S02]  /*14210*/  FMUL.FTZ R9, R2.reuse, R105 ;  /* 0x0000006902097220 */ /* 0x040fe40000410000 */
[----:B------:R-:W-:Y:S02]  /*14220*/  FMUL.FTZ R12, R2, R108 ;  /* 0x0000006c020c7220 */ /* 0x000fe40000410000 */
[----:B----4-:R-:W-:Y:S02]  /*14230*/  FMUL.FTZ R4, R60, R100 ;  /* 0x000000643c047220 */ /* 0x010fe40000410000 */
[--C-:B------:R-:W-:Y:S02]  /*14240*/  FFMA.FTZ R100, R209, c[0x0][0x2d0], -R49.reuse ;  /* 0x0000b400d1647a23 */ /* 0x100fe40000010831 */
[--C-:B------:R-:W-:Y:S01]  /*14250*/  FFMA.FTZ R108, R76, c[0x0][0x2d0], -R52.reuse ;  /* 0x0000b4004c6c7a23 */ /* 0x100fe20000010834 */
[----:B------:R-:W-:Y:S01]  /*14260*/  MUFU.EX2 R169, R115 ;  /* 0x0000007300a97308 */ /* 0x000fe20000000800 */
[----:B------:R-:W-:Y:S01]  /*14270*/  LDSM.16.MT88.4 R76, [R193+0x800] ;  /* 0x00080000c14c783b */ /* 0x000fe20000004200 */
[-C--:B-1----:R-:W-:Y:S05]  /*14280*/  HMMA.16816.F32 R4, R64, R20.reuse, R4 ;  /* 0x000000144004723c */ /* 0x082fea0000001804 */
[C---:B------:R-:W-:Y:S02]  /*14290*/  FMUL.FTZ R13, R2.reuse, R109 ;  /* 0x0000006d020d7220 */ /* 0x040fe40000410000 */
[C---:B------:R-:W-:Y:S01]  /*142a0*/  FMUL.FTZ R88, R2.reuse, R88 ;  /* 0x0000005802587220 */ /* 0x040fe20000410000 */
[----:B------:R-:W-:Y:S01]  /*142b0*/  MUFU.EX2 R164, R100 ;  /* 0x0000006400a47308 */ /* 0x000fe20000000800 */
[----:B------:R-:W-:Y:S03]  /*142c0*/  FMUL.FTZ R89, R2, R89 ;  /* 0x0000005902597220 */ /* 0x000fe60000410000 */
[----:B--2---:R-:W-:Y:S01]  /*142d0*/  FFMA.FTZ R0, R11, c[0x0][0x2d0], -R52 ;  /* 0x0000b4000b007a23 */ /* 0x004fe20000010834 */
[----:B---3--:R-:W-:Y:S01]  /*142e0*/  F2FP.PACK_AB R57, R162, R161 ;  /* 0x000000a1a239723e */ /* 0x008fe200000000ff */
[----:B------:R-:W-:Y:S02]  /*142f0*/  FMUL.FTZ R26, R3, R122 ;  /* 0x0000007a031a7220 */ /* 0x000fe40000410000 */
[C---:B------:R-:W-:Y:S02]  /*14300*/  FMUL.FTZ R33, R2.reuse, R129 ;  /* 0x0000008102217220 */ /* 0x040fe40000410000 */
[----:B------:R1:W2:Y:S01]  /*14310*/  MUFU.EX2 R235, R0 ;  /* 0x0000000000eb7308 */ /* 0x0002a20000000800 */
[----:B------:R-:W-:Y:S02]  /*14320*/  FMUL.FTZ R37, R2, R133 ;  /* 0x0000008502257220 */ /* 0x000fe40000410000 */
[----:B------:R-:W-:Y:S02]  /*14330*/  FFMA.FTZ R105, R215, c[0x0][0x2d0], -R48 ;  /* 0x0000b400d7697a23 */ /* 0x000fe40000010830 */
[--C-:B------:R-:W-:Y:S02]  /*14340*/  FFMA.FTZ R122, R184, c[0x0][0x2d0], -R49.reuse ;  /* 0x0000b400b87a7a23 */ /* 0x100fe40000010831 */
[----:B------:R-:W-:Y:S02]  /*14350*/  FFMA.FTZ R98, R187, c[0x0][0x2d0], -R49 ;  /* 0x0000b400bb627a23 */ /* 0x000fe40000010831 */
[--C-:B------:R-:W-:Y:S01]  /*14360*/  FFMA.FTZ R109, R73, c[0x0][0x2d0], -R52.reuse ;  /* 0x0000b400496d7a23 */ /* 0x100fe20000010834 */
[----:B------:R-:W-:Y:S01]  /*14370*/  MUFU.EX2 R215, R50 ;  /* 0x0000003200d77308 */ /* 0x000fe20000000800 */
[----:B------:R-:W-:Y:S09]  /*14380*/  FFMA.FTZ R129, R75, c[0x0][0x2d0], -R52 ;  /* 0x0000b4004b817a23 */ /* 0x000ff20000010834 */
[----:B------:R-:W-:Y:S01]  /*14390*/  MUFU.EX2 R167, R98 ;  /* 0x0000006200a77308 */ /* 0x000fe20000000800 */
[----:B-1----:R-:W-:Y:S02]  /*143a0*/  FSEL R0, R61, RZ, P0 ;  /* 0x000000ff3d007208 */ /* 0x002fe40000000000 */
[----:B--2---:R-:W-:Y:S03]  /*143b0*/  F2FP.PACK_AB R59, R241, R235 ;  /* 0x000000ebf13b723e */ /* 0x004fe600000000ff */
[----:B------:R-:W-:Y:S04]  /*143c0*/  FADD.FTZ R0, -R0, R99 ;  /* 0x0000006300007221 */ /* 0x000fe80000010100 */
[----:B------:R-:W-:Y:S01]  /*143d0*/  MUFU.EX2 R98, R122 ;  /* 0x0000007a00627308 */ /* 0x000fe20000000800 */
[--C-:B------:R-:W-:Y:S02]  /*143e0*/  FFMA.FTZ R99, R208, c[0x0][0x2d0], -R49.reuse ;  /* 0x0000b400d0637a23 */ /* 0x100fe40000010831 */
[----:B------:R-:W-:Y:S07]  /*143f0*/  FMUL.FTZ R0, R0, c[0x0][0x2d0] ;  /* 0x0000b40000007a20 */ /* 0x000fee0000410000 */
[----:B------:R-:W1:Y:S10]  /*14400*/  MUFU.EX2 R0, R0 ;  /* 0x0000000000007308 */ /* 0x000e740000000800 */
[----:B------:R-:W-:Y:S01]  /*14410*/  MUFU.EX2 R133, R63 ;  /* 0x0000003f00857308 */ /* 0x000fe20000000800 */
[C---:B-1----:R-:W-:Y:S02]  /*14420*/  FMUL.FTZ R10, R0.reuse, R106 ;  /* 0x0000006a000a7220 */ /* 0x042fe40000410000 */
[C---:B------:R-:W-:Y:S02]  /*14430*/  FMUL.FTZ R11, R0.reuse, R107 ;  /* 0x0000006b000b7220 */ /* 0x040fe40000410000 */
[C---:B------:R-:W-:Y:S05]  /*14440*/  FMUL.FTZ R50, R0.reuse, R146 ;  /* 0x0000009200327220 */ /* 0x040fea0000410000 */
[----:B------:R-:W-:Y:S01]  /*14450*/  MUFU.EX2 R146, R101 ;  /* 0x0000006500927308 */ /* 0x000fe20000000800 */
[C---:B------:R-:W-:Y:S01]  /*14460*/  FMUL.FTZ R14, R0.reuse, R110 ;  /* 0x0000006e000e7220 */ /* 0x040fe20000410000 */
[C---:B------:R-:W-:Y:S04]  /*14470*/  HMMA.16816.F32 R8, R56.reuse, R20, R8 ;  /* 0x000000143808723c */ /* 0x040fe80000001808 */
[----:B------:R-:W-:Y:S02]  /*14480*/  FMUL.FTZ R15, R0, R111 ;  /* 0x0000006f000f7220 */ /* 0x000fe40000410000 */
[--C-:B------:R-:W-:Y:S02]  /*14490*/  FFMA.FTZ R111, R54, c[0x0][0x2d0], -R32.reuse ;  /* 0x0000b400366f7a23 */ /* 0x100fe40000010820 */
[----:B------:R-:W-:Y:S02]  /*144a0*/  FFMA.FTZ R20, R163, c[0x0][0x2d0], -R32 ;  /* 0x0000b400a3147a23 */ /* 0x000fe40000010820 */
[----:B------:R-:W2:Y:S01]  /*144b0*/  LDL.LU R163, [R1] ;  /* 0x0000000001a37983 */ /* 0x000ea20000300800 */
[-C--:B------:R-:W-:Y:S01]  /*144c0*/  HMMA.16816.F32 R12, R56, R22.reuse, R12 ;  /* 0x00000016380c723c */ /* 0x080fe2000000180c */
[----:B------:R1:W-:Y:S02]  /*144d0*/  MUFU.EX2 R233, R20 ;  /* 0x0000001400e97308 */ /* 0x0003e40000000800 */
[----:B------:R-:W-:Y:S02]  /*144e0*/  FMUL.FTZ R21, R2, R117 ;  /* 0x0000007502157220 */ /* 0x000fe40000410000 */
[----:B------:R-:W-:Y:S02]  /*144f0*/  FFMA.FTZ R117, R72, c[0x0][0x2d0], -R52 ;  /* 0x0000b40048757a23 */ /* 0x000fe40000010834 */
[----:B------:R-:W-:Y:S01]  /*14500*/  FFMA.FTZ R110, R53, c[0x0][0x2d0], -R32 ;  /* 0x0000b400356e7a23 */ /* 0x000fe20000010820 */
[C---:B------:R-:W-:Y:S04]  /*14510*/  HMMA.16816.F32 R16, R64.reuse, R22, R16 ;  /* 0x000000164010723c */ /* 0x040fe80000001810 */
[--C-:B------:R-:W-:Y:S02]  /*14520*/  FFMA.FTZ R53, R158, c[0x0][0x2d0], -R52.reuse ;  /* 0x0000b4009e357a23 */ /* 0x100fe40000010834 */
[----:B------:R-:W-:Y:S01]  /*14530*/  MUFU.EX2 R158, R121 ;  /* 0x00000079009e7308 */ /* 0x000fe20000000800 */
[C---:B------:R-:W-:Y:S01]  /*14540*/  FMUL.FTZ R90, R0.reuse, R90 ;  /* 0x0000005a005a7220 */ /* 0x040fe20000410000 */
[-C--:B------:R-:W-:Y:S04]  /*14550*/  HMMA.16816.F32 R84, R64, R28.reuse, R84 ;  /* 0x0000001c4054723c */ /* 0x080fe80000001854 */
[C---:B------:R-:W-:Y:S02]  /*14560*/  FMUL.FTZ R91, R0.reuse, R91 ;  /* 0x0000005b005b7220 */ /* 0x040fe40000410000 */
[----:B------:R-:W-:Y:S02]  /*14570*/  FMUL.FTZ R22, R0, R118 ;  /* 0x0000007600167220 */ /* 0x000fe40000410000 */
[----:B------:R-:W-:Y:S02]  /*14580*/  FFMA.FTZ R118, R175, c[0x0][0x2d0], -R52 ;  /* 0x0000b400af767a23 */ /* 0x000fe40000010834 */
[----:B------:R-:W-:Y:S01]  /*14590*/  MUFU.EX2 R175, R112 ;  /* 0x0000007000af7308 */ /* 0x000fe20000000800 */
[C---:B------:R-:W-:Y:S04]  /*145a0*/  HMMA.16816.F32 R88, R56.reuse, R28, R88 ;  /* 0x0000001c3858723c */ /* 0x040fe80000001858 */
[--C-:B-1----:R-:W-:Y:S02]  /*145b0*/  FFMA.FTZ R20, R166, c[0x0][0x2d0], -R32.reuse ;  /* 0x0000b400a6147a23 */ /* 0x102fe40000010820 */
[----:B------:R-:W-:Y:S02]  /*145c0*/  FMUL.FTZ R23, R0, R119 ;  /* 0x0000007700177220 */ /* 0x000fe40000410000 */
[--C-:B------:R-:W-:Y:S01]  /*145d0*/  FFMA.FTZ R28, R172, c[0x0][0x2d0], -R32.reuse ;  /* 0x0000b400ac1c7a23 */ /* 0x100fe20000010820 */
[----:B------:R1:W-:Y:S03]  /*145e0*/  MUFU.EX2 R252, R20 ;  /* 0x0000001400fc7308 */ /* 0x0003e60000000800 */
[----:B------:R-:W-:Y:S02]  /*145f0*/  FFMA.FTZ R29, R171, c[0x0][0x2d0], -R32 ;  /* 0x0000b400ab1d7a23 */ /* 0x000fe40000010820 */
[--C-:B------:R-:W-:Y:S02]  /*14600*/  FFMA.FTZ R32, R34, c[0x0][0x2d0], -R49.reuse ;  /* 0x0000b40022207a23 */ /* 0x100fe40000010831 */
[----:B------:R-:W-:Y:S02]  /*14610*/  FMUL.FTZ R34, R0, R130 ;  /* 0x0000008200227220 */ /* 0x000fe40000410000 */
[--C-:B------:R-:W-:Y:S01]  /*14620*/  FFMA.FTZ R107, R214, c[0x0][0x2d0], -R48.reuse ;  /* 0x0000b400d66b7a23 */ /* 0x100fe20000010830 */
[----:B------:R3:W-:Y:S01]  /*14630*/  MUFU.EX2 R245, R28 ;  /* 0x0000001c00f57308 */ /* 0x0007e20000000800 */
[C---:B------:R-:W-:Y:S02]  /*14640*/  FMUL.FTZ R38, R0.reuse, R134 ;  /* 0x0000008600267220 */ /* 0x040fe40000410000 */
[----:B------:R-:W-:Y:S02]  /*14650*/  FMUL.FTZ R39, R0, R135 ;  /* 0x0000008700277220 */ /* 0x000fe40000410000 */
[----:B------:R-:W-:Y:S02]  /*14660*/  FFMA.FTZ R106, R218, c[0x0][0x2d0], -R48 ;  /* 0x0000b400da6a7a23 */ /* 0x000fe40000010830 */
[--C-:B------:R-:W-:Y:S02]  /*14670*/  FFMA.FTZ R54, R157, c[0x0][0x2d0], -R52.reuse ;  /* 0x0000b4009d367a23 */ /* 0x100fe40000010834 */
[--C-:B------:R-:W-:Y:S01]  /*14680*/  FFMA.FTZ R130, R181, c[0x0][0x2d0], -R49.reuse ;  /* 0x0000b400b5827a23 */ /* 0x100fe20000010831 */
[----:B------:R4:W5:Y:S01]  /*14690*/  MUFU.EX2 R41, R29 ;  /* 0x0000001d00297308 */ /* 0x0009620000000800 */
[----:B------:R-:W-:Y:S02]  /*146a0*/  FMUL.FTZ R51, R0, R147 ;  /* 0x0000009300337220 */ /* 0x000fe40000410000 */
[----:B------:R-:W-:Y:S02]  /*146b0*/  FFMA.FTZ R119, R178, c[0x0][0x2d0], -R52 ;  /* 0x0000b400b2777a23 */ /* 0x000fe40000010834 */
[--C-:B-1----:R-:W-:Y:S02]  /*146c0*/  FFMA.FTZ R20, R170, c[0x0][0x2d0], -R48.reuse ;  /* 0x0000b400aa147a23 */ /* 0x102fe40000010830 */
[----:B------:R-:W-:Y:S03]  /*146d0*/  FMUL.FTZ R55, R0, R155 ;  /* 0x0000009b00377220 */ /* 0x000fe60000410000 */
[----:B------:R1:W-:Y:S01]  /*146e0*/  MUFU.EX2 R231, R20 ;  /* 0x0000001400e77308 */ /* 0x0003e20000000800 */
[----:B---3--:R-:W-:Y:S09]  /*146f0*/  FFMA.FTZ R28, R180, c[0x0][0x2d0], -R48 ;  /* 0x0000b400b41c7a23 */ /* 0x008ff20000010830 */
[----:B------:R3:W-:Y:S01]  /*14700*/  MUFU.EX2 R243, R28 ;  /* 0x0000001c00f37308 */ /* 0x0007e20000000800 */
[C---:B----4-:R-:W-:Y:S01]  /*14710*/  FMUL.FTZ R29, R60.reuse, R125 ;  /* 0x0000007d3c1d7220 */ /* 0x050fe20000410000 */
[----:B-----5:R-:W-:Y:S01]  /*14720*/  MOV R217, R41 ;  /* 0x0000002900d97202 */ /* 0x020fe20000000f00 */
[----:B------:R-:W-:Y:S02]  /*14730*/  FMUL.FTZ R41, R60, R137 ;  /* 0x000000893c297220 */ /* 0x000fe40000410000 */
[----:B------:R-:W-:Y:S05]  /*14740*/  FFMA.FTZ R125, R177, c[0x0][0x2d0], -R52 ;  /* 0x0000b400b17d7a23 */ /* 0x000fea0000010834 */
[----:B------:R4:W-:Y:S01]  /*14750*/  MUFU.EX2 R250, R32 ;  /* 0x0000002000fa7308 */ /* 0x0009e20000000800 */
[C---:B-1----:R-:W-:Y:S02]  /*14760*/  FMUL.FTZ R20, R2.reuse, R116 ;  /* 0x0000007402147220 */ /* 0x042fe40000410000 */
[--C-:B------:R-:W-:Y:S07]  /*14770*/  FFMA.FTZ R116, R71, c[0x0][0x2d0], -R48.reuse ;  /* 0x0000b40047747a23 */ /* 0x100fee0000010830 */
[----:B------:R-:W-:Y:S01]  /*14780*/  MUFU.EX2 R181, R81 ;  /* 0x0000005100b57308 */ /* 0x000fe20000000800 */
[-C--:B------:R-:W-:Y:S03]  /*14790*/  HMMA.16816.F32 R20, R56, R30.reuse, R20 ;  /* 0x0000001e3814723c */ /* 0x080fe60000001814 */
[----:B---3--:R-:W-:Y:S05]  /*147a0*/  FFMA.FTZ R28, R179, c[0x0][0x2d0], -R48 ;  /* 0x0000b400b31c7a23 */ /* 0x008fea0000010830 */
[C---:B------:R-:W-:Y:S01]  /*147b0*/  HMMA.16816.F32 R24, R64.reuse, R30, R24 ;  /* 0x0000001e4018723c */ /* 0x040fe20000001818 */
[----:B------:R1:W3:Y:S03]  /*147c0*/  MUFU.EX2 R42, R28 ;  /* 0x0000001c002a7308 */ /* 0x0002e60000000800 */
[----:B----4-:R-:W-:Y:S03]  /*147d0*/  FMUL.FTZ R32, R2, R128 ;  /* 0x0000008002207220 */ /* 0x010fe60000410000 */
[C---:B------:R-:W-:Y:S02]  /*147e0*/  FMUL.FTZ R30, R3.reuse, R126 ;  /* 0x0000007e031e7220 */ /* 0x040fe40000410000 */
[----:B------:R-:W-:Y:S02]  /*147f0*/  FMUL.FTZ R31, R3, R127 ;  /* 0x0000007f031f7220 */ /* 0x000fe40000410000 */
[----:B------:R4:W-:Y:S01]  /*14800*/  MUFU.EX2 R180, R54 ;  /* 0x0000003600b47308 */ /* 0x0009e20000000800 */
[--C-:B------:R-:W-:Y:S02]  /*14810*/  FFMA.FTZ R128, R182, c[0x0][0x2d0], -R49.reuse ;  /* 0x0000b400b6807a23 */ /* 0x100fe40000010831 */
[--C-:B------:R-:W-:Y:S02]  /*14820*/  FFMA.FTZ R126, R183, c[0x0][0x2d0], -R49.reuse ;  /* 0x0000b400b77e7a23 */ /* 0x100fe40000010831 */
[--C-:B------:R-:W-:Y:S05]  /*14830*/  FFMA.FTZ R127, R176, c[0x0][0x2d0], -R52.reuse ;  /* 0x0000b400b07f7a23 */ /* 0x100fea0000010834 */
[----:B------:R5:W-:Y:S01]  /*14840*/  MUFU.EX2 R182, R53 ;  /* 0x0000003500b67308 */ /* 0x000be20000000800 */
[--C-:B-1----:R-:W-:Y:S02]  /*14850*/  FFMA.FTZ R28, R36, c[0x0][0x2d0], -R49.reuse ;  /* 0x0000b400241c7a23 */ /* 0x102fe40000010831 */
[--C-:B------:R-:W-:Y:S07]  /*14860*/  FFMA.FTZ R36, R68, c[0x0][0x2d0], -R49.reuse ;  /* 0x0000b40044247a23 */ /* 0x100fee0000010831 */
[----:B------:R1:W-:Y:S01]  /*14870*/  MUFU.EX2 R234, R28 ;  /* 0x0000001c00ea7308 */ /* 0x0003e20000000800 */
[----:B----4-:R-:W-:Y:S09]  /*14880*/  FMUL.FTZ R54, R0, R154 ;  /* 0x0000009a00367220 */ /* 0x010ff20000410000 */
[----:B------:R-:W-:Y:S01]  /*14890*/  MUFU.EX2 R183, R82 ;  /* 0x0000005200b77308 */ /* 0x000fe20000000800 */
[----:B-----5:R-:W-:Y:S09]  /*148a0*/  FMUL.FTZ R53, R2, R153 ;  /* 0x0000009902357220 */ /* 0x020ff20000410000 */
[----:B------:R4:W-:Y:S01]  /*148b0*/  MUFU.EX2 R178, R80 ;  /* 0x0000005000b27308 */ /* 0x0009e20000000800 */
[----:B-1----:R-:W-:Y:S02]  /*148c0*/  FFMA.FTZ R28, R35, c[0x0][0x2d0], -R49 ;  /* 0x0000b400231c7a23 */ /* 0x002fe40000010831 */
[----:B------:R-:W-:Y:S02]  /*148d0*/  FMUL.FTZ R35, R0, R131 ;  /* 0x0000008300237220 */ /* 0x000fe40000410000 */
[----:B------:R-:W-:Y:S05]  /*148e0*/  FMUL.FTZ R49, R2, R145 ;  /* 0x0000009102317220 */ /* 0x000fea0000410000 */
[----:B------:R1:W5:Y:S01]  /*148f0*/  MUFU.EX2 R239, R28 ;  /* 0x0000001c00ef7308 */ /* 0x0003620000000800 */
[----:B------:R-:W-:Y:S02]  /*14900*/  FFMA.FTZ R131, R74, c[0x0][0x2d0], -R52 ;  /* 0x0000b4004a837a23 */ /* 0x000fe40000010834 */
[----:B------:R-:W-:Y:S07]  /*14910*/  LDSM.16.MT88.4 R72, [R189+0x800] ;  /* 0x00080000bd48783b */ /* 0x000fee0000004200 */
[----:B------:R-:W-:Y:S01]  /*14920*/  MUFU.EX2 R179, R62 ;  /* 0x0000003e00b37308 */ /* 0x000fe20000000800 */
[----:B----4-:R-:W-:Y:S09]  /*14930*/  LDSM.16.MT88.4 R80, [R190+0x800] ;  /* 0x00080000be50783b */ /* 0x010ff20000004200 */
[----:B------:R-:W-:Y:S01]  /*14940*/  MUFU.EX2 R171, R114 ;  /* 0x0000007200ab7308 */ /* 0x000fe20000000800 */
[----:B-1----:R-:W-:Y:S02]  /*14950*/  FMUL.FTZ R28, R60, R124 ;  /* 0x0000007c3c1c7220 */ /* 0x002fe40000410000 */
[--C-:B------:R-:W-:Y:S02]  /*14960*/  FFMA.FTZ R124, R69, c[0x0][0x2d0], -R48.reuse ;  /* 0x0000b400457c7a23 */ /* 0x100fe40000010830 */
[----:B------:R-:W1:Y:S05]  /*14970*/  LDSM.16.MT88.4 R68, [R192] ;  /* 0x00000000c044783b */ /* 0x000e6a0000004200 */
[----:B------:R-:W-:Y:S01]  /*14980*/  MUFU.EX2 R166, R156 ;  /* 0x0000009c00a67308 */ /* 0x000fe20000000800 */
[-C--:B------:R-:W-:Y:S08]  /*14990*/  HMMA.16816.F32 R28, R64, R44.reuse, R28 ;  /* 0x0000002c401c723c */ /* 0x080ff0000000181c */
[C---:B------:R-:W-:Y:S01]  /*149a0*/  HMMA.16816.F32 R32, R56.reuse, R44, R32 ;  /* 0x0000002c3820723c */ /* 0x040fe20000001820 */
[----:B------:R-:W-:Y:S06]  /*149b0*/  MUFU.EX2 R156, R120 ;  /* 0x00000078009c7308 */ /* 0x000fec0000000800 */
[--C-:B------:R-:W-:Y:S01]  /*149c0*/  FFMA.FTZ R44, R219, c[0x0][0x2d0], -R48.reuse ;  /* 0x0000b400db2c7a23 */ /* 0x100fe20000010830 */
[----:B---3--:R-:W-:Y:S01]  /*149d0*/  MOV R219, R42 ;  /* 0x0000002a00db7202 */ /* 0x008fe20000000f00 */
[----:B------:R-:W-:Y:S02]  /*149e0*/  FFMA.FTZ R45, R220, c[0x0][0x2d0], -R48 ;  /* 0x0000b400dc2d7a23 */ /* 0x000fe40000010830 */
[----:B------:R3:W-:Y:S01]  /*149f0*/  MUFU.EX2 R186, R44 ;  /* 0x0000002c00ba7308 */ /* 0x0007e20000000800 */
[--C-:B------:R-:W-:Y:S02]  /*14a00*/  FFMA.FTZ R48, R159, c[0x0][0x2d0], -R52.reuse ;  /* 0x0000b4009f307a23 */ /* 0x100fe40000010834 */
[----:B------:R-:W-:Y:S02]  /*14a10*/  FMUL.FTZ R42, R3, R138 ;  /* 0x0000008a032a7220 */ /* 0x000fe40000410000 */
[----:B------:R-:W-:Y:S05]  /*14a20*/  LDSM.16.MT88.4 R136, [R190+0x2000] ;  /* 0x00200000be88783b */ /* 0x000fea0000004200 */
[----:B------:R4:W-:Y:S10]  /*14a30*/  MUFU.EX2 R220, R36 ;  /* 0x0000002400dc7308 */ /* 0x0009f40000000800 */
[----:B------:R1:W-:Y:S01]  /*14a40*/  MUFU.EX2 R214, R45 ;  /* 0x0000002d00d67308 */ /* 0x0003e20000000800 */
[----:B---3--:R-:W-:Y:S02]  /*14a50*/  FFMA.FTZ R44, R173, c[0x0][0x2d0], -R52 ;  /* 0x0000b400ad2c7a23 */ /* 0x008fe40000010834 */
[C---:B------:R-:W-:Y:S07]  /*14a60*/  FMUL.FTZ R52, R2.reuse, R152 ;  /* 0x0000009802347220 */ /* 0x040fee0000410000 */
[----:B------:R3:W-:Y:S01]  /*14a70*/  MUFU.EX2 R134, R44 ;  /* 0x0000002c00867308 */ /* 0x0007e20000000800 */
[----:B----4-:R-:W-:Y:S09]  /*14a80*/  FMUL.FTZ R36, R2, R132 ;  /* 0x0000008402247220 */ /* 0x010ff20000410000 */
[----:B------:R4:W2:Y:S01]  /*14a90*/  MUFU.EX2 R135, R48 ;  /* 0x0000003000877308 */ /* 0x0008a20000000800 */
[-C--:B------:R-:W-:Y:S03]  /*14aa0*/  HMMA.16816.F32 R36, R56, R46.reuse, R36 ;  /* 0x0000002e3824723c */ /* 0x080fe60000001824 */
[C---:B-1----:R-:W-:Y:S05]  /*14ab0*/  FMUL.FTZ R45, R60.reuse, R141 ;  /* 0x0000008d3c2d7220 */ /* 0x042fea0000410000 */
[C---:B------:R-:W-:Y:S01]  /*14ac0*/  HMMA.16816.F32 R40, R64.reuse, R46, R40 ;  /* 0x0000002e4028723c */ /* 0x040fe20000001828 */
[----:B------:R1:W-:Y:S03]  /*14ad0*/  MUFU.EX2 R132, R102 ;  /* 0x0000006600847308 */ /* 0x0003e60000000800 */
[----:B---3--:R-:W-:Y:S03]  /*14ae0*/  FMUL.FTZ R44, R60, R140 ;  /* 0x0000008c3c2c7220 */ /* 0x008fe60000410000 */
[C---:B------:R-:W-:Y:S02]  /*14af0*/  FMUL.FTZ R46, R3.reuse, R142 ;  /* 0x0000008e032e7220 */ /* 0x040fe40000410000 */
[----:B------:R-:W-:Y:S02]  /*14b00*/  FMUL.FTZ R47, R3, R143 ;  /* 0x0000008f032f7220 */ /* 0x000fe40000410000 */
[----:B------:R-:W-:Y:S01]  /*14b10*/  MUFU.EX2 R141, R108 ;  /* 0x0000006c008d7308 */ /* 0x000fe20000000800 */
[C---:B----4-:R-:W-:Y:S04]  /*14b20*/  FMUL.FTZ R48, R2.reuse, R144 ;  /* 0x0000009002307220 */ /* 0x050fe80000410000 */
[-C--:B------:R-:W-:Y:S03]  /*14b30*/  HMMA.16816.F32 R44, R64, R68.reuse, R44 ;  /* 0x00000044402c723c */ /* 0x080fe6000000182c */
[----:B------:R-:W-:Y:S02]  /*14b40*/  FFMA.FTZ R2, R2, R251, R226 ;  /* 0x000000fb02027223 */ /* 0x000fe400000100e2 */
[----:B------:R-:W-:Y:S02]  /*14b50*/  MUFU.EX2 R140, R109 ;  /* 0x0000006d008c7308 */ /* 0x000fe40000000800 */
[----:B------:R-:W-:Y:S01]  /*14b60*/  FADD.FTZ R2, R227, R2 ;  /* 0x00000002e3027221 */ /* 0x000fe20000010000 */
[C---:B------:R-:W-:Y:S01]  /*14b70*/  HMMA.16816.F32 R48, R56.reuse, R68, R48 ;  /* 0x000000443830723c */ /* 0x040fe20000001830 */
[----:B-1----:R-:W-:Y:S03]  /*14b80*/  LDSM.16.MT88.4 R100, [R190+0x1000] ;  /* 0x00100000be64783b */ /* 0x002fe60000004200 */
[----:B------:R-:W-:Y:S03]  /*14b90*/  FADD.FTZ R2, R242, R2 ;  /* 0x00000002f2027221 */ /* 0x000fe60000010000 */
[----:B-----5:R-:W-:Y:S01]  /*14ba0*/  F2FP.PACK_AB R68, R239, R234 ;  /* 0x000000eaef44723e */ /* 0x020fe200000000ff */
[-C--:B------:R-:W-:Y:S01]  /*14bb0*/  HMMA.16816.F32 R52, R56, R70.reuse, R52 ;  /* 0x000000463834723c */ /* 0x080fe20000001834 */
[----:B------:R1:W-:Y:S03]  /*14bc0*/  MUFU.EX2 R143, R92 ;  /* 0x0000005c008f7308 */ /* 0x0003e60000000800 */
[----:B--2---:R-:W-:Y:S01]  /*14bd0*/  F2FP.PACK_AB R69, R135, R134 ;  /* 0x000000868745723e */ /* 0x004fe200000000ff */
[----:B------:R-:W-:Y:S02]  /*14be0*/  FFMA.FTZ R0, R0, R163, R161 ;  /* 0x000000a300007223 */ /* 0x000fe400000100a1 */
[C---:B------:R-:W-:Y:S02]  /*14bf0*/  FMUL.FTZ R56, R60.reuse, R148 ;  /* 0x000000943c387220 */ /* 0x040fe40000410000 */
[----:B------:R-:W-:Y:S02]  /*14c00*/  FMUL.FTZ R57, R60, R149 ;  /* 0x000000953c397220 */ /* 0x000fe40000410000 */
[----:B------:R-:W-:Y:S01]  /*14c10*/  MUFU.EX2 R142, R104 ;  /* 0x00000068008e7308 */ /* 0x000fe20000000800 */
[C---:B------:R-:W-:Y:S02]  /*14c20*/  FMUL.FTZ R58, R3.reuse, R150 ;  /* 0x00000096033a7220 */ /* 0x040fe40000410000 */
[----:B------:R-:W-:Y:S02]  /*14c30*/  FMUL.FTZ R59, R3, R151 ;  /* 0x00000097033b7220 */ /* 0x000fe40000410000 */
[----:B------:R-:W-:Y:S02]  /*14c40*/  FADD.FTZ R0, R162, R0 ;  /* 0x00000000a2007221 */ /* 0x000fe40000010000 */
[----:B------:R-:W-:Y:S02]  /*14c50*/  FFMA.FTZ R60, R60, R238, R225 ;  /* 0x000000ee3c3c7223 */ /* 0x000fe400000100e1 */
[----:B------:R-:W-:Y:S01]  /*14c60*/  FADD.FTZ R0, R235, R0 ;  /* 0x00000000eb007221 */ /* 0x000fe20000010000 */
[----:B------:R-:W-:Y:S01]  /*14c70*/  HMMA.16816.F32 R56, R64, R70, R56 ;  /* 0x000000464038723c */ /* 0x000fe20000001838 */
[----:B------:R2:W-:Y:S03]  /*14c80*/  MUFU.EX2 R163, R113 ;  /* 0x0000007100a37308 */ /* 0x0005e60000000800 */
[----:B------:R-:W-:Y:S02]  /*14c90*/  FADD.FTZ R63, R241, R0 ;  /* 0x00000000f13f7221 */ /* 0x000fe40000010000 */
[----:B-1----:R-:W-:Y:S01]  /*14ca0*/  FADD.FTZ R92, R244, R2 ;  /* 0x00000002f45c7221 */ /* 0x002fe20000010000 */
[----:B------:R-:W-:Y:S01]  /*14cb0*/  F2FP.PACK_AB R64, R252, R233 ;  /* 0x000000e9fc40723e */ /* 0x000fe200000000ff */
[----:B------:R-:W-:Y:S01]  /*14cc0*/  FADD.FTZ R60, R229, R60 ;  /* 0x0000003ce53c7221 */ /* 0x000fe20000010000 */
[----:B------:R-:W-:Y:S02]  /*14cd0*/  F2FP.PACK_AB R65, R246, R231 ;  /* 0x000000e7f641723e */ /* 0x000fe400000000ff */
[----:B------:R1:W-:Y:S01]  /*14ce0*/  MUFU.EX2 R161, R123 ;  /* 0x0000007b00a17308 */ /* 0x0003e20000000800 */
[----:B------:R-:W-:Y:S01]  /*14cf0*/  F2FP.PACK_AB R66, R217, R245 ;  /* 0x000000f5d942723e */ /* 0x000fe200000000ff */
[----:B------:R-:W-:Y:S01]  /*14d00*/  FADD.FTZ R0, R234, R92 ;  /* 0x0000005cea007221 */ /* 0x000fe20000010000 */
[----:B------:R-:W-:Y:S01]  /*14d10*/  F2FP.PACK_AB R67, R219, R243 ;  /* 0x000000f3db43723e */ /* 0x000fe200000000ff */
[----:B------:R-:W-:Y:S01]  /*14d20*/  FADD.FTZ R60, R232, R60 ;  /* 0x0000003ce83c7221 */ /* 0x000fe20000010000 */
[----:B------:R-:W-:Y:S01]  /*14d30*/  F2FP.PACK_AB R70, R220, R250 ;  /* 0x000000fadc46723e */ /* 0x000fe200000000ff */
[----:B------:R-:W-:Y:S01]  /*14d40*/  FFMA.FTZ R3, R3, R240, R223 ;  /* 0x000000f003037223 */ /* 0x000fe200000100df */
[----:B------:R-:W-:Y:S01]  /*14d50*/  F2FP.PACK_AB R71, R180, R182 ;  /* 0x000000b6b447723e */ /* 0x000fe200000000ff */
[----:B------:R-:W-:Y:S02]  /*14d60*/  FADD.FTZ R60, R249, R60 ;  /* 0x0000003cf93c7221 */ /* 0x000fe40000010000 */
[-C--:B------:R-:W-:Y:S01]  /*14d70*/  HMMA.16816.F32 R4, R64, R72.reuse, R4 ;  /* 0x000000484004723c */ /* 0x080fe20000001804 */
[----:B------:R-:W-:Y:S02]  /*14d80*/  MUFU.EX2 R176, R111 ;  /* 0x0000006f00b07308 */ /* 0x000fe40000000800 */
[----:B------:R-:W-:Y:S01]  /*14d90*/  FADD.FTZ R62, R233, R60 ;  /* 0x0000003ce93e7221 */ /* 0x000fe20000010000 */
[----:B--2---:R-:W-:Y:S01]  /*14da0*/  LDSM.16.MT88.4 R112, [R189+0x2000] ;  /* 0x00200000bd70783b */ /* 0x004fe20000004200 */
[----:B------:R-:W-:Y:S02]  /*14db0*/  FADD.FTZ R60, R134, R63 ;  /* 0x0000003f863c7221 */ /* 0x000fe40000010000 */
[----:B------:R-:W-:Y:S01]  /*14dc0*/  FADD.FTZ R3, R228, R3 ;  /* 0x00000003e4037221 */ /* 0x000fe20000010000 */
[C---:B------:R-:W-:Y:S03]  /*14dd0*/  HMMA.16816.F32 R8, R68.reuse, R72, R8 ;  /* 0x000000484408723c */ /* 0x040fe60000001808 */
[----:B------:R-:W2:Y:S01]  /*14de0*/  MUFU.EX2 R177, R110 ;  /* 0x0000006e00b17308 */ /* 0x000ea20000000800 */
[----:B------:R-:W-:Y:S01]  /*14df0*/  FADD.FTZ R3, R230, R3 ;  /* 0x00000003e6037221 */ /* 0x000fe20000010000 */
[----:B-1----:R-:W-:Y:S03]  /*14e00*/  LDSM.16.MT88.4 R120, [R193+0x2000] ;  /* 0x00200000c178783b */ /* 0x002fe60000004200 */
[-C--:B------:R-:W-:Y:S04]  /*14e10*/  HMMA.16816.F32 R12, R68, R74.reuse, R12 ;  /* 0x0000004a440c723c */ /* 0x080fe8000000180c */
[----:B------:R-:W-:Y:S01]  /*14e20*/  FADD.FTZ R3, R247, R3 ;  /* 0x00000003f7037221 */ /* 0x000fe20000010000 */
[----:B------:R-:W-:Y:S03]  /*14e30*/  MUFU.EX2 R165, R107 ;  /* 0x0000006b00a57308 */ /* 0x000fe60000000800 */
[C---:B------:R-:W-:Y:S01]  /*14e40*/  HMMA.16816.F32 R16, R64.reuse, R74, R16 ;  /* 0x0000004a4010723c */ /* 0x040fe20000001810 */
[----:B------:R-:W1:Y:S03]  /*14e50*/  LDSM.16.MT88.4 R72, [R192+0x800] ;  /* 0x00080000c048783b */ /* 0x000e660000004200 */
[----:B------:R-:W-:Y:S02]  /*14e60*/  FADD.FTZ R2, R231, R3 ;  /* 0x00000003e7027221 */ /* 0x000fe40000010000 */
[----:B------:R-:W-:Y:S01]  /*14e70*/  FADD.FTZ R3, R252, R62 ;  /* 0x0000003efc037221 */ /* 0x000fe20000010000 */
[----:B------:R-:W-:Y:S01]  /*14e80*/  MUFU.EX2 R168, R106 ;  /* 0x0000006a00a87308 */ /* 0x000fe20000000800 */
[-C--:B------:R-:W-:Y:S04]  /*14e90*/  HMMA.16816.F32 R84, R64, R76.reuse, R84 ;  /* 0x0000004c4054723c */ /* 0x080fe80000001854 */
[----:B--2---:R-:W-:Y:S01]  /*14ea0*/  F2FP.PACK_AB R148, R177, R176 ;  /* 0x000000b0b194723e */ /* 0x004fe200000000ff */
[----:B------:R-:W-:Y:S02]  /*14eb0*/  FADD.FTZ R62, R239, R0 ;  /* 0x00000000ef3e7221 */ /* 0x000fe40000010000 */
[----:B------:R-:W-:Y:S01]  /*14ec0*/  FADD.FTZ R0, R135, R60 ;  /* 0x0000003c87007221 */ /* 0x000fe20000010000 */
[C---:B------:R-:W-:Y:S01]  /*14ed0*/  HMMA.16816.F32 R88, R68.reuse, R76, R88 ;  /* 0x0000004c4458723c */ /* 0x040fe20000001858 */
[----:B------:R-:W-:Y:S03]  /*14ee0*/  MUFU.EX2 R173, R105 ;  /* 0x0000006900ad7308 */ /* 0x000fe60000000800 */
[----:B------:R-:W-:Y:S02]  /*14ef0*/  FADD.FTZ R0, R182, R0 ;  /* 0x00000000b6007221 */ /* 0x000fe40000010000 */
[----:B------:R-:W-:Y:S02]  /*14f00*/  FADD.FTZ R3, R245, R3 ;  /* 0x00000003f5037221 */ /* 0x000fe40000010000 */
[-C--:B------:R-:W-:Y:S03]  /*14f10*/  HMMA.16816.F32 R20, R68, R78.reuse, R20 ;  /* 0x0000004e4414723c */ /* 0x080fe60000001814 */
[----:B------:R-:W-:Y:S01]  /*14f20*/  MUFU.EX2 R147, R99 ;  /* 0x0000006300937308 */ /* 0x000fe20000000800 */
[----:B------:R-:W-:Y:S02]  /*14f30*/  FADD.FTZ R0, R180, R0 ;  /* 0x00000000b4007221 */ /* 0x000fe40000010000 */
[----:B------:R-:W-:Y:S02]  /*14f40*/  FADD.FTZ R2, R246, R2 ;  /* 0x00000002f6027221 */ /* 0x000fe40000010000 */
[C---:B------:R-:W-:Y:S01]  /*14f50*/  HMMA.16816.F32 R24, R64.reuse, R78, R24 ;  /* 0x0000004e4018723c */ /* 0x040fe20000001818 */
[----:B------:R-:W2:Y:S03]  /*14f60*/  LDSM.16.MT88.4 R76, [R189+0x1000] ;  /* 0x00100000bd4c783b */ /* 0x000ea60000004200 */
[----:B------:R-:W-:Y:S01]  /*14f70*/  FADD.FTZ R60, R243, R2 ;  /* 0x00000002f33c7221 */ /* 0x000fe20000010000 */
[----:B------:R-:W-:Y:S01]  /*14f80*/  MUFU.EX2 R170, R94 ;  /* 0x0000005e00aa7308 */ /* 0x000fe20000000800 */
[----:B------:R-:W-:Y:S02]  /*14f90*/  FADD.FTZ R2, R250, R62 ;  /* 0x0000003efa027221 */ /* 0x000fe40000010000 */
[-C--:B------:R-:W-:Y:S04]  /*14fa0*/  HMMA.16816.F32 R28, R64, R80.reuse, R28 ;  /* 0x00000050401c723c */ /* 0x080fe8000000181c */
[----:B------:R-:W-:Y:S03]  /*14fb0*/  FADD.FTZ R2, R220, R2 ;  /* 0x00000002dc027221 */ /* 0x000fe60000010000 */
[----:B------:R-:W3:Y:S01]  /*14fc0*/  MUFU.EX2 R94, R126 ;  /* 0x0000007e005e7308 */ /* 0x000ee20000000800 */
[C---:B------:R-:W-:Y:S08]  /*14fd0*/  HMMA.16816.F32 R32, R68.reuse, R80, R32 ;  /* 0x000000504420723c */ /* 0x040ff00000001820 */
[-C--:B------:R-:W-:Y:S01]  /*14fe0*/  HMMA.16816.F32 R36, R68, R82.reuse, R36 ;  /* 0x000000524424723c */ /* 0x080fe20000001824 */
[----:B------:R-:W-:Y:S07]  /*14ff0*/  MUFU.EX2 R172, R93 ;  /* 0x0000005d00ac7308 */ /* 0x000fee0000000800 */
[C---:B------:R-:W-:Y:S01]  /*15000*/  HMMA.16816.F32 R40, R64.reuse, R82, R40 ;  /* 0x000000524028723c */ /* 0x040fe20000001828 */
[----:B------:R-:W4:Y:S02]  /*15010*/  LDSM.16.MT88.4 R80, [R193+0x1000] ;  /* 0x00100000c150783b */ /* 0x000f240000004200 */
[----:B------:R-:W-:Y:S01]  /*15020*/  MUFU.EX2 R93, R128 ;  /* 0x00000080005d7308 */ /* 0x000fe20000000800 */
[----:B---3--:R-:W-:Y:S04]  /*15030*/  F2FP.PACK_AB R152, R94, R98 ;  /* 0x000000625e98723e */ /* 0x008fe800000000ff */
[-C--:B-1----:R-:W-:Y:S05]  /*15040*/  HMMA.16816.F32 R44, R64, R72.reuse, R44 ;  /* 0x00000048402c723c */ /* 0x082fea000000182c */
[----:B------:R-:W-:Y:S03]  /*15050*/  MUFU.EX2 R145, R117 ;  /* 0x0000007500917308 */ /* 0x000fe60000000800 */
[C---:B------:R-:W-:Y:S07]  /*15060*/  HMMA.16816.F32 R48, R68.reuse, R72, R48 ;  /* 0x000000484430723c */ /* 0x040fee0000001830 */
[----:B------:R-:W-:Y:S01]  /*15070*/  MUFU.EX2 R144, R118 ;  /* 0x0000007600907308 */ /* 0x000fe20000000800 */
[-C--:B------:R-:W-:Y:S07]  /*15080*/  HMMA.16816.F32 R52, R68, R74.reuse, R52 ;  /* 0x0000004a4434723c */ /* 0x080fee0000001834 */
[----:B------:R-:W-:Y:S01]  /*15090*/  F2FP.PACK_AB R68, R143, R133 ;  /* 0x000000858f44723e */ /* 0x000fe200000000ff */
[----:B------:R-:W-:Y:S01]  /*150a0*/  HMMA.16816.F32 R56, R64, R74, R56 ;  /* 0x0000004a4038723c */ /* 0x000fe20000001838 */
[----:B------:R-:W1:Y:S01]  /*150b0*/  LDSM.16.MT88.4 R72, [R192+0x1000] ;  /* 0x00100000c048783b */ /* 0x000e620000004200 */
[----:B------:R-:W-:Y:S02]  /*150c0*/  MUFU.EX2 R99, R119 ;  /* 0x0000007700637308 */ /* 0x000fe40000000800 */
[----:B------:R-:W-:Y:S02]  /*150d0*/  F2FP.PACK_AB R70, R164, R146 ;  /* 0x00000092a446723e */ /* 0x000fe400000000ff */
[----:B------:R-:W-:Y:S02]  /*150e0*/  F2FP.PACK_AB R69, R142, R132 ;  /* 0x000000848e45723e */ /* 0x000fe400000000ff */
[----:B------:R-:W-:Y:S04]  /*150f0*/  F2FP.PACK_AB R64, R215, R216 ;  /* 0x000000d8d740723e */ /* 0x000fe800000000ff */
[----:B------:R-:W-:Y:S01]  /*15100*/  F2FP.PACK_AB R65, R186, R214 ;  /* 0x000000d6ba41723e */ /* 0x000fe200000000ff */
[----:B------:R-:W3:Y:S01]  /*15110*/  MUFU.EX2 R162, R116 ;  /* 0x0000007400a27308 */ /* 0x000ee20000000800 */
[----:B------:R-:W-:Y:S02]  /*15120*/  F2FP.PACK_AB R66, R183, R181 ;  /* 0x000000b5b742723e */ /* 0x000fe400000000ff */
[----:B------:R-:W-:Y:S02]  /*15130*/  F2FP.PACK_AB R67, R178, R179 ;  /* 0x000000b3b243723e */ /* 0x000fe400000000ff */
[----:B------:R-:W-:Y:S05]  /*15140*/  F2FP.PACK_AB R71, R140, R141 ;  /* 0x0000008d8c47723e */ /* 0x000fea00000000ff */
[-C--:B--2---:R-:W-:Y:S01]  /*15150*/  HMMA.16816.F32 R4, R64, R76.reuse, R4 ;  /* 0x0000004c4004723c */ /* 0x084fe20000001804 */
[----:B------:R-:W2:Y:S07]  /*15160*/  MUFU.EX2 R159, R160 ;  /* 0x000000a0009f7308 */ /* 0x000eae0000000800 */
[C---:B------:R-:W-:Y:S03]  /*15170*/  HMMA.16816.F32 R8, R68.reuse, R76, R8 ;  /* 0x0000004c4408723c */ /* 0x040fe60000001808 */
[----:B------:R-:W5:Y:S01]  /*15180*/  MUFU.EX2 R157, R124 ;  /* 0x0000007c009d7308 */ /* 0x000f620000000800 */
[----:B---3--:R-:W-:Y:S04]  /*15190*/  F2FP.PACK_AB R149, R162, R163 ;  /* 0x000000a3a295723e */ /* 0x008fe800000000ff */
[-C--:B------:R-:W-:Y:S08]  /*151a0*/  HMMA.16816.F32 R12, R68, R78.reuse, R12 ;  /* 0x0000004e440c723c */ /* 0x080ff0000000180c */
[C---:B------:R-:W-:Y:S01]  /*151b0*/  HMMA.16816.F32 R16, R64.reuse, R78, R16 ;  /* 0x0000004e4010723c */ /* 0x040fe20000001810 */
[----:B------:R-:W3:Y:S03]  /*151c0*/  LDSM.16.MT88.4 R76, [R189+0x1800] ;  /* 0x00180000bd4c783b */ /* 0x000ee60000004200 */
[----:B--2---:R-:W-:Y:S04]  /*151d0*/  F2FP.PACK_AB R150, R159, R161 ;  /* 0x000000a19f96723e */ /* 0x004fe800000000ff */
[-C--:B----4-:R-:W-:Y:S04]  /*151e0*/  HMMA.16816.F32 R84, R64, R80.reuse, R84 ;  /* 0x000000504054723c */ /* 0x090fe80000001854 */
[----:B-----5:R-:W-:Y:S04]  /*151f0*/  F2FP.PACK_AB R151, R157, R158 ;  /* 0x0000009e9d97723e */ /* 0x020fe800000000ff */
[C---:B------:R-:W-:Y:S08]  /*15200*/  HMMA.16816.F32 R88, R68.reuse, R80, R88 ;  /* 0x000000504458723c */ /* 0x040ff00000001858 */
[-C--:B------:R-:W-:Y:S08]  /*15210*/  HMMA.16816.F32 R20, R68, R82.reuse, R20 ;  /* 0x000000524414723c */ /* 0x080ff00000001814 */
[C---:B------:R-:W-:Y:S01]  /*15220*/  HMMA.16816.F32 R24, R64.reuse, R82, R24 ;  /* 0x000000524018723c */ /* 0x040fe20000001818 */
[----:B------:R-:W2:Y:S07]  /*15230*/  LDSM.16.MT88.4 R80, [R193+0x1800] ;  /* 0x00180000c150783b */ /* 0x000eae0000004200 */
[-C--:B------:R-:W-:Y:S08]  /*15240*/  HMMA.16816.F32 R28, R64, R100.reuse, R28 ;  /* 0x00000064401c723c */ /* 0x080ff0000000181c */
[C---:B------:R-:W-:Y:S08]  /*15250*/  HMMA.16816.F32 R32, R68.reuse, R100, R32 ;  /* 0x000000644420723c */ /* 0x040ff00000001820 */
[-C--:B------:R-:W-:Y:S08]  /*15260*/  HMMA.16816.F32 R36, R68, R102.reuse, R36 ;  /* 0x000000664424723c */ /* 0x080ff00000001824 */
[C---:B------:R-:W-:Y:S01]  /*15270*/  HMMA.16816.F32 R40, R64.reuse, R102, R40 ;  /* 0x000000664028723c */ /* 0x040fe20000001828 */
[----:B------:R-:W4:Y:S07]  /*15280*/  LDSM.16.MT88.4 R100, [R190+0x1800] ;  /* 0x00180000be64783b */ /* 0x000f2e0000004200 */
[-C--:B-1----:R-:W-:Y:S08]  /*15290*/  HMMA.16816.F32 R44, R64, R72.reuse, R44 ;  /* 0x00000048402c723c */ /* 0x082ff0000000182c */
[C---:B------:R-:W-:Y:S08]  /*152a0*/  HMMA.16816.F32 R48, R68.reuse, R72, R48 ;  /* 0x000000484430723c */ /* 0x040ff00000001830 */
[-C--:B------:R-:W-:Y:S07]  /*152b0*/  HMMA.16816.F32 R52, R68, R74.reuse, R52 ;  /* 0x0000004a4434723c */ /* 0x080fee0000001834 */
[----:B------:R-:W-:Y:S01]  /*152c0*/  F2FP.PACK_AB R68, R167, R147 ;  /* 0x00000093a744723e */ /* 0x000fe200000000ff */
[----:B------:R-:W-:Y:S01]  /*152d0*/  HMMA.16816.F32 R56, R64, R74, R56 ;  /* 0x0000004a4038723c */ /* 0x000fe20000001838 */
[----:B------:R-:W1:Y:S03]  /*152e0*/  LDSM.16.MT88.4 R72, [R192+0x1800] ;  /* 0x00180000c048783b */ /* 0x000e660000004200 */
[----:B------:R-:W-:Y:S02]  /*152f0*/  F2FP.PACK_AB R70, R172, R170 ;  /* 0x000000aaac46723e */ /* 0x000fe400000000ff */
[----:B------:R-:W-:Y:S02]  /*15300*/  F2FP.PACK_AB R69, R144, R145 ;  /* 0x000000919045723e */ /* 0x000fe400000000ff */
[----:B------:R-:W-:Y:S04]  /*15310*/  F2FP.PACK_AB R64, R169, R166 ;  /* 0x000000a6a940723e */ /* 0x000fe800000000ff */
[----:B------:R-:W-:Y:S02]  /*15320*/  F2FP.PACK_AB R65, R168, R165 ;  /* 0x000000a5a841723e */ /* 0x000fe400000000ff */
[----:B------:R-:W-:Y:S02]  /*15330*/  F2FP.PACK_AB R66, R175, R171 ;  /* 0x000000abaf42723e */ /* 0x000fe400000000ff */
[----:B------:R-:W-:Y:S02]  /*15340*/  F2FP.PACK_AB R67, R174, R173 ;  /* 0x000000adae43723e */ /* 0x000fe400000000ff */
[----:B------:R-:W-:Y:S05]  /*15350*/  F2FP.PACK_AB R71, R99, R156 ;  /* 0x0000009c6347723e */ /* 0x000fea00000000ff */
[-C--:B---3--:R-:W-:Y:S08]  /*15360*/  HMMA.16816.F32 R4, R64, R76.reuse, R4 ;  /* 0x0000004c4004723c */ /* 0x088ff00000001804 */
[C---:B------:R-:W-:Y:S01]  /*15370*/  HMMA.16816.F32 R8, R68.reuse, R76, R8 ;  /* 0x0000004c4408723c */ /* 0x040fe20000001808 */
[----:B------:R-:W-:Y:S07]  /*15380*/  MUFU.EX2 R77, R127 ;  /* 0x0000007f004d7308 */ /* 0x000fee0000000800 */
[-C--:B------:R-:W-:Y:S03]  /*15390*/  HMMA.16816.F32 R12, R68, R78.reuse, R12 ;  /* 0x0000004e440c723c */ /* 0x080fe6000000180c */
[----:B------:R-:W-:Y:S05]  /*153a0*/  MUFU.EX2 R76, R129 ;  /* 0x00000081004c7308 */ /* 0x000fea0000000800 */
[C---:B------:R-:W-:Y:S05]  /*153b0*/  HMMA.16816.F32 R16, R64.reuse, R78, R16 ;  /* 0x0000004e4010723c */ /* 0x040fea0000001810 */
[----:B------:R-:W3:Y:S03]  /*153c0*/  MUFU.EX2 R79, R130 ;  /* 0x00000082004f7308 */ /* 0x000ee60000000800 */
[-C--:B--2---:R-:W-:Y:S07]  /*153d0*/  HMMA.16816.F32 R84, R64, R80.reuse, R84 ;  /* 0x000000504054723c */ /* 0x084fee0000001854 */
[----:B------:R-:W2:Y:S01]  /*153e0*/  MUFU.EX2 R78, R125 ;  /* 0x0000007d004e7308 */ /* 0x000ea20000000800 */
[C---:B------:R-:W-:Y:S08]  /*153f0*/  HMMA.16816.F32 R88, R68.reuse, R80, R88 ;  /* 0x000000504458723c */ /* 0x040ff00000001858 */
[-C--:B------:R-:W-:Y:S04]  /*15400*/  HMMA.16816.F32 R20, R68, R82.reuse, R20 ;  /* 0x000000524414723c */ /* 0x080fe80000001814 */
[----:B---3--:R-:W-:Y:S04]  /*15410*/  F2FP.PACK_AB R154, R79, R93 ;  /* 0x0000005d4f9a723e */ /* 0x008fe800000000ff */
[C---:B------:R-:W-:Y:S04]  /*15420*/  HMMA.16816.F32 R24, R64.reuse, R82, R24 ;  /* 0x000000524018723c */ /* 0x040fe80000001818 */
[----:B--2---:R-:W-:Y:S04]  /*15430*/  F2FP.PACK_AB R153, R77, R78 ;  /* 0x0000004e4d99723e */ /* 0x004fe800000000ff */
[-C--:B----4-:R-:W-:Y:S08]  /*15440*/  HMMA.16816.F32 R28, R64, R100.reuse, R28 ;  /* 0x00000064401c723c */ /* 0x090ff0000000181c */
[C---:B------:R-:W-:Y:S08]  /*15450*/  HMMA.16816.F32 R32, R68.reuse, R100, R32 ;  /* 0x000000644420723c */ /* 0x040ff00000001820 */
[-C--:B------:R-:W-:Y:S08]  /*15460*/  HMMA.16816.F32 R36, R68, R102.reuse, R36 ;  /* 0x000000664424723c */ /* 0x080ff00000001824 */
[C---:B------:R-:W-:Y:S08]  /*15470*/  HMMA.16816.F32 R40, R64.reuse, R102, R40 ;  /* 0x000000664028723c */ /* 0x040ff00000001828 */
[-C--:B-1----:R-:W-:Y:S08]  /*15480*/  HMMA.16816.F32 R44, R64, R72.reuse, R44 ;  /* 0x00000048402c723c */ /* 0x082ff0000000182c */
[C---:B------:R-:W-:Y:S01]  /*15490*/  HMMA.16816.F32 R48, R68.reuse, R72, R48 ;  /* 0x000000484430723c */ /* 0x040fe20000001830 */
[----:B------:R-:W1:Y:S07]  /*154a0*/  MUFU.EX2 R72, R131 ;  /* 0x0000008300487308 */ /* 0x000e6e0000000800 */
[-C--:B------:R-:W-:Y:S08]  /*154b0*/  HMMA.16816.F32 R52, R68, R74.reuse, R52 ;  /* 0x0000004a4434723c */ /* 0x080ff00000001834 */
[----:B------:R-:W-:Y:S08]  /*154c0*/  HMMA.16816.F32 R56, R64, R74, R56 ;  /* 0x0000004a4038723c */ /* 0x000ff00000001838 */
[-C--:B------:R-:W-:Y:S01]  /*154d0*/  HMMA.16816.F32 R100, R148, R112.reuse, R4 ;  /* 0x000000709464723c */ /* 0x080fe20000001804 */
[----:B------:R-:W2:Y:S04]  /*154e0*/  LDSM.16.MT88.4 R4, [R192+0x2000] ;  /* 0x00200000c004783b */ /* 0x000ea80000004200 */
[----:B-1----:R-:W-:Y:S07]  /*154f0*/  F2FP.PACK_AB R155, R72, R76 ;  /* 0x0000004c489b723e */ /* 0x002fee00000000ff */
[C---:B------:R-:W-:Y:S07]  /*15500*/  HMMA.16816.F32 R104, R152.reuse, R112, R8 ;  /* 0x000000709868723c */ /* 0x040fee0000001808 */
[----:B------:R-:W-:Y:S01]  /*15510*/  FADD.FTZ R9, R133, R2 ;  /* 0x0000000285097221 */ /* 0x000fe20000010000 */
[-C--:B------:R-:W-:Y:S01]  /*15520*/  HMMA.16816.F32 R108, R152, R114.reuse, R12 ;  /* 0x00000072986c723c */ /* 0x080fe2000000180c */
[----:B------:R-:W3:Y:S03]  /*15530*/  LDL R12, [R1+0x4] ;  /* 0x00000400010c7983 */ /* 0x000ee60000100800 */
        /* <DEDUP_REMOVED lines=45> */
[----:B------:R-:W-:Y:S01]  /*15810*/  FADD.FTZ R4, R99, R0 ;  /* 0x0000000063047221 */ /* 0x000fe20000010000 */
[----:B------:R-:W-:Y:S01]  /*15820*/  MOV R99, R61 ;  /* 0x0000003d00637202 */ /* 0x000fe20000000f00 */
[----:B------:R-:W-:Y:S02]  /*15830*/  FADD.FTZ R2, R163, R8 ;  /* 0x00000008a3027221 */ /* 0x000fe40000010000 */
[----:B------:R-:W-:Y:S01]  /*15840*/  FADD.FTZ R0, R98, R5 ;  /* 0x0000000562007221 */ /* 0x000fe20000010000 */
[----:B------:R-:W-:Y:S04]  /*15850*/  HMMA.16816.F32 R148, R148, R6, R56 ;  /* 0x000000069494723c */ /* 0x000fe80000001838 */
[----:B------:R-:W-:Y:S01]  /*15860*/  FADD.FTZ R4, R78, R4 ;  /* 0x000000044e047221 */ /* 0x000fe20000010000 */
[----:B------:R-:W-:Y:S01]  /*15870*/  MOV R98, R95 ;  /* 0x0000005f00627202 */ /* 0x000fe20000000f00 */
[----:B------:R-:W-:Y:S02]  /*15880*/  FADD.FTZ R5, R162, R2 ;  /* 0x00000002a2057221 */ /* 0x000fe40000010000 */
[----:B------:R-:W-:Y:S01]  /*15890*/  FADD.FTZ R2, R94, R0 ;  /* 0x000000005e027221 */ /* 0x000fe20000010000 */
[----:B------:R-:W-:Y:S03]  /*158a0*/  MOV R94, R96 ;  /* 0x00000060005e7202 */ /* 0x000fe60000000f00 */
[----:B------:R-:W-:Y:S02]  /*158b0*/  FADD.FTZ R0, R77, R4 ;  /* 0x000000044d007221 */ /* 0x000fe40000010000 */
[----:B------:R-:W-:Y:S01]  /*158c0*/  FADD.FTZ R4, R93, R2 ;  /* 0x000000025d047221 */ /* 0x000fe20000010000 */
[----:B------:R-:W-:Y:S01]  /*158d0*/  MOV R93, R97 ;  /* 0x00000061005d7202 */ /* 0x000fe20000000f00 */
[----:B------:R-:W-:Y:S01]  /*158e0*/  FADD.FTZ R2, R76, R0 ;  /* 0x000000004c027221 */ /* 0x000fe20000010000 */
[----:B------:R-:W-:Y:S01]  /*158f0*/  IADD3 R0, R206, -0x1, RZ ;  /* 0xffffffffce007810 */ /* 0x000fe20007ffe0ff */
[----:B------:R-:W-:Y:S02]  /*15900*/  FADD.FTZ R3, R177, R3 ;  /* 0x00000003b1037221 */ /* 0x000fe40000010000 */
[----:B------:R-:W-:Y:S02]  /*15910*/  FADD.FTZ R2, R72, R2 ;  /* 0x0000000248027221 */ /* 0x000fe40000010000 */
[----:B------:R-:W-:Y:S02]  /*15920*/  FADD.FTZ R3, R161, R3 ;  /* 0x00000003a1037221 */ /* 0x000fe40000010000 */
[----:B------:R-:W-:Y:S01]  /*15930*/  FADD.FTZ R5, R158, R5 ;  /* 0x000000059e057221 */ /* 0x000fe20000010000 */
[----:B------:R1:W-:Y:S01]  /*15940*/  STL [R1], R2 ;  /* 0x0000000201007387 */ /* 0x0003e20000100800 */
[----:B------:R-:W-:Y:S02]  /*15950*/  FADD.FTZ R238, R159, R3 ;  /* 0x000000039fee7221 */ /* 0x000fe40000010000 */
[----:B------:R-:W-:Y:S02]  /*15960*/  FADD.FTZ R240, R157, R5 ;  /* 0x000000059df07221 */ /* 0x000fe40000010000 */
[----:B------:R-:W-:Y:S01]  /*15970*/  FADD.FTZ R251, R79, R4 ;  /* 0x000000044ffb7221 */ /* 0x000fe20000010000 */
[----:B---3--:R-:W-:Y:S02]  /*15980*/  ISETP.GT.AND P0, PT, R206, R12, PT ;  /* 0x0000000cce00720c */ /* 0x008fe40003f04270 */
[----:B------:R-:W-:Y:S11]  /*15990*/  MOV R206, R0 ;  /* 0x0000000000ce7202 */ /* 0x000ff60000000f00 */
[----:B-1----:R-:W-:-:S05]  /*159a0*/  @P0 BRA `(.L_x_734) ;  /* 0xffffb00000000947 */ /* 0x002fca000383ffff */
.L_x_706:
[----:B------:R-:W-:Y:S05]  /*159b0*/  BRA.DIV ~URZ, `(.L_x_735) ;  /* 0x000085527f007947 */ /* 0x000fea000b800000 */
[----:B------:R1:W2:Y:S02]  /*159c0*/  SHFL.BFLY PT, R0, R238, 0x2, 0x1f ;  /* 0x0c401f00ee007f89 */ /* 0x0002a400000e0000 */
.L_x_854:
[----:B--2---:R-:W-:Y:S01]  /*159d0*/  FADD.FTZ R4, R0, R238 ;  /* 0x000000ee00047221 */ /* 0x004fe20000010000 */
[----:B------:R-:W-:Y:S05]  /*159e0*/  BRA.DIV ~URZ, `(.L_x_736) ;  /* 0x000085827f007947 */ /* 0x000fea000b800000 */
[----:B------:R-:W2:Y:S04]  /*159f0*/  LDL.LU R9, [R1] ;  /* 0x0000000001097983 */ /* 0x000ea80000300800 */
[----:B------:R-:W3:Y:S04]  /*15a00*/  SHFL.BFLY PT, R0, R240, 0x2, 0x1f ;  /* 0x0c401f00f0007f89 */ /* 0x000ee800000e0000 */
[----:B------:R-:W4:Y:S04]  /*15a10*/  SHFL.BFLY PT, R2, R251, 0x2, 0x1f ;  /* 0x0c401f00fb027f89 */ /* 0x000f2800000e0000 */
[----:B------:R-:W5:Y:S01]  /*15a20*/  SHFL.BFLY PT, R3, R4, 0x1, 0x1f ;  /* 0x0c201f0004037f89 */ /* 0x000f6200000e0000 */
[----:B---3--:R-:W-:-:S02]  /*15a30*/  FADD.FTZ R0, R0, R240 ;  /* 0x000000f000007221 */ /* 0x008fc40000010000 */
[----:B----4-:R-:W-:-:S03]  /*15a40*/  FADD.FTZ R2, R2, R251 ;  /* 0x000000fb02027221 */ /* 0x010fc60000010000 */
[----:B------:R-:W3:Y:S01]  /*15a50*/  SHFL.BFLY PT, R5, R0, 0x1, 0x1f ;  /* 0x0c201f0000057f89 */ /* 0x000ee200000e0000 */
[----:B-----5:R-:W-:-:S03]  /*15a60*/  FADD.FTZ R4, R4, R3 ;  /* 0x0000000304047221 */ /* 0x020fc60000010000 */
[----:B------:R-:W4:Y:S01]  /*15a70*/  SHFL.BFLY PT, R6, R2, 0x1, 0x1f ;  /* 0x0c201f0002067f89 */ /* 0x000f2200000e0000 */
[----:B---3--:R-:W-:Y:S02]  /*15a80*/  FADD.FTZ R5, R0, R5 ;  /* 0x0000000500057221 */ /* 0x008fe40000010000 */
[----:B----4-:R-:W-:Y:S01]  /*15a90*/  FADD.FTZ R6, R2, R6 ;  /* 0x0000000602067221 */ /* 0x010fe20000010000 */
[----:B--2---:R-:W2:Y:S02]  /*15aa0*/  SHFL.BFLY PT, R7, R9, 0x2, 0x1f ;  /* 0x0c401f0009077f89 */ /* 0x004ea400000e0000 */
[----:B--2---:R-:W-:-:S05]  /*15ab0*/  FADD.FTZ R7, R7, R9 ;  /* 0x0000000907077221 */ /* 0x004fca0000010000 */
[----:B------:R2:W3:Y:S02]  /*15ac0*/  SHFL.BFLY PT, R8, R7, 0x1, 0x1f ;  /* 0x0c201f0007087f89 */ /* 0x0004e400000e0000 */
.L_x_855:
[----:B------:R-:W-:Y:S01]  /*15ad0*/  FSETP.NE.FTZ.AND P3, PT, R4, RZ, PT ;  /* 0x000000ff0400720b */ /* 0x000fe20003f75000 */
[----:B------:R-:W-:Y:S01]  /*15ae0*/  CS2R R2, SRZ ;  /* 0x0000000000027805 */ /* 0x000fe2000001ff00 */
[----:B------:R-:W-:Y:S02]  /*15af0*/  MOV R0, RZ ;  /* 0x000000ff00007202 */ /* 0x000fe40000000f00 */
[----:B------:R-:W-:Y:S02]  /*15b00*/  FSETP.NE.FTZ.AND P2, PT, R5, RZ, PT ;  /* 0x000000ff0500720b */ /* 0x000fe40003f55000 */
[----:B------:R-:W-:Y:S02]  /*15b10*/  FSETP.NE.FTZ.AND P1, PT, R6, RZ, PT ;  /* 0x000000ff0600720b */ /* 0x000fe40003f35000 */
[----:B------:R-:W-:Y:S02]  /*15b20*/  MOV R25, 0xff800000 ;  /* 0xff80000000197802 */ /* 0x000fe40000000f00 */
[----:B------:R-:W-:-:S02]  /*15b30*/  MOV R23, 0xff800000 ;  /* 0xff80000000177802 */ /* 0x000fc40000000f00 */
[----:B------:R-:W-:Y:S01]  /*15b40*/  MOV R24, 0xff800000 ;  /* 0xff80000000187802 */ /* 0x000fe20000000f00 */
[----:B------:R-:W4:Y:S01]  /*15b50*/  @P3 MUFU.RCP R0, R4 ;  /* 0x0000000400003308 */ /* 0x000f220000001000 */
[----:B------:R-:W-:-:S05]  /*15b60*/  MOV R22, 0xff800000 ;  /* 0xff80000000167802 */ /* 0x000fca0000000f00 */
[----:B------:R-:W-:Y:S02]  /*15b70*/  @P1 MOV R10, 0x3f317218 ;  /* 0x3f317218000a1802 */ /* 0x000fe40000000f00 */
[----:B------:R5:W-:Y:S01]  /*15b80*/  @P3 MUFU.LG2 R9, R4 ;  /* 0x0000000400093308 */ /* 0x000be20000000c00 */
[----:B----4-:R-:W-:-:S07]  /*15b90*/  FMUL.FTZ R66, R0, R100 ;  /* 0x0000006400427220 */ /* 0x010fce0000410000 */
[----:B------:R-:W-:Y:S01]  /*15ba0*/  @P2 MUFU.RCP R3, R5 ;  /* 0x0000000500032308 */ /* 0x000fe20000001000 */
[C---:B------:R-:W-:Y:S02]  /*15bb0*/  FMUL.FTZ R67, R0.reuse, R101 ;  /* 0x0000006500437220 */ /* 0x040fe40000410000 */
[C---:B------:R-:W-:Y:S02]  /*15bc0*/  FMUL.FTZ R68, R0.reuse, R112 ;  /* 0x0000007000447220 */ /* 0x040fe40000410000 */
[----:B------:R-:W-:Y:S02]  /*15bd0*/  FMUL.FTZ R69, R0, R113 ;  /* 0x0000007100457220 */ /* 0x000fe40000410000 */
[----:B---3-5:R-:W-:Y:S01]  /*15be0*/  FADD.FTZ R4, R8, R7 ;  /* 0x0000000708047221 */ /* 0x028fe20000010000 */
[----:B------:R-:W-:Y:S01]  /*15bf0*/  @P1 MUFU.RCP R2, R6 ;  /* 0x0000000600021308 */ /* 0x000fe20000001000 */
[C---:B------:R-:W-:Y:S02]  /*15c00*/  FMUL.FTZ R70, R0.reuse, R84 ;  /* 0x0000005400467220 */ /* 0x040fe40000410000 */
[----:B------:R-:W-:Y:S01]  /*15c10*/  FMUL.FTZ R71, R0, R85 ;  /* 0x0000005500477220 */ /* 0x000fe20000410000 */
[----:B------:R-:W-:Y:S01]  /*15c20*/  FSETP.NE.FTZ.AND P0, PT, R4, RZ, PT ;  /* 0x000000ff0400720b */ /* 0x000fe20003f15000 */
[----:B------:R-:W-:-:S02]  /*15c30*/  FMUL.FTZ R72, R0, R120 ;  /* 0x0000007800487220 */ /* 0x000fc40000410000 */
[C---:B------:R-:W-:Y:S01]  /*15c40*/  FMUL.FTZ R73, R0.reuse, R121 ;  /* 0x0000007900497220 */ /* 0x040fe20000410000 */
[----:B--2---:R2:W3:Y:S01]  /*15c50*/  @P2 MUFU.LG2 R7, R5 ;  /* 0x0000000500072308 */ /* 0x0044e20000000c00 */
        /* <DEDUP_REMOVED lines=8> */
[----:B--2---:R-:W-:Y:S01]  /*15ce0*/  @P2 MOV R5, 0x3f317218 ;  /* 0x3f31721800052802 */ /* 0x004fe20000000f00 */
[----:B------:R-:W2:Y:S01]  /*15cf0*/  @P1 MUFU.LG2 R0, R6 ;  /* 0x0000000600001308 */ /* 0x000ea20000000c00 */
[----:B---3--:R-:W-:Y:S02]  /*15d00*/  @P2 FMUL.FTZ R8, R7, 0.69314718246459960938 ;  /* 0x3f31721807082820 */ /* 0x008fe40000410000 */
[C---:B------:R-:W-:Y:S02]  /*15d10*/  FMUL.FTZ R82, R3.reuse, R86 ;  /* 0x0000005603527220 */ /* 0x040fe40000410000 */
[----:B------:R-:W-:-:S02]  /*15d20*/  FMUL.FTZ R83, R3, R87 ;  /* 0x0000005703537220 */ /* 0x000fc40000410000 */
[C---:B------:R-:W-:Y:S02]  /*15d30*/  FMUL.FTZ R78, R3.reuse, R102 ;  /* 0x00000066034e7220 */ /* 0x040fe40000410000 */
[C---:B------:R-:W-:Y:S02]  /*15d40*/  FMUL.FTZ R79, R3.reuse, R103 ;  /* 0x00000067034f7220 */ /* 0x040fe40000410000 */
[C---:B------:R-:W-:Y:S02]  /*15d50*/  FMUL.FTZ R80, R3.reuse, R114 ;  /* 0x0000007203507220 */ /* 0x040fe40000410000 */
[C---:B------:R-:W-:Y:S02]  /*15d60*/  FMUL.FTZ R81, R3.reuse, R115 ;  /* 0x0000007303517220 */ /* 0x040fe40000410000 */
[C---:B------:R-:W-:Y:S02]  /*15d70*/  FMUL.FTZ R84, R3.reuse, R122 ;  /* 0x0000007a03547220 */ /* 0x040fe40000410000 */
[----:B--2---:R-:W-:Y:S01]  /*15d80*/  @P1 FMUL.FTZ R7, R0, 0.69314718246459960938 ;  /* 0x3f31721800071820 */ /* 0x004fe20000410000 */
[----:B------:R-:W-:Y:S01]  /*15d90*/  MOV R0, RZ ;  /* 0x000000ff00007202 */ /* 0x000fe20000000f00 */
[----:B------:R-:W-:-:S02]  /*15da0*/  FMUL.FTZ R85, R3, R123 ;  /* 0x0000007b03557220 */ /* 0x000fc40000410000 */
[C---:B------:R-:W-:Y:S02]  /*15db0*/  FMUL.FTZ R98, R3.reuse, R126 ;  /* 0x0000007e03627220 */ /* 0x040fe40000410000 */
[C---:B------:R-:W-:Y:S01]  /*15dc0*/  FMUL.FTZ R99, R3.reuse, R127 ;  /* 0x0000007f03637220 */ /* 0x040fe20000410000 */
[----:B------:R-:W2:Y:S01]  /*15dd0*/  @P0 MUFU.RCP R0, R4 ;  /* 0x0000000400000308 */ /* 0x000ea20000001000 */
        /* <DEDUP_REMOVED lines=23> */
[----:B------:R3:W4:Y:S01]  /*15f50*/  @P0 MUFU.LG2 R2, R4 ;  /* 0x0000000400020308 */ /* 0x0007220000000c00 */
[----:B------:R-:W-:Y:S02]  /*15f60*/  @P3 FMUL.FTZ R6, R3, c[0x0][0x2d0] ;  /* 0x0000b40003063a20 */ /* 0x000fe40000410000 */
[----:B------:R-:W-:Y:S02]  /*15f70*/  @P1 FMUL.FTZ R3, R10, c[0x0][0x2d0] ;  /* 0x0000b4000a031a20 */ /* 0x000fe40000410000 */
[----:B------:R-:W-:Y:S02]  /*15f80*/  @P3 FMUL.FTZ R9, R9, 0.69314718246459960938 ;  /* 0x3f31721809093820 */ /* 0x000fe40000410000 */
[----:B------:R-:W-:Y:S01]  /*15f90*/  @P1 FFMA.FTZ R25, R3, R95, R7 ;  /* 0x0000005f03191223 */ /* 0x000fe20000010007 */
[----:B------:R-:W-:Y:S01]  /*15fa0*/  @P0 MOV R3, 0x3f317218 ;  /* 0x3f31721800030802 */ /* 0x000fe20000000f00 */
[----:B------:R-:W-:Y:S02]  /*15fb0*/  @P2 FMUL.FTZ R5, R5, c[0x0][0x2d0] ;  /* 0x0000b40005052a20 */ /* 0x000fe40000410000 */
[----:B--2---:R-:W-:-:S02]  /*15fc0*/  FMUL.FTZ R30, R0, R106 ;  /* 0x0000006a001e7220 */ /* 0x004fc40000410000 */
[----:B------:R-:W-:Y:S02]  /*15fd0*/  @P0 FMUL.FTZ R3, R3, c[0x0][0x2d0] ;  /* 0x0000b40003030a20 */ /* 0x000fe40000410000 */
[----:B------:R-:W-:Y:S01]  /*15fe0*/  FMUL.FTZ R31, R0, R107 ;  /* 0x0000006b001f7220 */ /* 0x000fe20000410000 */
[----:B---3--:R-:W-:Y:S01]  /*15ff0*/  MOV R4, 0x1 ;  /* 0x0000000100047802 */ /* 0x008fe20000000f00 */
[----:B----4-:R-:W-:Y:S02]  /*16000*/  @P0 FMUL.FTZ R2, R2, 0.69314718246459960938 ;  /* 0x3f31721802020820 */ /* 0x010fe40000410000 */
        /* <DEDUP_REMOVED lines=18> */
.L_x_601:
[----:B---3--:R3:W5:Y:S04]  /*16130*/  LDL R6, [R1+0x40] ;  /* 0x0000400001067983 */ /* 0x0087680000100800 */
[----:B------:R-:W4:Y:S01]  /*16140*/  S2R R2, SR_TID.X ;  /* 0x0000000000027919 */ /* 0x000f220000002100 */
[----:B------:R-:W-:Y:S01]  /*16150*/  BSSY B0, `(.L_x_737) ;  /* 0x0000011000007945 */ /* 0x000fe20003800000 */
[----:B----4-:R-:W-:-:S13]  /*16160*/  LOP3.LUT P0, RZ, R2, 0x7f, RZ, 0xc0, !PT ;  /* 0x0000007f02ff7812 */ /* 0x010fda000780c0ff */
[----:B------:R-:W-:Y:S05]  /*16170*/  @P0 BRA `(.L_x_738) ;  /* 0x000000e000000947 */ /* 0x000fea0003800000 */
[----:B---3--:R-:W3:Y:S01]  /*16180*/  S2R R4, SR_LANEID ;  /* 0x0000000000047919 */ /* 0x008ee20000000000 */
[----:B------:R-:W-:Y:S01]  /*16190*/  VOTEU.ANY UR4, UPT, PT ;  /* 0x0000000000047886 */ /* 0x000fe200038e0100 */
[----:B--2---:R-:W-:Y:S01]  /*161a0*/  IMAD.MOV.U32 R5, RZ, RZ, c[0x0][0x564] ;  /* 0x00015900ff057624 */ /* 0x004fe200078e00ff */
[----:B------:R-:W3:Y:S08]  /*161b0*/  FLO.U32 R3, UR4 ;  /* 0x0000000400037d00 */ /* 0x000ef000080e0000 */
[----:B------:R-:W2:Y:S01]  /*161c0*/  POPC R2, UR4 ;  /* 0x0000000400027d09 */ /* 0x000ea20008000000 */
[----:B---3--:R-:W-:Y:S01]  /*161d0*/  ISETP.EQ.U32.AND P0, PT, R3, R4, PT ;  /* 0x000000040300720c */ /* 0x008fe20003f02070 */
[----:B------:R-:W-:-:S12]  /*161e0*/  IMAD.MOV.U32 R4, RZ, RZ, c[0x0][0x560] ;  /* 0x00015800ff047624 */ /* 0x000fd800078e00ff */
[----:B--2---:R2:W3:Y:S04]  /*161f0*/  @P0 ATOMG.E.ADD.STRONG.GPU PT, R2, [R4.64], R2 ;  /* 0x00000002040209a8 */ /* 0x0044e800081ee1c6 */
[----:B--2---:R-:W2:Y:S04]  /*16200*/  S2R R4, SR_LTMASK ;  /* 0x0000000000047919 */ /* 0x004ea80000003900 */
[----:B---3--:R2:W3:Y:S02]  /*16210*/  SHFL.IDX PT, R3, R2, R3, 0x1f ;  /* 0x00001f0302037589 */ /* 0x0084e400000e0000 */
[----:B--2---:R-:W-:-:S06]  /*16220*/  LOP3.LUT R2, R4, UR4, RZ, 0xc0, !PT ;  /* 0x0000000404027c12 */ /* 0x004fcc000f8ec0ff */
[----:B------:R-:W3:Y:S02]  /*16230*/  POPC R2, R2 ;  /* 0x0000000200027309 */ /* 0x000ee40000000000 */
[----:B---3-5:R-:W-:-:S05]  /*16240*/  IADD3 R6, R3, c[0x0][0xc], R2 ;  /* 0x0000030003067a10 */ /* 0x028fca0007ffe002 */
[----:B------:R2:W-:Y:S02]  /*16250*/  STL [R1+0x40], R6 ;  /* 0x0000400601007387 */ /* 0x0005e40000100800 */
.L_x_738:
[----:B---3--:R-:W-:Y:S05]  /*16260*/  BSYNC B0 ;  /* 0x0000000000007941 */ /* 0x008fea0003800000 */
.L_x_737:
[----:B------:R-:W-:Y:S01]  /*16270*/  PRMT R0, R0, 0x9910, RZ ;  /* 0x0000991000007816 */ /* 0x000fe200000000ff */
[----:B------:R-:W-:Y:S01]  /*16280*/  BSSY B1, `(.L_x_739) ;  /* 0x0000313000017945 */ /* 0x000fe20003800000 */
[----:B-----5:R-:W-:Y:S02]  /*16290*/  IMAD.MOV.U32 R60, RZ, RZ, R6 ;  /* 0x000000ffff3c7224 */ /* 0x020fe400078e0006 */
[----:B------:R-:W-:-:S13]  /*162a0*/  ISETP.NE.AND P0, PT, R0, RZ, PT ;  /* 0x000000ff0000720c */ /* 0x000fda0003f05270 */
[----:B------:R-:W-:Y:S05]  /*162b0*/  @!P0 BRA `(.L_x_740) ;  /* 0x000024a000008947 */ /* 0x000fea0003800000 */
[----:B------:R-:W3:Y:S04]  /*162c0*/  LDL R7, [R1+0x54] ;  /* 0x0000540001077983 */ /* 0x000ee80000100800 */
[----:B--2---:R-:W2:Y:S04]  /*162d0*/  LDL R6, [R1+0x64] ;  /* 0x0000640001067983 */ /* 0x004ea80000100800 */
        /* <DEDUP_REMOVED lines=11> */
[----:B---3--:R3:W-:Y:S04]  /*16390*/  STS [R7], R0 ;  /* 0x0000000007007388 */ /* 0x0087e80000000800 */
[----:B------:R1:W-:Y:S04]  /*163a0*/  STS [R7+0x400], R3 ;  /* 0x0004000307007388 */ /* 0x0003e80000000800 */
[----:B--2---:R2:W-:Y:S01]  /*163b0*/  STS [R6], R2 ;  /* 0x0000000206007388 */ /* 0x0045e20000000800 */
[----:B---3--:R-:W-:-:S02]  /*163c0*/  F2FP.PACK_AB R0, R81, R80 ;  /* 0x000000505100723e */ /* 0x008fc400000000ff */
[----:B-1----:R-:W-:-:S03]  /*163d0*/  F2FP.PACK_AB R3, R49, R48 ;  /* 0x000000303103723e */ /* 0x002fc600000000ff */
[----:B------:R1:W-:Y:S01]  /*163e0*/  STS [R6+0x400], R0 ;  /* 0x0004000006007388 */ /* 0x0003e20000000800 */
[----:B--2---:R-:W-:-:S03]  /*163f0*/  F2FP.PACK_AB R2, R31, R30 ;  /* 0x0000001e1f02723e */ /* 0x004fc600000000ff */
[----:B------:R2:W-:Y:S04]  /*16400*/  STS [R7+0x2000], R3 ;  /* 0x0020000307007388 */ /* 0x0005e80000000800 */
[----:B------:R3:W-:Y:S01]  /*16410*/  STS [R7+0x2400], R2 ;  /* 0x0024000207007388 */ /* 0x0007e20000000800 */
[----:B-1----:R-:W-:Y:S02]  /*16420*/  F2FP.PACK_AB R0, R35, R34 ;  /* 0x000000222300723e */ /* 0x002fe400000000ff */
[----:B--2---:R-:W-:-:S03]  /*16430*/  F2FP.PACK_AB R3, R71, R70 ;  /* 0x000000464703723e */ /* 0x004fc600000000ff */
[----:B------:R1:W-:Y:S04]  /*16440*/  STS [R6+0x2000], R0 ;  /* 0x0020000006007388 */ /* 0x0003e80000000800 */
[----:B---3--:R-:W2:Y:S01]  /*16450*/  LDL R7, [R1+0x60] ;  /* 0x0000600001077983 */ /* 0x008ea20000100800 */
[----:B------:R-:W-:-:S03]  /*16460*/  F2FP.PACK_AB R2, R83, R82 ;  /* 0x000000525302723e */ /* 0x000fc600000000ff */
[----:B------:R3:W-:Y:S04]  /*16470*/  STS [R6+0x2400], R4 ;  /* 0x0024000406007388 */ /* 0x0007e80000000800 */
[----:B----4-:R4:W-:Y:S04]  /*16480*/  STS [R9], R3 ;  /* 0x0000000309007388 */ /* 0x0109e80000000800 */
[----:B------:R4:W-:Y:S01]  /*16490*/  STS [R9+0x400], R2 ;  /* 0x0004000209007388 */ /* 0x0009e20000000800 */
[----:B-1----:R-:W-:-:S05]  /*164a0*/  F2FP.PACK_AB R0, R73, R72 ;  /* 0x000000484900723e */ /* 0x002fca00000000ff */
[----:B------:R1:W-:Y:S01]  /*164b0*/  STS [R5], R0 ;  /* 0x0000000005007388 */ /* 0x0003e20000000800 */
[----:B---3--:R-:W-:-:S03]  /*164c0*/  F2FP.PACK_AB R4, R39, R38 ;  /* 0x000000262704723e */ /* 0x008fc600000000ff */
[----:B------:R-:W3:Y:S01]  /*164d0*/  LDL R6, [R1+0x5c] ;  /* 0x00005c0001067983 */ /* 0x000ee20000100800 */
[----:B----4-:R-:W-:Y:S02]  /*164e0*/  F2FP.PACK_AB R3, R85, R84 ;  /* 0x000000545503723e */ /* 0x010fe400000000ff */
[----:B------:R-:W-:-:S03]  /*164f0*/  F2FP.PACK_AB R2, R43, R42 ;  /* 0x0000002a2b02723e */ /* 0x000fc600000000ff */
[----:B------:R4:W-:Y:S04]  /*16500*/  STS [R5+0x400], R3 ;  /* 0x0004000305007388 */ /* 0x0009e80000000800 */
[----:B------:R-:W-:Y:S01]  /*16510*/  STS [R9+0x2000], R4 ;  /* 0x0020000409007388 */ /* 0x000fe20000000800 */
[----:B-1----:R-:W-:-:S05]  /*16520*/  F2FP.PACK_AB R0, R41, R40 ;  /* 0x000000282900723e */ /* 0x002fca00000000ff */
[----:B------:R1:W-:Y:S01]  /*16530*/  STS [R9+0x2400], R0 ;  /* 0x0024000009007388 */ /* 0x0003e20000000800 */
[----:B----4-:R-:W-:-:S03]  /*16540*/  F2FP.PACK_AB R3, R57, R56 ;  /* 0x000000383903723e */ /* 0x010fc600000000ff */
[----:B-1----:R-:W4:Y:S01]  /*16550*/  LDL R9, [R1+0x74] ;  /* 0x0000740001097983 */ /* 0x002f220000100800 */
[----:B------:R-:W-:-:S03]  /*16560*/  F2FP.PACK_AB R0, R65, R64 ;  /* 0x000000404100723e */ /* 0x000fc600000000ff */
[----:B------:R1:W-:Y:S04]  /*16570*/  STS [R5+0x2000], R2 ;  /* 0x0020000205007388 */ /* 0x0003e80000000800 */
[----:B------:R1:W-:Y:S04]  /*16580*/  STS [R5+0x2400], R3 ;  /* 0x0024000305007388 */ /* 0x0003e80000000800 */
[----:B------:R1:W-:Y:S01]  /*16590*/  STS [R8], R0 ;  /* 0x0000000008007388 */ /* 0x0003e20000000800 */
[----:B------:R-:W-:Y:S02]  /*165a0*/  F2FP.PACK_AB R4, R53, R52 ;  /* 0x000000343504723e */ /* 0x000fe400000000ff */
[----:B-1----:R-:W-:-:S02]  /*165b0*/  F2FP.PACK_AB R2, R99, R98 ;  /* 0x000000626302723e */ /* 0x002fc400000000ff */
[----:B------:R-:W-:-:S03]  /*165c0*/  F2FP.PACK_AB R3, R93, R92 ;  /* 0x0000005c5d03723e */ /* 0x000fc600000000ff */
[----:B------:R1:W-:Y:S01]  /*165d0*/  STS [R8+0x400], R2 ;  /* 0x0004000208007388 */ /* 0x0003e20000000800 */
[----:B------:R-:W-:Y:S02]  /*165e0*/  F2FP.PACK_AB R0, R87, R86 ;  /* 0x000000565700723e */ /* 0x000fe400000000ff */
[----:B------:R-:W-:Y:S02]  /*165f0*/  F2FP.PACK_AB R5, R51, R50 ;  /* 0x000000323305723e */ /* 0x000fe400000000ff */
[----:B-1----:R-:W-:Y:S02]  /*16600*/  F2FP.PACK_AB R2, R55, R54 ;  /* 0x000000363702723e */ /* 0x002fe400000000ff */
[----:B------:R-:W-:Y:S02]  /*16610*/  ISETP.NE.U32.AND P0, PT, RZ, c[0x0][0x508], PT ;  /* 0x00014200ff007a0c */ /* 0x000fe40003f05070 */
[----:B------:R-:W-:Y:S02]  /*16620*/  ISETP.NE.U32.AND P2, PT, RZ, c[0x0][0x500], PT ;  /* 0x00014000ff007a0c */ /* 0x000fe40003f45070 */
[----:B------:R-:W-:-:S02]  /*16630*/  ISETP.NE.AND.EX P1, PT, RZ, c[0x0][0x50c], PT, P0 ;  /* 0x00014300ff007a0c */ /* 0x000fc40003f25300 */
[----:B------:R-:W-:Y:S01]  /*16640*/  ISETP.NE.AND.EX P2, PT, RZ, c[0x0][0x504], PT, P2 ;  /* 0x00014100ff007a0c */ /* 0x000fe20003f45320 */
[----:B------:R-:W-:Y:S01]  /*16650*/  IMAD.MOV.U32 R11, RZ, RZ, c[0x0][0x388] ;  /* 0x0000e200ff0b7624 */ /* 0x000fe200078e00ff */
[----:B--2---:R1:W-:Y:S04]  /*16660*/  STS [R7], R3 ;  /* 0x0000000307007388 */ /* 0x0043e80000000800 */
[----:B------:R2:W-:Y:S04]  /*16670*/  STS [R7+0x400], R0 ;  /* 0x0004000007007388 */ /* 0x0005e80000000800 */
[----:B------:R3:W-:Y:S04]  /*16680*/  STS [R8+0x2000], R2 ;  /* 0x0020000208007388 */ /* 0x0007e80000000800 */
[----:B------:R3:W-:Y:S04]  /*16690*/  STS [R8+0x2400], R4 ;  /* 0x0024000408007388 */ /* 0x0007e80000000800 */
[----:B------:R-:W-:Y:S01]  /*166a0*/  STS [R7+0x2000], R5 ;  /* 0x0020000507007388 */ /* 0x000fe20000000800 */
[----:B-1----:R-:W-:-:S02]  /*166b0*/  F2FP.PACK_AB R3, R47, R46 ;  /* 0x0000002e2f03723e */ /* 0x002fc400000000ff */
[----:B--2---:R-:W-:Y:S02]  /*166c0*/  F2FP.PACK_AB R0, R77, R76 ;  /* 0x0000004c4d00723e */ /* 0x004fe400000000ff */
[----:B---3--:R-:W-:Y:S01]  /*166d0*/  F2FP.PACK_AB R2, R75, R74 ;  /* 0x0000004a4b02723e */ /* 0x008fe200000000ff */
[----:B------:R-:W-:Y:S04]  /*166e0*/  STS [R7+0x2400], R3 ;  /* 0x0024000307007388 */ /* 0x000fe80000000800 */
[----:B------:R1:W-:Y:S04]  /*166f0*/  STS [R6], R2 ;  /* 0x0000000206007388 */ /* 0x0003e80000000800 */
[----:B------:R2:W-:Y:S01]  /*16700*/  STS [R6+0x400], R0 ;  /* 0x0004000006007388 */ /* 0x0005e20000000800 */
[----:B------:R-:W-:-:S03]  /*16710*/  F2FP.PACK_AB R4, R45, R44 ;  /* 0x0000002c2d04723e */ /* 0x000fc600000000ff */
[----:B------:R-:W3:Y:S01]  /*16720*/  LDL.LU R8, [R1+0x44] ;  /* 0x0000440001087983 */ /* 0x000ee20000300800 */
[----:B-1----:R-:W-:Y:S02]  /*16730*/  F2FP.PACK_AB R2, R59, R58 ;  /* 0x0000003a3b02723e */ /* 0x002fe400000000ff */
[----:B--2---:R-:W-:-:S03]  /*16740*/  F2FP.PACK_AB R0, R63, R62 ;  /* 0x0000003e3f00723e */ /* 0x004fc600000000ff */
[----:B------:R1:W-:Y:S01]  /*16750*/  STS [R12], R2 ;  /* 0x000000020c007388 */ /* 0x0003e20000000800 */
[----:B------:R-:W-:-:S03]  /*16760*/  F2FP.PACK_AB R3, R33, R32 ;  /* 0x000000202103723e */ /* 0x000fc600000000ff */
[----:B----4-:R2:W-:Y:S04]  /*16770*/  STS [R9+0x400], R0 ;  /* 0x0004000009007388 */ /* 0x0105e80000000800 */
[----:B------:R4:W-:Y:S04]  /*16780*/  STS [R6+0x2000], R4 ;  /* 0x0020000406007388 */ /* 0x0009e80000000800 */
[----:B------:R4:W-:Y:S01]  /*16790*/  STS [R6+0x2400], R3 ;  /* 0x0024000306007388 */ /* 0x0009e20000000800 */
[----:B-1----:R-:W-:-:S05]  /*167a0*/  F2FP.PACK_AB R2, R29, R28 ;  /* 0x0000001c1d02723e */ /* 0x002fca00000000ff */
[----:B------:R-:W-:Y:S01]  /*167b0*/  STS [R12+0x2000], R2 ;  /* 0x002000020c007388 */ /* 0x000fe20000000800 */
[----:B--2---:R-:W-:-:S05]  /*167c0*/  F2FP.PACK_AB R0, R27, R26 ;  /* 0x0000001a1b00723e */ /* 0x004fca00000000ff */
[----:B------:R1:W-:Y:S01]  /*167d0*/  STS [R9+0x2400], R0 ;  /* 0x0024000009007388 */ /* 0x0003e20000000800 */
[----:B----4-:R-:W-:Y:S02]  /*167e0*/  IMAD.MOV.U32 R4, RZ, RZ, 0x4 ;  /* 0x00000004ff047424 */ /* 0x010fe400078e00ff */
[----:B------:R-:W-:Y:S02]  /*167f0*/  IMAD.MOV.U32 R3, RZ, RZ, RZ ;  /* 0x000000ffff037224 */ /* 0x000fe400078e00ff */
[CC--:B------:R-:W-:Y:S01]  /*16800*/  @P1 IMAD.WIDE R6, R10.reuse, R4.reuse, c[0x0][0x508] ;  /* 0x000142000a061625 */ /* 0x0c0fe200078e0204 */
[----:B------:R-:W-:Y:S03]  /*16810*/  BAR.SYNC.DEFER_BLOCKING 0x1, 0x80 ;  /* 0x0042000000007b1d */ /* 0x000fe60000010000 */
[----:B------:R-:W-:-:S03]  /*16820*/  IMAD.WIDE R4, R10, R4, c[0x0][0x500] ;  /* 0x000140000a047625 */ /* 0x000fc600078e0204 */
[----:B------:R2:W5:Y:S04]  /*16830*/  @P1 LDG.E R11, [R6.64] ;  /* 0x00000006060b1981 */ /* 0x000568000c1e1900 */
[----:B------:R2:W5:Y:S01]  /*16840*/  @P2 LDG.E R3, [R4.64] ;  /* 0x0000000604032981 */ /* 0x000562000c1e1900 */
[----:B---3--:R-:W-:-:S04]  /*16850*/  ISETP.NE.AND P0, PT, R8, RZ, PT ;  /* 0x000000ff0800720c */ /* 0x008fc80003f05270 */
[----:B-1----:R-:W-:Y:S01]  /*16860*/  SEL R0, R8, c[0x0][0x3d4], P0 ;  /* 0x0000f50008007a07 */ /* 0x002fe20000000000 */
[----:B------:R-:W-:Y:S05]  /*16870*/  @P1 BRA `(.L_x_741) ;  /* 0x0000004000001947 */ /* 0x000fea0003800000 */
[----:B--2---:R-:W-:Y:S05]  /*16880*/  @!P2 BRA `(.L_x_741) ;  /* 0x000000300000a947 */ /* 0x004fea0003800000 */
[----:B-----5:R1:W2:Y:S04]  /*16890*/  LDG.E R11, [R4.64] ;  /* 0x00000006040b7981 */ /* 0x0202a8000c1e1900 */
[----:B-1----:R-:W2:Y:S02]  /*168a0*/  LDG.E R4, [R4.64+0x4] ;  /* 0x0000040604047981 */ /* 0x002ea4000c1e1900 */
[----:B--2---:R-:W-:Y:S02]  /*168b0*/  IADD3 R11, -R11, R4, RZ ;  /* 0x000000040b0b7210 */ /* 0x004fe40007ffe1ff */
.L_x_741:
[----:B--2---:R-:W2:Y:S04]  /*168c0*/  LDL R5, [R1+0x3c] ;  /* 0x00003c0001057983 */ /* 0x004ea80000100800 */
[----:B------:R-:W3:Y:S04]  /*168d0*/  LDL.LU R4, [R1+0x48] ;  /* 0x0000480001047983 */ /* 0x000ee80000300800 */
[----:B------:R-:W2:Y:S04]  /*168e0*/  LDL R88, [R1+0x38] ;  /* 0x0000380001587983 */ /* 0x000ea80000100800 */
[----:B------:R-:W4:Y:S04]  /*168f0*/  LDL R16, [R1+0x50] ;  /* 0x0000500001107983 */ /* 0x000f280000100800 */
[----:B------:R-:W4:Y:S01]  /*16900*/  LDL R61, [R1+0x7c] ;  /* 0x00007c00013d7983 */ /* 0x000f220000100800 */
[----:B------:R-:W-:Y:S01]  /*16910*/  IMAD.MOV.U32 R12, RZ, RZ, 0x368 ;  /* 0x00000368ff0c7424 */ /* 0x000fe200078e00ff */
[----:B------:R-:W-:-:S04]  /*16920*/  ISETP.GT.AND P2, PT, R0, 0x1, PT ;  /* 0x000000010000780c */ /* 0x000fc80003f44270 */
[----:B------:R-:W-:-:S04]  /*16930*/  SEL R12, R12, 0x328, P2 ;  /* 0x000003280c0c7807 */ /* 0x000fc80001000000 */
[----:B------:R-:W1:Y:S08]  /*16940*/  LDC.64 R8, c[0x0][R12+0x170] ;  /* 0x00005c000c087b82 */ /* 0x000e700000000a00 */
[----:B------:R1:W2:Y:S08]  /*16950*/  LDC.64 R14, c[0x0][R12+0x168] ;  /* 0x00005a000c0e7b82 */ /* 0x0002b00000000a00 */
[----:B------:R1:W2:Y:S08]  /*16960*/  LDC.64 R18, c[0x0][R12+0x178] ;  /* 0x00005e000c127b82 */ /* 0x0002b00000000a00 */
[----:B------:R1:W2:Y:S01]  /*16970*/  LDC.64 R20, c[0x0][R12+0x160] ;  /* 0x000058000c147b82 */ /* 0x0002a20000000a00 */
[----:B------:R-:W-:Y:S01]  /*16980*/  IMAD.MOV.U32 R0, RZ, RZ, c[0x0][0x4e8] ;  /* 0x00013a00ff007624 */ /* 0x000fe200078e00ff */
[----:B------:R-:W-:-:S04]  /*16990*/  ISETP.NE.U32.AND P0, PT, RZ, c[0x0][0x500], PT ;  /* 0x00014000ff007a0c */ /* 0x000fc80003f05070 */
[----:B------:R-:W-:Y:S02]  /*169a0*/  ISETP.NE.AND P5, PT, R0, 0x1, PT ;  /* 0x000000010000780c */ /* 0x000fe40003fa5270 */
[----:B------:R-:W-:Y:S02]  /*169b0*/  ISETP.NE.AND.EX P0, PT, RZ, c[0x0][0x504], PT, P0 ;  /* 0x00014100ff007a0c */ /* 0x000fe40003f05300 */
[----:B------:R-:W-:Y:S02]  /*169c0*/  SHF.R.S32.HI R0, RZ, 0x1f, R10 ;  /* 0x0000001fff007819 */ /* 0x000fe4000001140a */
[----:B------:R-:W-:Y:S02]  /*169d0*/  SEL R2, R10, RZ, !P0 ;  /* 0x000000ff0a027207 */ /* 0x000fe40004000000 */
[----:B------:R-:W-:Y:S01]  /*169e0*/  SEL R6, R0, RZ, !P0 ;  /* 0x000000ff00067207 */ /* 0x000fe20004000000 */
[----:B------:R-:W1:Y:S02]  /*169f0*/  S2R R89, SR_TID.X ;  /* 0x0000000000597919 */ /* 0x000e640000002100 */
[----:B-1----:R-:W-:-:S04]  /*16a00*/  IMAD R0, R9, R2, RZ ;  /* 0x0000000209007224 */ /* 0x002fc800078e02ff */
[C---:B------:R-:W-:Y:S02]  /*16a10*/  IMAD R12, R8.reuse, R6, R0 ;  /* 0x00000006080c7224 */ /* 0x040fe400078e0200 */
[----:B------:R-:W-:Y:S01]  /*16a20*/  IMAD.WIDE.U32 R6, R8, R2, RZ ;  /* 0x0000000208067225 */ /* 0x000fe200078e00ff */
[----:B------:R-:W-:-:S04]  /*16a30*/  SHF.R.S32.HI R17, RZ, 0x1f, R89 ;  /* 0x0000001fff117819 */ /* 0x000fc80000011459 */
[----:B------:R-:W-:-:S04]  /*16a40*/  LEA.HI R17, R17, R89, RZ, 0x5 ;  /* 0x0000005911117211 */ /* 0x000fc800078f28ff */
[----:B------:R-:W-:-:S05]  /*16a50*/  LOP3.LUT R17, R17, 0xffffffe0, RZ, 0xc0, !PT ;  /* 0xffffffe011117812 */ /* 0x000fca00078ec0ff */
[----:B------:R-:W-:Y:S01]  /*16a60*/  IMAD.IADD R17, R89, 0x1, -R17 ;  /* 0x0000000159117824 */ /* 0x000fe200078e0a11 */
[----:B------:R-:W-:-:S04]  /*16a70*/  LOP3.LUT R204, R204, 0xfffffffd, RZ, 0xc0, !PT ;  /* 0xfffffffdcccc7812 */ /* 0x000fc800078ec0ff */
[----:B------:R-:W-:Y:S02]  /*16a80*/  LOP3.LUT R204, R204, 0xfffffffe, RZ, 0xc0, !PT ;  /* 0xfffffffecccc7812 */ /* 0x000fe400078ec0ff */
[----:B---3--:R-:W-:Y:S01]  /*16a90*/  LOP3.LUT R4, R4, 0xffff, RZ, 0xc0, !PT ;  /* 0x0000ffff04047812 */ /* 0x008fe200078ec0ff */
[----:B--2---:R-:W-:-:S04]  /*16aa0*/  IMAD.IADD R5, R5, 0x1, R88 ;  /* 0x0000000105057824 */ /* 0x004fc800078e0258 */
[----:B------:R-:W-:-:S04]  /*16ab0*/  @P5 IMAD.HI.U32 R10, R5, c[0x0][0x4ec], RZ ;  /* 0x00013b00050a5a27 */ /* 0x000fc800078e00ff */
[----:B------:R-:W-:-:S04]  /*16ac0*/  IMAD.WIDE.U32 R8, R14, R4, RZ ;  /* 0x000000040e087225 */ /* 0x000fc800078e00ff */
[----:B------:R-:W-:Y:S01]  /*16ad0*/  IMAD.MOV.U32 R0, RZ, RZ, R5 ;  /* 0x000000ffff007224 */ /* 0x000fe200078e0005 */
[----:B------:R-:W-:Y:S01]  /*16ae0*/  @P5 SHF.R.U32.HI R0, RZ, c[0x0][0x4f0], R10 ;  /* 0x00013c00ff005a19 */ /* 0x000fe2000001160a */
[----:B------:R-:W-:Y:S01]  /*16af0*/  IMAD R13, R15, R4, RZ ;  /* 0x000000040f0d7224 */ /* 0x000fe200078e02ff */
[----:B----4-:R-:W-:Y:S01]  /*16b00*/  SEL R10, R16, RZ, P2 ;  /* 0x000000ff100a7207 */ /* 0x010fe20001000000 */
[----:B------:R-:W-:Y:S01]  /*16b10*/  IMAD.IADD R14, R7, 0x1, R12 ;  /* 0x00000001070e7824 */ /* 0x000fe200078e020c */
[----:B-----5:R-:W-:Y:S01]  /*16b20*/  IADD3 R15, P1, P0, R6, R8, R3 ;  /* 0x00000008060f7210 */ /* 0x020fe2000783e003 */
        /* <DEDUP_REMOVED lines=30> */
[----:B------:R-:W4:Y:S04]  /*16d10*/  SHFL.IDX PT, R10, R7, 0x2, 0x1c1f ;  /* 0x005c1f00070a7f89 */ /* 0x000f2800000e0000 */
[----:B------:R1:W1:Y:S01]  /*16d20*/  SHFL.IDX PT, R8, R7, 0x3, 0x1c1f ;  /* 0x007c1f0007087f89 */ /* 0x00026200000e0000 */
[----:B---3--:R-:W-:-:S05]  /*16d30*/  IMAD.IADD R6, R61, 0x1, R88 ;  /* 0x000000013d067824 */ /* 0x008fca00078e0258 */
[C---:B------:R-:W-:Y:S02]  /*16d40*/  IADD3 R18, R6.reuse, 0x8, RZ ;  /* 0x0000000806127810 */ /* 0x040fe40007ffe0ff */
[CC--:B------:R-:W-:Y:S02]  /*16d50*/  ISETP.GE.OR P4, PT, R6.reuse, R0.reuse, P0 ;  /* 0x000000000600720c */ /* 0x0c0fe40000786670 */
[----:B------:R-:W-:Y:S02]  /*16d60*/  IADD3 R17, R6, 0x40, RZ ;  /* 0x0000004006117810 */ /* 0x000fe40007ffe0ff */
[-C--:B------:R-:W-:Y:S02]  /*16d70*/  ISETP.GE.OR P3, PT, R18, R0.reuse, P0 ;  /* 0x000000001200720c */ /* 0x080fe40000766670 */
[----:B------:R-:W-:Y:S02]  /*16d80*/  ISETP.GE.OR P1, PT, R17, R0, P0 ;  /* 0x000000001100720c */ /* 0x000fe40000726670 */
[----:B-1----:R-:W-:-:S05]  /*16d90*/  IADD3 R7, R6, 0x48, RZ ;  /* 0x0000004806077810 */ /* 0x002fca0007ffe0ff */
[----:B------:R1:W-:Y:S04]  /*16da0*/  @!P4 ST.E [R14.64], R23 ;  /* 0x000000170e00c985 */ /* 0x0003e8000c101906 */
[----:B--2---:R1:W-:Y:S01]  /*16db0*/  @!P3 ST.E [R12.64], R24 ;  /* 0x000000180c00b985 */ /* 0x0043e2000c101906 */
[-C--:B------:R-:W-:Y:S02]  /*16dc0*/  ISETP.GE.AND P3, PT, R17, R0.reuse, PT ;  /* 0x000000001100720c */ /* 0x080fe40003f66270 */
[CC--:B------:R-:W-:Y:S01]  /*16dd0*/  ISETP.GE.OR P0, PT, R7.reuse, R0.reuse, P0 ;  /* 0x000000000700720c */ /* 0x0c0fe20000706670 */
[----:B----4-:R1:W-:Y:S01]  /*16de0*/  @!P1 ST.E [R10.64], R25 ;  /* 0x000000190a009985 */ /* 0x0103e2000c101906 */
[-C--:B------:R-:W-:Y:S02]  /*16df0*/  ISETP.GE.AND P1, PT, R7, R0.reuse, PT ;  /* 0x000000000700720c */ /* 0x080fe40003f26270 */
[----:B------:R-:W-:-:S07]  /*16e00*/  ISETP.GE.AND P6, PT, R18, R0, PT ;  /* 0x000000001200720c */ /* 0x000fce0003fc6270 */
[----:B------:R-:W-:Y:S02]  /*16e10*/  @P3 LOP3.LUT R204, R204, 0x1, RZ, 0xfc, !PT ;  /* 0x00000001cccc3812 */ /* 0x000fe400078efcff */
[----:B------:R1:W-:Y:S01]  /*16e20*/  @!P0 ST.E [R8.64], R22 ;  /* 0x0000001608008985 */ /* 0x0003e2000c101906 */
[----:B------:R-:W-:Y:S02]  /*16e30*/  ISETP.GE.AND P0, PT, R6, R0, PT ;  /* 0x000000000600720c */ /* 0x000fe40003f06270 */
[----:B------:R-:W-:Y:S01]  /*16e40*/  @P1 LOP3.LUT R204, R204, 0x2, RZ, 0xfc, !PT ;  /* 0x00000002cccc1812 */ /* 0x000fe200078efcff */
[----:B------:R-:W-:Y:S05]  /*16e50*/  @P2 BRA `(.L_x_742) ;  /* 0x000007b000002947 */ /* 0x000fea0003800000 */
[----:B------:R-:W2:Y:S01]  /*16e60*/  LDL R61, [R1+0x8] ;  /* 0x00000800013d7983 */ /* 0x000ea20000100800 */
[----:B------:R-:W-:Y:S01]  /*16e70*/  IMAD R16, R16, c[0x0][0x3a0], RZ ;  /* 0x0000e80010107a24 */ /* 0x000fe200078e02ff */
[----:B-1----:R-:W-:Y:S01]  /*16e80*/  SHF.R.S32.HI R9, RZ, 0x1f, R2 ;  /* 0x0000001fff097819 */ /* 0x002fe20000011402 */
[----:B------:R-:W-:Y:S01]  /*16e90*/  IMAD.WIDE.U32 R6, R3, c[0x0][0x3a0], RZ ;  /* 0x0000e80003067a25 */ /* 0x000fe200078e00ff */
[----:B------:R1:W3:Y:S01]  /*16ea0*/  LDS.128 R12, [R207+0x80] ;  /* 0x00008000cf0c7984 */ /* 0x0002e20000000c00 */
[----:B------:R-:W-:-:S02]  /*16eb0*/  ISETP.GE.AND P2, PT, R205, c[0x0][0x3c8], PT ;  /* 0x0000f200cd007a0c */ /* 0x000fc40003f46270 */
        /* <DEDUP_REMOVED lines=9> */
[----:B------:R-:W-:Y:S01]  /*16f50*/  MOV R4, R6 ;  /* 0x0000000600047202 */ /* 0x000fe20000000f00 */
[----:B------:R-:W-:-:S02]  /*16f60*/  IMAD R7, R2, c[0x0][0x3f4], R9 ;  /* 0x0000fd0002077a24 */ /* 0x000fc400078e0209 */
[----:B------:R1:W1:Y:S02]  /*16f70*/  LDS.128 R32, [R207+0x2880] ;  /* 0x00288000cf207984 */ /* 0x0002640000000c00 */
[----:B------:R-:W-:Y:S02]  /*16f80*/  IMAD.WIDE.U32 R4, R2, c[0x0][0x3f0], R4 ;  /* 0x0000fc0002047a25 */ /* 0x000fe400078e0004 */
[----:B------:R1:W1:Y:S03]  /*16f90*/  LDS.128 R36, [R207+0x3080] ;  /* 0x00308000cf247984 */ /* 0x0002660000000c00 */
[----:B------:R-:W-:Y:S01]  /*16fa0*/  IADD3 R5, R5, R7, RZ ;  /* 0x0000000705057210 */ /* 0x000fe20007ffe0ff */
[----:B------:R1:W1:Y:S01]  /*16fb0*/  LDS.128 R40, [R207+0x3880] ;  /* 0x00388000cf287984 */ /* 0x0002620000000c00 */
[----:B--2---:R-:W-:-:S04]  /*16fc0*/  IADD3 R8, R61, R88, RZ ;  /* 0x000000583d087210 */ /* 0x004fc80007ffe0ff */
        /* <DEDUP_REMOVED lines=18> */
[----:B-1-34-:R1:W2:Y:S02]  /*170f0*/  SHFL.IDX PT, R7, R5, RZ, 0x181f ;  /* 0x00181fff05077589 */ /* 0x01a2a400000e0000 */
.L_x_856:
[----:B------:R-:W-:Y:S05]  /*17100*/  BRA.DIV ~URZ, `(.L_x_744) ;  /* 0x000071227f007947 */ /* 0x000fea000b800000 */
[----:B------:R3:W4:Y:S02]  /*17110*/  SHFL.IDX PT, R2, R6, RZ, 0x181f ;  /* 0x00181fff06027589 */ /* 0x00072400000e0000 */
.L_x_857:
[----:B------:R-:W5:Y:S04]  /*17120*/  LDL.LU R4, [R1+0x38] ;  /* 0x0000380001047983 */ /* 0x000f680000300800 */
[----:B------:R-:W1:Y:S02]  /*17130*/  S2R R8, SR_TID.X ;  /* 0x0000000000087919 */ /* 0x000e640000002100 */
[----:B-1----:R-:W-:-:S04]  /*17140*/  SHF.R.S32.HI R3, RZ, 0x1f, R8 ;  /* 0x0000001fff037819 */ /* 0x002fc80000011408 */
[----:B------:R-:W-:-:S04]  /*17150*/  LEA.HI R3, R3, R8, RZ, 0x3 ;  /* 0x0000000803037211 */ /* 0x000fc800078f18ff */
[----:B------:R-:W-:Y:S02]  /*17160*/  SHF.R.S32.HI R3, RZ, 0x3, R3 ;  /* 0x00000003ff037819 */ /* 0x000fe40000011403 */
[----:B------:R-:W-:-:S03]  /*17170*/  SHF.R.S32.HI R8, RZ, 0x1f, R205 ;  /* 0x0000001fff087819 */ /* 0x000fc600000114cd */
[----:B-----5:R-:W-:-:S05]  /*17180*/  IMAD.IADD R4, R3, 0x1, R4 ;  /* 0x0000000103047824 */ /* 0x020fca00078e0204 */
[----:B------:R-:W-:-:S13]  /*17190*/  ISETP.GE.OR P0, PT, R4, R0, P2 ;  /* 0x000000000400720c */ /* 0x000fda0001706670 */
[----:B----4-:R-:W-:-:S04]  /*171a0*/  @!P0 LEA R2, P1, R205, R2, 0x1 ;  /* 0x00000002cd028211 */ /* 0x010fc800078208ff */
[----:B--2---:R-:W-:-:S05]  /*171b0*/  @!P0 LEA.HI.X R3, R205, R7, R8, 0x1, P1 ;  /* 0x00000007cd038211 */ /* 0x004fca00008f0c08 */
[----:B------:R1:W-:Y:S01]  /*171c0*/  @!P0 ST.E.128 [R2.64], R12 ;  /* 0x0000000c02008985 */ /* 0x0003e2000c101d06 */
[----:B------:R-:W-:Y:S05]  /*171d0*/  BRA.DIV ~URZ, `(.L_x_745) ;  /* 0x000070c27f007947 */ /* 0x000fea000b800000 */
[----:B------:R2:W4:Y:S04]  /*171e0*/  SHFL.IDX PT, R7, R5, 0x1, 0x181f ;  /* 0x00381f0005077f89 */ /* 0x00052800000e0000 */
[----:B-1----:R2:W1:Y:S02]  /*171f0*/  SHFL.IDX PT, R2, R6, 0x1, 0x181f ;  /* 0x00381f0006027f89 */ /* 0x00246400000e0000 */
.L_x_858:
[----:B------:R-:W-:Y:S02]  /*17200*/  IADD3 R3, R4, 0x10, RZ ;  /* 0x0000001004037810 */ /* 0x000fe40007ffe0ff */
[----:B------:R-:W-:Y:S02]  /*17210*/  SHF.R.S32.HI R8, RZ, 0x1f, R205 ;  /* 0x0000001fff087819 */ /* 0x000fe400000114cd */
[----:B------:R-:W-:-:S13]  /*17220*/  ISETP.GE.OR P0, PT, R3, R0, P2 ;  /* 0x000000000300720c */ /* 0x000fda0001706670 */
[----:B-1----:R-:W-:-:S04]  /*17230*/  @!P0 LEA R2, P1, R205, R2, 0x1 ;  /* 0x00000002cd028211 */ /* 0x002fc800078208ff */
[----:B----4-:R-:W-:-:S05]  /*17240*/  @!P0 LEA.HI.X R3, R205, R7, R8, 0x1, P1 ;  /* 0x00000007cd038211 */ /* 0x010fca00008f0c08 */
[----:B------:R1:W-:Y:S01]  /*17250*/  @!P0 ST.E.128 [R2.64], R16 ;  /* 0x0000001002008985 */ /* 0x0003e2000c101d06 */
[----:B------:R-:W-:Y:S05]  /*17260*/  BRA.DIV ~URZ, `(.L_x_746) ;  /* 0x000071027f007947 */ /* 0x000fea000b800000 */
[----:B------:R4:W1:Y:S02]  /*17270*/  SHFL.IDX PT, R7, R5, 0x2, 0x181f ;  /* 0x00581f0005077f89 */ /* 0x00086400000e0000 */
.L_x_859:
[----:B------:R-:W-:Y:S05]  /*17280*/  BRA.DIV ~URZ, `(.L_x_747) ;  /* 0x000071527f007947 */ /* 0x000fea000b800000 */
[----:B-1----:R1:W2:Y:S02]  /*17290*/  SHFL.IDX PT, R2, R6, 0x2, 0x181f ;  /* 0x00581f0006027f89 */ /* 0x0022a400000e0000 */
.L_x_860:
        /* <DEDUP_REMOVED lines=9> */
.L_x_861:
        /* <DEDUP_REMOVED lines=8> */
.L_x_862:
[----:B------:R-:W-:Y:S05]  /*173b0*/  BRA.DIV ~URZ, `(.L_x_750) ;  /* 0x000071d27f007947 */ /* 0x000fea000b800000 */
[----:B--2---:R2:W1:Y:S02]  /*173c0*/  SHFL.IDX PT, R2, R6, 0x4, 0x181f ;  /* 0x00981f0006027f89 */ /* 0x00446400000e0000 */
.L_x_863:
        /* <DEDUP_REMOVED lines=9> */
.L_x_864:
        /* <DEDUP_REMOVED lines=8> */
.L_x_865:
[----:B------:R-:W-:Y:S05]  /*174e0*/  BRA.DIV ~URZ, `(.L_x_753) ;  /* 0x000072527f007947 */ /* 0x000fea000b800000 */
[----:B--2---:R2:W3:Y:S02]  /*174f0*/  SHFL.IDX PT, R2, R6, 0x6, 0x181f ;  /* 0x00d81f0006027f89 */ /* 0x0044e400000e0000 */
.L_x_866:
[----:B------:R-:W-:Y:S02]  /*17500*/  IADD3 R3, R4, 0x60, RZ ;  /* 0x0000006004037810 */ /* 0x000fe40007ffe0ff */
[----:B------:R-:W-:Y:S02]  /*17510*/  SHF.R.S32.HI R8, RZ, 0x1f, R205 ;  /* 0x0000001fff087819 */ /* 0x000fe400000114cd */
[----:B------:R-:W-:-:S13]  /*17520*/  ISETP.GE.OR P0, PT, R3, R0, P2 ;  /* 0x000000000300720c */ /* 0x000fda0001706670 */
[----:B---3--:R-:W-:-:S04]  /*17530*/  @!P0 LEA R2, P1, R205, R2, 0x1 ;  /* 0x00000002cd028211 */ /* 0x008fc800078208ff */
[----:B-1----:R-:W-:-:S05]  /*17540*/  @!P0 LEA.HI.X R3, R205, R7, R8, 0x1, P1 ;  /* 0x00000007cd038211 */ /* 0x002fca00008f0c08 */
[----:B------:R1:W-:Y:S01]  /*17550*/  @!P0 ST.E.128 [R2.64], R36 ;  /* 0x0000002402008985 */ /* 0x0003e2000c101d06 */
[----:B------:R-:W-:Y:S05]  /*17560*/  BRA.DIV ~URZ, `(.L_x_754) ;  /* 0x000072427f007947 */ /* 0x000fea000b800000 */
[----:B----4-:R-:W3:Y:S04]  /*17570*/  SHFL.IDX PT, R5, R5, 0x7, 0x181f ;  /* 0x00f81f0005057f89 */ /* 0x010ee800000e0000 */
[----:B-1----:R1:W4:Y:S02]  /*17580*/  SHFL.IDX PT, R3, R6, 0x7, 0x181f ;  /* 0x00f81f0006037f89 */ /* 0x00232400000e0000 */
.L_x_867:
[----:B------:R-:W-:-:S04]  /*17590*/  IADD3 R2, R4, 0x70, RZ ;  /* 0x0000007004027810 */ /* 0x000fc80007ffe0ff */
[----:B------:R-:W-:-:S13]  /*175a0*/  ISETP.GE.OR P0, PT, R2, R0, P2 ;  /* 0x000000000200720c */ /* 0x000fda0001706670 */
[----:B------:R-:W-:Y:S05]  /*175b0*/  @P0 BRA `(.L_x_755) ;  /* 0x00001df000000947 */ /* 0x000fea0003800000 */
[----:B-12---:R-:W-:Y:S02]  /*175c0*/  SHF.R.S32.HI R6, RZ, 0x1f, R205 ;  /* 0x0000001fff067819 */ /* 0x006fe400000114cd */
[----:B----4-:R-:W-:-:S04]  /*175d0*/  LEA R2, P0, R205, R3, 0x1 ;  /* 0x00000003cd027211 */ /* 0x010fc800078008ff */
[----:B---3--:R-:W-:-:S05]  /*175e0*/  LEA.HI.X R3, R205, R5, R6, 0x1, P0 ;  /* 0x00000005cd037211 */ /* 0x008fca00000f0c06 */
[----:B------:R1:W-:Y:S01]  /*175f0*/  ST.E.128 [R2.64], R40 ;  /* 0x0000002802007985 */ /* 0x0003e2000c101d06 */
[----:B------:R-:W-:Y:S05]  /*17600*/  BRA `(.L_x_755) ;  /* 0x00001da000007947 */ /* 0x000fea0003800000 */
.L_x_742:
        /* <DEDUP_REMOVED lines=33> */
.L_x_868:
[----:B------:R-:W-:Y:S05]  /*17820*/  BRA.DIV ~URZ, `(.L_x_757) ;  /* 0x000070c27f007947 */ /* 0x000fea000b800000 */
[----:B------:R3:W4:Y:S02]  /*17830*/  SHFL.IDX PT, R0, R12, RZ, 0x1c1f ;  /* 0x001c1fff0c007589 */ /* 0x00072400000e0000 */
.L_x_869:
[----:B------:R-:W-:Y:S01]  /*17840*/  BSSY B0, `(.L_x_758) ;  /* 0x0000038000007945 */ /* 0x000fe20003800000 */
[----:B------:R-:W-:Y:S05]  /*17850*/  @P0 BRA `(.L_x_759) ;  /* 0x0000036000000947 */ /* 0x000fea0003800000 */
[C---:B------:R-:W-:Y:S02]  /*17860*/  ISETP.GE.AND P1, PT, R248.reuse, c[0x0][0x3c8], PT ;  /* 0x0000f200f8007a0c */ /* 0x040fe40003f26270 */
[C---:B------:R-:W-:Y:S02]  /*17870*/  IADD3 R10, R248.reuse, 0x8, RZ ;  /* 0x00000008f80a7810 */ /* 0x040fe40007ffe0ff */
[----:B------:R-:W-:Y:S02]  /*17880*/  IADD3 R11, R248, 0x10, RZ ;  /* 0x00000010f80b7810 */ /* 0x000fe40007ffe0ff */
[----:B------:R-:W-:Y:S02]  /*17890*/  ISETP.GE.AND P2, PT, R10, c[0x0][0x3c8], PT ;  /* 0x0000f2000a007a0c */ /* 0x000fe40003f46270 */
[----:B------:R-:W-:-:S02]  /*178a0*/  SHF.R.S32.HI R6, RZ, 0x1f, R248 ;  /* 0x0000001fff067819 */ /* 0x000fc400000114f8 */
[----:B------:R-:W-:Y:S02]  /*178b0*/  ISETP.GE.AND P3, PT, R11, c[0x0][0x3c8], PT ;  /* 0x0000f2000b007a0c */ /* 0x000fe40003f66270 */
[C---:B------:R-:W-:Y:S02]  /*178c0*/  IADD3 R13, R248.reuse, 0x8, RZ ;  /* 0x00000008f80d7810 */ /* 0x040fe40007ffe0ff */
[C---:B----4-:R-:W-:Y:S02]  /*178d0*/  @!P1 LEA R2, P0, R248.reuse, R0, 0x2 ;  /* 0x00000000f8029211 */ /* 0x050fe400078010ff */
[C---:B------:R-:W-:Y:S02]  /*178e0*/  IADD3 R9, R248.reuse, 0x18, RZ ;  /* 0x00000018f8097810 */ /* 0x040fe40007ffe0ff */
[----:B--2---:R-:W-:Y:S02]  /*178f0*/  @!P1 LEA.HI.X R3, R248, R4, R6, 0x2, P0 ;  /* 0x00000004f8039211 */ /* 0x004fe400000f1406 */
[----:B------:R-:W-:-:S02]  /*17900*/  @!P2 LEA R6, P0, R10, R0, 0x2 ;  /* 0x000000000a06a211 */ /* 0x000fc400078010ff */
[----:B------:R-:W-:Y:S01]  /*17910*/  SHF.R.S32.HI R13, RZ, 0x1f, R13 ;  /* 0x0000001fff0d7819 */ /* 0x000fe2000001140d */
[----:B------:R2:W-:Y:S01]  /*17920*/  @!P1 ST.E.64 [R2.64], R66 ;  /* 0x0000004202009985 */ /* 0x0005e2000c101b06 */
[----:B------:R-:W-:Y:S02]  /*17930*/  ISETP.GE.AND P1, PT, R9, c[0x0][0x3c8], PT ;  /* 0x0000f20009007a0c */ /* 0x000fe40003f26270 */
[----:B------:R-:W-:Y:S02]  /*17940*/  @!P2 LEA.HI.X R7, R10, R4, R13, 0x2, P0 ;  /* 0x000000040a07a211 */ /* 0x000fe400000f140d */
[C---:B------:R-:W-:Y:S02]  /*17950*/  IADD3 R13, R248.reuse, 0x10, RZ ;  /* 0x00000010f80d7810 */ /* 0x040fe40007ffe0ff */
[----:B------:R-:W-:Y:S01]  /*17960*/  IADD3 R8, R248, 0x20, RZ ;  /* 0x00000020f8087810 */ /* 0x000fe20007ffe0ff */
[----:B------:R4:W-:Y:S01]  /*17970*/  @!P2 ST.E.64 [R6.64], R68 ;  /* 0x000000440600a985 */ /* 0x0009e2000c101b06 */
[----:B------:R-:W-:-:S02]  /*17980*/  SHF.R.S32.HI R13, RZ, 0x1f, R13 ;  /* 0x0000001fff0d7819 */ /* 0x000fc4000001140d */
[----:B------:R-:W-:Y:S02]  /*17990*/  ISETP.GE.AND P2, PT, R8, c[0x0][0x3c8], PT ;  /* 0x0000f20008007a0c */ /* 0x000fe40003f46270 */
[C---:B------:R-:W-:Y:S02]  /*179a0*/  IADD3 R10, R248.reuse, 0x18, RZ ;  /* 0x00000018f80a7810 */ /* 0x040fe40007ffe0ff */
[----:B------:R-:W-:Y:S02]  /*179b0*/  IADD3 R14, R248, 0x28, RZ ;  /* 0x00000028f80e7810 */ /* 0x000fe40007ffe0ff */
[----:B------:R-:W-:Y:S02]  /*179c0*/  SHF.R.S32.HI R10, RZ, 0x1f, R10 ;  /* 0x0000001fff0a7819 */ /* 0x000fe4000001140a */
[----:B------:R-:W-:Y:S02]  /*179d0*/  SHF.R.S32.HI R14, RZ, 0x1f, R14 ;  /* 0x0000001fff0e7819 */ /* 0x000fe4000001140e */
[----:B--2---:R-:W-:-:S04]  /*179e0*/  @!P3 LEA R2, P0, R11, R0, 0x2 ;  /* 0x000000000b02b211 */ /* 0x004fc800078010ff */
[----:B------:R-:W-:Y:S02]  /*179f0*/  @!P3 LEA.HI.X R3, R11, R4, R13, 0x2, P0 ;  /* 0x000000040b03b211 */ /* 0x000fe400000f140d */
[C---:B------:R-:W-:Y:S02]  /*17a00*/  IADD3 R11, R248.reuse, 0x28, RZ ;  /* 0x00000028f80b7810 */ /* 0x040fe40007ffe0ff */
[----:B----4-:R-:W-:Y:S01]  /*17a10*/  @!P1 LEA R6, P0, R9, R0, 0x2 ;  /* 0x0000000009069211 */ /* 0x010fe200078010ff */
[----:B------:R2:W-:Y:S01]  /*17a20*/  @!P3 ST.E.64 [R2.64], R70 ;  /* 0x000000460200b985 */ /* 0x0005e2000c101b06 */
[----:B------:R-:W-:Y:S02]  /*17a30*/  ISETP.GE.AND P4, PT, R11, c[0x0][0x3c8], PT ;  /* 0x0000f2000b007a0c */ /* 0x000fe40003f86270 */
[----:B------:R-:W-:Y:S02]  /*17a40*/  @!P1 LEA.HI.X R7, R9, R4, R10, 0x2, P0 ;  /* 0x0000000409079211 */ /* 0x000fe400000f140a */
[----:B------:R-:W-:-:S02]  /*17a50*/  IADD3 R9, R248, 0x20, RZ ;  /* 0x00000020f8097810 */ /* 0x000fc40007ffe0ff */
[C---:B------:R-:W-:Y:S01]  /*17a60*/  IADD3 R13, R248.reuse, 0x30, RZ ;  /* 0x00000030f80d7810 */ /* 0x040fe20007ffe0ff */
[----:B------:R4:W-:Y:S01]  /*17a70*/  @!P1 ST.E.64 [R6.64], R72 ;  /* 0x0000004806009985 */ /* 0x0009e2000c101b06 */
[----:B------:R-:W-:Y:S02]  /*17a80*/  SHF.R.S32.HI R9, RZ, 0x1f, R9 ;  /* 0x0000001fff097819 */ /* 0x000fe40000011409 */
[----:B------:R-:W-:Y:S02]  /*17a90*/  ISETP.GE.AND P3, PT, R13, c[0x0][0x3c8], PT ;  /* 0x0000f2000d007a0c */ /* 0x000fe40003f66270 */
[----:B------:R-:W-:-:S04]  /*17aa0*/  IADD3 R10, R248, 0x38, RZ ;  /* 0x00000038f80a7810 */ /* 0x000fc80007ffe0ff */
[----:B------:R-:W-:Y:S02]  /*17ab0*/  ISETP.GE.AND P1, PT, R10, c[0x0][0x3c8], PT ;  /* 0x0000f2000a007a0c */ /* 0x000fe40003f26270 */
[----:B--2---:R-:W-:-:S04]  /*17ac0*/  @!P2 LEA R2, P0, R8, R0, 0x2 ;  /* 0x000000000802a211 */ /* 0x004fc800078010ff */
[----:B------:R-:W-:Y:S02]  /*17ad0*/  @!P2 LEA.HI.X R3, R8, R4, R9, 0x2, P0 ;  /* 0x000000040803a211 */ /* 0x000fe400000f1409 */
[----:B------:R-:W-:-:S03]  /*17ae0*/  @!P4 LEA R8, P0, R11, R0, 0x2 ;  /* 0x000000000b08c211 */ /* 0x000fc600078010ff */
[----:B------:R2:W-:Y:S01]  /*17af0*/  @!P2 ST.E.64 [R2.64], R64 ;  /* 0x000000400200a985 */ /* 0x0005e2000c101b06 */
[----:B------:R-:W-:Y:S02]  /*17b00*/  @!P4 LEA.HI.X R9, R11, R4, R14, 0x2, P0 ;  /* 0x000000040b09c211 */ /* 0x000fe400000f140e */
[C---:B------:R-:W-:Y:S02]  /*17b10*/  IADD3 R14, R248.reuse, 0x30, RZ ;  /* 0x00000030f80e7810 */ /* 0x040fe40007ffe0ff */
[C---:B----4-:R-:W-:Y:S01]  /*17b20*/  @!P3 LEA R6, P0, R13.reuse, R0, 0x2 ;  /* 0x000000000d06b211 */ /* 0x050fe200078010ff */
[----:B------:R4:W-:Y:S01]  /*17b30*/  @!P4 ST.E.64 [R8.64], R92 ;  /* 0x0000005c0800c985 */ /* 0x0009e2000c101b06 */
[----:B------:R-:W-:Y:S02]  /*17b40*/  SHF.R.S32.HI R14, RZ, 0x1f, R14 ;  /* 0x0000001fff0e7819 */ /* 0x000fe4000001140e */
[----:B------:R-:W-:Y:S02]  /*17b50*/  IADD3 R11, R248, 0x38, RZ ;  /* 0x00000038f80b7810 */ /* 0x000fe40007ffe0ff */
[----:B------:R-:W-:-:S02]  /*17b60*/  @!P3 LEA.HI.X R7, R13, R4, R14, 0x2, P0 ;  /* 0x000000040d07b211 */ /* 0x000fc400000f140e */
[----:B------:R-:W-:-:S03]  /*17b70*/  SHF.R.S32.HI R11, RZ, 0x1f, R11 ;  /* 0x0000001fff0b7819 */ /* 0x000fc6000001140b */
[----:B------:R4:W-:Y:S01]  /*17b80*/  @!P3 ST.E.64 [R6.64], R74 ;  /* 0x0000004a0600b985 */ /* 0x0009e2000c101b06 */
[----:B--2---:R-:W-:-:S04]  /*17b90*/  @!P1 LEA R2, P0, R10, R0, 0x2 ;  /* 0x000000000a029211 */ /* 0x004fc800078010ff */
[----:B------:R-:W-:-:S05]  /*17ba0*/  @!P1 LEA.HI.X R3, R10, R4, R11, 0x2, P0 ;  /* 0x000000040a039211 */ /* 0x000fca00000f140b */
[----:B------:R4:W-:Y:S04]  /*17bb0*/  @!P1 ST.E.64 [R2.64], R58 ;  /* 0x0000003a02009985 */ /* 0x0009e8000c101b06 */
.L_x_759:
[----:B------:R-:W-:Y:S05]  /*17bc0*/  BSYNC B0 ;  /* 0x0000000000007941 */ /* 0x000fea0003800000 */
.L_x_758:
[----:B------:R-:W-:Y:S05]  /*17bd0*/  BRA.DIV ~URZ, `(.L_x_760) ;  /* 0x00006d827f007947 */ /* 0x000fea000b800000 */
[----:B--2---:R2:W1:Y:S04]  /*17be0*/  SHFL.IDX PT, R4, R5, 0x1, 0x1c1f ;  /* 0x003c1f0005047f89 */ /* 0x00446800000e0000 */
[----:B----4-:R2:W4:Y:S02]  /*17bf0*/  SHFL.IDX PT, R0, R12, 0x1, 0x1c1f ;  /* 0x003c1f000c007f89 */ /* 0x01052400000e0000 */
.L_x_870:
[----:B------:R-:W-:Y:S01]  /*17c00*/  BSSY B0, `(.L_x_761) ;  /* 0x0000038000007945 */ /* 0x000fe20003800000 */
[----:B------:R-:W-:Y:S05]  /*17c10*/  @P6 BRA `(.L_x_762) ;  /* 0x0000036000006947 */ /* 0x000fea0003800000 */
[C---:B------:R-:W-:Y:S02]  /*17c20*/  ISETP.GE.AND P1, PT, R248.reuse, c[0x0][0x3c8], PT ;  /* 0x0000f200f8007a0c */ /* 0x040fe40003f26270 */
[C---:B------:R-:W-:Y:S02]  /*17c30*/  IADD3 R6, R248.reuse, 0x8, RZ ;  /* 0x00000008f8067810 */ /* 0x040fe40007ffe0ff */
[----:B------:R-:W-:Y:S02]  /*17c40*/  IADD3 R13, R248, 0x10, RZ ;  /* 0x00000010f80d7810 */ /* 0x000fe40007ffe0ff */
[----:B------:R-:W-:-:S02]  /*17c50*/  ISETP.GE.AND P0, PT, R6, c[0x0][0x3c8], PT ;  /* 0x0000f20006007a0c */ /* 0x000fc40003f06270 */
[C---:B------:R-:W-:Y:S02]  /*17c60*/  IADD3 R10, R248.reuse, 0x18, RZ ;  /* 0x00000018f80a7810 */ /* 0x040fe40007ffe0ff */
[----:B------:R-:W-:Y:S02]  /*17c70*/  ISETP.GE.AND P2, PT, R13, c[0x0][0x3c8], PT ;  /* 0x0000f2000d007a0c */ /* 0x000fe40003f46270 */
[----:B------:R-:W-:Y:S02]  /*17c80*/  SHF.R.S32.HI R8, RZ, 0x1f, R248 ;  /* 0x0000001fff087819 */ /* 0x000fe400000114f8 */
[C---:B----4-:R-:W-:Y:S02]  /*17c90*/  @!P1 LEA R2, P3, R248.reuse, R0, 0x2 ;  /* 0x00000000f8029211 */ /* 0x050fe400078610ff */
[----:B------:R-:W-:Y:S02]  /*17ca0*/  IADD3 R7, R248, 0x8, RZ ;  /* 0x00000008f8077810 */ /* 0x000fe40007ffe0ff */
[----:B------:R-:W-:-:S02]  /*17cb0*/  ISETP.GE.AND P4, PT, R10, c[0x0][0x3c8], PT ;  /* 0x0000f2000a007a0c */ /* 0x000fc40003f86270 */
[C---:B------:R-:W-:Y:S02]  /*17cc0*/  IADD3 R17, R248.reuse, 0x20, RZ ;  /* 0x00000020f8117810 */ /* 0x040fe40007ffe0ff */
[----:B-1----:R-:W-:Y:S02]  /*17cd0*/  @!P1 LEA.HI.X R3, R248, R4, R8, 0x2, P3 ;  /* 0x00000004f8039211 */ /* 0x002fe400018f1408 */
[----:B------:R-:W-:Y:S02]  /*17ce0*/  SHF.R.S32.HI R7, RZ, 0x1f, R7 ;  /* 0x0000001fff077819 */ /* 0x000fe40000011407 */
[----:B------:R-:W-:Y:S01]  /*17cf0*/  @!P0 LEA R8, P3, R6, R0, 0x2 ;  /* 0x0000000006088211 */ /* 0x000fe200078610ff */
[----:B------:R1:W-:Y:S01]  /*17d00*/  @!P1 ST.E.64 [R2.64], R78 ;  /* 0x0000004e02009985 */ /* 0x0003e2000c101b06 */
[----:B------:R-:W-:Y:S02]  /*17d10*/  ISETP.GE.AND P5, PT, R17, c[0x0][0x3c8], PT ;  /* 0x0000f20011007a0c */ /* 0x000fe40003fa6270 */
[----:B------:R-:W-:-:S02]  /*17d20*/  IADD3 R15, R248, 0x10, RZ ;  /* 0x00000010f80f7810 */ /* 0x000fc40007ffe0ff */
[----:B------:R-:W-:Y:S02]  /*17d30*/  IADD3 R14, R248, 0x28, RZ ;  /* 0x00000028f80e7810 */ /* 0x000fe40007ffe0ff */
[----:B------:R-:W-:Y:S02]  /*17d40*/  @!P0 LEA.HI.X R9, R6, R4, R7, 0x2, P3 ;  /* 0x0000000406098211 */ /* 0x000fe400018f1407 */
[----:B------:R-:W-:Y:S02]  /*17d50*/  @!P2 LEA R6, P1, R13, R0, 0x2 ;  /* 0x000000000d06a211 */ /* 0x000fe400078210ff */
[----:B------:R-:W-:Y:S01]  /*17d60*/  SHF.R.S32.HI R15, RZ, 0x1f, R15 ;  /* 0x0000001fff0f7819 */ /* 0x000fe2000001140f */
[----:B------:R4:W-:Y:S01]  /*17d70*/  @!P0 ST.E.64 [R8.64], R80 ;  /* 0x0000005008008985 */ /* 0x0009e2000c101b06 */
[----:B------:R-:W-:Y:S02]  /*17d80*/  IADD3 R11, R248, 0x18, RZ ;  /* 0x00000018f80b7810 */ /* 0x000fe40007ffe0ff */
[----:B------:R-:W-:-:S02]  /*17d90*/  ISETP.GE.AND P3, PT, R14, c[0x0][0x3c8], PT ;  /* 0x0000f2000e007a0c */ /* 0x000fc40003f66270 */
[----:B------:R-:W-:Y:S02]  /*17da0*/  SHF.R.S32.HI R11, RZ, 0x1f, R11 ;  /* 0x0000001fff0b7819 */ /* 0x000fe4000001140b */
[----:B------:R-:W-:Y:S02]  /*17db0*/  @!P2 LEA.HI.X R7, R13, R4, R15, 0x2, P1 ;  /* 0x000000040d07a211 */ /* 0x000fe400008f140f */
[C---:B------:R-:W-:Y:S02]  /*17dc0*/  IADD3 R18, R248.reuse, 0x20, RZ ;  /* 0x00000020f8127810 */ /* 0x040fe40007ffe0ff */
[----:B------:R-:W-:Y:S01]  /*17dd0*/  IADD3 R15, R248, 0x30, RZ ;  /* 0x00000030f80f7810 */ /* 0x000fe20007ffe0ff */
[----:B------:R5:W-:Y:S01]  /*17de0*/  @!P2 ST.E.64 [R6.64], R82 ;  /* 0x000000520600a985 */ /* 0x000be2000c101b06 */
[----:B------:R-:W-:Y:S02]  /*17df0*/  SHF.R.S32.HI R18, RZ, 0x1f, R18 ;  /* 0x0000001fff127819 */ /* 0x000fe40000011412 */
[----:B------:R-:W-:-:S02]  /*17e00*/  ISETP.GE.AND P2, PT, R15, c[0x0][0x3c8], PT ;  /* 0x0000f2000f007a0c */ /* 0x000fc40003f46270 */
[----:B-1----:R-:W-:Y:S02]  /*17e10*/  @!P4 LEA R2, P0, R10, R0, 0x2 ;  /* 0x000000000a02c211 */ /* 0x002fe400078010ff */
[----:B------:R-:W-:Y:S02]  /*17e20*/  IADD3 R16, R248, 0x28, RZ ;  /* 0x00000028f8107810 */ /* 0x000fe40007ffe0ff */
[----:B------:R-:W-:Y:S02]  /*17e30*/  @!P4 LEA.HI.X R3, R10, R4, R11, 0x2, P0 ;  /* 0x000000040a03c211 */ /* 0x000fe400000f140b */
[C---:B------:R-:W-:Y:S02]  /*17e40*/  @!P5 LEA R10, P0, R17.reuse, R0, 0x2 ;  /* 0x00000000110ad211 */ /* 0x040fe400078010ff */
[----:B------:R-:W-:Y:S01]  /*17e50*/  IADD3 R13, R248, 0x38, RZ ;  /* 0x00000038f80d7810 */ /* 0x000fe20007ffe0ff */
[----:B------:R1:W-:Y:S01]  /*17e60*/  @!P4 ST.E.64 [R2.64], R84 ;  /* 0x000000540200c985 */ /* 0x0003e2000c101b06 */
[----:B------:R-:W-:-:S02]  /*17e70*/  @!P5 LEA.HI.X R11, R17, R4, R18, 0x2, P0 ;  /* 0x00000004110bd211 */ /* 0x000fc400000f1412 */
[----:B------:R-:W-:Y:S02]  /*17e80*/  SHF.R.S32.HI R16, RZ, 0x1f, R16 ;  /* 0x0000001fff107819 */ /* 0x000fe40000011410 */
[C---:B----4-:R-:W-:Y:S01]  /*17e90*/  @!P3 LEA R8, P0, R14.reuse, R0, 0x2 ;  /* 0x000000000e08b211 */ /* 0x050fe200078010ff */
[----:B------:R4:W-:Y:S01]  /*17ea0*/  @!P5 ST.E.64 [R10.64], R98 ;  /* 0x000000620a00d985 */ /* 0x0009e2000c101b06 */
[----:B------:R-:W-:Y:S02]  /*17eb0*/  ISETP.GE.AND P1, PT, R13, c[0x0][0x3c8], PT ;  /* 0x0000f2000d007a0c */ /* 0x000fe40003f26270 */
[----:B------:R-:W-:Y:S02]  /*17ec0*/  @!P3 LEA.HI.X R9, R14, R4, R16, 0x2, P0 ;  /* 0x000000040e09b211 */ /* 0x000fe400000f1410 */
[C---:B------:R-:W-:Y:S02]  /*17ed0*/  IADD3 R16, R248.reuse, 0x30, RZ ;  /* 0x00000030f8107810 */ /* 0x040fe40007ffe0ff */
[----:B------:R-:W-:Y:S01]  /*17ee0*/  IADD3 R14, R248, 0x38, RZ ;  /* 0x00000038f80e7810 */ /* 0x000fe20007ffe0ff */
[----:B------:R4:W-:Y:S01]  /*17ef0*/  @!P3 ST.E.64 [R8.64], R86 ;  /* 0x000000560800b985 */ /* 0x0009e2000c101b06 */
[----:B------:R-:W-:-:S02]  /*17f00*/  SHF.R.S32.HI R16, RZ, 0x1f, R16 ;  /* 0x0000001fff107819 */ /* 0x000fc40000011410 */
[C---:B-----5:R-:W-:Y:S02]  /*17f10*/  @!P2 LEA R6, P0, R15.reuse, R0, 0x2 ;  /* 0x000000000f06a211 */ /* 0x060fe400078010ff */
[----:B------:R-:W-:Y:S02]  /*17f20*/  SHF.R.S32.HI R14, RZ, 0x1f, R14 ;  /* 0x0000001fff0e7819 */ /* 0x000fe4000001140e */
[----:B------:R-:W-:-:S05]  /*17f30*/  @!P2 LEA.HI.X R7, R15, R4, R16, 0x2, P0 ;  /* 0x000000040f07a211 */ /* 0x000fca00000f1410 */
[----:B------:R4:W-:Y:S01]  /*17f40*/  @!P2 ST.E.64 [R6.64], R76 ;  /* 0x0000004c0600a985 */ /* 0x0009e2000c101b06 */
[----:B-1----:R-:W-:-:S04]  /*17f50*/  @!P1 LEA R2, P0, R13, R0, 0x2 ;  /* 0x000000000d029211 */ /* 0x002fc800078010ff */
[----:B------:R-:W-:-:S05]  /*17f60*/  @!P1 LEA.HI.X R3, R13, R4, R14, 0x2, P0 ;  /* 0x000000040d039211 */ /* 0x000fca00000f140e */
[----:B------:R4:W-:Y:S04]  /*17f70*/  @!P1 ST.E.64 [R2.64], R62 ;  /* 0x0000003e02009985 */ /* 0x0009e8000c101b06 */
.L_x_762:
[----:B------:R-:W-:Y:S05]  /*17f80*/  BSYNC B0 ;  /* 0x0000000000007941 */ /* 0x000fea0003800000 */
.L_x_761:
[----:B------:R-:W-:Y:S05]  /*17f90*/  BRA.DIV ~URZ, `(.L_x_763) ;  /* 0x00006a927f007947 */ /* 0x000fea000b800000 */
[----:B-1----:R1:W2:Y:S02]  /*17fa0*/  SHFL.IDX PT, R4, R5, 0x2, 0x1c1f ;  /* 0x005c1f0005047f89 */ /* 0x0022a400000e0000 */
.L_x_871:
[----:B------:R-:W-:Y:S05]  /*17fb0*/  BRA.DIV ~URZ, `(.L_x_764) ;  /* 0x00006ae27f007947 */ /* 0x000fea000b800000 */
[----:B----4-:R4:W1:Y:S02]  /*17fc0*/  SHFL.IDX PT, R0, R12, 0x2, 0x1c1f ;  /* 0x005c1f000c007f89 */ /* 0x01086400000e0000 */
.L_x_872:
[----:B------:R-:W-:Y:S01]  /*17fd0*/  LOP3.LUT P0, RZ, R204, 0x1, RZ, 0xc0, !PT ;  /* 0x00000001ccff7812 */ /* 0x000fe2000780c0ff */
[----:B------:R-:W-:-:S12]  /*17fe0*/  BSSY B0, `(.L_x_765) ;  /* 0x0000038000007945 */ /* 0x000fd80003800000 */
[----:B------:R-:W-:Y:S05]  /*17ff0*/  @P0 BRA `(.L_x_766) ;  /* 0x0000036000000947 */ /* 0x000fea0003800000 */
[C---:B------:R-:W-:Y:S02]  /*18000*/  IADD3 R13, R248.reuse, 0x8, RZ ;  /* 0x00000008f80d7810 */ /* 0x040fe40007ffe0ff */
[C---:B------:R-:W-:Y:S02]  /*18010*/  ISETP.GE.AND P1, PT, R248.reuse, c[0x0][0x3c8], PT ;  /* 0x0000f200f8007a0c */ /* 0x040fe40003f26270 */
[----:B------:R-:W-:Y:S02]  /*18020*/  ISETP.GE.AND P0, PT, R13, c[0x0][0x3c8], PT ;  /* 0x0000f2000d007a0c */ /* 0x000fe40003f06270 */
[C---:B------:R-:W-:Y:S02]  /*18030*/  IADD3 R11, R248.reuse, 0x10, RZ ;  /* 0x00000010f80b7810 */ /* 0x040fe40007ffe0ff */
[----:B------:R-:W-:Y:S02]  /*18040*/  IADD3 R15, R248, 0x8, RZ ;  /* 0x00000008f80f7810 */ /* 0x000fe40007ffe0ff */
[----:B------:R-:W-:-:S02]  /*18050*/  ISETP.GE.AND P4, PT, R11, c[0x0][0x3c8], PT ;  /* 0x0000f2000b007a0c */ /* 0x000fc40003f86270 */
[----:B------:R-:W-:Y:S02]  /*18060*/  SHF.R.S32.HI R15, RZ, 0x1f, R15 ;  /* 0x0000001fff0f7819 */ /* 0x000fe4000001140f */
[C---:B------:R-:W-:Y:S02]  /*18070*/  IADD3 R10, R248.reuse, 0x18, RZ ;  /* 0x00000018f80a7810 */ /* 0x040fe40007ffe0ff */
[-C--:B-1----:R-:W-:Y:S02]  /*18080*/  @!P1 LEA R6, P2, R248, R0.reuse, 0x2 ;  /* 0x00000000f8069211 */ /* 0x082fe400078410ff */
[C---:B------:R-:W-:Y:S02]  /*18090*/  @!P0 LEA R2, P3, R13.reuse, R0, 0x2 ;  /* 0x000000000d028211 */ /* 0x040fe400078610ff */
[----:B------:R-:W-:Y:S02]  /*180a0*/  SHF.R.S32.HI R8, RZ, 0x1f, R248 ;  /* 0x0000001fff087819 */ /* 0x000fe400000114f8 */
[----:B--2---:R-:W-:-:S02]  /*180b0*/  @!P0 LEA.HI.X R3, R13, R4, R15, 0x2, P3 ;  /* 0x000000040d038211 */ /* 0x004fc400018f140f */
[----:B------:R-:W-:Y:S02]  /*180c0*/  ISETP.GE.AND P5, PT, R10, c[0x0][0x3c8], PT ;  /* 0x0000f2000a007a0c */ /* 0x000fe40003fa6270 */
[C---:B------:R-:W-:Y:S02]  /*180d0*/  IADD3 R13, R248.reuse, 0x10, RZ ;  /* 0x00000010f80d7810 */ /* 0x040fe40007ffe0ff */
[C---:B------:R-:W-:Y:S02]  /*180e0*/  IADD3 R14, R248.reuse, 0x20, RZ ;  /* 0x00000020f80e7810 */ /* 0x040fe40007ffe0ff */
[----:B------:R-:W-:Y:S02]  /*180f0*/  @!P1 LEA.HI.X R7, R248, R4, R8, 0x2, P2 ;  /* 0x00000004f8079211 */ /* 0x000fe400010f1408 */
[----:B------:R-:W-:Y:S02]  /*18100*/  @!P4 LEA R8, P2, R11, R0, 0x2 ;  /* 0x000000000b08c211 */ /* 0x000fe400078410ff */
[----:B------:R-:W-:Y:S01]  /*18110*/  SHF.R.S32.HI R13, RZ, 0x1f, R13 ;  /* 0x0000001fff0d7819 */ /* 0x000fe2000001140d */
[----:B------:R-:W-:Y:S01]  /*18120*/  @!P1 ST.E.64 [R6.64], R48 ;  /* 0x0000003006009985 */ /* 0x000fe2000c101b06 */
[----:B------:R-:W-:-:S02]  /*18130*/  ISETP.GE.AND P3, PT, R14, c[0x0][0x3c8], PT ;  /* 0x0000f2000e007a0c */ /* 0x000fc40003f66270 */
[C---:B------:R-:W-:Y:S01]  /*18140*/  IADD3 R17, R248.reuse, 0x28, RZ ;  /* 0x00000028f8117810 */ /* 0x040fe20007ffe0ff */
[----:B------:R1:W-:Y:S01]  /*18150*/  @!P0 ST.E.64 [R2.64], R34 ;  /* 0x0000002202008985 */ /* 0x0003e2000c101b06 */
[----:B------:R-:W-:Y:S02]  /*18160*/  @!P4 LEA.HI.X R9, R11, R4, R13, 0x2, P2 ;  /* 0x000000040b09c211 */ /* 0x000fe400010f140d */
[C---:B------:R-:W-:Y:S02]  /*18170*/  IADD3 R11, R248.reuse, 0x18, RZ ;  /* 0x00000018f80b7810 */ /* 0x040fe40007ffe0ff */
[C---:B------:R-:W-:Y:S01]  /*18180*/  IADD3 R15, R248.reuse, 0x30, RZ ;  /* 0x00000030f80f7810 */ /* 0x040fe20007ffe0ff */
[----:B------:R2:W-:Y:S01]  /*18190*/  @!P4 ST.E.64 [R8.64], R38 ;  /* 0x000000260800c985 */ /* 0x0005e2000c101b06 */
[----:B------:R-:W-:Y:S02]  /*181a0*/  ISETP.GE.AND P2, PT, R17, c[0x0][0x3c8], PT ;  /* 0x0000f20011007a0c */ /* 0x000fe40003f46270 */
[----:B------:R-:W-:-:S02]  /*181b0*/  IADD3 R13, R248, 0x38, RZ ;  /* 0x00000038f80d7810 */ /* 0x000fc40007ffe0ff */
[----:B------:R-:W-:Y:S02]  /*181c0*/  SHF.R.S32.HI R11, RZ, 0x1f, R11 ;  /* 0x0000001fff0b7819 */ /* 0x000fe4000001140b */
[----:B------:R-:W-:Y:S02]  /*181d0*/  ISETP.GE.AND P1, PT, R15, c[0x0][0x3c8], PT ;  /* 0x0000f2000f007a0c */ /* 0x000fe40003f26270 */
[C---:B------:R-:W-:Y:S02]  /*181e0*/  IADD3 R16, R248.reuse, 0x20, RZ ;  /* 0x00000020f8107810 */ /* 0x040fe40007ffe0ff */
[----:B------:R-:W-:Y:S02]  /*181f0*/  ISETP.GE.AND P0, PT, R13, c[0x0][0x3c8], PT ;  /* 0x0000f2000d007a0c */ /* 0x000fe40003f06270 */
[----:B------:R-:W-:Y:S02]  /*18200*/  SHF.R.S32.HI R16, RZ, 0x1f, R16 ;  /* 0x0000001fff107819 */ /* 0x000fe40000011410 */
[----:B------:R-:W-:-:S04]  /*18210*/  IADD3 R18, R248, 0x28, RZ ;  /* 0x00000028f8127810 */ /* 0x000fc80007ffe0ff */
[----:B------:R-:W-:Y:S02]  /*18220*/  SHF.R.S32.HI R18, RZ, 0x1f, R18 ;  /* 0x0000001fff127819 */ /* 0x000fe40000011412 */
[----:B-1----:R-:W-:-:S04]  /*18230*/  @!P5 LEA R2, P6, R10, R0, 0x2 ;  /* 0x000000000a02d211 */ /* 0x002fc800078c10ff */
[----:B------:R-:W-:Y:S02]  /*18240*/  @!P5 LEA.HI.X R3, R10, R4, R11, 0x2, P6 ;  /* 0x000000040a03d211 */ /* 0x000fe400030f140b */
[CC--:B------:R-:W-:Y:S02]  /*18250*/  @!P3 LEA R10, P6, R14.reuse, R0.reuse, 0x2 ;  /* 0x000000000e0ab211 */ /* 0x0c0fe400078c10ff */
[----:B--2---:R-:W-:Y:S01]  /*18260*/  @!P2 LEA R8, P4, R17, R0, 0x2 ;  /* 0x000000001108a211 */ /* 0x004fe200078810ff */
[----:B------:R1:W-:Y:S01]  /*18270*/  @!P5 ST.E.64 [R2.64], R42 ;  /* 0x0000002a0200d985 */ /* 0x0003e2000c101b06 */
[----:B------:R-:W-:Y:S02]  /*18280*/  @!P3 LEA.HI.X R11, R14, R4, R16, 0x2, P6 ;  /* 0x000000040e0bb211 */ /* 0x000fe400030f1410 */
[C---:B------:R-:W-:Y:S02]  /*18290*/  IADD3 R16, R248.reuse, 0x30, RZ ;  /* 0x00000030f8107810 */ /* 0x040fe40007ffe0ff */
[----:B------:R-:W-:Y:S01]  /*182a0*/  IADD3 R14, R248, 0x38, RZ ;  /* 0x00000038f80e7810 */ /* 0x000fe20007ffe0ff */
[----:B------:R2:W-:Y:S01]  /*182b0*/  @!P3 ST.E.64 [R10.64], R54 ;  /* 0x000000360a00b985 */ /* 0x0005e2000c101b06 */
[----:B------:R-:W-:-:S02]  /*182c0*/  @!P1 LEA R6, P5, R15, R0, 0x2 ;  /* 0x000000000f069211 */ /* 0x000fc400078a10ff */
[----:B------:R-:W-:Y:S02]  /*182d0*/  SHF.R.S32.HI R16, RZ, 0x1f, R16 ;  /* 0x0000001fff107819 */ /* 0x000fe40000011410 */
[-C--:B------:R-:W-:Y:S02]  /*182e0*/  @!P2 LEA.HI.X R9, R17, R4.reuse, R18, 0x2, P4 ;  /* 0x000000041109a211 */ /* 0x080fe400020f1412 */
[----:B------:R-:W-:Y:S02]  /*182f0*/  SHF.R.S32.HI R14, RZ, 0x1f, R14 ;  /* 0x0000001fff0e7819 */ /* 0x000fe4000001140e */
[----:B------:R-:W-:Y:S01]  /*18300*/  @!P1 LEA.HI.X R7, R15, R4, R16, 0x2, P5 ;  /* 0x000000040f079211 */ /* 0x000fe200028f1410 */
[----:B------:R2:W-:Y:S04]  /*18310*/  @!P2 ST.E.64 [R8.64], R50 ;  /* 0x000000320800a985 */ /* 0x0005e8000c101b06 */
[----:B------:R2:W-:Y:S01]  /*18320*/  @!P1 ST.E.64 [R6.64], R44 ;  /* 0x0000002c06009985 */ /* 0x0005e2000c101b06 */
[----:B-1----:R-:W-:-:S04]  /*18330*/  @!P0 LEA R2, P4, R13, R0, 0x2 ;  /* 0x000000000d028211 */ /* 0x002fc800078810ff */
[----:B------:R-:W-:-:S05]  /*18340*/  @!P0 LEA.HI.X R3, R13, R4, R14, 0x2, P4 ;  /* 0x000000040d038211 */ /* 0x000fca00020f140e */
[----:B------:R2:W-:Y:S04]  /*18350*/  @!P0 ST.E.64 [R2.64], R28 ;  /* 0x0000001c02008985 */ /* 0x0005e8000c101b06 */
.L_x_766:
[----:B------:R-:W-:Y:S05]  /*18360*/  BSYNC B0 ;  /* 0x0000000000007941 */ /* 0x000fea0003800000 */
.L_x_765:
[----:B------:R-:W-:Y:S05]  /*18370*/  BRA.DIV ~URZ, `(.L_x_767) ;  /* 0x000067927f007947 */ /* 0x000fea000b800000 */
[----:B--2---:R2:W3:Y:S04]  /*18380*/  SHFL.IDX PT, R4, R5, 0x3, 0x1c1f ;  /* 0x007c1f0005047f89 */ /* 0x0044e800000e0000 */
[----:B-1----:R2:W1:Y:S02]  /*18390*/  SHFL.IDX PT, R0, R12, 0x3, 0x1c1f ;  /* 0x007c1f000c007f89 */ /* 0x00246400000e0000 */
.L_x_873:
[----:B------:R-:W-:-:S13]  /*183a0*/  LOP3.LUT P0, RZ, R204, 0x2, RZ, 0xc0, !PT ;  /* 0x00000002ccff7812 */ /* 0x000fda000780c0ff */
[----:B------:R-:W-:Y:S05]  /*183b0*/  @P0 BRA `(.L_x_755) ;  /* 0x00000ff000000947 */ /* 0x000fea0003800000 */
[C---:B------:R-:W-:Y:S02]  /*183c0*/  ISETP.GE.AND P0, PT, R248.reuse, c[0x0][0x3c8], PT ;  /* 0x0000f200f8007a0c */ /* 0x040fe40003f06270 */
[----:B------:R-:W-:Y:S02]  /*183d0*/  IADD3 R10, R248, 0x8, RZ ;  /* 0x00000008f80a7810 */ /* 0x000fe40007ffe0ff */
[----:B--2---:R-:W-:Y:S02]  /*183e0*/  SHF.R.S32.HI R5, RZ, 0x1f, R248 ;  /* 0x0000001fff057819 */ /* 0x004fe400000114f8 */
[----:B------:R-:W-:Y:S02]  /*183f0*/  ISETP.GE.AND P5, PT, R10, c[0x0][0x3c8], PT ;  /* 0x0000f2000a007a0c */ /* 0x000fe40003fa6270 */
[C---:B---34-:R-:W-:Y:S02]  /*18400*/  IADD3 R12, R248.reuse, 0x18, RZ ;  /* 0x00000018f80c7810 */ /* 0x058fe40007ffe0ff */
[----:B------:R-:W-:-:S02]  /*18410*/  IADD3 R8, R248, 0x10, RZ ;  /* 0x00000010f8087810 */ /* 0x000fc40007ffe0ff */
[C---:B------:R-:W-:Y:S02]  /*18420*/  IADD3 R11, R248.reuse, 0x8, RZ ;  /* 0x00000008f80b7810 */ /* 0x040fe40007ffe0ff */
[----:B-1----:R-:W-:Y:S02]  /*18430*/  @!P0 LEA R2, P1, R248, R0, 0x2 ;  /* 0x00000000f8028211 */ /* 0x002fe400078210ff */
[----:B------:R-:W-:Y:S02]  /*18440*/  ISETP.GE.AND P3, PT, R12, c[0x0][0x3c8], PT ;  /* 0x0000f2000c007a0c */ /* 0x000fe40003f66270 */
[----:B------:R-:W-:Y:S02]  /*18450*/  @!P0 LEA.HI.X R3, R248, R4, R5, 0x2, P1 ;  /* 0x00000004f8038211 */ /* 0x000fe400008f1405 */
[----:B------:R-:W-:Y:S02]  /*18460*/  ISETP.GE.AND P4, PT, R8, c[0x0][0x3c8], PT ;  /* 0x0000f20008007a0c */ /* 0x000fe40003f86270 */
[----:B------:R-:W-:Y:S01]  /*18470*/  SHF.R.S32.HI R11, RZ, 0x1f, R11 ;  /* 0x0000001fff0b7819 */ /* 0x000fe2000001140b */
[----:B------:R1:W-:Y:S01]  /*18480*/  @!P0 ST.E.64 [R2.64], R30 ;  /* 0x0000001e02008985 */ /* 0x0003e2000c101b06 */
[----:B------:R-:W-:-:S02]  /*18490*/  @!P5 LEA R6, P0, R10, R0, 0x2 ;  /* 0x000000000a06d211 */ /* 0x000fc400078010ff */
[----:B------:R-:W-:Y:S02]  /*184a0*/  IADD3 R9, R248, 0x10, RZ ;  /* 0x00000010f8097810 */ /* 0x000fe40007ffe0ff */
[----:B------:R-:W-:Y:S02]  /*184b0*/  @!P5 LEA.HI.X R7, R10, R4, R11, 0x2, P0 ;  /* 0x000000040a07d211 */ /* 0x000fe400000f140b */
[----:B------:R-:W-:Y:S02]  /*184c0*/  SHF.R.S32.HI R9, RZ, 0x1f, R9 ;  /* 0x0000001fff097819 */ /* 0x000fe40000011409 */
[----:B------:R-:W-:Y:S01]  /*184d0*/  IADD3 R15, R248, 0x20, RZ ;  /* 0x00000020f80f7810 */ /* 0x000fe20007ffe0ff */
[----:B------:R-:W-:Y:S01]  /*184e0*/  @!P5 ST.E.64 [R6.64], R36 ;  /* 0x000000240600d985 */ /* 0x000fe2000c101b06 */
[----:B------:R-:W-:Y:S02]  /*184f0*/  @!P3 LEA R10, P5, R12, R0, 0x2 ;  /* 0x000000000c0ab211 */ /* 0x000fe400078a10ff */
[----:B------:R-:W-:-:S02]  /*18500*/  IADD3 R13, R248, 0x28, RZ ;  /* 0x00000028f80d7810 */ /* 0x000fc40007ffe0ff */
[C---:B------:R-:W-:Y:S02]  /*18510*/  IADD3 R5, R248.reuse, 0x30, RZ ;  /* 0x00000030f8057810 */ /* 0x040fe40007ffe0ff */
[----:B------:R-:W-:Y:S02]  /*18520*/  ISETP.GE.AND P2, PT, R15, c[0x0][0x3c8], PT ;  /* 0x0000f2000f007a0c */ /* 0x000fe40003f46270 */
[----:B------:R-:W-:Y:S02]  /*18530*/  ISETP.GE.AND P1, PT, R13, c[0x0][0x3c8], PT ;  /* 0x0000f2000d007a0c */ /* 0x000fe40003f26270 */
[----:B------:R-:W-:Y:S02]  /*18540*/  IADD3 R14, R248, 0x18, RZ ;  /* 0x00000018f80e7810 */ /* 0x000fe40007ffe0ff */
[----:B------:R-:W-:Y:S02]  /*18550*/  ISETP.GE.AND P0, PT, R5, c[0x0][0x3c8], PT ;  /* 0x0000f20005007a0c */ /* 0x000fe40003f06270 */
[----:B------:R-:W-:-:S02]  /*18560*/  SHF.R.S32.HI R14, RZ, 0x1f, R14 ;  /* 0x0000001fff0e7819 */ /* 0x000fc4000001140e */
[----:B------:R-:W-:Y:S02]  /*18570*/  IADD3 R16, R248, 0x20, RZ ;  /* 0x00000020f8107810 */ /* 0x000fe40007ffe0ff */
[C---:B-1----:R-:W-:Y:S02]  /*18580*/  @!P4 LEA R2, P6, R8.reuse, R0, 0x2 ;  /* 0x000000000802c211 */ /* 0x042fe400078c10ff */
[----:B------:R-:W-:Y:S02]  /*18590*/  SHF.R.S32.HI R16, RZ, 0x1f, R16 ;  /* 0x0000001fff107819 */ /* 0x000fe40000011410 */
[----:B------:R-:W-:Y:S02]  /*185a0*/  @!P4 LEA.HI.X R3, R8, R4, R9, 0x2, P6 ;  /* 0x000000040803c211 */ /* 0x000fe400030f1409 */
[----:B------:R-:W-:-:S03]  /*185b0*/  @!P2 LEA R8, P6, R15, R0, 0x2 ;  /* 0x000000000f08a211 */ /* 0x000fc600078c10ff */
[----:B------:R1:W-:Y:S01]  /*185c0*/  @!P4 ST.E.64 [R2.64], R40 ;  /* 0x000000280200c985 */ /* 0x0003e2000c101b06 */
[----:B------:R-:W-:Y:S02]  /*185d0*/  @!P2 LEA.HI.X R9, R15, R4, R16, 0x2, P6 ;  /* 0x000000040f09a211 */ /* 0x000fe400030f1410 */
[----:B-1----:R-:W-:Y:S02]  /*185e0*/  P2R R2, PR, RZ, 0x20 ;  /* 0x00000020ff027803 */ /* 0x002fe40000000000 */
[----:B------:R-:W-:Y:S02]  /*185f0*/  @!P1 LEA R6, P5, R13, R0, 0x2 ;  /* 0x000000000d069211 */ /* 0x000fe400078a10ff */
[----:B------:R-:W-:-:S04]  /*18600*/  ISETP.NE.AND P4, PT, R2, RZ, PT ;  /* 0x000000ff0200720c */ /* 0x000fc80003f85270 */
[----:B------:R-:W-:Y:S02]  /*18610*/  @!P3 LEA.HI.X R11, R12, R4, R14, 0x2, P4 ;  /* 0x000000040c0bb211 */ /* 0x000fe400020f140e */
[C---:B------:R-:W-:Y:S02]  /*18620*/  IADD3 R14, R248.reuse, 0x28, RZ ;  /* 0x00000028f80e7810 */ /* 0x040fe40007ffe0ff */
[----:B------:R-:W-:Y:S01]  /*18630*/  IADD3 R12, R248, 0x30, RZ ;  /* 0x00000030f80c7810 */ /* 0x000fe20007ffe0ff */
[----:B------:R1:W-:Y:S01]  /*18640*/  @!P3 ST.E.64 [R10.64], R56 ;  /* 0x000000380a00b985 */ /* 0x0003e2000c101b06 */
[----:B------:R-:W-:Y:S02]  /*18650*/  SHF.R.S32.HI R14, RZ, 0x1f, R14 ;  /* 0x0000001fff0e7819 */ /* 0x000fe4000001140e */
[----:B------:R-:W-:Y:S01]  /*18660*/  SHF.R.S32.HI R12, RZ, 0x1f, R12 ;  /* 0x0000001fff0c7819 */ /* 0x000fe2000001140c */
[----:B------:R1:W-:Y:S01]  /*18670*/  @!P2 ST.E.64 [R8.64], R52 ;  /* 0x000000340800a985 */ /* 0x0003e2000c101b06 */
[----:B------:R-:W-:-:S02]  /*18680*/  @!P0 LEA R2, P4, R5, R0, 0x2 ;  /* 0x0000000005028211 */ /* 0x000fc400078810ff */
[-C--:B------:R-:W-:Y:S02]  /*18690*/  @!P1 LEA.HI.X R7, R13, R4.reuse, R14, 0x2, P5 ;  /* 0x000000040d079211 */ /* 0x080fe400028f140e */
[----:B------:R-:W-:Y:S02]  /*186a0*/  @!P0 LEA.HI.X R3, R5, R4, R12, 0x2, P4 ;  /* 0x0000000405038211 */ /* 0x000fe400020f140c */
[----:B------:R-:W-:Y:S01]  /*186b0*/  IADD3 R5, R248, 0x38, RZ ;  /* 0x00000038f8057810 */ /* 0x000fe20007ffe0ff */
[----:B------:R1:W-:Y:S04]  /*186c0*/  @!P1 ST.E.64 [R6.64], R46 ;  /* 0x0000002e06009985 */ /* 0x0003e8000c101b06 */
[----:B------:R1:W-:Y:S01]  /*186d0*/  @!P0 ST.E.64 [R2.64], R32 ;  /* 0x0000002002008985 */ /* 0x0003e2000c101b06 */
[----:B------:R-:W-:-:S13]  /*186e0*/  ISETP.GE.AND P0, PT, R5, c[0x0][0x3c8], PT ;  /* 0x0000f20005007a0c */ /* 0x000fda0003f06270 */
[----:B------:R-:W-:Y:S05]  /*186f0*/  @P0 BRA `(.L_x_755) ;  /* 0x00000cb000000947 */ /* 0x000fea0003800000 */
[----:B------:R-:W-:Y:S02]  /*18700*/  IADD3 R12, R248, 0x38, RZ ;  /* 0x00000038f80c7810 */ /* 0x000fe40007ffe0ff */
[----:B-1----:R-:W-:Y:S02]  /*18710*/  LEA R2, P0, R5, R0, 0x2 ;  /* 0x0000000005027211 */ /* 0x002fe400078010ff */
[----:B------:R-:W-:-:S04]  /*18720*/  SHF.R.S32.HI R12, RZ, 0x1f, R12 ;  /* 0x0000001fff0c7819 */ /* 0x000fc8000001140c */
[----:B------:R-:W-:-:S05]  /*18730*/  LEA.HI.X R3, R5, R4, R12, 0x2, P0 ;  /* 0x0000000405037211 */ /* 0x000fca00000f140c */
[----:B------:R1:W-:Y:S01]  /*18740*/  ST.E.64 [R2.64], R26 ;  /* 0x0000001a02007985 */ /* 0x0003e2000c101b06 */
[----:B------:R-:W-:Y:S05]  /*18750*/  BRA `(.L_x_755) ;  /* 0x00000c5000007947 */ /* 0x000fea0003800000 */
.L_x_740:
[----:B------:R-:W3:Y:S04]  /*18760*/  LDL.LU R7, [R1+0x44] ;  /* 0x0000440001077983 */ /* 0x000ee80000300800 */
[----:B--2---:R-:W2:Y:S01]  /*18770*/  LDL R6, [R1+0x4c] ;  /* 0x00004c0001067983 */ /* 0x004ea20000100800 */
[----:B------:R-:W-:Y:S01]  /*18780*/  ISETP.NE.U32.AND P0, PT, RZ, c[0x0][0x508], PT ;  /* 0x00014200ff007a0c */ /* 0x000fe20003f05070 */
[----:B------:R-:W-:Y:S01]  /*18790*/  IMAD.MOV.U32 R4, RZ, RZ, 0x4 ;  /* 0x00000004ff047424 */ /* 0x000fe200078e00ff */
[----:B------:R-:W-:Y:S01]  /*187a0*/  ISETP.NE.U32.AND P2, PT, RZ, c[0x0][0x500], PT ;  /* 0x00014000ff007a0c */ /* 0x000fe20003f45070 */
[----:B------:R-:W-:Y:S01]  /*187b0*/  IMAD.MOV.U32 R18, RZ, RZ, c[0x0][0x388] ;  /* 0x0000e200ff127624 */ /* 0x000fe200078e00ff */
[----:B------:R-:W-:Y:S01]  /*187c0*/  ISETP.NE.AND.EX P0, PT, RZ, c[0x0][0x50c], PT, P0 ;  /* 0x00014300ff007a0c */ /* 0x000fe20003f05300 */
[----:B------:R-:W-:Y:S01]  /*187d0*/  IMAD.MOV.U32 R0, RZ, RZ, RZ ;  /* 0x000000ffff007224 */ /* 0x000fe200078e00ff */
[----:B------:R-:W-:Y:S01]  /*187e0*/  ISETP.NE.AND.EX P2, PT, RZ, c[0x0][0x504], PT, P2 ;  /* 0x00014100ff007a0c */ /* 0x000fe20003f45320 */
[----:B--2---:R-:W-:-:S10]  /*187f0*/  IMAD.WIDE R2, R6, R4, c[0x0][0x500] ;  /* 0x0001400006027625 */ /* 0x004fd400078e0204 */
[----:B------:R-:W-:Y:S02]  /*18800*/  @P0 IMAD.WIDE R4, R6, R4, c[0x0][0x508] ;  /* 0x0001420006040625 */ /* 0x000fe400078e0204 */
[----:B------:R2:W5:Y:S04]  /*18810*/  @P2 LDG.E R0, [R2.64] ;  /* 0x0000000602002981 */ /* 0x000568000c1e1900 */
[----:B------:R2:W5:Y:S01]  /*18820*/  @P0 LDG.E R18, [R4.64] ;  /* 0x0000000604120981 */ /* 0x000562000c1e1900 */
[----:B---3--:R-:W-:-:S04]  /*18830*/  ISETP.NE.AND P1, PT, R7, RZ, PT ;  /* 0x000000ff0700720c */ /* 0x008fc80003f25270 */
[----:B------:R-:W-:Y:S01]  /*18840*/  SEL R20, R7, c[0x0][0x3d4], P1 ;  /* 0x0000f50007147a07 */ /* 0x000fe20000800000 */
[----:B------:R-:W-:Y:S05]  /*18850*/  @P0 BRA `(.L_x_768) ;  /* 0x0000004000000947 */ /* 0x000fea0003800000 */
[----:B------:R-:W-:Y:S05]  /*18860*/  @!P2 BRA `(.L_x_768) ;  /* 0x000000300000a947 */ /* 0x000fea0003800000 */
[----:B--2---:R2:W3:Y:S04]  /*18870*/  LDG.E R4, [R2.64] ;  /* 0x0000000602047981 */ /* 0x0044e8000c1e1900 */
[----:B--2---:R-:W3:Y:S02]  /*18880*/  LDG.E R2, [R2.64+0x4] ;  /* 0x0000040602027981 */ /* 0x004ee4000c1e1900 */
[----:B---3-5:R-:W-:Y:S02]  /*18890*/  IADD3 R18, -R4, R2, RZ ;  /* 0x0000000204127210 */ /* 0x028fe40007ffe1ff */
.L_x_768:
[----:B--2---:R-:W2:Y:S01]  /*188a0*/  LDL.LU R3, [R1+0x48] ;  /* 0x0000480001037983 */ /* 0x004ea20000300800 */
[----:B------:R-:W-:Y:S01]  /*188b0*/  SHF.R.S32.HI R2, RZ, 0x1f, R6 ;  /* 0x0000001fff027819 */ /* 0x000fe20000011406 */
[----:B------:R-:W-:Y:S01]  /*188c0*/  BSSY B0, `(.L_x_769) ;  /* 0x0000039000007945 */ /* 0x000fe20003800000 */
[----:B-----5:R-:W-:Y:S01]  /*188d0*/  SHF.R.S32.HI R19, RZ, 0x1f, R0 ;  /* 0x0000001fff137819 */ /* 0x020fe20000011400 */
[----:B------:R-:W3:Y:S01]  /*188e0*/  S2R R4, SR_TID.X ;  /* 0x0000000000047919 */ /* 0x000ee20000002100 */
[----:B------:R-:W-:-:S02]  /*188f0*/  SEL R11, R6, RZ, !P2 ;  /* 0x000000ff060b7207 */ /* 0x000fc40005000000 */
[----:B------:R-:W-:Y:S02]  /*18900*/  SEL R21, R2, RZ, !P2 ;  /* 0x000000ff02157207 */ /* 0x000fe40005000000 */
[----:B---3--:R-:W-:Y:S02]  /*18910*/  ISETP.GT.AND P0, PT, R4, 0x7f, PT ;  /* 0x0000007f0400780c */ /* 0x008fe40003f04270 */
[----:B--2---:R-:W-:-:S11]  /*18920*/  LOP3.LUT R10, R3, 0xffff, RZ, 0xc0, !PT ;  /* 0x0000ffff030a7812 */ /* 0x004fd600078ec0ff */
[----:B------:R-:W-:Y:S05]  /*18930*/  @P0 BRA `(.L_x_770) ;  /* 0x0000031000000947 */ /* 0x000fea0003800000 */
[----:B------:R-:W2:Y:S01]  /*18940*/  LDL R3, [R1+0x38] ;  /* 0x0000380001037983 */ /* 0x000ea20000100800 */
[----:B------:R-:W-:Y:S01]  /*18950*/  IMAD R2, R18, c[0x0][0x4e8], RZ ;  /* 0x00013a0012027a24 */ /* 0x000fe200078e02ff */
[----:B--2---:R-:W-:-:S04]  /*18960*/  IADD3 R14, R3, R4, RZ ;  /* 0x00000004030e7210 */ /* 0x004fc80007ffe0ff */
[----:B------:R-:W-:-:S13]  /*18970*/  ISETP.GE.AND P0, PT, R14, R2, PT ;  /* 0x000000020e00720c */ /* 0x000fda0003f06270 */
[----:B------:R-:W-:Y:S05]  /*18980*/  @P0 BRA `(.L_x_770) ;  /* 0x000002c000000947 */ /* 0x000fea0003800000 */
[----:B------:R-:W2:Y:S01]  /*18990*/  LDL.LU R22, [R1+0x50] ;  /* 0x0000500001167983 */ /* 0x000ea20000300800 */
[----:B------:R-:W-:Y:S01]  /*189a0*/  IMAD.MOV.U32 R2, RZ, RZ, 0x368 ;  /* 0x00000368ff027424 */ /* 0x000fe200078e00ff */
[----:B------:R-:W-:-:S04]  /*189b0*/  ISETP.GT.AND P2, PT, R20, 0x1, PT ;  /* 0x000000011400780c */ /* 0x000fc80003f44270 */
[----:B------:R-:W-:-:S04]  /*189c0*/  SEL R2, R2, 0x328, P2 ;  /* 0x0000032802027807 */ /* 0x000fc80001000000 */
[----:B------:R3:W4:Y:S08]  /*189d0*/  LDC.64 R8, c[0x0][R2+0x170] ;  /* 0x00005c0002087b82 */ /* 0x0007300000000a00 */
[----:B------:R3:W5:Y:S08]  /*189e0*/  LDC.64 R6, c[0x0][R2+0x168] ;  /* 0x00005a0002067b82 */ /* 0x0007700000000a00 */
[----:B------:R3:W1:Y:S08]  /*189f0*/  LDC.64 R16, c[0x0][R2+0x178] ;  /* 0x00005e0002107b82 */ /* 0x0006700000000a00 */
[----:B------:R3:W1:Y:S02]  /*18a00*/  LDC.64 R12, c[0x0][R2+0x160] ;  /* 0x00005800020c7b82 */ /* 0x0006640000000a00 */
[----:B---3--:R-:W-:-:S02]  /*18a10*/  IMAD.MOV.U32 R2, RZ, RZ, c[0x0][0x4e8] ;  /* 0x00013a00ff027624 */ /* 0x008fc400078e00ff */
[-C--:B----4-:R-:W-:Y:S02]  /*18a20*/  IMAD R3, R9, R11.reuse, RZ ;  /* 0x0000000b09037224 */ /* 0x090fe400078e02ff */
[----:B------:R-:W-:Y:S01]  /*18a30*/  IMAD.WIDE.U32 R4, R8, R11, RZ ;  /* 0x0000000b08047225 */ /* 0x000fe200078e00ff */
[----:B------:R-:W-:Y:S02]  /*18a40*/  ISETP.NE.AND P0, PT, R2, 0x1, PT ;  /* 0x000000010200780c */ /* 0x000fe40003f05270 */
[----:B------:R-:W-:Y:S01]  /*18a50*/  MOV R2, R14 ;  /* 0x0000000e00027202 */ /* 0x000fe20000000f00 */
[----:B------:R-:W-:Y:S02]  /*18a60*/  IMAD R8, R8, R21, R3 ;  /* 0x0000001508087224 */ /* 0x000fe400078e0203 */
[-C--:B-----5:R-:W-:Y:S02]  /*18a70*/  IMAD R9, R7, R10.reuse, RZ ;  /* 0x0000000a07097224 */ /* 0x0a0fe400078e02ff */
[----:B------:R-:W-:-:S04]  /*18a80*/  IMAD.WIDE.U32 R6, R6, R10, RZ ;  /* 0x0000000a06067225 */ /* 0x000fc800078e00ff */
[----:B------:R-:W-:Y:S01]  /*18a90*/  IMAD.IADD R9, R7, 0x1, R9 ;  /* 0x0000000107097824 */ /* 0x000fe200078e0209 */
[----:B------:R-:W-:Y:S01]  /*18aa0*/  IADD3 R7, R5, R8, RZ ;  /* 0x0000000805077210 */ /* 0x000fe20007ffe0ff */
[----:B-1----:R-:W-:-:S05]  /*18ab0*/  @P0 IMAD.HI.U32 R15, R14, c[0x0][0x4ec], RZ ;  /* 0x00013b000e0f0a27 */ /* 0x002fca00078e00ff */
[----:B------:R-:W-:Y:S02]  /*18ac0*/  @P0 SHF.R.U32.HI R2, RZ, c[0x0][0x4f0], R15 ;  /* 0x00013c00ff020a19 */ /* 0x000fe4000001160f */
[----:B------:R-:W-:-:S03]  /*18ad0*/  IADD3 R15, P1, P0, R4, R6, R0 ;  /* 0x00000006040f7210 */ /* 0x000fc6000783e000 */
[----:B------:R-:W-:Y:S01]  /*18ae0*/  IMAD.MOV R6, RZ, RZ, -R2 ;  /* 0x000000ffff067224 */ /* 0x000fe200078e0a02 */
[----:B------:R-:W-:Y:S02]  /*18af0*/  IADD3.X R9, R7, R9, R19, P1, P0 ;  /* 0x0000000907097210 */ /* 0x000fe40000fe0413 */
[----:B--2---:R-:W-:-:S05]  /*18b00*/  SEL R3, R22, RZ, P2 ;  /* 0x000000ff16037207 */ /* 0x004fca0001000000 */
[-C--:B------:R-:W-:Y:S02]  /*18b10*/  IMAD R8, R17, R3.reuse, RZ ;  /* 0x0000000311087224 */ /* 0x080fe400078e02ff */
        /* <DEDUP_REMOVED lines=19> */
.L_x_770:
[----:B------:R-:W-:Y:S05]  /*18c50*/  BSYNC B0 ;  /* 0x0000000000007941 */ /* 0x000fea0003800000 */
.L_x_769:
[----:B------:R-:W-:-:S13]  /*18c60*/  ISETP.GT.AND P0, PT, R20, 0x1, PT ;  /* 0x000000011400780c */ /* 0x000fda0003f04270 */
[----:B------:R-:W-:Y:S05]  /*18c70*/  @P0 BRA `(.L_x_755) ;  /* 0x0000073000000947 */ /* 0x000fea0003800000 */
[----:B------:R-:W2:Y:S04]  /*18c80*/  LDL R6, [R1+0x38] ;  /* 0x0000380001067983 */ /* 0x000ea80000100800 */
[----:B-1----:R-:W2:Y:S01]  /*18c90*/  LDL R5, [R1+0x8] ;  /* 0x0000080001057983 */ /* 0x002ea20000100800 */
[----:B------:R-:W-:Y:S01]  /*18ca0*/  MOV R2, c[0x0][0x4e8] ;  /* 0x00013a0000027a02 */ /* 0x000fe20000000f00 */
[----:B------:R-:W-:Y:S01]  /*18cb0*/  IMAD R4, R19, c[0x0][0x3a0], RZ ;  /* 0x0000e80013047a24 */ /* 0x000fe200078e02ff */
[----:B------:R-:W-:Y:S02]  /*18cc0*/  ISETP.GE.AND P2, PT, R205, c[0x0][0x3c8], PT ;  /* 0x0000f200cd007a0c */ /* 0x000fe40003f46270 */
[----:B------:R-:W-:Y:S01]  /*18cd0*/  ISETP.NE.AND P0, PT, R2, 0x1, PT ;  /* 0x000000010200780c */ /* 0x000fe20003f05270 */
[----:B------:R-:W-:-:S04]  /*18ce0*/  IMAD.WIDE.U32 R2, R0, c[0x0][0x3a0], RZ ;  /* 0x0000e80000027a25 */ /* 0x000fc800078e00ff */
[----:B------:R-:W-:-:S05]  /*18cf0*/  IMAD R0, R0, c[0x0][0x3a4], R4 ;  /* 0x0000e90000007a24 */ /* 0x000fca00078e0204 */
[----:B------:R-:W-:-:S05]  /*18d00*/  IADD3 R3, R3, R0, RZ ;  /* 0x0000000003037210 */ /* 0x000fca0007ffe0ff */
[----:B------:R-:W-:-:S04]  /*18d10*/  IMAD.WIDE.U32 R2, R10, c[0x0][0x3e8], R2 ;  /* 0x0000fa000a027a25 */ /* 0x000fc800078e0002 */
[----:B------:R-:W-:-:S04]  /*18d20*/  IMAD R3, R10, c[0x0][0x3ec], R3 ;  /* 0x0000fb000a037a24 */ /* 0x000fc800078e0203 */
[----:B------:R-:W-:Y:S01]  /*18d30*/  IMAD.WIDE.U32 R2, R11, c[0x0][0x3f0], R2 ;  /* 0x0000fc000b027a25 */ /* 0x000fe200078e0002 */
[----:B--2---:R-:W-:-:S03]  /*18d40*/  IADD3 R4, R5, R6, RZ ;  /* 0x0000000605047210 */ /* 0x004fc60007ffe0ff */
[----:B------:R-:W-:Y:S01]  /*18d50*/  IMAD R5, R21, c[0x0][0x3f0], RZ ;  /* 0x0000fc0015057a24 */ /* 0x000fe200078e02ff */
[----:B------:R-:W-:Y:S01]  /*18d60*/  MOV R0, R4 ;  /* 0x0000000400007202 */ /* 0x000fe20000000f00 */
[----:B------:R-:W-:-:S04]  /*18d70*/  @P0 IMAD.HI.U32 R6, R4, c[0x0][0x4ec], RZ ;  /* 0x00013b0004060a27 */ /* 0x000fc800078e00ff */
[----:B------:R-:W-:Y:S01]  /*18d80*/  IMAD R7, R11, c[0x0][0x3f4], R5 ;  /* 0x0000fd000b077a24 */ /* 0x000fe200078e0205 */
[----:B------:R-:W-:-:S04]  /*18d90*/  @P0 SHF.R.U32.HI R0, RZ, c[0x0][0x4f0], R6 ;  /* 0x00013c00ff000a19 */ /* 0x000fc80000011606 */
[----:B------:R-:W-:Y:S02]  /*18da0*/  SHF.R.S32.HI R6, RZ, 0x1f, R0 ;  /* 0x0000001fff067819 */ /* 0x000fe40000011400 */
[----:B------:R-:W-:Y:S02]  /*18db0*/  IADD3 R5, -R0, RZ, RZ ;  /* 0x000000ff00057210 */ /* 0x000fe40007ffe1ff */
        /* <DEDUP_REMOVED lines=15> */
.L_x_874:
[----:B------:R-:W-:Y:S05]  /*18eb0*/  BRA.DIV ~URZ, `(.L_x_772) ;  /* 0x00005d927f007947 */ /* 0x000fea000b800000 */
[----:B------:R3:W4:Y:S02]  /*18ec0*/  SHFL.IDX PT, R2, R6, RZ, 0x181f ;  /* 0x00181fff06027589 */ /* 0x00072400000e0000 */
.L_x_875:
[----:B------:R-:W5:Y:S04]  /*18ed0*/  LDL.LU R3, [R1+0x38] ;  /* 0x0000380001037983 */ /* 0x000f680000300800 */
[----:B------:R-:W1:Y:S02]  /*18ee0*/  S2R R4, SR_TID.X ;  /* 0x0000000000047919 */ /* 0x000e640000002100 */
[----:B-1----:R-:W-:-:S04]  /*18ef0*/  SHF.R.S32.HI R0, RZ, 0x1f, R4 ;  /* 0x0000001fff007819 */ /* 0x002fc80000011404 */
[----:B------:R-:W-:-:S04]  /*18f00*/  LEA.HI R0, R0, R4, RZ, 0x3 ;  /* 0x0000000400007211 */ /* 0x000fc800078f18ff */
[----:B------:R-:W-:Y:S01]  /*18f10*/  SHF.R.S32.HI R0, RZ, 0x3, R0 ;  /* 0x00000003ff007819 */ /* 0x000fe20000011400 */
[----:B------:R-:W-:Y:S01]  /*18f20*/  IMAD R4, R18, c[0x0][0x4e8], RZ ;  /* 0x00013a0012047a24 */ /* 0x000fe200078e02ff */
[----:B------:R-:W-:-:S03]  /*18f30*/  SHF.R.S32.HI R8, RZ, 0x1f, R205 ;  /* 0x0000001fff087819 */ /* 0x000fc600000114cd */
[----:B-----5:R-:W-:-:S05]  /*18f40*/  IMAD.IADD R0, R0, 0x1, R3 ;  /* 0x0000000100007824 */ /* 0x020fca00078e0203 */
[----:B------:R-:W-:-:S13]  /*18f50*/  ISETP.GE.OR P0, PT, R0, R4, P2 ;  /* 0x000000040000720c */ /* 0x000fda0001706670 */
[----:B----4-:R-:W-:-:S04]  /*18f60*/  @!P0 LEA R2, P1, R205, R2, 0x1 ;  /* 0x00000002cd028211 */ /* 0x010fc800078208ff */
[----:B--2---:R-:W-:-:S05]  /*18f70*/  @!P0 LEA.HI.X R3, R205, R7, R8, 0x1, P1 ;  /* 0x00000007cd038211 */ /* 0x004fca00008f0c08 */
[----:B------:R1:W-:Y:S01]  /*18f80*/  @!P0 ST.E.128 [R2.64], RZ ;  /* 0x000000ff02008985 */ /* 0x0003e2000c101d06 */
[----:B------:R-:W-:Y:S05]  /*18f90*/  BRA.DIV ~URZ, `(.L_x_773) ;  /* 0x00005d227f007947 */ /* 0x000fea000b800000 */
[----:B------:R2:W4:Y:S04]  /*18fa0*/  SHFL.IDX PT, R7, R5, 0x1, 0x181f ;  /* 0x00381f0005077f89 */ /* 0x00052800000e0000 */
[----:B-1----:R2:W1:Y:S02]  /*18fb0*/  SHFL.IDX PT, R2, R6, 0x1, 0x181f ;  /* 0x00381f0006027f89 */ /* 0x00246400000e0000 */
.L_x_876:
[----:B------:R-:W-:Y:S02]  /*18fc0*/  IADD3 R3, R0, 0x10, RZ ;  /* 0x0000001000037810 */ /* 0x000fe40007ffe0ff */
[----:B------:R-:W-:Y:S02]  /*18fd0*/  SHF.R.S32.HI R8, RZ, 0x1f, R205 ;  /* 0x0000001fff087819 */ /* 0x000fe400000114cd */
[----:B------:R-:W-:-:S13]  /*18fe0*/  ISETP.GE.OR P0, PT, R3, R4, P2 ;  /* 0x000000040300720c */ /* 0x000fda0001706670 */
[----:B-1----:R-:W-:-:S04]  /*18ff0*/  @!P0 LEA R2, P1, R205, R2, 0x1 ;  /* 0x00000002cd028211 */ /* 0x002fc800078208ff */
[----:B----4-:R-:W-:-:S05]  /*19000*/  @!P0 LEA.HI.X R3, R205, R7, R8, 0x1, P1 ;  /* 0x00000007cd038211 */ /* 0x010fca00008f0c08 */
[----:B------:R1:W-:Y:S01]  /*19010*/  @!P0 ST.E.128 [R2.64], RZ ;  /* 0x000000ff02008985 */ /* 0x0003e2000c101d06 */
[----:B------:R-:W-:Y:S05]  /*19020*/  BRA.DIV ~URZ, `(.L_x_774) ;  /* 0x00005d627f007947 */ /* 0x000fea000b800000 */
[----:B------:R4:W1:Y:S02]  /*19030*/  SHFL.IDX PT, R7, R5, 0x2, 0x181f ;  /* 0x00581f0005077f89 */ /* 0x00086400000e0000 */
.L_x_877:
[----:B------:R-:W-:Y:S05]  /*19040*/  BRA.DIV ~URZ, `(.L_x_775) ;  /* 0x00005db27f007947 */ /* 0x000fea000b800000 */
[----:B-1----:R1:W2:Y:S02]  /*19050*/  SHFL.IDX PT, R2, R6, 0x2, 0x181f ;  /* 0x00581f0006027f89 */ /* 0x0022a400000e0000 */
.L_x_878:
        /* <DEDUP_REMOVED lines=9> */
.L_x_879:
        /* <DEDUP_REMOVED lines=8> */
.L_x_880:
[----:B------:R-:W-:Y:S05]  /*19170*/  BRA.DIV ~URZ, `(.L_x_778) ;  /* 0x00005e327f007947 */ /* 0x000fea000b800000 */
[----:B--2---:R2:W1:Y:S02]  /*19180*/  SHFL.IDX PT, R2, R6, 0x4, 0x181f ;  /* 0x00981f0006027f89 */ /* 0x00446400000e0000 */
.L_x_881:
        /* <DEDUP_REMOVED lines=9> */
.L_x_882:
        /* <DEDUP_REMOVED lines=8> */
.L_x_883:
[----:B------:R-:W-:Y:S05]  /*192a0*/  BRA.DIV ~URZ, `(.L_x_781) ;  /* 0x00005eb27f007947 */ /* 0x000fea000b800000 */
[----:B--2---:R2:W3:Y:S02]  /*192b0*/  SHFL.IDX PT, R2, R6, 0x6, 0x181f ;  /* 0x00d81f0006027f89 */ /* 0x0044e400000e0000 */
.L_x_884:
        /* <DEDUP_REMOVED lines=9> */
.L_x_885:
[----:B------:R-:W-:Y:S02]  /*19350*/  IADD3 R0, R0, 0x70, RZ ;  /* 0x0000007000007810 */ /* 0x000fe40007ffe0ff */
[----:B-12---:R-:W-:Y:S02]  /*19360*/  SHF.R.S32.HI R6, RZ, 0x1f, R205 ;  /* 0x0000001fff067819 */ /* 0x006fe400000114cd */
[----:B------:R-:W-:-:S13]  /*19370*/  ISETP.GE.OR P0, PT, R0, R4, P2 ;  /* 0x000000040000720c */ /* 0x000fda0001706670 */
[----:B----4-:R-:W-:-:S04]  /*19380*/  @!P0 LEA R2, P1, R205, R2, 0x1 ;  /* 0x00000002cd028211 */ /* 0x010fc800078208ff */
[----:B---3--:R-:W-:-:S05]  /*19390*/  @!P0 LEA.HI.X R3, R205, R5, R6, 0x1, P1 ;  /* 0x00000005cd038211 */ /* 0x008fca00008f0c06 */
[----:B------:R1:W-:Y:S04]  /*193a0*/  @!P0 ST.E.128 [R2.64], RZ ;  /* 0x000000ff02008985 */ /* 0x0003e8000c101d06 */
.L_x_755:
[----:B------:R-:W-:Y:S05]  /*193b0*/  BSYNC B1 ;  /* 0x0000000000017941 */ /* 0x000fea0003800000 */
.L_x_739:
        /* <DEDUP_REMOVED lines=11> */
[----:B--2-4-:R-:W-:-:S04]  /*19470*/  LOP3.LUT R12, R0, 0x1f, RZ, 0xc0, !PT ;  /* 0x0000001f000c7812 */ /* 0x014fc800078ec0ff */
[----:B------:R-:W-:Y:S01]  /*19480*/  ISETP.NE.AND P6, PT, R12, 0x1f, PT ;  /* 0x0000001f0c00780c */ /* 0x000fe20003fc5270 */
[----:B------:R-:W-:Y:S10]  /*19490*/  BRA.DIV ~URZ, `(.L_x_784) ;  /* 0x00005e027f007947 */ /* 0x000ff4000b800000 */
[----:B------:R1:W2:Y:S02]  /*194a0*/  SHFL.IDX PT, R9, R60, RZ, 0x1f ;  /* 0x00001fff3c097589 */ /* 0x0002a400000e0000 */
.L_x_886:
[----:B------:R-:W-:Y:S05]  /*194b0*/  BRA.DIV ~URZ, `(.L_x_785) ;  /* 0x00005e527f007947 */ /* 0x000fea000b800000 */
[----:B------:R3:W4:Y:S02]  /*194c0*/  SHFL.IDX PT, R8, R60, 0x1, 0x1f ;  /* 0x00201f003c087f89 */ /* 0x00072400000e0000 */
.L_x_887:
        /* <DEDUP_REMOVED lines=19> */
.L_x_888:
        /* <DEDUP_REMOVED lines=16> */
.L_x_889:
[----:B---3--:R-:W-:Y:S01]  /*19700*/  IMAD R0, R0, c[0x0][0x538], RZ ;  /* 0x00014e0000007a24 */ /* 0x008fe200078e02ff */
[----:B------:R-:W-:Y:S04]  /*19710*/  BSSY B1, `(.L_x_788) ;  /* 0x00000ce000017945 */ /* 0x000fe80003800000 */
[----:B----4-:R-:W-:-:S04]  /*19720*/  IADD3 R8, R0, R8, RZ ;  /* 0x0000000800087210 */ /* 0x010fc80007ffe0ff */
[----:B--2---:R-:W-:-:S13]  /*19730*/  ISETP.GT.AND P0, PT, R8, R9, PT ;  /* 0x000000090800720c */ /* 0x004fda0003f04270 */
[----:B------:R-:W-:Y:S05]  /*19740*/  @P0 BRA `(.L_x_789) ;  /* 0x0000025000000947 */ /* 0x000fea0003800000 */
.L_x_793:
        /* <DEDUP_REMOVED lines=17> */
.L_x_890:
        /* <DEDUP_REMOVED lines=16> */
.L_x_891:
[----:B--2---:R-:W-:-:S05]  /*19960*/  IMAD R0, R0, c[0x0][0x538], RZ ;  /* 0x00014e0000007a24 */ /* 0x004fca00078e02ff */
[----:B------:R-:W-:-:S04]  /*19970*/  IADD3 R8, R0, R8, RZ ;  /* 0x0000000800087210 */ /* 0x000fc80007ffe0ff */
[----:B------:R-:W-:-:S13]  /*19980*/  ISETP.GT.AND P0, PT, R8, R9, PT ;  /* 0x000000090800720c */ /* 0x000fda0003f04270 */
[----:B-1----:R-:W-:Y:S05]  /*19990*/  @!P0 BRA `(.L_x_793) ;  /* 0xfffffdb000008947 */ /* 0x002fea000383ffff */
.L_x_789:
[----:B------:R-:W-:-:S05]  /*199a0*/  IADD3 R5, -R0, R8, RZ ;  /* 0x0000000800057210 */ /* 0x000fca0007ffe1ff */
[----:B------:R-:W-:-:S05]  /*199b0*/  IMAD R0, R4, c[0x0][0x538], R5 ;  /* 0x00014e0004007a24 */ /* 0x000fca00078e0205 */
[----:B------:R-:W-:Y:S01]  /*199c0*/  ISETP.GT.AND P0, PT, R0, R9, PT ;  /* 0x000000090000720c */ /* 0x000fe20003f04270 */
[----:B------:R-:W-:-:S12]  /*199d0*/  BRA.DIV ~URZ, `(.L_x_794) ;  /* 0x00005d927f007947 */ /* 0x000fd8000b800000 */
[----:B------:R-:W-:-:S03]  /*199e0*/  VOTE.ANY R10, PT, !P0 ;  /* 0x00000000000a7806 */ /* 0x000fc600040e0100 */
.L_x_892:
[----:B------:R-:W2:Y:S01]  /*199f0*/  LDL.LU R2, [R1+0x4c] ;  /* 0x00004c0001027983 */ /* 0x000ea20000300800 */
[----:B------:R-:W2:Y:S02]  /*19a00*/  POPC R0, R10 ;  /* 0x0000000a00007309 */ /* 0x000ea40000000000 */
[----:B--2---:R-:W-:-:S05]  /*19a10*/  IADD3 R2, R0, R2, RZ ;  /* 0x0000000200027210 */ /* 0x004fca0007ffe0ff */
[----:B------:R2:W-:Y:S01]  /*19a20*/  STL [R1+0x4c], R2 ;  /* 0x00004c0201007387 */ /* 0x0005e20000100800 */
[----:B------:R-:W-:Y:S05]  /*19a30*/  BRA.DIV ~URZ, `(.L_x_795) ;  /* 0x00005d827f007947 */ /* 0x000fea000b800000 */
[----:B------:R3:W4:Y:S04]  /*19a40*/  SHFL.IDX PT, R8, R6, R0, 0x1f ;  /* 0x00001f0006087589 */ /* 0x00072800000e0000 */
[----:B------:R3:W1:Y:S02]  /*19a50*/  SHFL.IDX PT, R7, R7, R0, 0x1f ;  /* 0x00001f0007077589 */ /* 0x00066400000e0000 */
.L_x_893:
[----:B------:R-:W-:Y:S01]  /*19a60*/  ISETP.NE.AND P0, PT, R10, RZ, PT ;  /* 0x000000ff0a00720c */ /* 0x000fe20003f05270 */
[----:B------:R-:W-:-:S12]  /*19a70*/  BSSY B0, `(.L_x_796) ;  /* 0x0000005000007945 */ /* 0x000fd80003800000 */
[----:B------:R-:W-:Y:S05]  /*19a80*/  @!P0 BRA `(.L_x_797) ;  /* 0x0000003000008947 */ /* 0x000fea0003800000 */
[----:B---3--:R-:W-:Y:S01]  /*19a90*/  IADD3 R0, R0, -0x1, RZ ;  /* 0xffffffff00007810 */ /* 0x008fe20007ffe0ff */
[----:B------:R-:W-:Y:S05]  /*19aa0*/  BRA.DIV ~URZ, `(.L_x_798) ;  /* 0x00005de27f007947 */ /* 0x000fea000b800000 */
[----:B------:R3:W2:Y:S02]  /*19ab0*/  SHFL.IDX PT, R11, R4, R0, 0x1f ;  /* 0x00001f00040b7589 */ /* 0x0006a400000e0000 */
.L_x_797:
[----:B------:R-:W-:Y:S05]  /*19ac0*/  BSYNC B0 ;  /* 0x0000000000007941 */ /* 0x000fea0003800000 */
.L_x_796:
[----:B--23--:R-:W-:Y:S01]  /*19ad0*/  IMAD R0, R11, c[0x0][0x538], R5 ;  /* 0x00014e000b007a24 */ /* 0x00cfe200078e0205 */
[----:B-1----:R-:W-:Y:S01]  /*19ae0*/  ISETP.NE.AND P0, PT, R7, 0x1, PT ;  /* 0x000000010700780c */ /* 0x002fe20003f05270 */
[----:B------:R-:W-:Y:S03]  /*19af0*/  BSSY B0, `(.L_x_799) ;  /* 0x0000086000007945 */ /* 0x000fe60003800000 */
[----:B------:R1:W-:Y:S01]  /*19b00*/  STL [R1+0x40], R0 ;  /* 0x0000400001007387 */ /* 0x0003e20000100800 */
[----:B------:R-:W-:-:S08]  /*19b10*/  IADD3 R9, -R0, R9, RZ ;  /* 0x0000000900097210 */ /* 0x000fd00007ffe1ff */
[----:B------:R-:W-:Y:S05]  /*19b20*/  @!P0 BRA `(.L_x_800) ;  /* 0x000003e000008947 */ /* 0x000fea0003800000 */
[-C--:B----4-:R-:W-:Y:S02]  /*19b30*/  IABS R2, R8.reuse ;  /* 0x0000000800027213 */ /* 0x090fe40000000000 */
[----:B------:R-:W-:Y:S02]  /*19b40*/  IABS R10, R8 ;  /* 0x00000008000a7213 */ /* 0x000fe40000000000 */
[----:B-1----:R-:W1:Y:S08]  /*19b50*/  I2F.RP R0, R2 ;  /* 0x0000000200007306 */ /* 0x002e700000209400 */
[----:B-1----:R-:W1:Y:S02]  /*19b60*/  MUFU.RCP R0, R0 ;  /* 0x0000000000007308 */ /* 0x002e640000001000 */
[----:B-1----:R-:W-:-:S06]  /*19b70*/  IADD3 R0, R0, 0xffffffe, RZ ;  /* 0x0ffffffe00007810 */ /* 0x002fcc0007ffe0ff */
[----:B------:R-:W1:Y:S02]  /*19b80*/  F2I.FTZ.U32.TRUNC.NTZ R5, R0 ;  /* 0x0000000000057305 */ /* 0x000e64000021f000 */
[----:B-1----:R-:W-:Y:S01]  /*19b90*/  IMAD.MOV R3, RZ, RZ, -R5 ;  /* 0x000000ffff037224 */ /* 0x002fe200078e0a05 */
[----:B------:R-:W-:-:S03]  /*19ba0*/  IABS R0, R7 ;  /* 0x0000000700007213 */ /* 0x000fc60000000000 */
[----:B------:R-:W-:Y:S01]  /*19bb0*/  IMAD.MOV.U32 R4, RZ, RZ, R3 ;  /* 0x000000ffff047224 */ /* 0x000fe200078e0003 */
[----:B------:R-:W-:Y:S01]  /*19bc0*/  IABS R3, R9 ;  /* 0x0000000900037213 */ /* 0x000fe20000000000 */
[----:B------:R-:W-:Y:S02]  /*19bd0*/  IMAD.MOV.U32 R6, RZ, RZ, R0 ;  /* 0x000000ffff067224 */ /* 0x000fe400078e0000 */
[----:B------:R-:W-:Y:S02]  /*19be0*/  IMAD R0, R4, R2, RZ ;  /* 0x0000000204007224 */ /* 0x000fe400078e02ff */
[----:B------:R-:W-:Y:S01]  /*19bf0*/  IMAD.MOV.U32 R4, RZ, RZ, RZ ;  /* 0x000000ffff047224 */ /* 0x000fe200078e00ff */
[----:B------:R-:W1:Y:S03]  /*19c00*/  I2F.RP R11, R6 ;  /* 0x00000006000b7306 */ /* 0x000e660000209400 */
[----:B------:R-:W-:-:S04]  /*19c10*/  IMAD.HI.U32 R5, R5, R0, R4 ;  /* 0x0000000005057227 */ /* 0x000fc800078e0004 */
[----:B------:R-:W-:-:S05]  /*19c20*/  IMAD.MOV R0, RZ, RZ, -R10 ;  /* 0x000000ffff007224 */ /* 0x000fca00078e0a0a */
[----:B------:R-:W-:Y:S01]  /*19c30*/  MOV R4, R0 ;  /* 0x0000000000047202 */ /* 0x000fe20000000f00 */
[----:B------:R-:W-:-:S04]  /*19c40*/  IMAD.HI.U32 R0, R5, R3, RZ ;  /* 0x0000000305007227 */ /* 0x000fc800078e00ff */
[----:B------:R-:W-:Y:S02]  /*19c50*/  IMAD R3, R0, R4, R3 ;  /* 0x0000000400037224 */ /* 0x000fe400078e0203 */
[----:B-1----:R-:W1:Y:S03]  /*19c60*/  MUFU.RCP R4, R11 ;  /* 0x0000000b00047308 */ /* 0x002e660000001000 */
[----:B------:R-:W-:-:S13]  /*19c70*/  ISETP.GT.U32.AND P0, PT, R2, R3, PT ;  /* 0x000000030200720c */ /* 0x000fda0003f04070 */
[----:B------:R-:W-:Y:S01]  /*19c80*/  @!P0 IMAD.IADD R3, R3, 0x1, -R2 ;  /* 0x0000000103038824 */ /* 0x000fe200078e0a02 */
[----:B-1----:R-:W-:Y:S02]  /*19c90*/  IADD3 R4, R4, 0xffffffe, RZ ;  /* 0x0ffffffe04047810 */ /* 0x002fe40007ffe0ff */
[----:B------:R-:W-:Y:S02]  /*19ca0*/  @!P0 IADD3 R0, R0, 0x1, RZ ;  /* 0x0000000100008810 */ /* 0x000fe40007ffe0ff */
[----:B------:R-:W-:Y:S02]  /*19cb0*/  ISETP.GE.U32.AND P2, PT, R3, R2, PT ;  /* 0x000000020300720c */ /* 0x000fe40003f46070 */
[----:B------:R-:W1:Y:S01]  /*19cc0*/  F2I.FTZ.U32.TRUNC.NTZ R3, R4 ;  /* 0x0000000400037305 */ /* 0x000e62000021f000 */
[----:B------:R-:W-:Y:S02]  /*19cd0*/  LOP3.LUT R2, R9, R8, RZ, 0x3c, !PT ;  /* 0x0000000809027212 */ /* 0x000fe400078e3cff */
[----:B------:R-:W-:-:S02]  /*19ce0*/  ISETP.NE.AND P0, PT, R8, RZ, PT ;  /* 0x000000ff0800720c */ /* 0x000fc40003f05270 */
[----:B------:R-:W-:-:S06]  /*19cf0*/  ISETP.GE.AND P1, PT, R2, RZ, PT ;  /* 0x000000ff0200720c */ /* 0x000fcc0003f26270 */
[----:B------:R-:W-:Y:S01]  /*19d00*/  @P2 IADD3 R0, R0, 0x1, RZ ;  /* 0x0000000100002810 */ /* 0x000fe20007ffe0ff */
[----:B-1----:R-:W-:-:S06]  /*19d10*/  IMAD.MOV R2, RZ, RZ, -R3 ;  /* 0x000000ffff027224 */ /* 0x002fcc00078e0a03 */
[----:B------:R-:W-:Y:S01]  /*19d20*/  @!P1 IMAD.MOV R0, RZ, RZ, -R0 ;  /* 0x000000ffff009224 */ /* 0x000fe200078e0a00 */
[----:B------:R-:W-:Y:S02]  /*19d30*/  @!P0 LOP3.LUT R0, RZ, R8, RZ, 0x33, !PT ;  /* 0x00000008ff008212 */ /* 0x000fe400078e33ff */
[----:B------:R-:W-:Y:S02]  /*19d40*/  MOV R4, R2 ;  /* 0x0000000200047202 */ /* 0x000fe40000000f00 */
[----:B------:R-:W-:Y:S02]  /*19d50*/  IABS R2, R7 ;  /* 0x0000000700027213 */ /* 0x000fe40000000000 */
[----:B------:R-:W-:Y:S01]  /*19d60*/  IABS R10, R0 ;  /* 0x00000000000a7213 */ /* 0x000fe20000000000 */
[----:B------:R-:W-:Y:S02]  /*19d70*/  IMAD R4, R4, R6, RZ ;  /* 0x0000000604047224 */ /* 0x000fe400078e02ff */
[----:B------:R-:W-:-:S02]  /*19d80*/  IMAD.MOV R5, RZ, RZ, -R2 ;  /* 0x000000ffff057224 */ /* 0x000fc400078e0a02 */
[----:B------:R-:W-:-:S04]  /*19d90*/  IMAD.MOV.U32 R2, RZ, RZ, RZ ;  /* 0x000000ffff027224 */ /* 0x000fc800078e00ff */
[----:B------:R-:W-:Y:S01]  /*19da0*/  IMAD.HI.U32 R2, R3, R4, R2 ;  /* 0x0000000403027227 */ /* 0x000fe200078e0002 */
[----:B------:R-:W-:-:S03]  /*19db0*/  MOV R4, R5 ;  /* 0x0000000500047202 */ /* 0x000fc60000000f00 */
[----:B------:R-:W-:-:S04]  /*19dc0*/  IMAD.MOV.U32 R3, RZ, RZ, R10 ;  /* 0x000000ffff037224 */ /* 0x000fc800078e000a */
[----:B------:R-:W-:-:S04]  /*19dd0*/  IMAD.HI.U32 R2, R2, R3, RZ ;  /* 0x0000000302027227 */ /* 0x000fc800078e00ff */
[----:B------:R-:W-:Y:S01]  /*19de0*/  IMAD R3, R2, R4, R3 ;  /* 0x0000000402037224 */ /* 0x000fe200078e0203 */
[----:B------:R-:W-:-:S04]  /*19df0*/  IADD3 R4, -R0, RZ, RZ ;  /* 0x000000ff00047210 */ /* 0x000fc80007ffe1ff */
        /* <DEDUP_REMOVED lines=9> */
[----:B------:R-:W-:-:S05]  /*19e90*/  @!P0 LOP3.LUT R2, RZ, R7, RZ, 0x33, !PT ;  /* 0x00000007ff028212 */ /* 0x000fca00078e33ff */
[----:B------:R-:W-:-:S04]  /*19ea0*/  IMAD.MOV R3, RZ, RZ, -R2 ;  /* 0x000000ffff037224 */ /* 0x000fc800078e0a02 */
[C---:B------:R-:W-:Y:S02]  /*19eb0*/  IMAD R3, R7.reuse, R3, R0 ;  /* 0x0000000307037224 */ /* 0x040fe400078e0200 */
[----:B------:R-:W-:Y:S02]  /*19ec0*/  IMAD R0, R7, 0x1000000, R2 ;  /* 0x0100000007007824 */ /* 0x000fe400078e0202 */
[----:B------:R-:W-:Y:S02]  /*19ed0*/  IMAD R2, R8, R4, R9 ;  /* 0x0000000408027224 */ /* 0x000fe400078e0209 */
[----:B------:R-:W-:-:S05]  /*19ee0*/  IMAD R0, R3, 0x10000, R0 ;  /* 0x0001000003007824 */ /* 0x000fca00078e0200 */
[----:B------:R1:W-:Y:S01]  /*19ef0*/  STL [R1+0x48], R0 ;  /* 0x0000480001007387 */ /* 0x0003e20000100800 */
[----:B------:R-:W-:Y:S05]  /*19f00*/  BRA `(.L_x_801) ;  /* 0x0000044000007947 */ /* 0x000fea0003800000 */
.L_x_800:
[----:B-1----:R-:W2:Y:S01]  /*19f10*/  LDL R0, [R1+0x4c] ;  /* 0x00004c0001007983 */ /* 0x002ea20000100800 */
[----:B------:R-:W-:-:S04]  /*19f20*/  IMAD.MOV.U32 R2, RZ, RZ, 0x4 ;  /* 0x00000004ff027424 */ /* 0x000fc800078e00ff */
[----:B--2---:R-:W-:-:S05]  /*19f30*/  IMAD.WIDE R2, R0, R2, c[0x0][0x590] ;  /* 0x0001640000027625 */ /* 0x004fca00078e0202 */
[----:B------:R-:W2:Y:S02]  /*19f40*/  LDG.E R4, [R2.64] ;  /* 0x0000000602047981 */ /* 0x000ea4000c1e1900 */
[----:B--2-4-:R-:W-:-:S05]  /*19f50*/  IMAD R10, R4, R8, RZ ;  /* 0x00000008040a7224 */ /* 0x014fca00078e02ff */
[-C--:B------:R-:W-:Y:S02]  /*19f60*/  IABS R0, R10.reuse ;  /* 0x0000000a00007213 */ /* 0x080fe40000000000 */
        /* <DEDUP_REMOVED lines=27> */
[----:B------:R-:W-:Y:S02]  /*1a120*/  IMAD R11, R4, R2, RZ ;  /* 0x00000002040b7224 */ /* 0x000fe400078e02ff */
[----:B------:R-:W-:-:S03]  /*1a130*/  IMAD.MOV R2, RZ, RZ, -R2 ;  /* 0x000000ffff027224 */ /* 0x000fc600078e0a02 */
[----:B------:R-:W-:Y:S01]  /*1a140*/  IADD3 R0, -R11, c[0x0][0x538], RZ ;  /* 0x00014e000b007a10 */ /* 0x000fe20007ffe1ff */
[----:B------:R-:W-:-:S03]  /*1a150*/  IMAD R6, R10, R2, R9 ;  /* 0x000000020a067224 */ /* 0x000fc600078e0209 */
[----:B------:R-:W-:Y:S02]  /*1a160*/  IMNMX R0, R4, R0, PT ;  /* 0x0000000004007217 */ /* 0x000fe40003800200 */
[----:B------:R-:W-:Y:S02]  /*1a170*/  IABS R2, R6 ;  /* 0x0000000600027213 */ /* 0x000fe40000000000 */
[-C--:B------:R-:W-:Y:S02]  /*1a180*/  IABS R3, R0.reuse ;  /* 0x0000000000037213 */ /* 0x080fe40000000000 */
[----:B------:R-:W-:Y:S02]  /*1a190*/  IABS R10, R0 ;  /* 0x00000000000a7213 */ /* 0x000fe40000000000 */
[----:B------:R-:W1:Y:S01]  /*1a1a0*/  I2F.RP R4, R3 ;  /* 0x0000000300047306 */ /* 0x000e620000209400 */
[----:B------:R-:W-:Y:S02]  /*1a1b0*/  MOV R7, R2 ;  /* 0x0000000200077202 */ /* 0x000fe40000000f00 */
[----:B------:R-:W-:-:S05]  /*1a1c0*/  IMAD.MOV R2, RZ, RZ, -R10 ;  /* 0x000000ffff027224 */ /* 0x000fca00078e0a0a */
[----:B-1----:R-:W1:Y:S02]  /*1a1d0*/  MUFU.RCP R4, R4 ;  /* 0x0000000400047308 */ /* 0x002e640000001000 */
[----:B-1----:R-:W-:-:S06]  /*1a1e0*/  IADD3 R4, R4, 0xffffffe, RZ ;  /* 0x0ffffffe04047810 */ /* 0x002fcc0007ffe0ff */
[----:B------:R-:W1:Y:S02]  /*1a1f0*/  F2I.FTZ.U32.TRUNC.NTZ R5, R4 ;  /* 0x0000000400057305 */ /* 0x000e64000021f000 */
[----:B-1----:R-:W-:-:S04]  /*1a200*/  IMAD.MOV R4, RZ, RZ, -R5 ;  /* 0x000000ffff047224 */ /* 0x002fc800078e0a05 */
[----:B------:R-:W-:Y:S02]  /*1a210*/  IMAD R9, R4, R3, RZ ;  /* 0x0000000304097224 */ /* 0x000fe400078e02ff */
[----:B------:R-:W-:-:S04]  /*1a220*/  IMAD.MOV.U32 R4, RZ, RZ, RZ ;  /* 0x000000ffff047224 */ /* 0x000fc800078e00ff */
[----:B------:R-:W-:-:S04]  /*1a230*/  IMAD.HI.U32 R5, R5, R9, R4 ;  /* 0x0000000905057227 */ /* 0x000fc800078e0004 */
[----:B------:R-:W-:Y:S02]  /*1a240*/  IMAD.MOV.U32 R4, RZ, RZ, R2 ;  /* 0x000000ffff047224 */ /* 0x000fe400078e0002 */
[----:B------:R-:W-:-:S04]  /*1a250*/  IMAD.HI.U32 R2, R5, R7, RZ ;  /* 0x0000000705027227 */ /* 0x000fc800078e00ff */
[----:B------:R-:W-:-:S05]  /*1a260*/  IMAD R4, R2, R4, R7 ;  /* 0x0000000402047224 */ /* 0x000fca00078e0207 */
[----:B------:R-:W-:-:S13]  /*1a270*/  ISETP.GT.U32.AND P0, PT, R3, R4, PT ;  /* 0x000000040300720c */ /* 0x000fda0003f04070 */
[-C--:B------:R-:W-:Y:S02]  /*1a280*/  @!P0 IADD3 R4, R4, -R3.reuse, RZ ;  /* 0x8000000304048210 */ /* 0x080fe40007ffe0ff */
[----:B------:R-:W-:Y:S02]  /*1a290*/  @!P0 IADD3 R2, R2, 0x1, RZ ;  /* 0x0000000102028810 */ /* 0x000fe40007ffe0ff */
[----:B------:R-:W-:Y:S02]  /*1a2a0*/  ISETP.GE.U32.AND P2, PT, R4, R3, PT ;  /* 0x000000030400720c */ /* 0x000fe40003f46070 */
[----:B------:R-:W-:Y:S02]  /*1a2b0*/  LOP3.LUT R3, R6, R0, RZ, 0x3c, !PT ;  /* 0x0000000006037212 */ /* 0x000fe400078e3cff */
[----:B------:R-:W-:Y:S02]  /*1a2c0*/  ISETP.NE.AND P0, PT, R0, RZ, PT ;  /* 0x000000ff0000720c */ /* 0x000fe40003f05270 */
[----:B------:R-:W-:Y:S01]  /*1a2d0*/  ISETP.GE.AND P1, PT, R3, RZ, PT ;  /* 0x000000ff0300720c */ /* 0x000fe20003f26270 */
[----:B------:R-:W-:Y:S01]  /*1a2e0*/  IMAD.MOV R3, RZ, RZ, -R0 ;  /* 0x000000ffff037224 */ /* 0x000fe200078e0a00 */
[----:B------:R-:W-:-:S05]  /*1a2f0*/  IADD3 R6, R11, 0x1000000, R6 ;  /* 0x010000000b067810 */ /* 0x000fca0007ffe006 */
[----:B------:R-:W-:-:S06]  /*1a300*/  @P2 IADD3 R2, R2, 0x1, RZ ;  /* 0x0000000102022810 */ /* 0x000fcc0007ffe0ff */
[----:B------:R-:W-:Y:S01]  /*1a310*/  @!P1 IMAD.MOV R2, RZ, RZ, -R2 ;  /* 0x000000ffff029224 */ /* 0x000fe200078e0a02 */
[----:B------:R-:W-:-:S05]  /*1a320*/  @!P0 LOP3.LUT R2, RZ, R0, RZ, 0x33, !PT ;  /* 0x00000000ff028212 */ /* 0x000fca00078e33ff */
[----:B------:R-:W-:-:S05]  /*1a330*/  IMAD R0, R2, R3, R6 ;  /* 0x0000000302007224 */ /* 0x000fca00078e0206 */
[----:B------:R1:W-:Y:S02]  /*1a340*/  STL [R1+0x48], R0 ;  /* 0x0000480001007387 */ /* 0x0003e40000100800 */
.L_x_801:
[----:B------:R-:W-:Y:S05]  /*1a350*/  BSYNC B0 ;  /* 0x0000000000007941 */ /* 0x000fea0003800000 */
.L_x_799:
[----:B------:R-:W-:-:S04]  /*1a360*/  LOP3.LUT R2, RZ, R2, RZ, 0x33, !PT ;  /* 0x00000002ff027212 */ /* 0x000fc800078e33ff */
[----:B-1----:R-:W-:-:S05]  /*1a370*/  IADD3 R0, R2, R8, RZ ;  /* 0x0000000802007210 */ /* 0x002fca0007ffe0ff */
[----:B------:R1:W-:Y:S01]  /*1a380*/  STL [R1+0x44], R0 ;  /* 0x0000440001007387 */ /* 0x0003e20000100800 */
[----:B------:R-:W-:Y:S05]  /*1a390*/  BRA `(.L_x_802) ;  /* 0x0000005000007947 */ /* 0x000fea0003800000 */
.L_x_790:
[----:B------:R-:W-:Y:S01]  /*1a3a0*/  MOV R0, c[0x0][0x53c] ;  /* 0x00014f0000007a02 */ /* 0x000fe20000000f00 */
[----:B------:R2:W-:Y:S04]  /*1a3b0*/  STL [R1+0x40], R9 ;  /* 0x0000400901007387 */ /* 0x0005e80000100800 */
[----:B------:R2:W-:Y:S04]  /*1a3c0*/  STL [R1+0x44], RZ ;  /* 0x000044ff01007387 */ /* 0x0005e80000100800 */
[----:B------:R2:W-:Y:S04]  /*1a3d0*/  STL [R1+0x48], RZ ;  /* 0x000048ff01007387 */ /* 0x0005e80000100800 */
[----:B------:R2:W-:Y:S02]  /*1a3e0*/  STL [R1+0x4c], R0 ;  /* 0x00004c0001007387 */ /* 0x0005e40000100800 */
.L_x_802:
[----:B------:R-:W-:Y:S05]  /*1a3f0*/  BSYNC B1 ;  /* 0x0000000000017941 */ /* 0x000fea0003800000 */
.L_x_788:
[----:B-1----:R-:W3:Y:S04]  /*1a400*/  LDL R4, [R1+0x40] ;  /* 0x0000400001047983 */ /* 0x002ee80000100800 */
        /* <DEDUP_REMOVED lines=8> */
.L_x_783:
[----:B--2---:R-:W2:Y:S02]  /*1a490*/  LDL R0, [R1+0x4c] ;  /* 0x00004c0001007983 */ /* 0x004ea40000100800 */
[----:B--2---:R-:W-:-:S13]  /*1a4a0*/  ISETP.GE.AND P0, PT, R0, c[0x0][0x53c], PT ;  /* 0x00014f0000007a0c */ /* 0x004fda0003f06270 */
[----:B-1--4-:R-:W-:Y:S01]  /*1a4b0*/  @P0 CALL.REL.NOINC `(.L_x_803) ;  /* 0x0000001000000944 */ /* 0x012fe20003c00000 */
[----:B------:R-:W-:Y:S05]  /*1a4c0*/  BRA `(.L_x_804) ;  /* 0xfffe75a000007947 */ /* 0x000fea000383ffff */
.L_x_803:
[----:B------:R-:W-:Y:S05]  /*1a4d0*/  EXIT ;  /* 0x000000000000794d */ /* 0x000fea0003800000 */
.L_x_576:
[----:B------:R-:W-:Y:S01]  /*1a4e0*/  IMAD.MOV.U32 R0, RZ, RZ, R5 ;  /* 0x000000ffff007224 */ /* 0x000fe200078e0005 */
[----:B------:R-:W-:Y:S02]  /*1a4f0*/  MOV R2, 0x1 ;  /* 0x0000000100027802 */ /* 0x000fe40000000f00 */
[----:B------:R-:W-:Y:S02]  /*1a500*/  MOV R3, 0x1a520 ;  /* 0x0001a52000037802 */ /* 0x000fe40000000f00 */
[----:B------:R-:W-:Y:S05]  /*1a510*/  CALL.REL.NOINC `($__internal_10_$__cuda_sm70_shflsync_up_p) ;  /* 0x000054a000007944 */ /* 0x000fea0003c00000 */
[----:B------:R-:W-:Y:S01]  /*1a520*/  MOV R0, R4 ;  /* 0x0000000400007202 */ /* 0x000fe20000000f00 */
[----:B------:R-:W-:Y:S05]  /*1a530*/  BRA `(.L_x_805) ;  /* 0xfffe5f2000007947 */ /* 0x000fea000383ffff */
.L_x_577:
[----:B------:R-:W-:Y:S01]  /*1a540*/  IMAD.MOV.U32 R0, RZ, RZ, R5 ;  /* 0x000000ffff007224 */ /* 0x000fe200078e0005 */
[----:B------:R-:W-:Y:S02]  /*1a550*/  MOV R2, 0x2 ;  /* 0x0000000200027802 */ /* 0x000fe40000000f00 */
[----:B------:R-:W-:Y:S02]  /*1a560*/  MOV R3, 0x1a580 ;  /* 0x0001a58000037802 */ /* 0x000fe40000000f00 */
[----:B------:R-:W-:Y:S05]  /*1a570*/  CALL.REL.NOINC `($__internal_10_$__cuda_sm70_shflsync_up_p) ;  /* 0x0000544000007944 */ /* 0x000fea0003c00000 */
[----:B------:R-:W-:Y:S01]  /*1a580*/  SEL R0, R4, RZ, P4 ;  /* 0x000000ff04007207 */ /* 0x000fe20002000000 */
[----:B------:R-:W-:Y:S01]  /*1a590*/  IMAD.MOV.U32 R2, RZ, RZ, 0x4 ;  /* 0x00000004ff027424 */ /* 0x000fe200078e00ff */
[----:B------:R-:W-:-:S03]  /*1a5a0*/  MOV R3, 0x1a5d0 ;  /* 0x0001a5d000037802 */ /* 0x000fc60000000f00 */
[----:B------:R-:W-:Y:S02]  /*1a5b0*/  IMAD.IADD R0, R5, 0x1, R0 ;  /* 0x0000000105007824 */ /* 0x000fe400078e0200 */
        /* <DEDUP_REMOVED lines=13> */
[----:B------:R-:W-:Y:S02]  /*1a690*/  MOV R225, 0x1f ;  /* 0x0000001f00e17802 */ /* 0x000fe40000000f00 */
[----:B------:R-:W-:Y:S01]  /*1a6a0*/  MOV R3, 0x1a6e0 ;  /* 0x0001a6e000037802 */ /* 0x000fe20000000f00 */
[----:B------:R-:W-:-:S04]  /*1a6b0*/  IMAD.IADD R4, R0, 0x1, R4 ;  /* 0x0000000100047824 */ /* 0x000fc800078e0204 */
[----:B------:R-:W-:Y:S02]  /*1a6c0*/  IMAD.MOV.U32 R223, RZ, RZ, R4 ;  /* 0x000000ffffdf7224 */ /* 0x000fe400078e0004 */
[----:B------:R-:W-:Y:S05]  /*1a6d0*/  CALL.REL.NOINC `($__internal_9_$__cuda_sm70_shflsync_idx_p) ;  /* 0x0000528000007944 */ /* 0x000fea0003c00000 */
[----:B------:R-:W-:Y:S01]  /*1a6e0*/  MOV R0, R226 ;  /* 0x000000e200007202 */ /* 0x000fe20000000f00 */
[----:B------:R-:W-:Y:S05]  /*1a6f0*/  BRA `(.L_x_806) ;  /* 0xfffe5e6000007947 */ /* 0x000fea000383ffff */
.L_x_579:
[----:B------:R-:W-:Y:S02]  /*1a700*/  SEL R0, RZ, 0x1, P0 ;  /* 0x00000001ff007807 */ /* 0x000fe40000000000 */
[----:B------:R-:W-:Y:S02]  /*1a710*/  MOV R2, 0x1a730 ;  /* 0x0001a73000027802 */ /* 0x000fe40000000f00 */
[----:B------:R-:W-:Y:S05]  /*1a720*/  CALL.REL.NOINC `($__internal_11_$__cuda_sm70_votesync_ballot) ;  /* 0x0000530000007944 */ /* 0x000fea0003c00000 */
[----:B------:R-:W-:Y:S01]  /*1a730*/  MOV R7, R0 ;  /* 0x0000000000077202 */ /* 0x000fe20000000f00 */
[----:B------:R-:W-:Y:S05]  /*1a740*/  BRA `(.L_x_807) ;  /* 0xfffe5ea000007947 */ /* 0x000fea000383ffff */
.L_x_580:
[----:B------:R-:W-:Y:S01]  /*1a750*/  IMAD.MOV.U32 R223, RZ, RZ, R9 ;  /* 0x000000ffffdf7224 */ /* 0x000fe200078e0009 */
[----:B-1----:R-:W-:Y:S01]  /*1a760*/  MOV R2, R0 ;  /* 0x0000000000027202 */ /* 0x002fe20000000f00 */
[----:B------:R-:W-:Y:S01]  /*1a770*/  IMAD.MOV.U32 R225, RZ, RZ, 0x1f ;  /* 0x0000001fffe17424 */ /* 0x000fe200078e00ff */
[----:B------:R-:W-:Y:S02]  /*1a780*/  MOV R3, 0x1a7a0 ;  /* 0x0001a7a000037802 */ /* 0x000fe40000000f00 */
[----:B------:R-:W-:Y:S05]  /*1a790*/  CALL.REL.NOINC `($__internal_9_$__cuda_sm70_shflsync_idx_p) ;  /* 0x000051c000007944 */ /* 0x000fea0003c00000 */
[----:B------:R-:W-:Y:S01]  /*1a7a0*/  IMAD.MOV.U32 R12, RZ, RZ, R226 ;  /* 0x000000ffff0c7224 */ /* 0x000fe200078e00e2 */
[----:B------:R-:W-:Y:S01]  /*1a7b0*/  MOV R223, R8 ;  /* 0x0000000800df7202 */ /* 0x000fe20000000f00 */
[----:B------:R-:W-:Y:S01]  /*1a7c0*/  IMAD.MOV.U32 R5, RZ, RZ, RZ ;  /* 0x000000ffff057224 */ /* 0x000fe200078e00ff */
[----:B------:R-:W-:Y:S01]  /*1a7d0*/  MOV R2, R0 ;  /* 0x0000000000027202 */ /* 0x000fe20000000f00 */
[----:B------:R-:W-:Y:S01]  /*1a7e0*/  IMAD.MOV.U32 R225, RZ, RZ, 0x1f ;  /* 0x0000001fffe17424 */ /* 0x000fe200078e00ff */
[----:B------:R-:W-:-:S02]  /*1a7f0*/  MOV R3, 0x1a810 ;  /* 0x0001a81000037802 */ /* 0x000fc40000000f00 */
[----:B------:R-:W-:Y:S05]  /*1a800*/  CALL.REL.NOINC `($__internal_9_$__cuda_sm70_shflsync_idx_p) ;  /* 0x0000515000007944 */ /* 0x000fea0003c00000 */
[----:B------:R-:W-:Y:S01]  /*1a810*/  MOV R9, R226 ;  /* 0x000000e200097202 */ /* 0x000fe20000000f00 */
[----:B------:R-:W-:Y:S05]  /*1a820*/  BRA `(.L_x_808) ;  /* 0xfffe5e3000007947 */ /* 0x000fea000383ffff */
.L_x_583:
[----:B------:R-:W-:Y:S01]  /*1a830*/  IMAD.MOV.U32 R223, RZ, RZ, R4 ;  /* 0x000000ffffdf7224 */ /* 0x000fe200078e0004 */
[----:B-1----:R-:W-:Y:S01]  /*1a840*/  MOV R2, R0 ;  /* 0x0000000000027202 */ /* 0x002fe20000000f00 */
[----:B------:R-:W-:Y:S01]  /*1a850*/  IMAD.MOV.U32 R225, RZ, RZ, 0x1f ;  /* 0x0000001fffe17424 */ /* 0x000fe200078e00ff */
[----:B------:R-:W-:-:S02]  /*1a860*/  MOV R3, 0x1a880 ;  /* 0x0001a88000037802 */ /* 0x000fc40000000f00 */
[----:B---34-:R-:W-:Y:S05]  /*1a870*/  CALL.REL.NOINC `($__internal_9_$__cuda_sm70_shflsync_idx_p) ;  /* 0x000050e000007944 */ /* 0x018fea0003c00000 */
[----:B------:R-:W-:Y:S01]  /*1a880*/  MOV R5, R226 ;  /* 0x000000e200057202 */ /* 0x000fe20000000f00 */
[----:B------:R-:W-:Y:S05]  /*1a890*/  BRA `(.L_x_582) ;  /* 0xfffe5e2000007947 */ /* 0x000fea000383ffff */
.L_x_602:
[----:B------:R-:W-:Y:S01]  /*1a8a0*/  IMAD.MOV.U32 R223, RZ, RZ, R5 ;  /* 0x000000ffffdf7224 */ /* 0x000fe200078e0005 */
[----:B------:R-:W-:Y:S01]  /*1a8b0*/  MOV R2, RZ ;  /* 0x000000ff00027202 */ /* 0x000fe20000000f00 */
[----:B------:R-:W-:Y:S01]  /*1a8c0*/  IMAD.MOV.U32 R225, RZ, RZ, 0x181f ;  /* 0x0000181fffe17424 */ /* 0x000fe200078e00ff */
[----:B------:R-:W-:-:S02]  /*1a8d0*/  MOV R3, 0x1a8f0 ;  /* 0x0001a8f000037802 */ /* 0x000fc40000000f00 */
[----:B-1---5:R-:W-:Y:S05]  /*1a8e0*/  CALL.REL.NOINC `($__internal_9_$__cuda_sm70_shflsync_idx_p) ;  /* 0x0000507000007944 */ /* 0x022fea0003c00000 */
[----:B------:R-:W-:Y:S01]  /*1a8f0*/  MOV R7, R226 ;  /* 0x000000e200077202 */ /* 0x000fe20000000f00 */
[----:B------:R-:W-:Y:S05]  /*1a900*/  BRA `(.L_x_809) ;  /* 0xfffe804000007947 */ /* 0x000fea000383ffff */
.L_x_603:
[----:B------:R-:W-:Y:S01]  /*1a910*/  IMAD.MOV.U32 R223, RZ, RZ, R6 ;  /* 0x000000ffffdf7224 */ /* 0x000fe200078e0006 */
[----:B------:R-:W-:Y:S01]  /*1a920*/  MOV R2, RZ ;  /* 0x000000ff00027202 */ /* 0x000fe20000000f00 */
[----:B------:R-:W-:Y:S01]  /*1a930*/  IMAD.MOV.U32 R225, RZ, RZ, 0x181f ;  /* 0x0000181fffe17424 */ /* 0x000fe200078e00ff */
[----:B------:R-:W-:-:S02]  /*1a940*/  MOV R3, 0x1a960 ;  /* 0x0001a96000037802 */ /* 0x000fc40000000f00 */
[----:B-123-5:R-:W-:Y:S05]  /*1a950*/  CALL.REL.NOINC `($__internal_9_$__cuda_sm70_shflsync_idx_p) ;  /* 0x0000500000007944 */ /* 0x02efea0003c00000 */
[----:B------:R-:W-:Y:S01]  /*1a960*/  MOV R2, R226 ;  /* 0x000000e200027202 */ /* 0x000fe20000000f00 */
[----:B------:R-:W-:Y:S05]  /*1a970*/  BRA `(.L_x_810) ;  /* 0xfffe7ff000007947 */ /* 0x000fea000383ffff */
.L_x_606:
[----:B------:R-:W-:Y:S01]  /*1a980*/  IMAD.MOV.U32 R223, RZ, RZ, R5 ;  /* 0x000000ffffdf7224 */ /* 0x000fe200078e0005 */
[----:B-1----:R-:W-:Y:S01]  /*1a990*/  MOV R2, 0x1 ;  /* 0x0000000100027802 */ /* 0x002fe20000000f00 */
[----:B------:R-:W-:Y:S01]  /*1a9a0*/  IMAD.MOV.U32 R225, RZ, RZ, 0x181f ;  /* 0x0000181fffe17424 */ /* 0x000fe200078e00ff */
[----:B------:R-:W-:-:S02]  /*1a9b0*/  MOV R3, 0x1a9d0 ;  /* 0x0001a9d000037802 */ /* 0x000fc40000000f00 */
[----:B---3-5:R-:W-:Y:S05]  /*1a9c0*/  CALL.REL.NOINC `($__internal_9_$__cuda_sm70_shflsync_idx_p) ;  /* 0x00004f9000007944 */ /* 0x028fea0003c00000 */
[----:B------:R-:W-:Y:S01]  /*1a9d0*/  IMAD.MOV.U32 R7, RZ, RZ, R226 ;  /* 0x000000ffff077224 */ /* 0x000fe200078e00e2 */
[----:B------:R-:W-:Y:S01]  /*1a9e0*/  MOV R2, 0x1 ;  /* 0x0000000100027802 */ /* 0x000fe20000000f00 */
[----:B------:R-:W-:Y:S01]  /*1a9f0*/  IMAD.MOV.U32 R223, RZ, RZ, R6 ;  /* 0x000000ffffdf7224 */ /* 0x000fe200078e0006 */
[----:B------:R-:W-:-:S02]  /*1aa00*/  MOV R225, 0x181f ;  /* 0x0000181f00e17802 */ /* 0x000fc40000000f00 */
[----:B------:R-:W-:Y:S02]  /*1aa10*/  MOV R3, 0x1aa30 ;  /* 0x0001aa3000037802 */ /* 0x000fe40000000f00 */
[----:B------:R-:W-:Y:S05]  /*1aa20*/  CALL.REL.NOINC `($__internal_9_$__cuda_sm70_shflsync_idx_p) ;  /* 0x00004f3000007944 */ /* 0x000fea0003c00000 */
[----:B------:R-:W-:Y:S01]  /*1aa30*/  MOV R2, R226 ;  /* 0x000000e200027202 */ /* 0x000fe20000000f00 */
[----:B------:R-:W-:Y:S05]  /*1aa40*/  BRA `(.L_x_811) ;  /* 0xfffe807000007947 */ /* 0x000fea000383ffff */
.L_x_609:
[----:B------:R-:W-:Y:S01]  /*1aa50*/  IMAD.MOV.U32 R223, RZ, RZ, R5 ;  /* 0x000000ffffdf7224 */ /* 0x000fe200078e0005 */
[----:B-1----:R-:W-:Y:S01]  /*1aa60*/  MOV R2, 0x2 ;  /* 0x0000000200027802 */ /* 0x002fe20000000f00 */
[----:B------:R-:W-:Y:S01]  /*1aa70*/  IMAD.MOV.U32 R225, RZ, RZ, 0x181f ;  /* 0x0000181fffe17424 */ /* 0x000fe200078e00ff */
[----:B------:R-:W-:Y:S02]  /*1aa80*/  MOV R3, 0x1aaa0 ;  /* 0x0001aaa000037802 */ /* 0x000fe40000000f00 */
[----:B--23-5:R-:W-:Y:S05]  /*1aa90*/  CALL.REL.NOINC `($__internal_9_$__cuda_sm70_shflsync_idx_p) ;  /* 0x00004ec000007944 */ /* 0x02cfea0003c00000 */
[----:B------:R-:W-:Y:S01]  /*1aaa0*/  MOV R7, R226 ;  /* 0x000000e200077202 */ /* 0x000fe20000000f00 */
[----:B------:R-:W-:Y:S05]  /*1aab0*/  BRA `(.L_x_812) ;  /* 0xfffe80e000007947 */ /* 0x000fea000383ffff */
.L_x_610:
[----:B------:R-:W-:Y:S01]  /*1aac0*/  IMAD.MOV.U32 R223, RZ, RZ, R6 ;  /* 0x000000ffffdf7224 */ /* 0x000fe200078e0006 */
[----:B-1----:R-:W-:Y:S01]  /*1aad0*/  MOV R2, 0x2 ;  /* 0x0000000200027802 */ /* 0x002fe20000000f00 */
[----:B------:R-:W-:Y:S01]  /*1aae0*/  IMAD.MOV.U32 R225, RZ, RZ, 0x181f ;  /* 0x0000181fffe17424 */ /* 0x000fe200078e00ff */
[----:B------:R-:W-:Y:S02]  /*1aaf0*/  MOV R3, 0x1ab10 ;  /* 0x0001ab1000037802 */ /* 0x000fe40000000f00 */
[----:B--2345:R-:W-:Y:S05]  /*1ab00*/  CALL.REL.NOINC `($__internal_9_$__cuda_sm70_shflsync_idx_p) ;  /* 0x00004e5000007944 */ /* 0x03cfea0003c00000 */
[----:B------:R-:W-:Y:S01]  /*1ab10*/  MOV R2, R226 ;  /* 0x000000e200027202 */ /* 0x000fe20000000f00 */
[----:B------:R-:W-:Y:S05]  /*1ab20*/  BRA `(.L_x_813) ;  /* 0xfffe809000007947 */ /* 0x000fea000383ffff */
.L_x_613:
[----:B------:R-:W-:Y:S01]  /*1ab30*/  IMAD.MOV.U32 R223, RZ, RZ, R5 ;  /* 0x000000ffffdf7224 */ /* 0x000fe200078e0005 */
[----:B--2---:R-:W-:Y:S01]  /*1ab40*/  MOV R2, 0x3 ;  /* 0x0000000300027802 */ /* 0x004fe20000000f00 */
[----:B------:R-:W-:Y:S01]  /*1ab50*/  IMAD.MOV.U32 R225, RZ, RZ, 0x181f ;  /* 0x0000181fffe17424 */ /* 0x000fe200078e00ff */
[----:B------:R-:W-:-:S02]  /*1ab60*/  MOV R3, 0x1ab80 ;  /* 0x0001ab8000037802 */ /* 0x000fc40000000f00 */
[----:B-1-345:R-:W-:Y:S05]  /*1ab70*/  CALL.REL.NOINC `($__internal_9_$__cuda_sm70_shflsync_idx_p) ;  /* 0x00004de000007944 */ /* 0x03afea0003c00000 */
        /* <DEDUP_REMOVED lines=8> */
.L_x_616:
[----:B------:R-:W-:Y:S01]  /*1ac00*/  IMAD.MOV.U32 R223, RZ, RZ, R5 ;  /* 0x000000ffffdf7224 */ /* 0x000fe200078e0005 */
[----:B-12---:R-:W-:Y:S01]  /*1ac10*/  MOV R2, 0x4 ;  /* 0x0000000400027802 */ /* 0x006fe20000000f00 */
[----:B------:R-:W-:Y:S01]  /*1ac20*/  IMAD.MOV.U32 R225, RZ, RZ, 0x181f ;  /* 0x0000181fffe17424 */ /* 0x000fe200078e00ff */
[----:B------:R-:W-:Y:S02]  /*1ac30*/  MOV R3, 0x1ac50 ;  /* 0x0001ac5000037802 */ /* 0x000fe40000000f00 */
[----:B---345:R-:W-:Y:S05]  /*1ac40*/  CALL.REL.NOINC `($__internal_9_$__cuda_sm70_shflsync_idx_p) ;  /* 0x00004d1000007944 */ /* 0x038fea0003c00000 */
[----:B------:R-:W-:Y:S01]  /*1ac50*/  MOV R7, R226 ;  /* 0x000000e200077202 */ /* 0x000fe20000000f00 */
[----:B------:R-:W-:Y:S05]  /*1ac60*/  BRA `(.L_x_815) ;  /* 0xfffe812000007947 */ /* 0x000fea000383ffff */
.L_x_617:
[----:B------:R-:W-:Y:S01]  /*1ac70*/  IMAD.MOV.U32 R223, RZ, RZ, R6 ;  /* 0x000000ffffdf7224 */ /* 0x000fe200078e0006 */
[----:B--2---:R-:W-:Y:S01]  /*1ac80*/  MOV R2, 0x4 ;  /* 0x0000000400027802 */ /* 0x004fe20000000f00 */
[----:B------:R-:W-:Y:S01]  /*1ac90*/  IMAD.MOV.U32 R225, RZ, RZ, 0x181f ;  /* 0x0000181fffe17424 */ /* 0x000fe200078e00ff */
[----:B------:R-:W-:Y:S02]  /*1aca0*/  MOV R3, 0x1acc0 ;  /* 0x0001acc000037802 */ /* 0x000fe40000000f00 */
[----:B-1-345:R-:W-:Y:S05]  /*1acb0*/  CALL.REL.NOINC `($__internal_9_$__cuda_sm70_shflsync_idx_p) ;  /* 0x00004ca000007944 */ /* 0x03afea0003c00000 */
[----:B------:R-:W-:Y:S01]  /*1acc0*/  MOV R2, R226 ;  /* 0x000000e200027202 */ /* 0x000fe20000000f00 */
[----:B------:R-:W-:Y:S05]  /*1acd0*/  BRA `(.L_x_816) ;  /* 0xfffe80d000007947 */ /* 0x000fea000383ffff */
.L_x_620:
[----:B------:R-:W-:Y:S01]  /*1ace0*/  IMAD.MOV.U32 R223, RZ, RZ, R5 ;  /* 0x000000ffffdf7224 */ /* 0x000fe200078e0005 */
[----:B-1----:R-:W-:Y:S01]  /*1acf0*/  MOV R2, 0x5 ;  /* 0x0000000500027802 */ /* 0x002fe20000000f00 */
[----:B------:R-:W-:Y:S01]  /*1ad00*/  IMAD.MOV.U32 R225, RZ, RZ, 0x181f ;  /* 0x0000181fffe17424 */ /* 0x000fe200078e00ff */
[----:B------:R-:W-:-:S02]  /*1ad10*/  MOV R3, 0x1ad30 ;  /* 0x0001ad3000037802 */ /* 0x000fc40000000f00 */
[----:B--2345:R-:W-:Y:S05]  /*1ad20*/  CALL.REL.NOINC `($__internal_9_$__cuda_sm70_shflsync_idx_p) ;  /* 0x00004c3000007944 */ /* 0x03cfea0003c00000 */
        /* <DEDUP_REMOVED lines=8> */
.L_x_623:
[----:B------:R-:W-:Y:S01]  /*1adb0*/  IMAD.MOV.U32 R223, RZ, RZ, R5 ;  /* 0x000000ffffdf7224 */ /* 0x000fe200078e0005 */
[----:B-1----:R-:W-:Y:S01]  /*1adc0*/  MOV R2, 0x6 ;  /* 0x0000000600027802 */ /* 0x002fe20000000f00 */
[----:B------:R-:W-:Y:S01]  /*1add0*/  IMAD.MOV.U32 R225, RZ, RZ, 0x181f ;  /* 0x0000181fffe17424 */ /* 0x000fe200078e00ff */
[----:B------:R-:W-:Y:S02]  /*1ade0*/  MOV R3, 0x1ae00 ;  /* 0x0001ae0000037802 */ /* 0x000fe40000000f00 */
[----:B--2345:R-:W-:Y:S05]  /*1adf0*/  CALL.REL.NOINC `($__internal_9_$__cuda_sm70_shflsync_idx_p) ;  /* 0x00004b6000007944 */ /* 0x03cfea0003c00000 */
[----:B------:R-:W-:Y:S01]  /*1ae00*/  MOV R7, R226 ;  /* 0x000000e200077202 */ /* 0x000fe20000000f00 */
[----:B------:R-:W-:Y:S05]  /*1ae10*/  BRA `(.L_x_818) ;  /* 0xfffe816000007947 */ /* 0x000fea000383ffff */
.L_x_624:
[----:B------:R-:W-:Y:S01]  /*1ae20*/  IMAD.MOV.U32 R223, RZ, RZ, R6 ;  /* 0x000000ffffdf7224 */ /* 0x000fe200078e0006 */
[----:B-1----:R-:W-:Y:S01]  /*1ae30*/  MOV R2, 0x6 ;  /* 0x0000000600027802 */ /* 0x002fe20000000f00 */
[----:B------:R-:W-:Y:S01]  /*1ae40*/  IMAD.MOV.U32 R225, RZ, RZ, 0x181f ;  /* 0x0000181fffe17424 */ /* 0x000fe200078e00ff */
[----:B------:R-:W-:Y:S02]  /*1ae50*/  MOV R3, 0x1ae70 ;  /* 0x0001ae7000037802 */ /* 0x000fe40000000f00 */
[----:B--2345:R-:W-:Y:S05]  /*1ae60*/  CALL.REL.NOINC `($__internal_9_$__cuda_sm70_shflsync_idx_p) ;  /* 0x00004af000007944 */ /* 0x03cfea0003c00000 */
[----:B------:R-:W-:Y:S01]  /*1ae70*/  MOV R2, R226 ;  /* 0x000000e200027202 */ /* 0x000fe20000000f00 */
[----:B------:R-:W-:Y:S05]  /*1ae80*/  BRA `(.L_x_819) ;  /* 0xfffe811000007947 */ /* 0x000fea000383ffff */
.L_x_627:
        /* <DEDUP_REMOVED lines=13> */
.L_x_630:
[----:B------:R-:W-:Y:S01]  /*1af60*/  IMAD.MOV.U32 R223, RZ, RZ, R5 ;  /* 0x000000ffffdf7224 */ /* 0x000fe200078e0005 */
[----:B------:R-:W-:Y:S01]  /*1af70*/  MOV R2, RZ ;  /* 0x000000ff00027202 */ /* 0x000fe20000000f00 */
[----:B------:R-:W-:Y:S01]  /*1af80*/  IMAD.MOV.U32 R225, RZ, RZ, 0x181f ;  /* 0x0000181fffe17424 */ /* 0x000fe200078e00ff */
[----:B------:R-:W-:Y:S02]  /*1af90*/  MOV R3, 0x1afb0 ;  /* 0x0001afb000037802 */ /* 0x000fe40000000f00 */
[----:B------:R-:W-:Y:S05]  /*1afa0*/  CALL.REL.NOINC `($__internal_9_$__cuda_sm70_shflsync_idx_p) ;  /* 0x000049b000007944 */ /* 0x000fea0003c00000 */
[----:B------:R-:W-:Y:S01]  /*1afb0*/  MOV R8, R226 ;  /* 0x000000e200087202 */ /* 0x000fe20000000f00 */
[----:B------:R-:W-:Y:S05]  /*1afc0*/  BRA `(.L_x_821) ;  /* 0xfffe939000007947 */ /* 0x000fea000383ffff */
.L_x_631:
[----:B------:R-:W-:Y:S01]  /*1afd0*/  IMAD.MOV.U32 R223, RZ, RZ, R0 ;  /* 0x000000ffffdf7224 */ /* 0x000fe200078e0000 */
[----:B------:R-:W-:Y:S01]  /*1afe0*/  MOV R2, RZ ;  /* 0x000000ff00027202 */ /* 0x000fe20000000f00 */
[----:B------:R-:W-:Y:S01]  /*1aff0*/  IMAD.MOV.U32 R225, RZ, RZ, 0x181f ;  /* 0x0000181fffe17424 */ /* 0x000fe200078e00ff */
[----:B------:R-:W-:Y:S02]  /*1b000*/  MOV R3, 0x1b020 ;  /* 0x0001b02000037802 */ /* 0x000fe40000000f00 */
[----:B-12---:R-:W-:Y:S05]  /*1b010*/  CALL.REL.NOINC `($__internal_9_$__cuda_sm70_shflsync_idx_p) ;  /* 0x0000494000007944 */ /* 0x006fea0003c00000 */
[----:B------:R-:W-:Y:S01]  /*1b020*/  ISETP.GE.AND P1, PT, R205, c[0x0][0x1d4], PT ;  /* 0x00007500cd007a0c */ /* 0x000fe20003f26270 */
[----:B------:R-:W-:Y:S01]  /*1b030*/  IMAD.MOV.U32 R223, RZ, RZ, R5 ;  /* 0x000000ffffdf7224 */ /* 0x000fe200078e0005 */
[----:B------:R-:W-:Y:S01]  /*1b040*/  IADD3 R2, P0, R226, R123, RZ ;  /* 0x0000007be2027210 */ /* 0x000fe20007f1e0ff */
[----:B------:R-:W-:-:S04]  /*1b050*/  IMAD.MOV.U32 R225, RZ, RZ, 0x181f ;  /* 0x0000181fffe17424 */ /* 0x000fc800078e00ff */
[----:B------:R-:W-:-:S06]  /*1b060*/  IMAD.X R3, R8, 0x1, R6, P0 ;  /* 0x0000000108037824 */ /* 0x000fcc00000e0606 */
[----:B------:R-:W-:Y:S01]  /*1b070*/  @!PT LDS RZ, [RZ] ;  /* 0x00000000fffff984 */ /* 0x000fe20000000800 */
[----:B------:R-:W-:Y:S01]  /*1b080*/  @!PT LDS RZ, [RZ] ;  /* 0x00000000fffff984 */ /* 0x000fe20000000800 */
[----:B------:R-:W-:Y:S01]  /*1b090*/  @!PT LDS RZ, [RZ] ;  /* 0x00000000fffff984 */ /* 0x000fe20000000800 */
[----:B------:R1:W-:Y:S02]  /*1b0a0*/  LDGSTS.E.BYPASS.LTC128B.128 [R207+0x2900], [R2.64], !P1 ;  /* 0x0290000002cf7fae */ /* 0x0003e4000c901d46 */
[----:B-1----:R-:W-:Y:S02]  /*1b0b0*/  MOV R2, 0x1 ;  /* 0x0000000100027802 */ /* 0x002fe40000000f00 */
[----:B------:R-:W-:Y:S02]  /*1b0c0*/  MOV R3, 0x1b0e0 ;  /* 0x0001b0e000037802 */ /* 0x000fe40000000f00 */
[----:B------:R-:W-:Y:S05]  /*1b0d0*/  CALL.REL.NOINC `($__internal_9_$__cuda_sm70_shflsync_idx_p) ;  /* 0x0000488000007944 */ /* 0x000fea0003c00000 */
[----:B------:R-:W-:Y:S01]  /*1b0e0*/  IMAD.MOV.U32 R7, RZ, RZ, R226 ;  /* 0x000000ffff077224 */ /* 0x000fe200078e00e2 */
[----:B------:R-:W-:Y:S01]  /*1b0f0*/  MOV R2, 0x1 ;  /* 0x0000000100027802 */ /* 0x000fe20000000f00 */
[----:B------:R-:W-:Y:S01]  /*1b100*/  IMAD.MOV.U32 R223, RZ, RZ, R0 ;  /* 0x000000ffffdf7224 */ /* 0x000fe200078e0000 */
[----:B------:R-:W-:Y:S02]  /*1b110*/  MOV R225, 0x181f ;  /* 0x0000181f00e17802 */ /* 0x000fe40000000f00 */
[----:B------:R-:W-:Y:S02]  /*1b120*/  MOV R3, 0x1b140 ;  /* 0x0001b14000037802 */ /* 0x000fe40000000f00 */
[----:B------:R-:W-:Y:S05]  /*1b130*/  CALL.REL.NOINC `($__internal_9_$__cuda_sm70_shflsync_idx_p) ;  /* 0x0000482000007944 */ /* 0x000fea0003c00000 */
        /* <DEDUP_REMOVED lines=54> */
[----:B------:R-:W-:Y:S01]  /*1b4a0*/  MOV R0, R226 ;  /* 0x000000e200007202 */ /* 0x000fe20000000f00 */
[----:B------:R-:W-:Y:S05]  /*1b4b0*/  BRA `(.L_x_822) ;  /* 0xfffe901000007947 */ /* 0x000fea000383ffff */
.L_x_632:
[----:B------:R-:W-:Y:S01]  /*1b4c0*/  IMAD.MOV.U32 R223, RZ, RZ, R8 ;  /* 0x000000ffffdf7224 */ /* 0x000fe200078e0008 */
[----:B------:R-:W-:Y:S01]  /*1b4d0*/  MOV R2, RZ ;  /* 0x000000ff00027202 */ /* 0x000fe20000000f00 */
[----:B------:R-:W-:Y:S01]  /*1b4e0*/  IMAD.MOV.U32 R225, RZ, RZ, 0x1c1f ;  /* 0x00001c1fffe17424 */ /* 0x000fe200078e00ff */
[----:B------:R-:W-:-:S02]  /*1b4f0*/  MOV R3, 0x1b510 ;  /* 0x0001b51000037802 */ /* 0x000fc40000000f00 */
[----:B------:R-:W-:Y:S05]  /*1b500*/  CALL.REL.NOINC `($__internal_9_$__cuda_sm70_shflsync_idx_p) ;  /* 0x0000445000007944 */ /* 0x000fea0003c00000 */
[----:B------:R-:W-:Y:S01]  /*1b510*/  MOV R2, R226 ;  /* 0x000000e200027202 */ /* 0x000fe20000000f00 */
[----:B------:R-:W-:Y:S05]  /*1b520*/  BRA `(.L_x_823) ;  /* 0xfffe915000007947 */ /* 0x000fea000383ffff */
.L_x_637:
[----:B------:R-:W-:Y:S01]  /*1b530*/  IMAD.MOV.U32 R223, RZ, RZ, R8 ;  /* 0x000000ffffdf7224 */ /* 0x000fe200078e0008 */
[----:B------:R-:W-:Y:S01]  /*1b540*/  MOV R2, 0x1 ;  /* 0x0000000100027802 */ /* 0x000fe20000000f00 */
[----:B------:R-:W-:Y:S01]  /*1b550*/  IMAD.MOV.U32 R225, RZ, RZ, 0x1c1f ;  /* 0x00001c1fffe17424 */ /* 0x000fe200078e00ff */
[----:B------:R-:W-:-:S02]  /*1b560*/  MOV R3, 0x1b580 ;  /* 0x0001b58000037802 */ /* 0x000fc40000000f00 */
[----:B-1----:R-:W-:Y:S05]  /*1b570*/  CALL.REL.NOINC `($__internal_9_$__cuda_sm70_shflsync_idx_p) ;  /* 0x000043e000007944 */ /* 0x002fea0003c00000 */
[----:B------:R-:W-:Y:S01]  /*1b580*/  MOV R2, R226 ;  /* 0x000000e200027202 */ /* 0x000fe20000000f00 */
[----:B------:R-:W-:Y:S05]  /*1b590*/  BRA `(.L_x_824) ;  /* 0xfffe92a000007947 */ /* 0x000fea000383ffff */
.L_x_642:
[----:B------:R-:W-:Y:S01]  /*1b5a0*/  IMAD.MOV.U32 R223, RZ, RZ, R8 ;  /* 0x000000ffffdf7224 */ /* 0x000fe200078e0008 */
[----:B------:R-:W-:Y:S01]  /*1b5b0*/  MOV R2, 0x2 ;  /* 0x0000000200027802 */ /* 0x000fe20000000f00 */
[----:B------:R-:W-:Y:S01]  /*1b5c0*/  IMAD.MOV.U32 R225, RZ, RZ, 0x1c1f ;  /* 0x00001c1fffe17424 */ /* 0x000fe200078e00ff */
[----:B------:R-:W-:-:S02]  /*1b5d0*/  MOV R3, 0x1b5f0 ;  /* 0x0001b5f000037802 */ /* 0x000fc40000000f00 */
[----:B-12---:R-:W-:Y:S05]  /*1b5e0*/  CALL.REL.NOINC `($__internal_9_$__cuda_sm70_shflsync_idx_p) ;  /* 0x0000437000007944 */ /* 0x006fea0003c00000 */
[----:B------:R-:W-:Y:S01]  /*1b5f0*/  MOV R3, R226 ;  /* 0x000000e200037202 */ /* 0x000fe20000000f00 */
[----:B------:R-:W-:Y:S05]  /*1b600*/  BRA `(.L_x_825) ;  /* 0xfffe9ab000007947 */ /* 0x000fea000383ffff */
.L_x_647:
[----:B------:R-:W-:Y:S01]  /*1b610*/  IMAD.MOV.U32 R223, RZ, RZ, R8 ;  /* 0x000000ffffdf7224 */ /* 0x000fe200078e0008 */
[----:B------:R-:W-:Y:S01]  /*1b620*/  MOV R2, 0x3 ;  /* 0x0000000300027802 */ /* 0x000fe20000000f00 */
[----:B------:R-:W-:Y:S01]  /*1b630*/  IMAD.MOV.U32 R225, RZ, RZ, 0x1c1f ;  /* 0x00001c1fffe17424 */ /* 0x000fe200078e00ff */
[----:B------:R-:W-:-:S02]  /*1b640*/  MOV R3, 0x1b660 ;  /* 0x0001b66000037802 */ /* 0x000fc40000000f00 */
[----:B-123--:R-:W-:Y:S05]  /*1b650*/  CALL.REL.NOINC `($__internal_9_$__cuda_sm70_shflsync_idx_p) ;  /* 0x0000430000007944 */ /* 0x00efea0003c00000 */
[----:B------:R-:W-:Y:S01]  /*1b660*/  MOV R3, R226 ;  /* 0x000000e200037202 */ /* 0x000fe20000000f00 */
[----:B------:R-:W-:Y:S05]  /*1b670*/  BRA `(.L_x_826) ;  /* 0xfffea55000007947 */ /* 0x000fea000383ffff */
.L_x_652:
[----:B------:R-:W-:Y:S01]  /*1b680*/  IMAD.MOV.U32 R92, RZ, RZ, R0 ;  /* 0x000000ffff5c7224 */ /* 0x000fe200078e0000 */
[----:B------:R-:W-:-:S02]  /*1b690*/  MOV R3, 0x2 ;  /* 0x0000000200037802 */ /* 0x000fc40000000f00 */
[----:B------:R-:W-:Y:S02]  /*1b6a0*/  MOV R2, 0x1b6c0 ;  /* 0x0001b6c000027802 */ /* 0x000fe40000000f00 */
[----:B--234-:R-:W-:Y:S05]  /*1b6b0*/  CALL.REL.NOINC `($__internal_8_$__cuda_sm70_shflsync_bfly_p) ;  /* 0x0000424000007944 */ /* 0x01cfea0003c00000 */
[----:B------:R-:W-:Y:S01]  /*1b6c0*/  MOV R2, R225 ;  /* 0x000000e100027202 */ /* 0x000fe20000000f00 */
[----:B------:R-:W-:Y:S05]  /*1b6d0*/  BRA `(.L_x_827) ;  /* 0xfffeb01000007947 */ /* 0x000fea000383ffff */
.L_x_653:
[----:B------:R-:W-:Y:S01]  /*1b6e0*/  IMAD.MOV.U32 R92, RZ, RZ, R4 ;  /* 0x000000ffff5c7224 */ /* 0x000fe200078e0004 */
[----:B------:R-:W-:Y:S02]  /*1b6f0*/  MOV R3, 0x1 ;  /* 0x0000000100037802 */ /* 0x000fe40000000f00 */
[----:B------:R-:W-:Y:S02]  /*1b700*/  MOV R2, 0x1b720 ;  /* 0x0001b72000027802 */ /* 0x000fe40000000f00 */
[----:B-1-34-:R-:W-:Y:S05]  /*1b710*/  CALL.REL.NOINC `($__internal_8_$__cuda_sm70_shflsync_bfly_p) ;  /* 0x000041e000007944 */ /* 0x01afea0003c00000 */
[----:B------:R-:W-:Y:S01]  /*1b720*/  FMNMX.FTZ R97, R4, R225, !PT ;  /* 0x000000e104617209 */ /* 0x000fe20007810000 */
[----:B------:R-:W-:Y:S01]  /*1b730*/  IMAD.MOV.U32 R92, RZ, RZ, R5 ;  /* 0x000000ffff5c7224 */ /* 0x000fe200078e0005 */
[----:B------:R-:W-:Y:S01]  /*1b740*/  MOV R2, 0x1b770 ;  /* 0x0001b77000027802 */ /* 0x000fe20000000f00 */
[----:B------:R-:W-:Y:S02]  /*1b750*/  IMAD.MOV.U32 R3, RZ, RZ, 0x2 ;  /* 0x00000002ff037424 */ /* 0x000fe400078e00ff */
[----:B------:R-:W-:Y:S05]  /*1b760*/  CALL.REL.NOINC `($__internal_8_$__cuda_sm70_shflsync_bfly_p) ;  /* 0x0000419000007944 */ /* 0x000fea0003c00000 */
[----:B------:R-:W-:Y:S01]  /*1b770*/  FMNMX.FTZ R5, R5, R225, !PT ;  /* 0x000000e105057209 */ /* 0x000fe20007810000 */
[----:B------:R-:W-:Y:S01]  /*1b780*/  IMAD.MOV.U32 R3, RZ, RZ, 0x1 ;  /* 0x00000001ff037424 */ /* 0x000fe200078e00ff */
[----:B------:R-:W-:-:S03]  /*1b790*/  MOV R2, 0x1b7c0 ;  /* 0x0001b7c000027802 */ /* 0x000fc60000000f00 */
[----:B------:R-:W-:Y:S02]  /*1b7a0*/  IMAD.MOV.U32 R92, RZ, RZ, R5 ;  /* 0x000000ffff5c7224 */ /* 0x000fe400078e0005 */
[----:B------:R-:W-:Y:S05]  /*1b7b0*/  CALL.REL.NOINC `($__internal_8_$__cuda_sm70_shflsync_bfly_p) ;  /* 0x0000414000007944 */ /* 0x000fea0003c00000 */
        /* <DEDUP_REMOVED lines=20> */
[----:B------:R-:W-:Y:S01]  /*1b900*/  MOV R8, R225 ;  /* 0x000000e100087202 */ /* 0x000fe20000000f00 */
[----:B------:R-:W-:Y:S05]  /*1b910*/  BRA `(.L_x_828) ;  /* 0xfffeaec000007947 */ /* 0x000fea000383ffff */
.L_x_661:
[----:B------:R-:W-:Y:S01]  /*1b920*/  MOV R2, RZ ;  /* 0x000000ff00027202 */ /* 0x000fe20000000f00 */
[----:B------:R-:W-:Y:S01]  /*1b930*/  IMAD.MOV.U32 R223, RZ, RZ, R4 ;  /* 0x000000ffffdf7224 */ /* 0x000fe200078e0004 */
[----:B------:R-:W-:Y:S01]  /*1b940*/  MOV R3, 0x1b970 ;  /* 0x0001b97000037802 */ /* 0x000fe20000000f00 */
[----:B------:R-:W-:Y:S02]  /*1b950*/  IMAD.MOV.U32 R225, RZ, RZ, 0x181f ;  /* 0x0000181fffe17424 */ /* 0x000fe400078e00ff */
[----:B------:R-:W-:Y:S05]  /*1b960*/  CALL.REL.NOINC `($__internal_9_$__cuda_sm70_shflsync_idx_p) ;  /* 0x00003ff000007944 */ /* 0x000fea0003c00000 */
[----:B------:R-:W-:Y:S01]  /*1b970*/  MOV R7, R226 ;  /* 0x000000e200077202 */ /* 0x000fe20000000f00 */
[----:B------:R-:W-:-:S05]  /*1b980*/  BRA `(.L_x_829) ;  /* 0xfffecc1000007947 */ /* 0x000fca000383ffff */
.L_x_662:
[----:B------:R-:W-:Y:S01]  /*1b990*/  MOV R2, RZ ;  /* 0x000000ff00027202 */ /* 0x000fe20000000f00 */
[----:B------:R-:W-:Y:S01]  /*1b9a0*/  IMAD.MOV.U32 R223, RZ, RZ, R0 ;  /* 0x000000ffffdf7224 */ /* 0x000fe200078e0000 */
[----:B------:R-:W-:Y:S01]  /*1b9b0*/  MOV R3, 0x1b9e0 ;  /* 0x0001b9e000037802 */ /* 0x000fe20000000f00 */
[----:B------:R-:W-:Y:S02]  /*1b9c0*/  IMAD.MOV.U32 R225, RZ, RZ, 0x181f ;  /* 0x0000181fffe17424 */ /* 0x000fe400078e00ff */
[----:B-12---:R-:W-:Y:S05]  /*1b9d0*/  CALL.REL.NOINC `($__internal_9_$__cuda_sm70_shflsync_idx_p) ;  /* 0x00003f8000007944 */ /* 0x006fea0003c00000 */
[----:B------:R-:W-:Y:S01]  /*1b9e0*/  ISETP.GE.AND P1, PT, R205, c[0x0][0x1d4], PT ;  /* 0x00007500cd007a0c */ /* 0x000fe20003f26270 */
[----:B------:R-:W-:Y:S01]  /*1b9f0*/  IMAD.MOV.U32 R223, RZ, RZ, R4 ;  /* 0x000000ffffdf7224 */ /* 0x000fe200078e0004 */
[----:B------:R-:W-:Y:S01]  /*1ba00*/  IADD3 R2, P0, R226, R15, RZ ;  /* 0x0000000fe2027210 */ /* 0x000fe20007f1e0ff */
[----:B------:R-:W-:Y:S04]  /*1ba10*/  IMAD.MOV.U32 R225, RZ, RZ, 0x181f ;  /* 0x0000181fffe17424 */ /* 0x000fe800078e00ff */
[----:B------:R-:W-:Y:S06]  /*1ba20*/  IMAD.X R3, R7, 0x1, R5, P0 ;  /* 0x0000000107037824 */ /* 0x000fec00000e0605 */
[----:B------:R-:W-:Y:S01]  /*1ba30*/  @!PT LDS RZ, [RZ] ;  /* 0x00000000fffff984 */ /* 0x000fe20000000800 */
[----:B------:R-:W-:Y:S01]  /*1ba40*/  @!PT LDS RZ, [RZ] ;  /* 0x00000000fffff984 */ /* 0x000fe20000000800 */
[----:B------:R-:W-:Y:S01]  /*1ba50*/  @!PT LDS RZ, [RZ] ;  /* 0x00000000fffff984 */ /* 0x000fe20000000800 */
[----:B------:R1:W-:Y:S02]  /*1ba60*/  LDGSTS.E.BYPASS.LTC128B.128 [R207+0x100], [R2.64], !P1 ;  /* 0x0010000002cf7fae */ /* 0x0003e4000c901d46 */
[----:B-1----:R-:W-:Y:S02]  /*1ba70*/  MOV R2, 0x1 ;  /* 0x0000000100027802 */ /* 0x002fe40000000f00 */
[----:B------:R-:W-:Y:S02]  /*1ba80*/  MOV R3, 0x1baa0 ;  /* 0x0001baa000037802 */ /* 0x000fe40000000f00 */
[----:B------:R-:W-:Y:S05]  /*1ba90*/  CALL.REL.NOINC `($__internal_9_$__cuda_sm70_shflsync_idx_p) ;  /* 0x00003ec000007944 */ /* 0x000fea0003c00000 */
[----:B------:R-:W-:Y:S01]  /*1baa0*/  MOV R2, 0x1 ;  /* 0x0000000100027802 */ /* 0x000fe20000000f00 */
[----:B------:R-:W-:Y:S01]  /*1bab0*/  IMAD.MOV.U32 R6, RZ, RZ, R226 ;  /* 0x000000ffff067224 */ /* 0x000fe200078e00e2 */
[----:B------:R-:W-:Y:S01]  /*1bac0*/  MOV R225, 0x181f ;  /* 0x0000181f00e17802 */ /* 0x000fe20000000f00 */
[----:B------:R-:W-:Y:S01]  /*1bad0*/  IMAD.MOV.U32 R223, RZ, RZ, R0 ;  /* 0x000000ffffdf7224 */ /* 0x000fe200078e0000 */
[----:B------:R-:W-:Y:S02]  /*1bae0*/  MOV R3, 0x1bb00 ;  /* 0x0001bb0000037802 */ /* 0x000fe40000000f00 */
[----:B------:R-:W-:Y:S05]  /*1baf0*/  CALL.REL.NOINC `($__internal_9_$__cuda_sm70_shflsync_idx_p) ;  /* 0x00003e6000007944 */ /* 0x000fea0003c00000 */
        /* <DEDUP_REMOVED lines=54> */
[----:B------:R-:W-:Y:S01]  /*1be60*/  MOV R0, R226 ;  /* 0x000000e200007202 */ /* 0x000fe20000000f00 */
[----:B------:R-:W-:-:S05]  /*1be70*/  BRA `(.L_x_830) ;  /* 0xfffec89000007947 */ /* 0x000fca000383ffff */
.L_x_665:
[----:B------:R-:W-:Y:S01]  /*1be80*/  MOV R2, RZ ;  /* 0x000000ff00027202 */ /* 0x000fe20000000f00 */
[----:B------:R-:W-:Y:S01]  /*1be90*/  IMAD.MOV.U32 R223, RZ, RZ, R92 ;  /* 0x000000ffffdf7224 */ /* 0x000fe200078e005c */
[----:B------:R-:W-:Y:S01]  /*1bea0*/  MOV R3, 0x1bed0 ;  /* 0x0001bed000037802 */ /* 0x000fe20000000f00 */
[----:B------:R-:W-:Y:S02]  /*1beb0*/  IMAD.MOV.U32 R225, RZ, RZ, 0x181f ;  /* 0x0000181fffe17424 */ /* 0x000fe400078e00ff */
[----:B------:R-:W-:Y:S05]  /*1bec0*/  CALL.REL.NOINC `($__internal_9_$__cuda_sm70_shflsync_idx_p) ;  /* 0x00003a9000007944 */ /* 0x000fea0003c00000 */
[----:B------:R-:W-:Y:S01]  /*1bed0*/  MOV R97, R226 ;  /* 0x000000e200617202 */ /* 0x000fe20000000f00 */
[----:B------:R-:W-:-:S05]  /*1bee0*/  BRA `(.L_x_831) ;  /* 0xfffed19000007947 */ /* 0x000fca000383ffff */
.L_x_666:
        /* <DEDUP_REMOVED lines=79> */
.L_x_667:
[----:B------:R-:W-:Y:S01]  /*1c3e0*/  MOV R2, RZ ;  /* 0x000000ff00027202 */ /* 0x000fe20000000f00 */
[----:B------:R-:W-:Y:S01]  /*1c3f0*/  IMAD.MOV.U32 R223, RZ, RZ, R157 ;  /* 0x000000ffffdf7224 */ /* 0x000fe200078e009d */
[----:B------:R-:W-:Y:S01]  /*1c400*/  MOV R3, 0x1c430 ;  /* 0x0001c43000037802 */ /* 0x000fe20000000f00 */
[----:B------:R-:W-:Y:S02]  /*1c410*/  IMAD.MOV.U32 R225, RZ, RZ, 0x1c1f ;  /* 0x00001c1fffe17424 */ /* 0x000fe400078e00ff */
[----:B------:R-:W-:Y:S05]  /*1c420*/  CALL.REL.NOINC `($__internal_9_$__cuda_sm70_shflsync_idx_p) ;  /* 0x0000353000007944 */ /* 0x000fea0003c00000 */
[----:B------:R-:W-:Y:S01]  /*1c430*/  MOV R2, R226 ;  /* 0x000000e200027202 */ /* 0x000fe20000000f00 */
[----:B------:R-:W-:-:S05]  /*1c440*/  BRA `(.L_x_833) ;  /* 0xfffecf1000007947 */ /* 0x000fca000383ffff */
.L_x_672:
[----:B------:R-:W-:Y:S01]  /*1c450*/  MOV R2, 0x1 ;  /* 0x0000000100027802 */ /* 0x000fe20000000f00 */
[----:B------:R-:W-:Y:S01]  /*1c460*/  IMAD.MOV.U32 R223, RZ, RZ, R157 ;  /* 0x000000ffffdf7224 */ /* 0x000fe200078e009d */
[----:B------:R-:W-:Y:S01]  /*1c470*/  MOV R3, 0x1c4a0 ;  /* 0x0001c4a000037802 */ /* 0x000fe20000000f00 */
[----:B------:R-:W-:Y:S02]  /*1c480*/  IMAD.MOV.U32 R225, RZ, RZ, 0x1c1f ;  /* 0x00001c1fffe17424 */ /* 0x000fe400078e00ff */
[----:B-1----:R-:W-:Y:S05]  /*1c490*/  CALL.REL.NOINC `($__internal_9_$__cuda_sm70_shflsync_idx_p) ;  /* 0x000034c000007944 */ /* 0x002fea0003c00000 */
[----:B------:R-:W-:Y:S01]  /*1c4a0*/  MOV R2, R226 ;  /* 0x000000e200027202 */ /* 0x000fe20000000f00 */
[----:B------:R-:W-:-:S05]  /*1c4b0*/  BRA `(.L_x_834) ;  /* 0xfffed0a000007947 */ /* 0x000fca000383ffff */
.L_x_677:
[----:B------:R-:W-:Y:S01]  /*1c4c0*/  MOV R2, 0x2 ;  /* 0x0000000200027802 */ /* 0x000fe20000000f00 */
[----:B------:R-:W-:Y:S01]  /*1c4d0*/  IMAD.MOV.U32 R223, RZ, RZ, R157 ;  /* 0x000000ffffdf7224 */ /* 0x000fe200078e009d */
[----:B------:R-:W-:Y:S01]  /*1c4e0*/  MOV R3, 0x1c510 ;  /* 0x0001c51000037802 */ /* 0x000fe20000000f00 */
[----:B------:R-:W-:Y:S02]  /*1c4f0*/  IMAD.MOV.U32 R225, RZ, RZ, 0x1c1f ;  /* 0x00001c1fffe17424 */ /* 0x000fe400078e00ff */
[----:B-12---:R-:W-:Y:S05]  /*1c500*/  CALL.REL.NOINC `($__internal_9_$__cuda_sm70_shflsync_idx_p) ;  /* 0x0000345000007944 */ /* 0x006fea0003c00000 */
[----:B------:R-:W-:Y:S01]  /*1c510*/  MOV R156, R226 ;  /* 0x000000e2009c7202 */ /* 0x000fe20000000f00 */
[----:B------:R-:W-:-:S05]  /*1c520*/  BRA `(.L_x_835) ;  /* 0xfffed23000007947 */ /* 0x000fca000383ffff */
.L_x_682:
[----:B------:R-:W-:Y:S01]  /*1c530*/  MOV R2, 0x3 ;  /* 0x0000000300027802 */ /* 0x000fe20000000f00 */
[----:B------:R-:W-:Y:S01]  /*1c540*/  IMAD.MOV.U32 R223, RZ, RZ, R157 ;  /* 0x000000ffffdf7224 */ /* 0x000fe200078e009d */
[----:B------:R-:W-:Y:S01]  /*1c550*/  MOV R3, 0x1c580 ;  /* 0x0001c58000037802 */ /* 0x000fe20000000f00 */
[----:B------:R-:W-:Y:S02]  /*1c560*/  IMAD.MOV.U32 R225, RZ, RZ, 0x1c1f ;  /* 0x00001c1fffe17424 */ /* 0x000fe400078e00ff */
[----:B-123--:R-:W-:Y:S05]  /*1c570*/  CALL.REL.NOINC `($__internal_9_$__cuda_sm70_shflsync_idx_p) ;  /* 0x000033e000007944 */ /* 0x00efea0003c00000 */
[----:B------:R-:W-:Y:S01]  /*1c580*/  MOV R3, R226 ;  /* 0x000000e200037202 */ /* 0x000fe20000000f00 */
[----:B------:R-:W-:-:S05]  /*1c590*/  BRA `(.L_x_836) ;  /* 0xfffee30000007947 */ /* 0x000fca000383ffff */
.L_x_687:
[----:B------:R-:W-:Y:S02]  /*1c5a0*/  MOV R3, 0x2 ;  /* 0x0000000200037802 */ /* 0x000fe40000000f00 */
[----:B------:R-:W-:Y:S02]  /*1c5b0*/  MOV R2, 0x1c5d0 ;  /* 0x0001c5d000027802 */ /* 0x000fe40000000f00 */
[----:B------:R-:W-:Y:S05]  /*1c5c0*/  CALL.REL.NOINC `($__internal_8_$__cuda_sm70_shflsync_bfly_p) ;  /* 0x0000333000007944 */ /* 0x000fea0003c00000 */
[----:B------:R-:W-:Y:S01]  /*1c5d0*/  MOV R2, R225 ;  /* 0x000000e100027202 */ /* 0x000fe20000000f00 */
[----:B------:R-:W-:-:S05]  /*1c5e0*/  BRA `(.L_x_837) ;  /* 0xfffeee5000007947 */ /* 0x000fca000383ffff */
.L_x_688:
[----:B------:R-:W-:Y:S01]  /*1c5f0*/  MOV R3, 0x1 ;  /* 0x0000000100037802 */ /* 0x000fe20000000f00 */
[----:B-1----:R-:W-:Y:S01]  /*1c600*/  IMAD.MOV.U32 R92, RZ, RZ, R4 ;  /* 0x000000ffff5c7224 */ /* 0x002fe200078e0004 */
[----:B------:R-:W-:Y:S02]  /*1c610*/  MOV R2, 0x1c630 ;  /* 0x0001c63000027802 */ /* 0x000fe40000000f00 */
[----:B------:R-:W-:Y:S05]  /*1c620*/  CALL.REL.NOINC `($__internal_8_$__cuda_sm70_shflsync_bfly_p) ;  /* 0x000032d000007944 */ /* 0x000fea0003c00000 */
[----:B------:R-:W-:Y:S01]  /*1c630*/  IMAD.MOV.U32 R92, RZ, RZ, R0 ;  /* 0x000000ffff5c7224 */ /* 0x000fe200078e0000 */
[----:B------:R-:W-:Y:S01]  /*1c640*/  FMNMX.FTZ R97, R4, R225, !PT ;  /* 0x000000e104617209 */ /* 0x000fe20007810000 */
[----:B------:R-:W-:Y:S01]  /*1c650*/  IMAD.MOV.U32 R3, RZ, RZ, 0x2 ;  /* 0x00000002ff037424 */ /* 0x000fe200078e00ff */
[----:B------:R-:W-:Y:S02]  /*1c660*/  MOV R2, 0x1c680 ;  /* 0x0001c68000027802 */ /* 0x000fe40000000f00 */
[----:B------:R-:W-:Y:S05]  /*1c670*/  CALL.REL.NOINC `($__internal_8_$__cuda_sm70_shflsync_bfly_p) ;  /* 0x0000328000007944 */ /* 0x000fea0003c00000 */
[----:B------:R-:W-:Y:S01]  /*1c680*/  FMNMX.FTZ R92, R0, R225, !PT ;  /* 0x000000e1005c7209 */ /* 0x000fe20007810000 */
[----:B------:R-:W-:Y:S01]  /*1c690*/  IMAD.MOV.U32 R3, RZ, RZ, 0x1 ;  /* 0x00000001ff037424 */ /* 0x000fe200078e00ff */
[----:B------:R-:W-:Y:S02]  /*1c6a0*/  MOV R2, 0x1c6c0 ;  /* 0x0001c6c000027802 */ /* 0x000fe40000000f00 */
[----:B------:R-:W-:Y:S05]  /*1c6b0*/  CALL.REL.NOINC `($__internal_8_$__cuda_sm70_shflsync_bfly_p) ;  /* 0x0000324000007944 */ /* 0x000fea0003c00000 */
[----:B------:R-:W-:Y:S01]  /*1c6c0*/  IMAD.MOV.U32 R3, RZ, RZ, 0x2 ;  /* 0x00000002ff037424 */ /* 0x000fe200078e00ff */
[----:B------:R-:W-:Y:S01]  /*1c6d0*/  FMNMX.FTZ R96, R92, R225, !PT ;  /* 0x000000e15c607209 */ /* 0x000fe20007810000 */
[----:B------:R-:W-:Y:S01]  /*1c6e0*/  IMAD.MOV.U32 R92, RZ, RZ, R5 ;  /* 0x000000ffff5c7224 */ /* 0x000fe200078e0005 */
        /* <DEDUP_REMOVED lines=15> */
[----:B------:R-:W-:Y:S01]  /*1c7e0*/  MOV R3, R225 ;  /* 0x000000e100037202 */ /* 0x000fe20000000f00 */
[----:B------:R-:W-:-:S05]  /*1c7f0*/  BRA `(.L_x_838) ;  /* 0xfffeed3000007947 */ /* 0x000fca000383ffff */
.L_x_697:
[----:B------:R-:W-:Y:S01]  /*1c800*/  MOV R2, RZ ;  /* 0x000000ff00027202 */ /* 0x000fe20000000f00 */
[----:B------:R-:W-:Y:S01]  /*1c810*/  IMAD.MOV.U32 R223, RZ, RZ, R5 ;  /* 0x000000ffffdf7224 */ /* 0x000fe200078e0005 */
[----:B------:R-:W-:Y:S01]  /*1c820*/  MOV R3, 0x1c850 ;  /* 0x0001c85000037802 */ /* 0x000fe20000000f00 */
[----:B------:R-:W-:Y:S02]  /*1c830*/  IMAD.MOV.U32 R225, RZ, RZ, 0x181f ;  /* 0x0000181fffe17424 */ /* 0x000fe400078e00ff */
[----:B------:R-:W-:Y:S05]  /*1c840*/  CALL.REL.NOINC `($__internal_9_$__cuda_sm70_shflsync_idx_p) ;  /* 0x0000311000007944 */ /* 0x000fea0003c00000 */
[----:B------:R-:W-:Y:S01]  /*1c850*/  MOV R8, R226 ;  /* 0x000000e200087202 */ /* 0x000fe20000000f00 */
[----:B------:R-:W-:-:S05]  /*1c860*/  BRA `(.L_x_839) ;  /* 0xffff106000007947 */ /* 0x000fca000383ffff */
.L_x_698:
        /* <DEDUP_REMOVED lines=79> */
.L_x_701:
[----:B------:R-:W-:Y:S01]  /*1cd60*/  MOV R2, RZ ;  /* 0x000000ff00027202 */ /* 0x000fe20000000f00 */
[----:B------:R-:W-:Y:S01]  /*1cd70*/  IMAD.MOV.U32 R223, RZ, RZ, R94 ;  /* 0x000000ffffdf7224 */ /* 0x000fe200078e005e */
[----:B------:R-:W-:Y:S01]  /*1cd80*/  MOV R3, 0x1cdb0 ;  /* 0x0001cdb000037802 */ /* 0x000fe20000000f00 */
[----:B------:R-:W-:Y:S02]  /*1cd90*/  IMAD.MOV.U32 R225, RZ, RZ, 0x181f ;  /* 0x0000181fffe17424 */ /* 0x000fe400078e00ff */
[----:B------:R-:W-:Y:S05]  /*1cda0*/  CALL.REL.NOINC `($__internal_9_$__cuda_sm70_shflsync_idx_p) ;  /* 0x00002bb000007944 */ /* 0x000fea0003c00000 */
[----:B------:R-:W-:Y:S01]  /*1cdb0*/  MOV R97, R226 ;  /* 0x000000e200617202 */ /* 0x000fe20000000f00 */
[----:B------:R-:W-:-:S05]  /*1cdc0*/  BRA `(.L_x_841) ;  /* 0xffff15e000007947 */ /* 0x000fca000383ffff */
.L_x_702:
        /* <DEDUP_REMOVED lines=79> */
.L_x_703:
[----:B------:R-:W-:Y:S02]  /*1d2c0*/  MOV R3, 0x2 ;  /* 0x0000000200037802 */ /* 0x000fe40000000f00 */
[----:B------:R-:W-:Y:S02]  /*1d2d0*/  MOV R2, 0x1d2f0 ;  /* 0x0001d2f000027802 */ /* 0x000fe40000000f00 */
[----:B------:R-:W-:Y:S05]  /*1d2e0*/  CALL.REL.NOINC `($__internal_8_$__cuda_sm70_shflsync_bfly_p) ;  /* 0x0000261000007944 */ /* 0x000fea0003c00000 */
[----:B------:R-:W-:Y:S01]  /*1d2f0*/  MOV R2, R225 ;  /* 0x000000e100027202 */ /* 0x000fe20000000f00 */
[----:B------:R-:W-:-:S05]  /*1d300*/  BRA `(.L_x_843) ;  /* 0xffff17c000007947 */ /* 0x000fca000383ffff */
.L_x_704:
        /* <DEDUP_REMOVED lines=33> */
.L_x_707:
[----:B-1--4-:R-:W-:Y:S01]  /*1d520*/  MOV R2, RZ ;  /* 0x000000ff00027202 */ /* 0x012fe20000000f00 */
[----:B------:R-:W-:Y:S01]  /*1d530*/  IMAD.MOV.U32 R223, RZ, RZ, R52 ;  /* 0x000000ffffdf7224 */ /* 0x000fe200078e0034 */
[----:B------:R-:W-:Y:S01]  /*1d540*/  MOV R3, 0x1d570 ;  /* 0x0001d57000037802 */ /* 0x000fe20000000f00 */
[----:B------:R-:W-:Y:S02]  /*1d550*/  IMAD.MOV.U32 R225, RZ, RZ, 0x181f ;  /* 0x0000181fffe17424 */ /* 0x000fe400078e00ff */
[----:B------:R-:W-:Y:S05]  /*1d560*/  CALL.REL.NOINC `($__internal_9_$__cuda_sm70_shflsync_idx_p) ;  /* 0x000023f000007944 */ /* 0x000fea0003c00000 */
[----:B------:R-:W-:Y:S01]  /*1d570*/  MOV R57, R226 ;  /* 0x000000e200397202 */ /* 0x000fe20000000f00 */
[----:B------:R-:W-:-:S05]  /*1d580*/  BRA `(.L_x_845) ;  /* 0xffff367000007947 */ /* 0x000fca000383ffff */
.L_x_710:
[----:B------:R-:W-:Y:S01]  /*1d590*/  MOV R2, RZ ;  /* 0x000000ff00027202 */ /* 0x000fe20000000f00 */
[----:B------:R-:W-:Y:S01]  /*1d5a0*/  IMAD.MOV.U32 R223, RZ, RZ, R92 ;  /* 0x000000ffffdf7224 */ /* 0x000fe200078e005c */
[----:B------:R-:W-:Y:S01]  /*1d5b0*/  MOV R3, 0x1d5e0 ;  /* 0x0001d5e000037802 */ /* 0x000fe20000000f00 */
[----:B------:R-:W-:Y:S02]  /*1d5c0*/  IMAD.MOV.U32 R225, RZ, RZ, 0x181f ;  /* 0x0000181fffe17424 */ /* 0x000fe400078e00ff */
[----:B------:R-:W-:Y:S05]  /*1d5d0*/  CALL.REL.NOINC `($__internal_9_$__cuda_sm70_shflsync_idx_p) ;  /* 0x0000238000007944 */ /* 0x000fea0003c00000 */
[----:B------:R-:W-:Y:S01]  /*1d5e0*/  MOV R97, R226 ;  /* 0x000000e200617202 */ /* 0x000fe20000000f00 */
[----:B------:R-:W-:-:S05]  /*1d5f0*/  BRA `(.L_x_846) ;  /* 0xffff407000007947 */ /* 0x000fca000383ffff */
.L_x_711:
        /* <DEDUP_REMOVED lines=79> */
.L_x_712:
[----:B------:R-:W-:Y:S01]  /*1daf0*/  MOV R2, RZ ;  /* 0x000000ff00027202 */ /* 0x000fe20000000f00 */
[----:B------:R-:W-:Y:S01]  /*1db00*/  IMAD.MOV.U32 R223, RZ, RZ, R157 ;  /* 0x000000ffffdf7224 */ /* 0x000fe200078e009d */
[----:B------:R-:W-:Y:S01]  /*1db10*/  MOV R3, 0x1db40 ;  /* 0x0001db4000037802 */ /* 0x000fe20000000f00 */
[----:B------:R-:W-:Y:S02]  /*1db20*/  IMAD.MOV.U32 R225, RZ, RZ, 0x1c1f ;  /* 0x00001c1fffe17424 */ /* 0x000fe400078e00ff */
[----:B------:R-:W-:Y:S05]  /*1db30*/  CALL.REL.NOINC `($__internal_9_$__cuda_sm70_shflsync_idx_p) ;  /* 0x00001e2000007944 */ /* 0x000fea0003c00000 */
[----:B------:R-:W-:Y:S01]  /*1db40*/  MOV R2, R226 ;  /* 0x000000e200027202 */ /* 0x000fe20000000f00 */
[----:B------:R-:W-:-:S05]  /*1db50*/  BRA `(.L_x_848) ;  /* 0xffff3e1000007947 */ /* 0x000fca000383ffff */
.L_x_717:
[----:B------:R-:W-:Y:S01]  /*1db60*/  MOV R2, 0x1 ;  /* 0x0000000100027802 */ /* 0x000fe20000000f00 */
[----:B------:R-:W-:Y:S01]  /*1db70*/  IMAD.MOV.U32 R223, RZ, RZ, R157 ;  /* 0x000000ffffdf7224 */ /* 0x000fe200078e009d */
[----:B------:R-:W-:Y:S01]  /*1db80*/  MOV R3, 0x1dbb0 ;  /* 0x0001dbb000037802 */ /* 0x000fe20000000f00 */
[----:B------:R-:W-:Y:S02]  /*1db90*/  IMAD.MOV.U32 R225, RZ, RZ, 0x1c1f ;  /* 0x00001c1fffe17424 */ /* 0x000fe400078e00ff */
[----:B-1----:R-:W-:Y:S05]  /*1dba0*/  CALL.REL.NOINC `($__internal_9_$__cuda_sm70_shflsync_idx_p) ;  /* 0x00001db000007944 */ /* 0x002fea0003c00000 */
[----:B------:R-:W-:Y:S01]  /*1dbb0*/  MOV R2, R226 ;  /* 0x000000e200027202 */ /* 0x000fe20000000f00 */
[----:B------:R-:W-:-:S05]  /*1dbc0*/  BRA `(.L_x_849) ;  /* 0xffff3fa000007947 */ /* 0x000fca000383ffff */
.L_x_722:
[----:B------:R-:W-:Y:S01]  /*1dbd0*/  MOV R2, 0x2 ;  /* 0x0000000200027802 */ /* 0x000fe20000000f00 */
[----:B------:R-:W-:Y:S01]  /*1dbe0*/  IMAD.MOV.U32 R223, RZ, RZ, R157 ;  /* 0x000000ffffdf7224 */ /* 0x000fe200078e009d */
[----:B------:R-:W-:Y:S01]  /*1dbf0*/  MOV R3, 0x1dc20 ;  /* 0x0001dc2000037802 */ /* 0x000fe20000000f00 */
[----:B------:R-:W-:Y:S02]  /*1dc00*/  IMAD.MOV.U32 R225, RZ, RZ, 0x1c1f ;  /* 0x00001c1fffe17424 */ /* 0x000fe400078e00ff */
[----:B-12---:R-:W-:Y:S05]  /*1dc10*/  CALL.REL.NOINC `($__internal_9_$__cuda_sm70_shflsync_idx_p) ;  /* 0x00001d4000007944 */ /* 0x006fea0003c00000 */
[----:B------:R-:W-:Y:S01]  /*1dc20*/  MOV R156, R226 ;  /* 0x000000e2009c7202 */ /* 0x000fe20000000f00 */
[----:B------:R-:W-:-:S05]  /*1dc30*/  BRA `(.L_x_850) ;  /* 0xffff413000007947 */ /* 0x000fca000383ffff */
.L_x_727:
[----:B------:R-:W-:Y:S01]  /*1dc40*/  MOV R2, 0x3 ;  /* 0x0000000300027802 */ /* 0x000fe20000000f00 */
[----:B------:R-:W-:Y:S01]  /*1dc50*/  IMAD.MOV.U32 R223, RZ, RZ, R157 ;  /* 0x000000ffffdf7224 */ /* 0x000fe200078e009d */
[----:B------:R-:W-:Y:S01]  /*1dc60*/  MOV R3, 0x1dc90 ;  /* 0x0001dc9000037802 */ /* 0x000fe20000000f00 */
[----:B------:R-:W-:Y:S02]  /*1dc70*/  IMAD.MOV.U32 R225, RZ, RZ, 0x1c1f ;  /* 0x00001c1fffe17424 */ /* 0x000fe400078e00ff */
[----:B-123--:R-:W-:Y:S05]  /*1dc80*/  CALL.REL.NOINC `($__internal_9_$__cuda_sm70_shflsync_idx_p) ;  /* 0x00001cd000007944 */ /* 0x00efea0003c00000 */
[----:B------:R-:W-:Y:S01]  /*1dc90*/  MOV R3, R226 ;  /* 0x000000e200037202 */ /* 0x000fe20000000f00 */
[----:B------:R-:W-:-:S05]  /*1dca0*/  BRA `(.L_x_851) ;  /* 0xffff520000007947 */ /* 0x000fca000383ffff */
.L_x_732:
[----:B------:R-:W-:Y:S02]  /*1dcb0*/  MOV R3, 0x2 ;  /* 0x0000000200037802 */ /* 0x000fe40000000f00 */
[----:B------:R-:W-:Y:S02]  /*1dcc0*/  MOV R2, 0x1dce0 ;  /* 0x0001dce000027802 */ /* 0x000fe40000000f00 */
[----:B------:R-:W-:Y:S05]  /*1dcd0*/  CALL.REL.NOINC `($__internal_8_$__cuda_sm70_shflsync_bfly_p) ;  /* 0x00001c2000007944 */ /* 0x000fea0003c00000 */
[----:B------:R-:W-:Y:S01]  /*1dce0*/  MOV R2, R225 ;  /* 0x000000e100027202 */ /* 0x000fe20000000f00 */
[----:B------:R-:W-:-:S05]  /*1dcf0*/  BRA `(.L_x_852) ;  /* 0xffff5d5000007947 */ /* 0x000fca000383ffff */
.L_x_733:
        /* <DEDUP_REMOVED lines=33> */
.L_x_735:
[----:B------:R-:W-:Y:S01]  /*1df10*/  IMAD.MOV.U32 R92, RZ, RZ, R238 ;  /* 0x000000ffff5c7224 */ /* 0x000fe200078e00ee */
[----:B------:R-:W-:-:S02]  /*1df20*/  MOV R3, 0x2 ;  /* 0x0000000200037802 */ /* 0x000fc40000000f00 */
[----:B------:R-:W-:Y:S02]  /*1df30*/  MOV R2, 0x1df50 ;  /* 0x0001df5000027802 */ /* 0x000fe40000000f00 */
[----:B------:R-:W-:Y:S05]  /*1df40*/  CALL.REL.NOINC `($__internal_8_$__cuda_sm70_shflsync_bfly_p) ;  /* 0x000019b000007944 */ /* 0x000fea0003c00000 */
[----:B------:R-:W-:Y:S01]  /*1df50*/  MOV R0, R225 ;  /* 0x000000e100007202 */ /* 0x000fe20000000f00 */
[----:B------:R-:W-:Y:S05]  /*1df60*/  BRA `(.L_x_854) ;  /* 0xffff7a6000007947 */ /* 0x000fea000383ffff */
.L_x_736:
[----:B------:R-:W-:Y:S01]  /*1df70*/  IMAD.MOV.U32 R92, RZ, RZ, R4 ;  /* 0x000000ffff5c7224 */ /* 0x000fe200078e0004 */
[----:B------:R-:W-:Y:S02]  /*1df80*/  MOV R3, 0x1 ;  /* 0x0000000100037802 */ /* 0x000fe40000000f00 */
[----:B------:R-:W-:Y:S02]  /*1df90*/  MOV R2, 0x1dfb0 ;  /* 0x0001dfb000027802 */ /* 0x000fe40000000f00 */
[----:B-1----:R-:W-:Y:S05]  /*1dfa0*/  CALL.REL.NOINC `($__internal_8_$__cuda_sm70_shflsync_bfly_p) ;  /* 0x0000195000007944 */ /* 0x002fea0003c00000 */
[----:B------:R-:W-:Y:S01]  /*1dfb0*/  FADD.FTZ R4, R4, R225 ;  /* 0x000000e104047221 */ /* 0x000fe20000010000 */
[----:B------:R-:W-:Y:S02]  /*1dfc0*/  MOV R92, R240 ;  /* 0x000000f0005c7202 */ /* 0x000fe40000000f00 */
[----:B------:R-:W-:Y:S02]  /*1dfd0*/  MOV R3, 0x2 ;  /* 0x0000000200037802 */ /* 0x000fe40000000f00 */
[----:B------:R-:W-:Y:S02]  /*1dfe0*/  MOV R2, 0x1e000 ;  /* 0x0001e00000027802 */ /* 0x000fe40000000f00 */
[----:B------:R-:W-:Y:S05]  /*1dff0*/  CALL.REL.NOINC `($__internal_8_$__cuda_sm70_shflsync_bfly_p) ;  /* 0x0000190000007944 */ /* 0x000fea0003c00000 */
[----:B------:R-:W-:Y:S01]  /*1e000*/  FADD.FTZ R5, R240, R225 ;  /* 0x000000e1f0057221 */ /* 0x000fe20000010000 */
[----:B------:R-:W-:-:S02]  /*1e010*/  MOV R3, 0x1 ;  /* 0x0000000100037802 */ /* 0x000fc40000000f00 */
[----:B------:R-:W-:Y:S02]  /*1e020*/  MOV R2, 0x1e050 ;  /* 0x0001e05000027802 */ /* 0x000fe40000000f00 */
[----:B------:R-:W-:Y:S02]  /*1e030*/  MOV R92, R5 ;  /* 0x00000005005c7202 */ /* 0x000fe40000000f00 */
[----:B------:R-:W-:Y:S05]  /*1e040*/  CALL.REL.NOINC `($__internal_8_$__cuda_sm70_shflsync_bfly_p) ;  /* 0x000018b000007944 */ /* 0x000fea0003c00000 */
[----:B------:R-:W-:Y:S01]  /*1e050*/  FADD.FTZ R5, R5, R225 ;  /* 0x000000e105057221 */ /* 0x000fe20000010000 */
[----:B------:R-:W-:Y:S02]  /*1e060*/  MOV R92, R251 ;  /* 0x000000fb005c7202 */ /* 0x000fe40000000f00 */
[----:B------:R-:W-:Y:S02]  /*1e070*/  MOV R3, 0x2 ;  /* 0x0000000200037802 */ /* 0x000fe40000000f00 */
[----:B------:R-:W-:Y:S02]  /*1e080*/  MOV R2, 0x1e0a0 ;  /* 0x0001e0a000027802 */ /* 0x000fe40000000f00 */
[----:B------:R-:W-:Y:S05]  /*1e090*/  CALL.REL.NOINC `($__internal_8_$__cuda_sm70_shflsync_bfly_p) ;  /* 0x0000186000007944 */ /* 0x000fea0003c00000 */
[----:B------:R-:W-:Y:S01]  /*1e0a0*/  FADD.FTZ R6, R251, R225 ;  /* 0x000000e1fb067221 */ /* 0x000fe20000010000 */
[----:B------:R-:W-:Y:S02]  /*1e0b0*/  MOV R3, 0x1 ;  /* 0x0000000100037802 */ /* 0x000fe40000000f00 */
[----:B------:R-:W-:-:S02]  /*1e0c0*/  MOV R2, 0x1e0f0 ;  /* 0x0001e0f000027802 */ /* 0x000fc40000000f00 */
[----:B------:R-:W-:Y:S02]  /*1e0d0*/  MOV R92, R6 ;  /* 0x00000006005c7202 */ /* 0x000fe40000000f00 */
[----:B------:R-:W-:Y:S05]  /*1e0e0*/  CALL.REL.NOINC `($__internal_8_$__cuda_sm70_shflsync_bfly_p) ;  /* 0x0000181000007944 */ /* 0x000fea0003c00000 */
[----:B------:R1:W5:Y:S01]  /*1e0f0*/  LDL R92, [R1] ;  /* 0x00000000015c7983 */ /* 0x0003620000100800 */
[----:B------:R-:W-:Y:S01]  /*1e100*/  FADD.FTZ R6, R6, R225 ;  /* 0x000000e106067221 */ /* 0x000fe20000010000 */
[----:B------:R-:W-:Y:S02]  /*1e110*/  MOV R3, 0x2 ;  /* 0x0000000200037802 */ /* 0x000fe40000000f00 */
[----:B------:R-:W-:Y:S02]  /*1e120*/  MOV R2, 0x1e140 ;  /* 0x0001e14000027802 */ /* 0x000fe40000000f00 */
[----:B-1---5:R-:W-:Y:S05]  /*1e130*/  CALL.REL.NOINC `($__internal_8_$__cuda_sm70_shflsync_bfly_p) ;  /* 0x000017c000007944 */ /* 0x022fea0003c00000 */
[----:B------:R-:W2:Y:S01]  /*1e140*/  LDL.LU R0, [R1] ;  /* 0x0000000001007983 */ /* 0x000ea20000300800 */
[----:B------:R-:W-:Y:S02]  /*1e150*/  MOV R3, 0x1 ;  /* 0x0000000100037802 */ /* 0x000fe40000000f00 */
[----:B------:R-:W-:Y:S01]  /*1e160*/  MOV R2, 0x1e1a0 ;  /* 0x0001e1a000027802 */ /* 0x000fe20000000f00 */
[----:B--2---:R-:W-:-:S05]  /*1e170*/  FADD.FTZ R7, R0, R225 ;  /* 0x000000e100077221 */ /* 0x004fca0000010000 */
[----:B------:R-:W-:Y:S02]  /*1e180*/  MOV R92, R7 ;  /* 0x00000007005c7202 */ /* 0x000fe40000000f00 */
[----:B------:R-:W-:Y:S05]  /*1e190*/  CALL.REL.NOINC `($__internal_8_$__cuda_sm70_shflsync_bfly_p) ;  /* 0x0000176000007944 */ /* 0x000fea0003c00000 */
[----:B------:R-:W-:Y:S01]  /*1e1a0*/  MOV R8, R225 ;  /* 0x000000e100087202 */ /* 0x000fe20000000f00 */
[----:B------:R-:W-:Y:S05]  /*1e1b0*/  BRA `(.L_x_855) ;  /* 0xffff791000007947 */ /* 0x000fea000383ffff */
.L_x_743:
[----:B-1-34-:R-:W-:Y:S01]  /*1e1c0*/  IMAD.MOV.U32 R223, RZ, RZ, R5 ;  /* 0x000000ffffdf7224 */ /* 0x01afe200078e0005 */
[----:B------:R-:W-:Y:S01]  /*1e1d0*/  MOV R2, RZ ;  /* 0x000000ff00027202 */ /* 0x000fe20000000f00 */
[----:B------:R-:W-:Y:S01]  /*1e1e0*/  IMAD.MOV.U32 R225, RZ, RZ, 0x181f ;  /* 0x0000181fffe17424 */ /* 0x000fe200078e00ff */
[----:B------:R-:W-:Y:S02]  /*1e1f0*/  MOV R3, 0x1e210 ;  /* 0x0001e21000037802 */ /* 0x000fe40000000f00 */
[----:B------:R-:W-:Y:S05]  /*1e200*/  CALL.REL.NOINC `($__internal_9_$__cuda_sm70_shflsync_idx_p) ;  /* 0x0000175000007944 */ /* 0x000fea0003c00000 */
[----:B------:R-:W-:Y:S01]  /*1e210*/  MOV R7, R226 ;  /* 0x000000e200077202 */ /* 0x000fe20000000f00 */
[----:B------:R-:W-:Y:S05]  /*1e220*/  BRA `(.L_x_856) ;  /* 0xffff8ed000007947 */ /* 0x000fea000383ffff */
.L_x_744:
[----:B------:R-:W-:Y:S01]  /*1e230*/  IMAD.MOV.U32 R223, RZ, RZ, R6 ;  /* 0x000000ffffdf7224 */ /* 0x000fe200078e0006 */
[----:B------:R-:W-:Y:S01]  /*1e240*/  MOV R2, RZ ;  /* 0x000000ff00027202 */ /* 0x000fe20000000f00 */
[----:B------:R-:W-:Y:S01]  /*1e250*/  IMAD.MOV.U32 R225, RZ, RZ, 0x181f ;  /* 0x0000181fffe17424 */ /* 0x000fe200078e00ff */
[----:B------:R-:W-:Y:S02]  /*1e260*/  MOV R3, 0x1e280 ;  /* 0x0001e28000037802 */ /* 0x000fe40000000f00 */
[----:B-12---:R-:W-:Y:S05]  /*1e270*/  CALL.REL.NOINC `($__internal_9_$__cuda_sm70_shflsync_idx_p) ;  /* 0x000016e000007944 */ /* 0x006fea0003c00000 */
[----:B------:R-:W-:Y:S01]  /*1e280*/  MOV R2, R226 ;  /* 0x000000e200027202 */ /* 0x000fe20000000f00 */
[----:B------:R-:W-:Y:S05]  /*1e290*/  BRA `(.L_x_857) ;  /* 0xffff8e8000007947 */ /* 0x000fea000383ffff */
.L_x_745:
[----:B------:R-:W-:Y:S01]  /*1e2a0*/  IMAD.MOV.U32 R223, RZ, RZ, R5 ;  /* 0x000000ffffdf7224 */ /* 0x000fe200078e0005 */
[----:B-1----:R-:W-:Y:S01]  /*1e2b0*/  MOV R2, 0x1 ;  /* 0x0000000100027802 */ /* 0x002fe20000000f00 */
[----:B------:R-:W-:Y:S01]  /*1e2c0*/  IMAD.MOV.U32 R225, RZ, RZ, 0x181f ;  /* 0x0000181fffe17424 */ /* 0x000fe200078e00ff */
[----:B------:R-:W-:-:S02]  /*1e2d0*/  MOV R3, 0x1e2f0 ;  /* 0x0001e2f000037802 */ /* 0x000fc40000000f00 */
[----:B---3--:R-:W-:Y:S05]  /*1e2e0*/  CALL.REL.NOINC `($__internal_9_$__cuda_sm70_shflsync_idx_p) ;  /* 0x0000167000007944 */ /* 0x008fea0003c00000 */
        /* <DEDUP_REMOVED lines=8> */
.L_x_746:
[----:B------:R-:W-:Y:S01]  /*1e370*/  IMAD.MOV.U32 R223, RZ, RZ, R5 ;  /* 0x000000ffffdf7224 */ /* 0x000fe200078e0005 */
[----:B-1----:R-:W-:Y:S01]  /*1e380*/  MOV R2, 0x2 ;  /* 0x0000000200027802 */ /* 0x002fe20000000f00 */
[----:B------:R-:W-:Y:S01]  /*1e390*/  IMAD.MOV.U32 R225, RZ, RZ, 0x181f ;  /* 0x0000181fffe17424 */ /* 0x000fe200078e00ff */
[----:B------:R-:W-:Y:S02]  /*1e3a0*/  MOV R3, 0x1e3c0 ;  /* 0x0001e3c000037802 */ /* 0x000fe40000000f00 */
[----:B--23--:R-:W-:Y:S05]  /*1e3b0*/  CALL.REL.NOINC `($__internal_9_$__cuda_sm70_shflsync_idx_p) ;  /* 0x000015a000007944 */ /* 0x00cfea0003c00000 */
[----:B------:R-:W-:Y:S01]  /*1e3c0*/  MOV R7, R226 ;  /* 0x000000e200077202 */ /* 0x000fe20000000f00 */
[----:B------:R-:W-:Y:S05]  /*1e3d0*/  BRA `(.L_x_859) ;  /* 0xffff8ea000007947 */ /* 0x000fea000383ffff */
.L_x_747:
[----:B------:R-:W-:Y:S01]  /*1e3e0*/  IMAD.MOV.U32 R223, RZ, RZ, R6 ;  /* 0x000000ffffdf7224 */ /* 0x000fe200078e0006 */
[----:B-1----:R-:W-:Y:S01]  /*1e3f0*/  MOV R2, 0x2 ;  /* 0x0000000200027802 */ /* 0x002fe20000000f00 */
[----:B------:R-:W-:Y:S01]  /*1e400*/  IMAD.MOV.U32 R225, RZ, RZ, 0x181f ;  /* 0x0000181fffe17424 */ /* 0x000fe200078e00ff */
[----:B------:R-:W-:Y:S02]  /*1e410*/  MOV R3, 0x1e430 ;  /* 0x0001e43000037802 */ /* 0x000fe40000000f00 */
[----:B--234-:R-:W-:Y:S05]  /*1e420*/  CALL.REL.NOINC `($__internal_9_$__cuda_sm70_shflsync_idx_p) ;  /* 0x0000153000007944 */ /* 0x01cfea0003c00000 */
[----:B------:R-:W-:Y:S01]  /*1e430*/  MOV R2, R226 ;  /* 0x000000e200027202 */ /* 0x000fe20000000f00 */
[----:B------:R-:W-:Y:S05]  /*1e440*/  BRA `(.L_x_860) ;  /* 0xffff8e5000007947 */ /* 0x000fea000383ffff */
.L_x_748:
[----:B------:R-:W-:Y:S01]  /*1e450*/  IMAD.MOV.U32 R223, RZ, RZ, R5 ;  /* 0x000000ffffdf7224 */ /* 0x000fe200078e0005 */
[----:B--2---:R-:W-:Y:S01]  /*1e460*/  MOV R2, 0x3 ;  /* 0x0000000300027802 */ /* 0x004fe20000000f00 */
[----:B------:R-:W-:Y:S01]  /*1e470*/  IMAD.MOV.U32 R225, RZ, RZ, 0x181f ;  /* 0x0000181fffe17424 */ /* 0x000fe200078e00ff */
[----:B------:R-:W-:-:S02]  /*1e480*/  MOV R3, 0x1e4a0 ;  /* 0x0001e4a000037802 */ /* 0x000fc40000000f00 */
[----:B-1-34-:R-:W-:Y:S05]  /*1e490*/  CALL.REL.NOINC `($__internal_9_$__cuda_sm70_shflsync_idx_p) ;  /* 0x000014c000007944 */ /* 0x01afea0003c00000 */
        /* <DEDUP_REMOVED lines=8> */
.L_x_749:
[----:B------:R-:W-:Y:S01]  /*1e520*/  IMAD.MOV.U32 R223, RZ, RZ, R5 ;  /* 0x000000ffffdf7224 */ /* 0x000fe200078e0005 */
[----:B--2---:R-:W-:Y:S01]  /*1e530*/  MOV R2, 0x4 ;  /* 0x0000000400027802 */ /* 0x004fe20000000f00 */
[----:B------:R-:W-:Y:S01]  /*1e540*/  IMAD.MOV.U32 R225, RZ, RZ, 0x181f ;  /* 0x0000181fffe17424 */ /* 0x000fe200078e00ff */
[----:B------:R-:W-:Y:S02]  /*1e550*/  MOV R3, 0x1e570 ;  /* 0x0001e57000037802 */ /* 0x000fe40000000f00 */
[----:B-1-34-:R-:W-:Y:S05]  /*1e560*/  CALL.REL.NOINC `($__internal_9_$__cuda_sm70_shflsync_idx_p) ;  /* 0x000013f000007944 */ /* 0x01afea0003c00000 */
[----:B------:R-:W-:Y:S01]  /*1e570*/  MOV R7, R226 ;  /* 0x000000e200077202 */ /* 0x000fe20000000f00 */
[----:B------:R-:W-:Y:S05]  /*1e580*/  BRA `(.L_x_862) ;  /* 0xffff8e2000007947 */ /* 0x000fea000383ffff */
.L_x_750:
[----:B------:R-:W-:Y:S01]  /*1e590*/  IMAD.MOV.U32 R223, RZ, RZ, R6 ;  /* 0x000000ffffdf7224 */ /* 0x000fe200078e0006 */
[----:B--2---:R-:W-:Y:S01]  /*1e5a0*/  MOV R2, 0x4 ;  /* 0x0000000400027802 */ /* 0x004fe20000000f00 */
[----:B------:R-:W-:Y:S01]  /*1e5b0*/  IMAD.MOV.U32 R225, RZ, RZ, 0x181f ;  /* 0x0000181fffe17424 */ /* 0x000fe200078e00ff */
[----:B------:R-:W-:Y:S02]  /*1e5c0*/  MOV R3, 0x1e5e0 ;  /* 0x0001e5e000037802 */ /* 0x000fe40000000f00 */
[----:B-1-34-:R-:W-:Y:S05]  /*1e5d0*/  CALL.REL.NOINC `($__internal_9_$__cuda_sm70_shflsync_idx_p) ;  /* 0x0000138000007944 */ /* 0x01afea0003c00000 */
[----:B------:R-:W-:Y:S01]  /*1e5e0*/  MOV R2, R226 ;  /* 0x000000e200027202 */ /* 0x000fe20000000f00 */
[----:B------:R-:W-:Y:S05]  /*1e5f0*/  BRA `(.L_x_863) ;  /* 0xffff8dd000007947 */ /* 0x000fea000383ffff */
.L_x_751:
[----:B------:R-:W-:Y:S01]  /*1e600*/  IMAD.MOV.U32 R223, RZ, RZ, R5 ;  /* 0x000000ffffdf7224 */ /* 0x000fe200078e0005 */
[----:B-1----:R-:W-:Y:S01]  /*1e610*/  MOV R2, 0x5 ;  /* 0x0000000500027802 */ /* 0x002fe20000000f00 */
[----:B------:R-:W-:Y:S01]  /*1e620*/  IMAD.MOV.U32 R225, RZ, RZ, 0x181f ;  /* 0x0000181fffe17424 */ /* 0x000fe200078e00ff */
[----:B------:R-:W-:-:S02]  /*1e630*/  MOV R3, 0x1e650 ;  /* 0x0001e65000037802 */ /* 0x000fc40000000f00 */
[----:B--234-:R-:W-:Y:S05]  /*1e640*/  CALL.REL.NOINC `($__internal_9_$__cuda_sm70_shflsync_idx_p) ;  /* 0x0000131000007944 */ /* 0x01cfea0003c00000 */
        /* <DEDUP_REMOVED lines=8> */
.L_x_752:
[----:B------:R-:W-:Y:S01]  /*1e6d0*/  IMAD.MOV.U32 R223, RZ, RZ, R5 ;  /* 0x000000ffffdf7224 */ /* 0x000fe200078e0005 */
[----:B--2---:R-:W-:Y:S01]  /*1e6e0*/  MOV R2, 0x6 ;  /* 0x0000000600027802 */ /* 0x004fe20000000f00 */
[----:B------:R-:W-:Y:S01]  /*1e6f0*/  IMAD.MOV.U32 R225, RZ, RZ, 0x181f ;  /* 0x0000181fffe17424 */ /* 0x000fe200078e00ff */
[----:B------:R-:W-:Y:S02]  /*1e700*/  MOV R3, 0x1e720 ;  /* 0x0001e72000037802 */ /* 0x000fe40000000f00 */
[----:B-1--4-:R-:W-:Y:S05]  /*1e710*/  CALL.REL.NOINC `($__internal_9_$__cuda_sm70_shflsync_idx_p) ;  /* 0x0000124000007944 */ /* 0x012fea0003c00000 */
[----:B------:R-:W-:Y:S01]  /*1e720*/  MOV R7, R226 ;  /* 0x000000e200077202 */ /* 0x000fe20000000f00 */
[----:B------:R-:W-:Y:S05]  /*1e730*/  BRA `(.L_x_865) ;  /* 0xffff8da000007947 */ /* 0x000fea000383ffff */
.L_x_753:
[----:B------:R-:W-:Y:S01]  /*1e740*/  IMAD.MOV.U32 R223, RZ, RZ, R6 ;  /* 0x000000ffffdf7224 */ /* 0x000fe200078e0006 */
[----:B--2---:R-:W-:Y:S01]  /*1e750*/  MOV R2, 0x6 ;  /* 0x0000000600027802 */ /* 0x004fe20000000f00 */
[----:B------:R-:W-:Y:S01]  /*1e760*/  IMAD.MOV.U32 R225, RZ, RZ, 0x181f ;  /* 0x0000181fffe17424 */ /* 0x000fe200078e00ff */
[----:B------:R-:W-:Y:S02]  /*1e770*/  MOV R3, 0x1e790 ;  /* 0x0001e79000037802 */ /* 0x000fe40000000f00 */
[----:B-1-34-:R-:W-:Y:S05]  /*1e780*/  CALL.REL.NOINC `($__internal_9_$__cuda_sm70_shflsync_idx_p) ;  /* 0x000011d000007944 */ /* 0x01afea0003c00000 */
[----:B------:R-:W-:Y:S01]  /*1e790*/  MOV R2, R226 ;  /* 0x000000e200027202 */ /* 0x000fe20000000f00 */
[----:B------:R-:W-:Y:S05]  /*1e7a0*/  BRA `(.L_x_866) ;  /* 0xffff8d5000007947 */ /* 0x000fea000383ffff */
.L_x_754:
[----:B------:R-:W-:Y:S01]  /*1e7b0*/  IMAD.MOV.U32 R223, RZ, RZ, R5 ;  /* 0x000000ffffdf7224 */ /* 0x000fe200078e0005 */
[----:B-1----:R-:W-:Y:S01]  /*1e7c0*/  MOV R2, 0x7 ;  /* 0x0000000700027802 */ /* 0x002fe20000000f00 */
[----:B------:R-:W-:Y:S01]  /*1e7d0*/  IMAD.MOV.U32 R225, RZ, RZ, 0x181f ;  /* 0x0000181fffe17424 */ /* 0x000fe200078e00ff */
[----:B------:R-:W-:-:S02]  /*1e7e0*/  MOV R3, 0x1e800 ;  /* 0x0001e80000037802 */ /* 0x000fc40000000f00 */
[----:B--2-4-:R-:W-:Y:S05]  /*1e7f0*/  CALL.REL.NOINC `($__internal_9_$__cuda_sm70_shflsync_idx_p) ;  /* 0x0000116000007944 */ /* 0x014fea0003c00000 */
        /* <DEDUP_REMOVED lines=8> */
.L_x_756:
[----:B------:R-:W-:Y:S01]  /*1e880*/  IMAD.MOV.U32 R223, RZ, RZ, R5 ;  /* 0x000000ffffdf7224 */ /* 0x000fe200078e0005 */
[----:B------:R-:W-:Y:S01]  /*1e890*/  MOV R2, RZ ;  /* 0x000000ff00027202 */ /* 0x000fe20000000f00 */
[----:B------:R-:W-:Y:S01]  /*1e8a0*/  IMAD.MOV.U32 R225, RZ, RZ, 0x1c1f ;  /* 0x00001c1fffe17424 */ /* 0x000fe200078e00ff */
[----:B------:R-:W-:Y:S02]  /*1e8b0*/  MOV R3, 0x1e8d0 ;  /* 0x0001e8d000037802 */ /* 0x000fe40000000f00 */
[----:B------:R-:W-:Y:S05]  /*1e8c0*/  CALL.REL.NOINC `($__internal_9_$__cuda_sm70_shflsync_idx_p) ;  /* 0x0000109000007944 */ /* 0x000fea0003c00000 */
[----:B------:R-:W-:Y:S01]  /*1e8d0*/  MOV R4, R226 ;  /* 0x000000e200047202 */ /* 0x000fe20000000f00 */
[----:B------:R-:W-:Y:S05]  /*1e8e0*/  BRA `(.L_x_868) ;  /* 0xffff8f3000007947 */ /* 0x000fea000383ffff */
.L_x_757:
[----:B------:R-:W-:Y:S01]  /*1e8f0*/  IMAD.MOV.U32 R223, RZ, RZ, R12 ;  /* 0x000000ffffdf7224 */ /* 0x000fe200078e000c */
[----:B------:R-:W-:Y:S01]  /*1e900*/  MOV R2, RZ ;  /* 0x000000ff00027202 */ /* 0x000fe20000000f00 */
[----:B------:R-:W-:Y:S01]  /*1e910*/  IMAD.MOV.U32 R225, RZ, RZ, 0x1c1f ;  /* 0x00001c1fffe17424 */ /* 0x000fe200078e00ff */
[----:B------:R-:W-:Y:S02]  /*1e920*/  MOV R3, 0x1e940 ;  /* 0x0001e94000037802 */ /* 0x000fe40000000f00 */
[----:B-12---:R-:W-:Y:S05]  /*1e930*/  CALL.REL.NOINC `($__internal_9_$__cuda_sm70_shflsync_idx_p) ;  /* 0x0000102000007944 */ /* 0x006fea0003c00000 */
[----:B------:R-:W-:Y:S01]  /*1e940*/  MOV R0, R226 ;  /* 0x000000e200007202 */ /* 0x000fe20000000f00 */
[----:B------:R-:W-:Y:S05]  /*1e950*/  BRA `(.L_x_869) ;  /* 0xffff8ee000007947 */ /* 0x000fea000383ffff */
.L_x_760:
[----:B------:R-:W-:Y:S01]  /*1e960*/  IMAD.MOV.U32 R223, RZ, RZ, R5 ;  /* 0x000000ffffdf7224 */ /* 0x000fe200078e0005 */
[----:B----4-:R-:W-:Y:S01]  /*1e970*/  MOV R2, 0x1 ;  /* 0x0000000100027802 */ /* 0x010fe20000000f00 */
[----:B------:R-:W-:Y:S01]  /*1e980*/  IMAD.MOV.U32 R225, RZ, RZ, 0x1c1f ;  /* 0x00001c1fffe17424 */ /* 0x000fe200078e00ff */
[----:B------:R-:W-:-:S02]  /*1e990*/  MOV R3, 0x1e9b0 ;  /* 0x0001e9b000037802 */ /* 0x000fc40000000f00 */
[----:B-123--:R-:W-:Y:S05]  /*1e9a0*/  CALL.REL.NOINC `($__internal_9_$__cuda_sm70_shflsync_idx_p) ;  /* 0x00000fb000007944 */ /* 0x00efea0003c00000 */
        /* <DEDUP_REMOVED lines=8> */
.L_x_763:
[----:B------:R-:W-:Y:S01]  /*1ea30*/  IMAD.MOV.U32 R223, RZ, RZ, R5 ;  /* 0x000000ffffdf7224 */ /* 0x000fe200078e0005 */
[----:B----4-:R-:W-:Y:S01]  /*1ea40*/  MOV R2, 0x2 ;  /* 0x0000000200027802 */ /* 0x010fe20000000f00 */
[----:B------:R-:W-:Y:S01]  /*1ea50*/  IMAD.MOV.U32 R225, RZ, RZ, 0x1c1f ;  /* 0x00001c1fffe17424 */ /* 0x000fe200078e00ff */
[----:B------:R-:W-:Y:S02]  /*1ea60*/  MOV R3, 0x1ea80 ;  /* 0x0001ea8000037802 */ /* 0x000fe40000000f00 */
[----:B-123--:R-:W-:Y:S05]  /*1ea70*/  CALL.REL.NOINC `($__internal_9_$__cuda_sm70_shflsync_idx_p) ;  /* 0x00000ee000007944 */ /* 0x00efea0003c00000 */
[----:B------:R-:W-:Y:S01]  /*1ea80*/  MOV R4, R226 ;  /* 0x000000e200047202 */ /* 0x000fe20000000f00 */
[----:B------:R-:W-:Y:S05]  /*1ea90*/  BRA `(.L_x_871) ;  /* 0xffff951000007947 */ /* 0x000fea000383ffff */
.L_x_764:
[----:B------:R-:W-:Y:S01]  /*1eaa0*/  IMAD.MOV.U32 R223, RZ, RZ, R12 ;  /* 0x000000ffffdf7224 */ /* 0x000fe200078e000c */
[----:B----4-:R-:W-:Y:S01]  /*1eab0*/  MOV R2, 0x2 ;  /* 0x0000000200027802 */ /* 0x010fe20000000f00 */
[----:B------:R-:W-:Y:S01]  /*1eac0*/  IMAD.MOV.U32 R225, RZ, RZ, 0x1c1f ;  /* 0x00001c1fffe17424 */ /* 0x000fe200078e00ff */
[----:B------:R-:W-:Y:S02]  /*1ead0*/  MOV R3, 0x1eaf0 ;  /* 0x0001eaf000037802 */ /* 0x000fe40000000f00 */
[----:B-123--:R-:W-:Y:S05]  /*1eae0*/  CALL.REL.NOINC `($__internal_9_$__cuda_sm70_shflsync_idx_p) ;  /* 0x00000e7000007944 */ /* 0x00efea0003c00000 */
[----:B------:R-:W-:Y:S01]  /*1eaf0*/  MOV R0, R226 ;  /* 0x000000e200007202 */ /* 0x000fe20000000f00 */
[----:B------:R-:W-:Y:S05]  /*1eb00*/  BRA `(.L_x_872) ;  /* 0xffff94c000007947 */ /* 0x000fea000383ffff */
.L_x_767:
        /* <DEDUP_REMOVED lines=13> */
.L_x_771:
[----:B------:R-:W-:Y:S01]  /*1ebe0*/  IMAD.MOV.U32 R223, RZ, RZ, R5 ;  /* 0x000000ffffdf7224 */ /* 0x000fe200078e0005 */
[----:B------:R-:W-:Y:S01]  /*1ebf0*/  MOV R2, RZ ;  /* 0x000000ff00027202 */ /* 0x000fe20000000f00 */
[----:B------:R-:W-:Y:S01]  /*1ec00*/  IMAD.MOV.U32 R225, RZ, RZ, 0x181f ;  /* 0x0000181fffe17424 */ /* 0x000fe200078e00ff */
[----:B------:R-:W-:Y:S02]  /*1ec10*/  MOV R3, 0x1ec30 ;  /* 0x0001ec3000037802 */ /* 0x000fe40000000f00 */
[----:B------:R-:W-:Y:S05]  /*1ec20*/  CALL.REL.NOINC `($__internal_9_$__cuda_sm70_shflsync_idx_p) ;  /* 0x00000d3000007944 */ /* 0x000fea0003c00000 */
[----:B------:R-:W-:Y:S01]  /*1ec30*/  MOV R7, R226 ;  /* 0x000000e200077202 */ /* 0x000fe20000000f00 */
[----:B------:R-:W-:Y:S05]  /*1ec40*/  BRA `(.L_x_874) ;  /* 0xffffa26000007947 */ /* 0x000fea000383ffff */
.L_x_772:
[----:B------:R-:W-:Y:S01]  /*1ec50*/  IMAD.MOV.U32 R223, RZ, RZ, R6 ;  /* 0x000000ffffdf7224 */ /* 0x000fe200078e0006 */
[----:B------:R-:W-:Y:S01]  /*1ec60*/  MOV R2, RZ ;  /* 0x000000ff00027202 */ /* 0x000fe20000000f00 */
[----:B------:R-:W-:Y:S01]  /*1ec70*/  IMAD.MOV.U32 R225, RZ, RZ, 0x181f ;  /* 0x0000181fffe17424 */ /* 0x000fe200078e00ff */
[----:B------:R-:W-:Y:S02]  /*1ec80*/  MOV R3, 0x1eca0 ;  /* 0x0001eca000037802 */ /* 0x000fe40000000f00 */
[----:B-12---:R-:W-:Y:S05]  /*1ec90*/  CALL.REL.NOINC `($__internal_9_$__cuda_sm70_shflsync_idx_p) ;  /* 0x00000cc000007944 */ /* 0x006fea0003c00000 */
[----:B------:R-:W-:Y:S01]  /*1eca0*/  MOV R2, R226 ;  /* 0x000000e200027202 */ /* 0x000fe20000000f00 */
[----:B------:R-:W-:Y:S05]  /*1ecb0*/  BRA `(.L_x_875) ;  /* 0xffffa21000007947 */ /* 0x000fea000383ffff */
.L_x_773:
        /* <DEDUP_REMOVED lines=13> */
.L_x_774:
[----:B------:R-:W-:Y:S01]  /*1ed90*/  IMAD.MOV.U32 R223, RZ, RZ, R5 ;  /* 0x000000ffffdf7224 */ /* 0x000fe200078e0005 */
[----:B-1----:R-:W-:Y:S01]  /*1eda0*/  MOV R2, 0x2 ;  /* 0x0000000200027802 */ /* 0x002fe20000000f00 */
[----:B------:R-:W-:Y:S01]  /*1edb0*/  IMAD.MOV.U32 R225, RZ, RZ, 0x181f ;  /* 0x0000181fffe17424 */ /* 0x000fe200078e00ff */
[----:B------:R-:W-:Y:S02]  /*1edc0*/  MOV R3, 0x1ede0 ;  /* 0x0001ede000037802 */ /* 0x000fe40000000f00 */
[----:B--23--:R-:W-:Y:S05]  /*1edd0*/  CALL.REL.NOINC `($__internal_9_$__cuda_sm70_shflsync_idx_p) ;  /* 0x00000b8000007944 */ /* 0x00cfea0003c00000 */
[----:B------:R-:W-:Y:S01]  /*1ede0*/  MOV R7, R226 ;  /* 0x000000e200077202 */ /* 0x000fe20000000f00 */
[----:B------:R-:W-:Y:S05]  /*1edf0*/  BRA `(.L_x_877) ;  /* 0xffffa24000007947 */ /* 0x000fea000383ffff */
.L_x_775:
[----:B------:R-:W-:Y:S01]  /*1ee00*/  IMAD.MOV.U32 R223, RZ, RZ, R6 ;  /* 0x000000ffffdf7224 */ /* 0x000fe200078e0006 */
[----:B-1----:R-:W-:Y:S01]  /*1ee10*/  MOV R2, 0x2 ;  /* 0x0000000200027802 */ /* 0x002fe20000000f00 */
[----:B------:R-:W-:Y:S01]  /*1ee20*/  IMAD.MOV.U32 R225, RZ, RZ, 0x181f ;  /* 0x0000181fffe17424 */ /* 0x000fe200078e00ff */
[----:B------:R-:W-:Y:S02]  /*1ee30*/  MOV R3, 0x1ee50 ;  /* 0x0001ee5000037802 */ /* 0x000fe40000000f00 */
[----:B--234-:R-:W-:Y:S05]  /*1ee40*/  CALL.REL.NOINC `($__internal_9_$__cuda_sm70_shflsync_idx_p) ;  /* 0x00000b1000007944 */ /* 0x01cfea0003c00000 */
[----:B------:R-:W-:Y:S01]  /*1ee50*/  MOV R2, R226 ;  /* 0x000000e200027202 */ /* 0x000fe20000000f00 */
[----:B------:R-:W-:Y:S05]  /*1ee60*/  BRA `(.L_x_878) ;  /* 0xffffa1f000007947 */ /* 0x000fea000383ffff */
.L_x_776:
        /* <DEDUP_REMOVED lines=13> */
.L_x_777:
[----:B------:R-:W-:Y:S01]  /*1ef40*/  IMAD.MOV.U32 R223, RZ, RZ, R5 ;  /* 0x000000ffffdf7224 */ /* 0x000fe200078e0005 */
[----:B--2---:R-:W-:Y:S01]  /*1ef50*/  MOV R2, 0x4 ;  /* 0x0000000400027802 */ /* 0x004fe20000000f00 */
[----:B------:R-:W-:Y:S01]  /*1ef60*/  IMAD.MOV.U32 R225, RZ, RZ, 0x181f ;  /* 0x0000181fffe17424 */ /* 0x000fe200078e00ff */
[----:B------:R-:W-:Y:S02]  /*1ef70*/  MOV R3, 0x1ef90 ;  /* 0x0001ef9000037802 */ /* 0x000fe40000000f00 */
[----:B-1-34-:R-:W-:Y:S05]  /*1ef80*/  CALL.REL.NOINC `($__internal_9_$__cuda_sm70_shflsync_idx_p) ;  /* 0x000009d000007944 */ /* 0x01afea0003c00000 */
[----:B------:R-:W-:Y:S01]  /*1ef90*/  MOV R7, R226 ;  /* 0x000000e200077202 */ /* 0x000fe20000000f00 */
[----:B------:R-:W-:Y:S05]  /*1efa0*/  BRA `(.L_x_880) ;  /* 0xffffa1c000007947 */ /* 0x000fea000383ffff */
.L_x_778:
[----:B------:R-:W-:Y:S01]  /*1efb0*/  IMAD.MOV.U32 R223, RZ, RZ, R6 ;  /* 0x000000ffffdf7224 */ /* 0x000fe200078e0006 */
[----:B--2---:R-:W-:Y:S01]  /*1efc0*/  MOV R2, 0x4 ;  /* 0x0000000400027802 */ /* 0x004fe20000000f00 */
[----:B------:R-:W-:Y:S01]  /*1efd0*/  IMAD.MOV.U32 R225, RZ, RZ, 0x181f ;  /* 0x0000181fffe17424 */ /* 0x000fe200078e00ff */
[----:B------:R-:W-:Y:S02]  /*1efe0*/  MOV R3, 0x1f000 ;  /* 0x0001f00000037802 */ /* 0x000fe40000000f00 */
[----:B-1-34-:R-:W-:Y:S05]  /*1eff0*/  CALL.REL.NOINC `($__internal_9_$__cuda_sm70_shflsync_idx_p) ;  /* 0x0000096000007944 */ /* 0x01afea0003c00000 */
[----:B------:R-:W-:Y:S01]  /*1f000*/  MOV R2, R226 ;  /* 0x000000e200027202 */ /* 0x000fe20000000f00 */
[----:B------:R-:W-:Y:S05]  /*1f010*/  BRA `(.L_x_881) ;  /* 0xffffa17000007947 */ /* 0x000fea000383ffff */
.L_x_779:
        /* <DEDUP_REMOVED lines=13> */
.L_x_780:
[----:B------:R-:W-:Y:S01]  /*1f0f0*/  IMAD.MOV.U32 R223, RZ, RZ, R5 ;  /* 0x000000ffffdf7224 */ /* 0x000fe200078e0005 */
[----:B--2---:R-:W-:Y:S01]  /*1f100*/  MOV R2, 0x6 ;  /* 0x0000000600027802 */ /* 0x004fe20000000f00 */
[----:B------:R-:W-:Y:S01]  /*1f110*/  IMAD.MOV.U32 R225, RZ, RZ, 0x181f ;  /* 0x0000181fffe17424 */ /* 0x000fe200078e00ff */
[----:B------:R-:W-:Y:S02]  /*1f120*/  MOV R3, 0x1f140 ;  /* 0x0001f14000037802 */ /* 0x000fe40000000f00 */
[----:B-1--4-:R-:W-:Y:S05]  /*1f130*/  CALL.REL.NOINC `($__internal_9_$__cuda_sm70_shflsync_idx_p) ;  /* 0x0000082000007944 */ /* 0x012fea0003c00000 */
[----:B------:R-:W-:Y:S01]  /*1f140*/  MOV R7, R226 ;  /* 0x000000e200077202 */ /* 0x000fe20000000f00 */
[----:B------:R-:W-:Y:S05]  /*1f150*/  BRA `(.L_x_883) ;  /* 0xffffa14000007947 */ /* 0x000fea000383ffff */
.L_x_781:
[----:B------:R-:W-:Y:S01]  /*1f160*/  IMAD.MOV.U32 R223, RZ, RZ, R6 ;  /* 0x000000ffffdf7224 */ /* 0x000fe200078e0006 */
[----:B--2---:R-:W-:Y:S01]  /*1f170*/  MOV R2, 0x6 ;  /* 0x0000000600027802 */ /* 0x004fe20000000f00 */
[----:B------:R-:W-:Y:S01]  /*1f180*/  IMAD.MOV.U32 R225, RZ, RZ, 0x181f ;  /* 0x0000181fffe17424 */ /* 0x000fe200078e00ff */
[----:B------:R-:W-:Y:S02]  /*1f190*/  MOV R3, 0x1f1b0 ;  /* 0x0001f1b000037802 */ /* 0x000fe40000000f00 */
[----:B-1-34-:R-:W-:Y:S05]  /*1f1a0*/  CALL.REL.NOINC `($__internal_9_$__cuda_sm70_shflsync_idx_p) ;  /* 0x000007b000007944 */ /* 0x01afea0003c00000 */
[----:B------:R-:W-:Y:S01]  /*1f1b0*/  MOV R2, R226 ;  /* 0x000000e200027202 */ /* 0x000fe20000000f00 */
[----:B------:R-:W-:Y:S05]  /*1f1c0*/  BRA `(.L_x_884) ;  /* 0xffffa0f000007947 */ /* 0x000fea000383ffff */
.L_x_782:
        /* <DEDUP_REMOVED lines=13> */
.L_x_784:
[----:B------:R-:W-:Y:S01]  /*1f2a0*/  IMAD.MOV.U32 R223, RZ, RZ, R60 ;  /* 0x000000ffffdf7224 */ /* 0x000fe200078e003c */
[----:B------:R-:W-:Y:S01]  /*1f2b0*/  MOV R2, RZ ;  /* 0x000000ff00027202 */ /* 0x000fe20000000f00 */
[----:B------:R-:W-:Y:S01]  /*1f2c0*/  IMAD.MOV.U32 R225, RZ, RZ, 0x1f ;  /* 0x0000001fffe17424 */ /* 0x000fe200078e00ff */
[----:B------:R-:W-:Y:S02]  /*1f2d0*/  MOV R3, 0x1f2f0 ;  /* 0x0001f2f000037802 */ /* 0x000fe40000000f00 */
[----:B------:R-:W-:Y:S05]  /*1f2e0*/  CALL.REL.NOINC `($__internal_9_$__cuda_sm70_shflsync_idx_p) ;  /* 0x0000067000007944 */ /* 0x000fea0003c00000 */
[----:B------:R-:W-:Y:S01]  /*1f2f0*/  MOV R9, R226 ;  /* 0x000000e200097202 */ /* 0x000fe20000000f00 */
[----:B------:R-:W-:Y:S05]  /*1f300*/  BRA `(.L_x_886) ;  /* 0xffffa1a000007947 */ /* 0x000fea000383ffff */
.L_x_785:
[----:B------:R-:W-:Y:S01]  /*1f310*/  IMAD.MOV.U32 R223, RZ, RZ, R60 ;  /* 0x000000ffffdf7224 */ /* 0x000fe200078e003c */
[----:B------:R-:W-:Y:S01]  /*1f320*/  MOV R2, 0x1 ;  /* 0x0000000100027802 */ /* 0x000fe20000000f00 */
[----:B------:R-:W-:Y:S01]  /*1f330*/  IMAD.MOV.U32 R225, RZ, RZ, 0x1f ;  /* 0x0000001fffe17424 */ /* 0x000fe200078e00ff */
[----:B------:R-:W-:Y:S02]  /*1f340*/  MOV R3, 0x1f360 ;  /* 0x0001f36000037802 */ /* 0x000fe40000000f00 */
[----:B-12---:R-:W-:Y:S05]  /*1f350*/  CALL.REL.NOINC `($__internal_9_$__cuda_sm70_shflsync_idx_p) ;  /* 0x0000060000007944 */ /* 0x006fea0003c00000 */
[----:B------:R-:W-:Y:S01]  /*1f360*/  MOV R8, R226 ;  /* 0x000000e200087202 */ /* 0x000fe20000000f00 */
[----:B------:R-:W-:Y:S05]  /*1f370*/  BRA `(.L_x_887) ;  /* 0xffffa15000007947 */ /* 0x000fea000383ffff */
.L_x_786:
[----:B------:R-:W-:Y:S02]  /*1f380*/  MOV R2, 0x1 ;  /* 0x0000000100027802 */ /* 0x000fe40000000f00 */
[----:B------:R-:W-:-:S02]  /*1f390*/  MOV R3, 0x1f3b0 ;  /* 0x0001f3b000037802 */ /* 0x000fc40000000f00 */
[----:B-1234-:R-:W-:Y:S05]  /*1f3a0*/  CALL.REL.NOINC `($__internal_10_$__cuda_sm70_shflsync_up_p) ;  /* 0x0000061000007944 */ /* 0x01efea0003c00000 */
[----:B------:R-:W-:Y:S05]  /*1f3b0*/  BRA `(.L_x_888) ;  /* 0xffffa24000007947 */ /* 0x000fea000383ffff */
.L_x_787:
[----:B------:R-:W-:Y:S02]  /*1f3c0*/  MOV R2, 0x2 ;  /* 0x0000000200027802 */ /* 0x000fe40000000f00 */
[----:B------:R-:W-:-:S02]  /*1f3d0*/  MOV R3, 0x1f3f0 ;  /* 0x0001f3f000037802 */ /* 0x000fc40000000f00 */
[----:B--2-4-:R-:W-:Y:S05]  /*1f3e0*/  CALL.REL.NOINC `($__internal_10_$__cuda_sm70_shflsync_up_p) ;  /* 0x000005d000007944 */ /* 0x014fea0003c00000 */
        /* <DEDUP_REMOVED lines=24> */
.L_x_791:
[----:B------:R-:W-:Y:S02]  /*1f570*/  MOV R2, 0x1 ;  /* 0x0000000100027802 */ /* 0x000fe40000000f00 */
[----:B------:R-:W-:Y:S02]  /*1f580*/  MOV R3, 0x1f5a0 ;  /* 0x0001f5a000037802 */ /* 0x000fe40000000f00 */
[----:B------:R-:W-:Y:S05]  /*1f590*/  CALL.REL.NOINC `($__internal_10_$__cuda_sm70_shflsync_up_p) ;  /* 0x0000042000007944 */ /* 0x000fea0003c00000 */
[----:B------:R-:W-:Y:S01]  /*1f5a0*/  MOV R2, R4 ;  /* 0x0000000400027202 */ /* 0x000fe20000000f00 */
[----:B------:R-:W-:Y:S05]  /*1f5b0*/  BRA `(.L_x_890) ;  /* 0xffffa2a000007947 */ /* 0x000fea000383ffff */
.L_x_792:
        /* <DEDUP_REMOVED lines=27> */
.L_x_794:
[----:B------:R-:W-:Y:S02]  /*1f770*/  SEL R0, RZ, 0x1, P0 ;  /* 0x00000001ff007807 */ /* 0x000fe40000000000 */
[----:B------:R-:W-:Y:S02]  /*1f780*/  MOV R2, 0x1f7a0 ;  /* 0x0001f7a000027802 */ /* 0x000fe40000000f00 */
[----:B-1----:R-:W-:Y:S05]  /*1f790*/  CALL.REL.NOINC `($__internal_11_$__cuda_sm70_votesync_ballot) ;  /* 0x0000029000007944 */ /* 0x002fea0003c00000 */
[----:B------:R-:W-:Y:S01]  /*1f7a0*/  MOV R10, R0 ;  /* 0x00000000000a7202 */ /* 0x000fe20000000f00 */
[----:B------:R-:W-:Y:S05]  /*1f7b0*/  BRA `(.L_x_892) ;  /* 0xffffa23000007947 */ /* 0x000fea000383ffff */
.L_x_795:
[----:B------:R-:W-:Y:S01]  /*1f7c0*/  IMAD.MOV.U32 R223, RZ, RZ, R6 ;  /* 0x000000ffffdf7224 */ /* 0x000fe200078e0006 */
[----:B--2---:R-:W-:Y:S01]  /*1f7d0*/  MOV R2, R0 ;  /* 0x0000000000027202 */ /* 0x004fe20000000f00 */
[----:B------:R-:W-:Y:S01]  /*1f7e0*/  IMAD.MOV.U32 R225, RZ, RZ, 0x1f ;  /* 0x0000001fffe17424 */ /* 0x000fe200078e00ff */
[----:B------:R-:W-:Y:S02]  /*1f7f0*/  MOV R3, 0x1f810 ;  /* 0x0001f81000037802 */ /* 0x000fe40000000f00 */
[----:B-1----:R-:W-:Y:S05]  /*1f800*/  CALL.REL.NOINC `($__internal_9_$__cuda_sm70_shflsync_idx_p) ;  /* 0x0000015000007944 */ /* 0x002fea0003c00000 */
[----:B------:R-:W-:Y:S01]  /*1f810*/  IMAD.MOV.U32 R8, RZ, RZ, R226 ;  /* 0x000000ffff087224 */ /* 0x000fe200078e00e2 */
[----:B------:R-:W-:Y:S01]  /*1f820*/  MOV R2, R0 ;  /* 0x0000000000027202 */ /* 0x000fe20000000f00 */
[----:B------:R-:W-:Y:S01]  /*1f830*/  IMAD.MOV.U32 R223, RZ, RZ, R7 ;  /* 0x000000ffffdf7224 */ /* 0x000fe200078e0007 */
[----:B------:R-:W-:-:S02]  /*1f840*/  MOV R225, 0x1f ;  /* 0x0000001f00e17802 */ /* 0x000fc40000000f00 */
[----:B------:R-:W-:Y:S02]  /*1f850*/  MOV R3, 0x1f870 ;  /* 0x0001f87000037802 */ /* 0x000fe40000000f00 */
[----:B------:R-:W-:Y:S05]  /*1f860*/  CALL.REL.NOINC `($__internal_9_$__cuda_sm70_shflsync_idx_p) ;  /* 0x000000f000007944 */ /* 0x000fea0003c00000 */
[----:B------:R-:W-:Y:S01]  /*1f870*/  MOV R7, R226 ;  /* 0x000000e200077202 */ /* 0x000fe20000000f00 */
[----:B------:R-:W-:Y:S05]  /*1f880*/  BRA `(.L_x_893) ;  /* 0xffffa1d000007947 */ /* 0x000fea000383ffff */
.L_x_798:
[----:B------:R-:W-:Y:S01]  /*1f890*/  IMAD.MOV.U32 R223, RZ, RZ, R4 ;  /* 0x000000ffffdf7224 */ /* 0x000fe200078e0004 */
[----:B--2---:R-:W-:Y:S01]  /*1f8a0*/  MOV R2, R0 ;  /* 0x0000000000027202 */ /* 0x004fe20000000f00 */
[----:B------:R-:W-:Y:S01]  /*1f8b0*/  IMAD.MOV.U32 R225, RZ, RZ, 0x1f ;  /* 0x0000001fffe17424 */ /* 0x000fe200078e00ff */
[----:B------:R-:W-:Y:S02]  /*1f8c0*/  MOV R3, 0x1f8e0 ;  /* 0x0001f8e000037802 */ /* 0x000fe40000000f00 */
[----:B-1--4-:R-:W-:Y:S05]  /*1f8d0*/  CALL.REL.NOINC `($__internal_9_$__cuda_sm70_shflsync_idx_p) ;  /* 0x0000008000007944 */ /* 0x012fea0003c00000 */
[----:B------:R-:W-:Y:S01]  /*1f8e0*/  MOV R11, R226 ;  /* 0x000000e2000b7202 */ /* 0x000fe20000000f00 */
[----:B------:R-:W-:Y:S05]  /*1f8f0*/  BRA `(.L_x_797) ;  /* 0xffffa1c000007947 */ /* 0x000fea000383ffff */
        .weak           $__internal_8_$__cuda_sm70_shflsync_bfly_p
        .type           $__internal_8_$__cuda_sm70_shflsync_bfly_p,@function
        .size           $__internal_8_$__cuda_sm70_shflsync_bfly_p,($__internal_9_$__cuda_sm70_shflsync_idx_p - $__internal_8_$__cuda_sm70_shflsync_bfly_p)
$__internal_8_$__cuda_sm70_shflsync_bfly_p:
[----:B------:R-:W-:Y:S02]  /*1f900*/  MOV R225, 0x1f ;  /* 0x0000001f00e17802 */ /* 0x000fe40000000f00 */
[----:B------:R-:W-:-:S04]  /*1f910*/  MOV R226, 0xffffffff ;  /* 0xffffffff00e27802 */ /* 0x000fc80000000f00 */
[----:B------:R-:W-:Y:S04]  /*1f920*/  WARPSYNC R226 ;  /* 0x000000e200007348 */ /* 0x000fe80003800000 */
[----:B------:R1:W2:Y:S02]  /*1f930*/  SHFL.BFLY PT, R225, R92, R3, R225 ;  /* 0x0c0000035ce17389 */ /* 0x0002a400000e00e1 */
[----:B-1----:R-:W-:-:S04]  /*1f940*/  MOV R3, 0x0 ;  /* 0x0000000000037802 */ /* 0x002fc80000000f00 */
[----:B--2---:R-:W-:Y:S05]  /*1f950*/  RET.REL.NODEC R2 `(_ZN7cutlass13device_kernelIN5flash19enable_sm80_to_sm89INS1_16FlashAttnFwdSm80INS1_25CollectiveMainloopFwdSm80ILi4ELi1ELb0EN4cute5tupleIJNS5_1CILi128EEENS7_ILi80EEENS7_ILi64EEEEEELi64ENS_6half_tEfNS_4arch4Sm80ELb0ELb1ELb0ELb1ELb1ELb0ELb1ELb1EEENS1_21CollectiveEpilogueFwdINS6_IJS8_SA_S9_EEENS6_IJNS7_ILi1EEESI_SI_EEESC_SE_Li128ELb1ELb1ELb1ELb0EEENS1_36VarlenDynamicPersistentTileSchedulerILi128ELi80ELi128ELi128ELb1ELb1ELb0ELb1ELb0ELb1EEEEEEEEEvNT_6ParamsE) ;  /* 0xfffe06a002007950 */ /* 0x004fea0003c3ffff */
        .weak           $__internal_9_$__cuda_sm70_shflsync_idx_p
        .type           $__internal_9_$__cuda_sm70_shflsync_idx_p,@function
        .size           $__internal_9_$__cuda_sm70_shflsync_idx_p,($__internal_10_$__cuda_sm70_shflsync_up_p - $__internal_9_$__cuda_sm70_shflsync_idx_p)
$__internal_9_$__cuda_sm70_shflsync_idx_p:
[----:B------:R-:W-:-:S04]  /*1f960*/  MOV R226, 0xffffffff ;  /* 0xffffffff00e27802 */ /* 0x000fc80000000f00 */
[----:B------:R-:W-:Y:S04]  /*1f970*/  WARPSYNC R226 ;  /* 0x000000e200007348 */ /* 0x000fe80003800000 */
[----:B------:R1:W2:Y:S02]  /*1f980*/  SHFL.IDX PT, R226, R223, R2, R225 ;  /* 0x00000002dfe27389 */ /* 0x0002a400000e00e1 */
[----:B-1----:R-:W-:Y:S02]  /*1f990*/  MOV R2, R3 ;  /* 0x0000000300027202 */ /* 0x002fe40000000f00 */
[----:B------:R-:W-:-:S04]  /*1f9a0*/  MOV R3, 0x0 ;  /* 0x0000000000037802 */ /* 0x000fc80000000f00 */
[----:B--2---:R-:W-:Y:S05]  /*1f9b0*/  RET.REL.NODEC R2 `(_ZN7cutlass13device_kernelIN5flash19enable_sm80_to_sm89INS1_16FlashAttnFwdSm80INS1_25CollectiveMainloopFwdSm80ILi4ELi1ELb0EN4cute5tupleIJNS5_1CILi128EEENS7_ILi80EEENS7_ILi64EEEEEELi64ENS_6half_tEfNS_4arch4Sm80ELb0ELb1ELb0ELb1ELb1ELb0ELb1ELb1EEENS1_21CollectiveEpilogueFwdINS6_IJS8_SA_S9_EEENS6_IJNS7_ILi1EEESI_SI_EEESC_SE_Li128ELb1ELb1ELb1ELb0EEENS1_36VarlenDynamicPersistentTileSchedulerILi128ELi80ELi128ELi128ELb1ELb1ELb0ELb1ELb0ELb1EEEEEEEEEvNT_6ParamsE) ;  /* 0xfffe064002007950 */ /* 0x004fea0003c3ffff */
        .weak           $__internal_10_$__cuda_sm70_shflsync_up_p
        .type           $__internal_10_$__cuda_sm70_shflsync_up_p,@function
        .size           $__internal_10_$__cuda_sm70_shflsync_up_p,($__internal_11_$__cuda_sm70_votesync_ballot - $__internal_10_$__cuda_sm70_shflsync_up_p)
$__internal_10_$__cuda_sm70_shflsync_up_p:
[----:B------:R-:W-:Y:S02]  /*1f9c0*/  IMAD.MOV.U32 R4, RZ, RZ, RZ ;  /* 0x000000ffff047224 */ /* 0x000fe400078e00ff */
[----:B------:R-:W-:-:S04]  /*1f9d0*/  IMAD.MOV.U32 R10, RZ, RZ, -0x1 ;  /* 0xffffffffff0a7424 */ /* 0x000fc800078e00ff */
[----:B------:R-:W-:Y:S04]  /*1f9e0*/  WARPSYNC R10 ;  /* 0x0000000a00007348 */ /* 0x000fe80003800000 */
[----:B------:R1:W2:Y:S02]  /*1f9f0*/  SHFL.UP PT, R4, R0, R2, R4 ;  /* 0x0400000200047389 */ /* 0x0002a400000e0004 */
[----:B-1----:R-:W-:Y:S02]  /*1fa00*/  MOV R2, R3 ;  /* 0x0000000300027202 */ /* 0x002fe40000000f00 */
[----:B------:R-:W-:-:S04]  /*1fa10*/  MOV R3, 0x0 ;  /* 0x0000000000037802 */ /* 0x000fc80000000f00 */
[----:B--2---:R-:W-:Y:S05]  /*1fa20*/  RET.REL.NODEC R2 `(_ZN7cutlass13device_kernelIN5flash19enable_sm80_to_sm89INS1_16FlashAttnFwdSm80INS1_25CollectiveMainloopFwdSm80ILi4ELi1ELb0EN4cute5tupleIJNS5_1CILi128EEENS7_ILi80EEENS7_ILi64EEEEEELi64ENS_6half_tEfNS_4arch4Sm80ELb0ELb1ELb0ELb1ELb1ELb0ELb1ELb1EEENS1_21CollectiveEpilogueFwdINS6_IJS8_SA_S9_EEENS6_IJNS7_ILi1EEESI_SI_EEESC_SE_Li128ELb1ELb1ELb1ELb0EEENS1_36VarlenDynamicPersistentTileSchedulerILi128ELi80ELi128ELi128ELb1ELb1ELb0ELb1ELb0ELb1EEEEEEEEEvNT_6ParamsE) ;  /* 0xfffe05d002007950 */ /* 0x004fea0003c3ffff */
        .weak           $__internal_11_$__cuda_sm70_votesync_ballot
        .type           $__internal_11_$__cuda_sm70_votesync_ballot,@function
        .size           $__internal_11_$__cuda_sm70_votesync_ballot,(.L_x_1921 - $__internal_11_$__cuda_sm70_votesync_ballot)
$__internal_11_$__cuda_sm70_votesync_ballot:
[----:B------:R-:W-:Y:S01]  /*1fa30*/  ISETP.NE.U32.AND P0, PT, R0, 0x1, PT ;  /* 0x000000010000780c */ /* 0x000fe20003f05070 */
[----:B------:R-:W-:-:S04]  /*1fa40*/  IMAD.MOV.U32 R3, RZ, RZ, -0x1 ;  /* 0xffffffffff037424 */ /* 0x000fc800078e00ff */
[----:B------:R-:W-:Y:S08]  /*1fa50*/  WARPSYNC R3 ;  /* 0x0000000300007348 */ /* 0x000ff00003800000 */
[----:B------:R-:W-:-:S04]  /*1fa60*/  VOTE.ANY R0, PT, !P0 ;  /* 0x0000000000007806 */ /* 0x000fc800040e0100 */
[----:B------:R-:W-:Y:S01]  /*1fa70*/  LOP3.LUT R0, R0, R3, RZ, 0xc0, !PT ;  /* 0x0000000300007212 */ /* 0x000fe200078ec0ff */
[----:B------:R-:W-:-:S04]  /*1fa80*/  IMAD.MOV.U32 R3, RZ, RZ, 0x0 ;  /* 0x00000000ff037424 */ /* 0x000fc800078e00ff */
[----:B------:R-:W-:Y:S05]  /*1fa90*/  RET.REL.NODEC R2 `(_ZN7cutlass13device_kernelIN5flash19enable_sm80_to_sm89INS1_16FlashAttnFwdSm80INS1_25CollectiveMainloopFwdSm80ILi4ELi1ELb0EN4cute5tupleIJNS5_1CILi128EEENS7_ILi80EEENS7_ILi64EEEEEELi64ENS_6half_tEfNS_4arch4Sm80ELb0ELb1ELb0ELb1ELb1ELb0ELb1ELb1EEENS1_21CollectiveEpilogueFwdINS6_IJS8_SA_S9_EEENS6_IJNS7_ILi1EEESI_SI_EEESC_SE_Li128ELb1ELb1ELb1ELb0EEENS1_36VarlenDynamicPersistentTileSchedulerILi128ELi80ELi128ELi128ELb1ELb1ELb0ELb1ELb0ELb1EEEEEEEEEvNT_6ParamsE) ;  /* 0xfffe056002007950 */ /* 0x000fea0003c3ffff */
.L_x_894:
        /* <DEDUP_REMOVED lines=14> */
.L_x_1921:


//--------------------- .text._ZN7cutlass13device_kernelIN5flash19enable_sm80_to_sm89INS1_16FlashAttnFwdSm80INS1_25CollectiveMainloopFwdSm80ILi4ELi1ELb0EN4cute5tupleIJNS5_1CILi128EEENS7_ILi80EEENS7_ILi64EEEEEELi64ENS_6half_tEfNS_4arch4Sm80ELb0ELb1ELb0ELb1ELb1ELb1ELb1ELb1EEENS1_21CollectiveEpilogueFwdINS6_IJS8_SA_S9_EEENS6_IJNS7_ILi1EEESI_SI_EEESC_SE_Li128ELb1ELb1ELb1ELb0EEENS1_36VarlenDynamicPersistentTileSchedulerILi128ELi80ELi128ELi128ELb1ELb1ELb0ELb1ELb0ELb1EEEEEEEEEvNT_6ParamsE --------------------------
	.section	.text._ZN7cutlass13device_kernelIN5flash19enable_sm80_to_sm89INS1_16FlashAttnFwdSm80INS1_25CollectiveMainloopFwdSm80ILi4ELi1ELb0EN4cute5tupleIJNS5_1CILi128EEENS7_ILi80EEENS7_ILi64EEEEEELi64ENS_6half_tEfNS_4arch4Sm80ELb0ELb1ELb0ELb1ELb1ELb1ELb1ELb1EEENS1_21CollectiveEpilogueFwdINS6_IJS8_SA_S9_EEENS6_IJNS7_ILi1EEESI_SI_EEESC_SE_Li128ELb1ELb1ELb1ELb0EEENS1_36VarlenDynamicPersistentTileSchedulerILi128ELi80ELi128ELi128ELb1ELb1ELb0ELb1ELb0ELb1EEEEEEEEEvNT_6ParamsE,"ax",@progbits
	.sectioninfo	@"SHI_REGISTERS=255"
	.align	128
.text._ZN7cutlass13device_kernelIN5flash19enable_sm80_to_sm89INS1_16FlashAttnFwdSm80INS1_25CollectiveMainloopFwdSm80ILi4ELi1ELb0EN4cute5tupleIJNS5_1CILi128EEENS7_ILi80EEENS7_ILi64EEEEEELi64ENS_6half_tEfNS_4arch4Sm80ELb0ELb1ELb0ELb1ELb1ELb1ELb1ELb1EEENS1_21CollectiveEpilogueFwdINS6_IJS8_SA_S9_EEENS6_IJNS7_ILi1EEESI_SI_EEESC_SE_Li128ELb1ELb1ELb1ELb0EEENS1_36VarlenDynamicPersistentTileSchedulerILi128ELi80ELi128ELi128ELb1ELb1ELb0ELb1ELb0ELb1EEEEEEEEEvNT_6ParamsE:
        .type           _ZN7cutlass13device_kernelIN5flash19enable_sm80_to_sm89INS1_16FlashAttnFwdSm80INS1_25CollectiveMainloopFwdSm80ILi4ELi1ELb0EN4cute5tupleIJNS5_1CILi128EEENS7_ILi80EEENS7_ILi64EEEEEELi64ENS_6half_tEfNS_4arch4Sm80ELb0ELb1ELb0ELb1ELb1ELb1ELb1ELb1EEENS1_21CollectiveEpilogueFwdINS6_IJS8_SA_S9_EEENS6_IJNS7_ILi1EEESI_SI_EEESC_SE_Li128ELb1ELb1ELb1ELb0EEENS1_36VarlenDynamicPersistentTileSchedulerILi128ELi80ELi128ELi128ELb1ELb1ELb0ELb1ELb0ELb1EEEEEEEEEvNT_6ParamsE,@function
        .size           _ZN7cutlass13device_kernelIN5flash19enable_sm80_to_sm89INS1_16FlashAttnFwdSm80INS1_25CollectiveMainloopFwdSm80ILi4ELi1ELb0EN4cute5tupleIJNS5_1CILi128EEENS7_ILi80EEENS7_ILi64EEEEEELi64ENS_6half_tEfNS_4arch4Sm80ELb0ELb1ELb0ELb1ELb1ELb1ELb1ELb1EEENS1_21CollectiveEpilogueFwdINS6_IJS8_SA_S9_EEENS6_IJNS7_ILi1EEESI_SI_EEESC_SE_Li128ELb1ELb1ELb1ELb0EEENS1_36VarlenDynamicPersistentTileSchedulerILi128ELi80ELi128ELi128ELb1ELb1ELb0ELb1ELb0ELb1EEEEEEEEEvNT_6ParamsE,(.L_x_1926 - _ZN7cutlass13device_kernelIN5flash19enable_sm80_to_sm89INS1_16FlashAttnFwdSm80INS1_25CollectiveMainloopFwdSm80ILi4ELi1ELb0EN4cute5tupleIJNS5_1CILi128EEENS7_ILi80EEENS7_ILi64EEEEEELi64ENS_6half_tEfNS_4arch4Sm80ELb0ELb1ELb0ELb1ELb1ELb1ELb1ELb1EEENS1_21CollectiveEpilogueFwdINS6_IJS8_SA_S9_EEENS6_IJNS7_ILi1EEESI_SI_EEESC_SE_Li128ELb1ELb1ELb1ELb0EEENS1_36VarlenDynamicPersistentTileSchedulerILi128ELi80ELi128ELi128ELb1ELb1ELb0ELb1ELb0ELb1EEEEEEEEEvNT_6ParamsE)
        .other          _ZN7cutlass13device_kernelIN5flash19enable_sm80_to_sm89INS1_16FlashAttnFwdSm80INS1_25CollectiveMainloopFwdSm80ILi4ELi1ELb0EN4cute5tupleIJNS5_1CILi128EEENS7_ILi80EEENS7_ILi64EEEEEELi64ENS_6half_tEfNS_4arch4Sm80ELb0ELb1ELb0ELb1ELb1ELb1ELb1ELb1EEENS1_21CollectiveEpilogueFwdINS6_IJS8_SA_S9_EEENS6_IJNS7_ILi1EEESI_SI_EEESC_SE_Li128ELb1ELb1ELb1ELb0EEENS1_36VarlenDynamicPersistentTileSchedulerILi128ELi80ELi128ELi128ELb1ELb1ELb0ELb1ELb0ELb1EEEEEEEEEvNT_6ParamsE,@"STO_CUDA_ENTRY STV_DEFAULT"
_ZN7cutlass13device_kernelIN5flash19enable_sm80_to_sm89INS1_16FlashAttnFwdSm80INS1_25CollectiveMainloopFwdSm80ILi4ELi1ELb0EN4cute5tupleIJNS5_1CILi128EEENS7_ILi80EEENS7_ILi64EEEEEELi64ENS_6half_tEfNS_4arch4Sm80ELb0ELb1ELb0ELb1ELb1ELb1ELb1ELb1EEENS1_21CollectiveEpilogueFwdINS6_IJS8_SA_S9_EEENS6_IJNS7_ILi1EEESI_SI_EEESC_SE_Li128ELb1ELb1ELb1ELb0EEENS1_36VarlenDynamicPersistentTileSchedulerILi128ELi80ELi128ELi128ELb1ELb1ELb0ELb1ELb0ELb1EEEEEEEEEvNT_6ParamsE:
        /* <DEDUP_REMOVED lines=54> */
.L_x_900:
        /* <DEDUP_REMOVED lines=16> */
.L_x_1209:
        /* <DEDUP_REMOVED lines=16> */
.L_x_1210:
[----:B--2---:R-:W-:-:S05]  /*0560*/  IMAD R0, R0, c[0x0][0x538], RZ ;  /* 0x00014e0000007a24 */ /* 0x004fca00078e02ff */
[----:B------:R-:W-:-:S04]  /*0570*/  IADD3 R7, R0, R7, RZ ;  /* 0x0000000700077210 */ /* 0x000fc80007ffe0ff */
[----:B------:R-:W-:-:S13]  /*0580*/  ISETP.GT.AND P0, PT, R7, UR4, PT ;  /* 0x0000000407007c0c */ /* 0x000fda000bf04270 */
[----:B-1----:R-:W-:Y:S05]  /*0590*/  @!P0 BRA `(.L_x_900) ;  /* 0xfffffdc000008947 */ /* 0x002fea000383ffff */
.L_x_896:
[----:B------:R-:W-:-:S05]  /*05a0*/  IADD3 R10, -R0, R7, RZ ;  /* 0x00000007000a7210 */ /* 0x000fca0007ffe1ff */
[----:B------:R-:W-:-:S05]  /*05b0*/  IMAD R0, R4, c[0x0][0x538], R10 ;  /* 0x00014e0004007a24 */ /* 0x000fca00078e020a */
[----:B------:R-:W-:Y:S01]  /*05c0*/  ISETP.GT.AND P0, PT, R0, UR4, PT ;  /* 0x0000000400007c0c */ /* 0x000fe2000bf04270 */
[----:B------:R-:W-:-:S12]  /*05d0*/  BRA.DIV ~URZ, `(.L_x_901) ;  /* 0x00025d227f007947 */ /* 0x000fd8000b800000 */
[----:B------:R-:W-:-:S04]  /*05e0*/  VOTE.ANY R7, PT, !P0 ;  /* 0x0000000000077806 */ /* 0x000fc800040e0100 */
.L_x_1211:
[----:B------:R-:W1:Y:S02]  /*05f0*/  POPC R0, R7 ;  /* 0x0000000700007309 */ /* 0x000e640000000000 */
[----:B-1----:R-:W-:-:S05]  /*0600*/  IADD3 R2, R0, R6, RZ ;  /* 0x0000000600027210 */ /* 0x002fca0007ffe0ff */
[----:B------:R1:W-:Y:S01]  /*0610*/  STL [R1+0x5c], R2 ;  /* 0x00005c0201007387 */ /* 0x0003e20000100800 */
[----:B------:R-:W-:Y:S05]  /*0620*/  BRA.DIV ~URZ, `(.L_x_902) ;  /* 0x00025d227f007947 */ /* 0x000fea000b800000 */
[----:B------:R2:W3:Y:S01]  /*0630*/  SHFL.IDX PT, R12, R9, R0, 0x1f ;  /* 0x00001f00090c7589 */ /* 0x0004e200000e0000 */
[----:B------:R-:W-:-:S03]  /*0640*/  MOV R5, RZ ;  /* 0x000000ff00057202 */ /* 0x000fc60000000f00 */
[----:B------:R2:W4:Y:S04]  /*0650*/  SHFL.IDX PT, R9, R8, R0, 0x1f ;  /* 0x00001f0008097589 */ /* 0x00052800000e0000 */
.L_x_1212:
[----:B------:R-:W-:Y:S01]  /*0660*/  ISETP.NE.AND P0, PT, R7, RZ, PT ;  /* 0x000000ff0700720c */ /* 0x000fe20003f05270 */
[----:B------:R-:W-:-:S12]  /*0670*/  BSSY B0, `(.L_x_903) ;  /* 0x0000005000007945 */ /* 0x000fd80003800000 */
[----:B------:R-:W-:Y:S05]  /*0680*/  @!P0 BRA `(.L_x_904) ;  /* 0x0000003000008947 */ /* 0x000fea0003800000 */
[----:B--2---:R-:W-:Y:S01]  /*0690*/  IADD3 R0, R0, -0x1, RZ ;  /* 0xffffffff00007810 */ /* 0x004fe20007ffe0ff */
[----:B------:R-:W-:Y:S05]  /*06a0*/  BRA.DIV ~URZ, `(.L_x_905) ;  /* 0x00025d827f007947 */ /* 0x000fea000b800000 */
[----:B------:R2:W1:Y:S02]  /*06b0*/  SHFL.IDX PT, R5, R4, R0, 0x1f ;  /* 0x00001f0004057589 */ /* 0x00046400000e0000 */
.L_x_904:
[----:B------:R-:W-:Y:S05]  /*06c0*/  BSYNC B0 ;  /* 0x0000000000007941 */ /* 0x000fea0003800000 */
.L_x_903:
        /* <DEDUP_REMOVED lines=69> */
.L_x_907:
        /* <DEDUP_REMOVED lines=70> */
.L_x_908:
[----:B------:R-:W-:Y:S05]  /*0f80*/  BSYNC B0 ;  /* 0x0000000000007941 */ /* 0x000fea0003800000 */
.L_x_906:
[----:B------:R-:W-:-:S04]  /*0f90*/  LOP3.LUT R0, RZ, R0, RZ, 0x33, !PT ;  /* 0x00000000ff007212 */ /* 0x000fc800078e33ff */
[----:B------:R-:W-:-:S05]  /*0fa0*/  IADD3 R0, R0, R12, RZ ;  /* 0x0000000c00007210 */ /* 0x000fca0007ffe0ff */
[----:B------:R2:W-:Y:S01]  /*0fb0*/  STL [R1+0x54], R0 ;  /* 0x0000540001007387 */ /* 0x0005e20000100800 */
[----:B------:R-:W-:Y:S05]  /*0fc0*/  BRA `(.L_x_909) ;  /* 0x0000006000007947 */ /* 0x000fea0003800000 */
.L_x_897:
[----:B------:R-:W-:Y:S01]  /*0fd0*/  MOV R0, UR4 ;  /* 0x0000000400007c02 */ /* 0x000fe20008000f00 */
[----:B------:R-:W-:Y:S04]  /*0fe0*/  STL [R1+0x54], RZ ;  /* 0x000054ff01007387 */ /* 0x000fe80000100800 */
[----:B------:R-:W-:Y:S04]  /*0ff0*/  STL [R1+0x58], RZ ;  /* 0x000058ff01007387 */ /* 0x000fe80000100800 */
[----:B------:R1:W-:Y:S02]  /*1000*/  STL [R1+0x50], R0 ;  /* 0x0000500001007387 */ /* 0x0003e40000100800 */
[----:B-1----:R-:W-:-:S05]  /*1010*/  MOV R0, c[0x0][0x53c] ;  /* 0x00014f0000007a02 */ /* 0x002fca0000000f00 */
[----:B------:R1:W-:Y:S02]  /*1020*/  STL [R1+0x5c], R0 ;  /* 0x00005c0001007387 */ /* 0x0003e40000100800 */
.L_x_909:
        /* <DEDUP_REMOVED lines=8> */
.L_x_895:
[----:B-12---:R-:W2:Y:S02]  /*10b0*/  LDL R0, [R1+0x5c] ;  /* 0x00005c0001007983 */ /* 0x006ea40000100800 */
[----:B--2---:R-:W-:-:S13]  /*10c0*/  ISETP.GE.AND P0, PT, R0, c[0x0][0x53c], PT ;  /* 0x00014f0000007a0c */ /* 0x004fda0003f06270 */
[----:B------:R-:W-:Y:S05]  /*10d0*/  @P0 EXIT ;  /* 0x000000000000094d */ /* 0x000fea0003800000 */
[----:B------:R-:W1:Y:S01]  /*10e0*/  S2R R15, SR_TID.X ;  /* 0x00000000000f7919 */ /* 0x000e620000002100 */
[----:B------:R-:W-:Y:S01]  /*10f0*/  IMAD.MOV.U32 R18, RZ, RZ, -0x10 ;  /* 0xfffffff0ff127424 */ /* 0x000fe200078e00ff */
[----:B------:R-:W-:Y:S01]  /*1100*/  ULDC UR4, c[0x0][0x2ac] ;  /* 0x0000ab0000047ab9 */ /* 0x000fe20000000800 */
[----:B------:R-:W-:Y:S01]  /*1110*/  IMAD.MOV.U32 R17, RZ, RZ, 0x20 ;  /* 0x00000020ff117424 */ /* 0x000fe200078e00ff */
[----:B------:R-:W-:Y:S01]  /*1120*/  ULDC UR6, c[0x0][0x1d0] ;  /* 0x0000740000067ab9 */ /* 0x000fe20000000800 */
[----:B------:R-:W-:Y:S01]  /*1130*/  IMAD.MOV.U32 R16, RZ, RZ, 0x40 ;  /* 0x00000040ff107424 */ /* 0x000fe200078e00ff */
[----:B------:R-:W-:Y:S01]  /*1140*/  UIMAD UR6, UR4, UR6, URZ ;  /* 0x00000006040672a4 */ /* 0x000fe2000f8e023f */
[----:B-1----:R-:W-:-:S04]  /*1150*/  SHF.R.S32.HI R14, RZ, 0x1f, R15 ;  /* 0x0000001fff0e7819 */ /* 0x002fc8000001140f */
[CC--:B------:R-:W-:Y:S02]  /*1160*/  LEA.HI R10, R14.reuse, R15.reuse, RZ, 0x3 ;  /* 0x0000000f0e0a7211 */ /* 0x0c0fe400078f18ff */
[----:B------:R-:W-:Y:S02]  /*1170*/  LEA.HI R2, R14, R15, RZ, 0x4 ;  /* 0x0000000f0e027211 */ /* 0x000fe400078f20ff */
[----:B---3--:R-:W-:Y:S02]  /*1180*/  LOP3.LUT R4, R10, 0xfffffff8, RZ, 0xc0, !PT ;  /* 0xfffffff80a047812 */ /* 0x008fe400078ec0ff */
[----:B------:R-:W-:Y:S02]  /*1190*/  SHF.R.S32.HI R3, RZ, 0x4, R2 ;  /* 0x00000004ff037819 */ /* 0x000fe40000011402 */
[----:B------:R-:W-:Y:S01]  /*11a0*/  LOP3.LUT R0, R2, 0xfffffff0, RZ, 0xc0, !PT ;  /* 0xfffffff002007812 */ /* 0x000fe200078ec0ff */
[----:B------:R-:W-:Y:S01]  /*11b0*/  IMAD.IADD R9, R15, 0x1, -R4 ;  /* 0x000000010f097824 */ /* 0x000fe200078e0a04 */
[----:B------:R-:W-:-:S02]  /*11c0*/  SHF.R.S32.HI R27, RZ, 0x3, R10 ;  /* 0x00000003ff1b7819 */ /* 0x000fc4000001140a */
[----:B------:R-:W-:Y:S01]  /*11d0*/  LEA.HI R4, R2, R3, RZ, 0x1 ;  /* 0x0000000302047211 */ /* 0x000fe200078f08ff */
[----:B------:R-:W-:Y:S01]  /*11e0*/  IMAD.IADD R2, R15, 0x1, -R0 ;  /* 0x000000010f027824 */ /* 0x000fe200078e0a00 */
[----:B------:R-:W-:Y:S01]  /*11f0*/  LOP3.LUT P3, RZ, R9, 0x2, RZ, 0xc0, !PT ;  /* 0x0000000209ff7812 */ /* 0x000fe2000786c0ff */
[----:B------:R-:W-:Y:S01]  /*1200*/  IMAD.SHL.U32 R5, R27, 0x40, RZ ;  /* 0x000000401b057824 */ /* 0x000fe200078e00ff */
[----:B------:R-:W-:Y:S01]  /*1210*/  LOP3.LUT R4, R4, 0xfffffffe, RZ, 0xc0, !PT ;  /* 0xfffffffe04047812 */ /* 0x000fe200078ec0ff */
[C---:B------:R-:W-:Y:S01]  /*1220*/  IMAD.SHL.U32 R248, R9.reuse, 0x8, RZ ;  /* 0x0000000809f87824 */ /* 0x040fe200078e00ff */
[----:B------:R-:W-:Y:S01]  /*1230*/  SHF.R.S32.HI R8, RZ, 0x1f, R2 ;  /* 0x0000001fff087819 */ /* 0x000fe20000011402 */
[----:B------:R-:W-:Y:S01]  /*1240*/  IMAD.SHL.U32 R7, R9, 0x40, RZ ;  /* 0x0000004009077824 */ /* 0x000fe200078e00ff */
[----:B------:R-:W-:Y:S01]  /*1250*/  LOP3.LUT R0, R5, 0x1c0, RZ, 0xc0, !PT ;  /* 0x000001c005007812 */ /* 0x000fe200078ec0ff */
[----:B------:R-:W-:Y:S01]  /*1260*/  IMAD.IADD R12, R3, 0x1, -R4 ;  /* 0x00000001030c7824 */ /* 0x000fe200078e0a04 */
[----:B------:R-:W-:-:S02]  /*1270*/  LEA.HI R11, R8, R2, RZ, 0x3 ;  /* 0x00000002080b7211 */ /* 0x000fc400078f18ff */
[----:B------:R-:W-:Y:S02]  /*1280*/  LOP3.LUT R6, R0, 0x38, R248, 0xf8, !PT ;  /* 0x0000003800067812 */ /* 0x000fe400078ef8f8 */
[----:B------:R-:W-:Y:S02]  /*1290*/  SHF.R.U32.HI R5, RZ, 0x3, R0 ;  /* 0x00000003ff057819 */ /* 0x000fe40000011600 */
[----:B------:R-:W-:Y:S02]  /*12a0*/  LOP3.LUT R0, R7, 0x1c0, RZ, 0xc0, !PT ;  /* 0x000001c007007812 */ /* 0x000fe400078ec0ff */
[----:B------:R-:W-:Y:S02]  /*12b0*/  LEA.HI R7, R14, R15, RZ, 0x6 ;  /* 0x0000000f0e077211 */ /* 0x000fe400078f30ff */
[----:B------:R-:W-:Y:S02]  /*12c0*/  LOP3.LUT R4, R11, 0xfffffff8, RZ, 0xc0, !PT ;  /* 0xfffffff80b047812 */ /* 0x000fe400078ec0ff */
[----:B------:R-:W-:-:S02]  /*12d0*/  LOP3.LUT R6, R6, R5, RZ, 0x3c, !PT ;  /* 0x0000000506067212 */ /* 0x000fc400078e3cff */
[----:B------:R-:W-:Y:S01]  /*12e0*/  LOP3.LUT R5, R0, 0x8, R10, 0xf8, !PT ;  /* 0x0000000800057812 */ /* 0x000fe200078ef80a */
[----:B------:R-:W-:Y:S01]  /*12f0*/  IMAD.IADD R8, R2, 0x1, -R4 ;  /* 0x0000000102087824 */ /* 0x000fe200078e0a04 */
[----:B------:R-:W-:Y:S01]  /*1300*/  SHF.R.U32.HI R3, RZ, 0x3, R0 ;  /* 0x00000003ff037819 */ /* 0x000fe20000011600 */
[----:B------:R-:W-:Y:S01]  /*1310*/  IMAD.SHL.U32 R0, R7, 0x8, RZ ;  /* 0x0000000807007824 */ /* 0x000fe200078e00ff */
[CC--:B------:R-:W-:Y:S02]  /*1320*/  LEA.HI R10, R14.reuse, R15.reuse, RZ, 0x2 ;  /* 0x0000000f0e0a7211 */ /* 0x0c0fe400078f10ff */
[----:B------:R-:W-:Y:S02]  /*1330*/  LEA.HI R2, R14, R15, RZ, 0x5 ;  /* 0x0000000f0e027211 */ /* 0x000fe400078f28ff */
[----:B------:R-:W-:Y:S02]  /*1340*/  LOP3.LUT R13, R5, R3, RZ, 0x3c, !PT ;  /* 0x00000003050d7212 */ /* 0x000fe400078e3cff */
[----:B------:R-:W-:-:S02]  /*1350*/  SHF.R.S32.HI R130, RZ, 0x2, R10 ;  /* 0x00000002ff827819 */ /* 0x000fc4000001140a */
[----:B------:R-:W-:Y:S02]  /*1360*/  SHF.R.S32.HI R3, RZ, 0x1f, R10 ;  /* 0x0000001fff037819 */ /* 0x000fe4000001140a */
[----:B------:R-:W-:Y:S02]  /*1370*/  LOP3.LUT R210, R6, 0x7ffffe00, R0, 0xf8, !PT ;  /* 0x7ffffe0006d27812 */ /* 0x000fe400078ef800 */
[----:B------:R-:W-:Y:S02]  /*1380*/  LOP3.LUT R0, R2, 0xffffffe0, RZ, 0xc0, !PT ;  /* 0xffffffe002007812 */ /* 0x000fe400078ec0ff */
[--C-:B------:R-:W-:Y:S01]  /*1390*/  SHF.R.S32.HI R7, RZ, 0x5, R2.reuse ;  /* 0x00000005ff077819 */ /* 0x100fe20000011402 */
[----:B------:R-:W-:Y:S01]  /*13a0*/  IMAD.SHL.U32 R210, R210, 0x2, RZ ;  /* 0x00000002d2d27824 */ /* 0x000fe200078e00ff */
[----:B------:R-:W-:Y:S01]  /*13b0*/  SHF.R.S32.HI R2, RZ, 0x1f, R2 ;  /* 0x0000001fff027819 */ /* 0x000fe20000011402 */
[----:B------:R-:W-:Y:S01]  /*13c0*/  IMAD.IADD R19, R15, 0x1, -R0 ;  /* 0x000000010f137824 */ /* 0x000fe200078e0a00 */
[----:B------:R-:W-:Y:S01]  /*13d0*/  LEA.HI R4, R3, R130, RZ, 0x3 ;  /* 0x0000008203047211 */ /* 0x000fe200078f18ff */
[----:B------:R-:W-:Y:S01]  /*13e0*/  IMAD.SHL.U32 R20, R7, 0x200, RZ ;  /* 0x0000020007147824 */ /* 0x000fe200078e00ff */
[----:B------:R-:W-:-:S02]  /*13f0*/  LOP3.LUT R3, R10, 0xfffffffc, RZ, 0xc0, !PT ;  /* 0xfffffffc0a037812 */ /* 0x000fc400078ec0ff */
[----:B------:R-:W-:Y:S02]  /*1400*/  LEA.HI R0, R2, R7, RZ, 0x2 ;  /* 0x0000000702007211 */ /* 0x000fe400078f10ff */
[----:B------:R-:W-:Y:S01]  /*1410*/  LOP3.LUT R2, R4, 0xfffffff8, RZ, 0xc0, !PT ;  /* 0xfffffff804027812 */ /* 0x000fe200078ec0ff */
[----:B------:R-:W-:Y:S01]  /*1420*/  IMAD.IADD R131, R15, 0x1, -R3 ;  /* 0x000000010f837824 */ /* 0x000fe200078e0a03 */
[----:B------:R-:W-:Y:S02]  /*1430*/  SHF.R.S32.HI R4, RZ, 0x1f, R19 ;  /* 0x0000001fff047819 */ /* 0x000fe40000011413 */
        /* <DEDUP_REMOVED lines=32> */
[----:B------:R-:W-:Y:S01]  /*1640*/  STL [R1+0x60], R22 ;  /* 0x0000601601007387 */ /* 0x000fe20000100800 */
[----:B------:R-:W-:Y:S01]  /*1650*/  LOP3.LUT R3, R3, 0xfffffe00, RZ, 0xc0, !PT ;  /* 0xfffffe0003037812 */ /* 0x000fe200078ec0ff */
[----:B------:R-:W-:Y:S01]  /*1660*/  IMAD.IADD R15, R6, 0x1, R4 ;  /* 0x00000001060f7824 */ /* 0x000fe200078e0204 */
[----:B------:R-:W-:Y:S01]  /*1670*/  IADD3 R25, R130, 0x20, RZ ;  /* 0x0000002082197810 */ /* 0x000fe20007ffe0ff */
[----:B------:R-:W-:Y:S01]  /*1680*/  STL [R1+0x64], R21 ;  /* 0x0000641501007387 */ /* 0x000fe20000100800 */
[-C--:B------:R-:W-:Y:S01]  /*1690*/  IADD3 R4, R0, R3.reuse, R5 ;  /* 0x0000000300047210 */ /* 0x080fe20007ffe005 */
[----:B------:R-:W-:Y:S01]  /*16a0*/  IMAD R2, R12, 0x200, R13 ;  /* 0x000002000c027824 */ /* 0x000fe200078e020d */
[----:B------:R-:W-:Y:S01]  /*16b0*/  IADD3 R23, R130, 0x40, RZ ;  /* 0x0000004082177810 */ /* 0x000fe20007ffe0ff */
[----:B------:R-:W-:Y:S01]  /*16c0*/  IMAD.SHL.U32 R6, R25, 0x40, RZ ;  /* 0x0000004019067824 */ /* 0x000fe200078e00ff */
[----:B------:R-:W-:Y:S01]  /*16d0*/  LOP3.LUT R5, R0, R3, RZ, 0xfc, !PT ;  /* 0x0000000300057212 */ /* 0x000fe200078efcff */
[----:B------:R-:W-:Y:S01]  /*16e0*/  IMAD R0, R9, 0x10, R27 ;  /* 0x0000001009007824 */ /* 0x000fe200078e021b */
[----:B------:R-:W-:Y:S01]  /*16f0*/  IADD3 R24, R130, 0x60, RZ ;  /* 0x0000006082187810 */ /* 0x000fe20007ffe0ff */
[----:B------:R-:W-:Y:S01]  /*1700*/  IMAD.SHL.U32 R3, R23, 0x40, RZ ;  /* 0x0000004017037824 */ /* 0x000fe200078e00ff */
[----:B------:R-:W-:-:S02]  /*1710*/  LOP3.LUT P5, RZ, R8, 0x2, RZ, 0xc0, !PT ;  /* 0x0000000208ff7812 */ /* 0x000fc400078ac0ff */
[----:B------:R-:W-:Y:S01]  /*1720*/  LOP3.LUT P4, RZ, R8, 0x4, RZ, 0xc0, !PT ;  /* 0x0000000408ff7812 */ /* 0x000fe2000788c0ff */
[----:B------:R1:W-:Y:S01]  /*1730*/  STL [R1+0x1c], R0 ;  /* 0x00001c0001007387 */ /* 0x0003e20000100800 */
[----:B------:R-:W-:Y:S02]  /*1740*/  SHF.R.S32.HI R7, RZ, 0x1f, R25 ;  /* 0x0000001fff077819 */ /* 0x000fe40000011419 */
[----:B------:R-:W-:Y:S02]  /*1750*/  SHF.R.S32.HI R8, RZ, 0x1f, R23 ;  /* 0x0000001fff087819 */ /* 0x000fe40000011417 */
[----:B------:R-:W-:Y:S02]  /*1760*/  LOP3.LUT P2, RZ, R9, 0x4, RZ, 0xc0, !PT ;  /* 0x0000000409ff7812 */ /* 0x000fe4000784c0ff */
[----:B------:R-:W-:Y:S02]  /*1770*/  SHF.R.S32.HI R9, RZ, 0x1f, R24 ;  /* 0x0000001fff097819 */ /* 0x000fe40000011418 */
[----:B------:R-:W-:-:S02]  /*1780*/  LOP3.LUT R11, R6, 0x1c0, RZ, 0xc0, !PT ;  /* 0x000001c0060b7812 */ /* 0x000fc400078ec0ff */
[----:B------:R-:W-:Y:S02]  /*1790*/  LEA.HI R7, R7, R25, RZ, 0x3 ;  /* 0x0000001907077211 */ /* 0x000fe400078f18ff */
[----:B------:R-:W-:Y:S02]  /*17a0*/  LEA.HI R6, R8, R23, RZ, 0x3 ;  /* 0x0000001708067211 */ /* 0x000fe400078f18ff */
[----:B------:R-:W-:Y:S01]  /*17b0*/  LOP3.LUT R23, R3, 0x1c0, RZ, 0xc0, !PT ;  /* 0x000001c003177812 */ /* 0x000fe200078ec0ff */
[----:B------:R-:W-:Y:S01]  /*17c0*/  IMAD.SHL.U32 R7, R7, 0x40, RZ ;  /* 0x0000004007077824 */ /* 0x000fe200078e00ff */
[----:B------:R-:W-:Y:S01]  /*17d0*/  IADD3 R95, R128, 0x10, RZ ;  /* 0x00000010805f7810 */ /* 0x000fe20007ffe0ff */
[----:B------:R-:W-:Y:S01]  /*17e0*/  IMAD.SHL.U32 R6, R6, 0x40, RZ ;  /* 0x0000004006067824 */ /* 0x000fe200078e00ff */
[----:B------:R-:W-:Y:S02]  /*17f0*/  LEA.HI R3, R9, R24, RZ, 0x3 ;  /* 0x0000001809037211 */ /* 0x000fe400078f18ff */
[----:B------:R-:W-:-:S02]  /*1800*/  IADD3 R228, R88, 0x20, RZ ;  /* 0x0000002058e47810 */ /* 0x000fc40007ffe0ff */
[----:B------:R-:W-:Y:S01]  /*1810*/  LOP3.LUT R9, R10, 0x7ffffffc, RZ, 0xc0, !PT ;  /* 0x7ffffffc0a097812 */ /* 0x000fe200078ec0ff */
[----:B------:R-:W-:Y:S01]  /*1820*/  IMAD.SHL.U32 R3, R3, 0x40, RZ ;  /* 0x0000004003037824 */ /* 0x000fe200078e00ff */
[--C-:B------:R-:W-:Y:S01]  /*1830*/  LOP3.LUT R12, R11, 0x38, R88.reuse, 0xf8, !PT ;  /* 0x000000380b0c7812 */ /* 0x100fe200078ef858 */
[----:B-1----:R-:W-:Y:S01]  /*1840*/  IMAD.SHL.U32 R0, R24, 0x40, RZ ;  /* 0x0000004018007824 */ /* 0x002fe200078e00ff */
[----:B------:R-:W-:Y:S01]  /*1850*/  SHF.R.S32.HI R24, RZ, 0x1f, R95 ;  /* 0x0000001fff187819 */ /* 0x000fe2000001145f */
[----:B------:R-:W-:Y:S01]  /*1860*/  IMAD.IADD R9, R19, 0x1, -R9 ;  /* 0x0000000113097824 */ /* 0x000fe200078e0a09 */
[----:B------:R-:W-:Y:S02]  /*1870*/  SHF.R.U32.HI R13, RZ, 0x3, R11 ;  /* 0x00000003ff0d7819 */ /* 0x000fe4000001160b */
[----:B------:R-:W-:Y:S01]  /*1880*/  LOP3.LUT R8, R0, 0x1c0, RZ, 0xc0, !PT ;  /* 0x000001c000087812 */ /* 0x000fe200078ec0ff */
[----:B------:R1:W-:Y:S01]  /*1890*/  STL [R1+0x90], R24 ;  /* 0x0000901801007387 */ /* 0x0003e20000100800 */
[----:B------:R-:W-:Y:S01]  /*18a0*/  LOP3.LUT R11, R23, 0x38, R88, 0xf8, !PT ;  /* 0x00000038170b7812 */ /* 0x000fe200078ef858 */
[----:B------:R-:W-:Y:S01]  /*18b0*/  IMAD.SHL.U32 R19, R9, 0x2, RZ ;  /* 0x0000000209137824 */ /* 0x000fe200078e00ff */
[----:B------:R-:W-:Y:S01]  /*18c0*/  SHF.R.U32.HI R25, RZ, 0x3, R23 ;  /* 0x00000003ff197819 */ /* 0x000fe20000011617 */
[----:B------:R-:W-:Y:S01]  /*18d0*/  IMAD.IADD R9, R26, 0x1, R14 ;  /* 0x000000011a097824 */ /* 0x000fe200078e020e */
[----:B------:R-:W-:-:S02]  /*18e0*/  LOP3.LUT R10, R8, 0x38, R88, 0xf8, !PT ;  /* 0x00000038080a7812 */ /* 0x000fc400078ef858 */
[----:B------:R-:W-:Y:S02]  /*18f0*/  SHF.R.U32.HI R23, RZ, 0x3, R8 ;  /* 0x00000003ff177819 */ /* 0x000fe40000011608 */
[----:B------:R-:W-:Y:S02]  /*1900*/  SHF.R.S32.HI R8, RZ, 0x1f, R228 ;  /* 0x0000001fff087819 */ /* 0x000fe400000114e4 */
[----:B------:R-:W-:Y:S02]  /*1910*/  LOP3.LUT R7, R7, 0xfffffe00, RZ, 0xc0, !PT ;  /* 0xfffffe0007077812 */ /* 0x000fe400078ec0ff */
[----:B------:R-:W-:Y:S01]  /*1920*/  LOP3.LUT R3, R3, 0xfffffe00, RZ, 0xc0, !PT ;  /* 0xfffffe0003037812 */ /* 0x000fe200078ec0ff */
[----:B------:R2:W-:Y:S01]  /*1930*/  STL [R1+0x10], R8 ;  /* 0x0000100801007387 */ /* 0x0005e20000100800 */
[----:B------:R-:W-:Y:S02]  /*1940*/  LOP3.LUT R13, R7, R12, R13, 0xf6, !PT ;  /* 0x0000000c070d7212 */ /* 0x000fe400078ef60d */
[----:B------:R-:W-:Y:S01]  /*1950*/  LEA R192, R2, 0x2900, 0x1 ;  /* 0x0000290002c07811 */ /* 0x000fe200078e08ff */
[----:B------:R3:W-:Y:S01]  /*1960*/  STL [R1+0x6c], R7 ;  /* 0x00006c0701007387 */ /* 0x0007e20000100800 */
[----:B------:R-:W-:-:S02]  /*1970*/  LEA R14, R13, 0x5100, 0x1 ;  /* 0x000051000d0e7811 */ /* 0x000fc400078e08ff */
[C---:B------:R-:W-:Y:S02]  /*1980*/  SEL R2, R17.reuse, 0xffffffe0, !P5 ;  /* 0xffffffe011027807 */ /* 0x040fe40006800000 */
[----:B------:R-:W-:Y:S02]  /*1990*/  SEL R0, R16, 0xffffffc0, !P2 ;  /* 0xffffffc010007807 */ /* 0x000fe40005000000 */
[----:B-1----:R-:W-:Y:S02]  /*19a0*/  LOP3.LUT R24, R6, 0xfffffe00, RZ, 0xc0, !PT ;  /* 0xfffffe0006187812 */ /* 0x002fe400078ec0ff */
[----:B------:R-:W-:Y:S01]  /*19b0*/  SEL R6, R17, 0xffffffe0, !P0 ;  /* 0xffffffe011067807 */ /* 0x000fe20004000000 */
[----:B------:R-:W-:Y:S01]  /*19c0*/  IMAD.IADD R198, R192, 0x1, R0 ;  /* 0x00000001c0c67824 */ /* 0x000fe200078e0200 */
[----:B------:R-:W-:Y:S01]  /*19d0*/  LOP3.LUT R12, R24, R11, R25, 0xf6, !PT ;  /* 0x0000000b180c7212 */ /* 0x000fe200078ef619 */
[----:B------:R-:W-:Y:S01]  /*19e0*/  STL [R1+0x68], R24 ;  /* 0x0000681801007387 */ /* 0x000fe20000100800 */
[----:B------:R-:W-:-:S02]  /*19f0*/  LOP3.LUT R11, R3, R10, R23, 0xf6, !PT ;  /* 0x0000000a030b7212 */ /* 0x000fc400078ef617 */
[----:B------:R-:W-:Y:S01]  /*1a00*/  LEA R13, R12, 0x5100, 0x1 ;  /* 0x000051000c0d7811 */ /* 0x000fe200078e08ff */
[----:B------:R1:W-:Y:S01]  /*1a10*/  STL [R1+0xec], R3 ;  /* 0x0000ec0301007387 */ /* 0x0003e20000100800 */
[----:B------:R-:W-:Y:S02]  /*1a20*/  LOP3.LUT R10, R22, 0x38, R88, 0xf8, !PT ;  /* 0x00000038160a7812 */ /* 0x000fe400078ef858 */
[----:B------:R-:W-:Y:S01]  /*1a30*/  LEA R12, R11, 0x5100, 0x1 ;  /* 0x000051000b0c7811 */ /* 0x000fe200078e08ff */
[----:B------:R4:W-:Y:S01]  /*1a40*/  STL [R1+0x4c], R9 ;  /* 0x00004c0901007387 */ /* 0x0009e20000100800 */
[----:B------:R-:W-:Y:S02]  /*1a50*/  SHF.R.S32.HI R11, RZ, 0x1f, R19 ;  /* 0x0000001fff0b7819 */ /* 0x000fe40000011413 */
[----:B--2---:R-:W-:Y:S01]  /*1a60*/  SEL R8, R16, 0xffffffc0, !P6 ;  /* 0xffffffc010087807 */ /* 0x004fe20007000000 */
[----:B------:R-:W-:Y:S01]  /*1a70*/  STL [R1+0x4], R19 ;  /* 0x0000041301007387 */ /* 0x000fe20000100800 */
[----:B---3--:R-:W-:-:S02]  /*1a80*/  SEL R7, R18, 0x10, !P1 ;  /* 0x0000001012077807 */ /* 0x008fc40004800000 */
[C---:B------:R-:W-:Y:S01]  /*1a90*/  IADD3 R18, R19.reuse, 0x8, RZ ;  /* 0x0000000813127810 */ /* 0x040fe20007ffe0ff */
[----:B------:R2:W-:Y:S01]  /*1aa0*/  STL [R1+0xe4], R14 ;  /* 0x0000e40e01007387 */ /* 0x0005e20000100800 */
[----:B------:R-:W-:Y:S02]  /*1ab0*/  IADD3 R17, R19, 0x10, RZ ;  /* 0x0000001013117810 */ /* 0x000fe40007ffe0ff */
[----:B------:R-:W-:Y:S01]  /*1ac0*/  LOP3.LUT R10, R20, R10, R21, 0xf6, !PT ;  /* 0x0000000a140a7212 */ /* 0x000fe200078ef615 */
[----:B------:R3:W-:Y:S01]  /*1ad0*/  STL [R1+0xe0], R13 ;  /* 0x0000e00d01007387 */ /* 0x0007e20000100800 */
[----:B------:R-:W-:Y:S02]  /*1ae0*/  IADD3 R203, R192, 0x20, RZ ;  /* 0x00000020c0cb7810 */ /* 0x000fe40007ffe0ff */
[----:B------:R-:W-:Y:S01]  /*1af0*/  LEA R10, R10, 0x5100, 0x1 ;  /* 0x000051000a0a7811 */ /* 0x000fe200078e08ff */
[----:B------:R5:W-:Y:S01]  /*1b00*/  STL [R1+0xdc], R12 ;  /* 0x0000dc0c01007387 */ /* 0x000be20000100800 */
[----:B------:R-:W-:-:S02]  /*1b10*/  @P3 IADD3 R203, R192, -0x20, RZ ;  /* 0xffffffe0c0cb3810 */ /* 0x000fc40007ffe0ff */
[----:B------:R-:W-:Y:S01]  /*1b20*/  LEA R199, R4, 0x5100, 0x1 ;  /* 0x0000510004c77811 */ /* 0x000fe200078e08ff */
[----:B------:R5:W-:Y:S01]  /*1b30*/  STL [R1+0xcc], R11 ;  /* 0x0000cc0b01007387 */ /* 0x000be20000100800 */
[----:B-1----:R-:W-:Y:S01]  /*1b40*/  LOP3.LUT R3, R22, 0x18, R88, 0xf8, !PT ;  /* 0x0000001816037812 */ /* 0x002fe200078ef858 */
[----:B------:R-:W-:Y:S01]  /*1b50*/  IMAD.IADD R195, R0, 0x1, R203 ;  /* 0x0000000100c37824 */ /* 0x000fe200078e02cb */
[----:B------:R-:W-:Y:S01]  /*1b60*/  LEA R193, R5, 0x100, 0x1 ;  /* 0x0000010005c17811 */ /* 0x000fe200078e08ff */
[----:B------:R1:W-:Y:S01]  /*1b70*/  STL [R1+0x88], R18 ;  /* 0x0000881201007387 */ /* 0x0003e20000100800 */
[----:B----4-:R-:W-:Y:S01]  /*1b80*/  LOP3.LUT R9, R20, R3, R21, 0xf6, !PT ;  /* 0x0000000314097212 */ /* 0x010fe200078ef615 */
[----:B------:R-:W-:Y:S01]  /*1b90*/  IMAD.IADD R202, R199, 0x1, R2 ;  /* 0x00000001c7ca7824 */ /* 0x000fe200078e0202 */
[----:B------:R-:W-:Y:S01]  /*1ba0*/  SEL R3, R16, 0xffffffc0, !P4 ;  /* 0xffffffc010037807 */ /* 0x000fe20006000000 */
[----:B------:R4:W-:Y:S01]  /*1bb0*/  STL [R1+0x84], R17 ;  /* 0x0000841101007387 */ /* 0x0009e20000100800 */
[----:B------:R-:W-:Y:S01]  /*1bc0*/  IADD3 R16, R19, 0x18, RZ ;  /* 0x0000001813107810 */ /* 0x000fe20007ffe0ff */
[C---:B------:R-:W-:Y:S01]  /*1bd0*/  IMAD.IADD R197, R2.reuse, 0x1, R193 ;  /* 0x0000000102c57824 */ /* 0x040fe200078e02c1 */
[----:B------:R-:W-:Y:S01]  /*1be0*/  LEA R9, R9, 0x100, 0x1 ;  /* 0x0000010009097811 */ /* 0x000fe200078e08ff */
[----:B------:R-:W-:Y:S01]  /*1bf0*/  IMAD.IADD R200, R199, 0x1, R3 ;  /* 0x00000001c7c87824 */ /* 0x000fe200078e0203 */
[----:B--2---:R-:W-:Y:S01]  /*1c00*/  IADD3 R14, R19, 0x20, RZ ;  /* 0x00000020130e7810 */ /* 0x004fe20007ffe0ff */
[----:B------:R-:W-:Y:S01]  /*1c10*/  STL [R1+0x80], R16 ;  /* 0x0000801001007387 */ /* 0x000fe20000100800 */
[----:B------:R-:W-:Y:S01]  /*1c20*/  IMAD.IADD R194, R3, 0x1, R193 ;  /* 0x0000000103c27824 */ /* 0x000fe200078e02c1 */
[----:B------:R-:W-:Y:S01]  /*1c30*/  SHF.R.S32.HI R249, RZ, 0x1f, R248 ;  /* 0x0000001ffff97819 */ /* 0x000fe200000114f8 */
[C---:B------:R-:W-:Y:S01]  /*1c40*/  IMAD.IADD R201, R2.reuse, 0x1, R200 ;  /* 0x0000000102c97824 */ /* 0x040fe200078e02c8 */
[C---:B---3--:R-:W-:Y:S01]  /*1c50*/  IADD3 R13, R19.reuse, 0x28, RZ ;  /* 0x00000028130d7810 */ /* 0x048fe20007ffe0ff */
[----:B------:R2:W-:Y:S01]  /*1c60*/  STL [R1+0x7c], R14 ;  /* 0x00007c0e01007387 */ /* 0x0005e20000100800 */
[----:B------:R-:W-:Y:S01]  /*1c70*/  SHF.R.S32.HI R89, RZ, 0x1f, R88 ;  /* 0x0000001fff597819 */ /* 0x000fe20000011458 */
[----:B------:R-:W-:Y:S01]  /*1c80*/  IMAD.IADD R196, R2, 0x1, R194 ;  /* 0x0000000102c47824 */ /* 0x000fe200078e02c2 */
[----:B-----5:R-:W-:Y:S01]  /*1c90*/  IADD3 R12, R19, 0x38, RZ ;  /* 0x00000038130c7810 */ /* 0x020fe20007ffe0ff */
[----:B------:R3:W-:Y:S01]  /*1ca0*/  STL [R1+0x78], R13 ;  /* 0x0000780d01007387 */ /* 0x0007e20000100800 */
[----:B------:R-:W-:-:S02]  /*1cb0*/  SHF.R.S32.HI R129, RZ, 0x1f, R128 ;  /* 0x0000001fff817819 */ /* 0x000fc40000011480 */
[----:B------:R-:W-:Y:S02]  /*1cc0*/  IADD3 R11, R19, 0x30, RZ ;  /* 0x00000030130b7810 */ /* 0x000fe40007ffe0ff */
[C---:B------:R-:W-:Y:S02]  /*1cd0*/  IADD3 R207, R203.reuse, 0x800, RZ ;  /* 0x00000800cbcf7810 */ /* 0x040fe40007ffe0ff */
[----:B-1----:R-:W-:Y:S01]  /*1ce0*/  SHF.R.S32.HI R18, RZ, 0x1f, R18 ;  /* 0x0000001fff127819 */ /* 0x002fe20000011412 */
[----:B------:R-:W-:Y:S01]  /*1cf0*/  STL [R1+0x74], R11 ;  /* 0x0000740b01007387 */ /* 0x000fe20000100800 */
[C---:B------:R-:W-:Y:S02]  /*1d00*/  IADD3 R206, R203.reuse, 0x1000, RZ ;  /* 0x00001000cbce7810 */ /* 0x040fe40007ffe0ff */
[----:B----4-:R-:W-:Y:S01]  /*1d10*/  SHF.R.S32.HI R17, RZ, 0x1f, R17 ;  /* 0x0000001fff117819 */ /* 0x010fe20000011411 */
[----:B------:R1:W-:Y:S01]  /*1d20*/  STL [R1+0xd8], R10 ;  /* 0x0000d80a01007387 */ /* 0x0003e20000100800 */
[----:B------:R-:W-:-:S02]  /*1d30*/  IADD3 R205, R203, 0x1800, RZ ;  /* 0x00001800cbcd7810 */ /* 0x000fc40007ffe0ff */
[----:B------:R-:W-:Y:S01]  /*1d40*/  IADD3 R204, R203, 0x2000, RZ ;  /* 0x00002000cbcc7810 */ /* 0x000fe20007ffe0ff */
[----:B------:R-:W-:Y:S04]  /*1d50*/  STL [R1+0x70], R12 ;  /* 0x0000700c01007387 */ /* 0x000fe80000100800 */
[----:B------:R4:W-:Y:S01]  /*1d60*/  STL [R1+0x8], R9 ;  /* 0x0000080901007387 */ /* 0x0009e20000100800 */
[----:B--2---:R-:W-:-:S03]  /*1d70*/  SHF.R.S32.HI R14, RZ, 0x1f, R14 ;  /* 0x0000001fff0e7819 */ /* 0x004fc6000001140e */
[----:B------:R-:W-:Y:S01]  /*1d80*/  STL [R1+0xc8], R18 ;  /* 0x0000c81201007387 */ /* 0x000fe20000100800 */
[----:B---3--:R-:W-:-:S03]  /*1d90*/  SHF.R.S32.HI R13, RZ, 0x1f, R13 ;  /* 0x0000001fff0d7819 */ /* 0x008fc6000001140d */
[----:B------:R-:W-:Y:S01]  /*1da0*/  STL [R1+0xc4], R17 ;  /* 0x0000c41101007387 */ /* 0x000fe20000100800 */
[----:B-1----:R-:W-:-:S05]  /*1db0*/  SHF.R.S32.HI R10, RZ, 0x1f, R16 ;  /* 0x0000001fff0a7819 */ /* 0x002fca0000011410 */
[----:B------:R1:W-:Y:S01]  /*1dc0*/  STL [R1+0xc0], R10 ;  /* 0x0000c00a01007387 */ /* 0x0003e20000100800 */
[----:B----4-:R-:W-:-:S03]  /*1dd0*/  IMAD.IADD R9, R9, 0x1, R8 ;  /* 0x0000000109097824 */ /* 0x010fc600078e0208 */
[----:B------:R-:W-:Y:S04]  /*1de0*/  STL [R1+0xbc], R14 ;  /* 0x0000bc0e01007387 */ /* 0x000fe80000100800 */
[----:B------:R-:W-:Y:S01]  /*1df0*/  STL [R1+0xb8], R13 ;  /* 0x0000b80d01007387 */ /* 0x000fe20000100800 */
[----:B-1----:R-:W-:Y:S02]  /*1e00*/  SHF.R.S32.HI R10, RZ, 0x1f, R11 ;  /* 0x0000001fff0a7819 */ /* 0x002fe4000001140b */
[----:B------:R-:W-:-:S03]  /*1e10*/  LEA R11, R15, 0x80, 0x1 ;  /* 0x000000800f0b7811 */ /* 0x000fc600078e08ff */
[----:B------:R1:W-:Y:S02]  /*1e20*/  STL [R1+0xb4], R10 ;  /* 0x0000b40a01007387 */ /* 0x0003e40000100800 */
[----:B------:R-:W-:Y:S01]  /*1e30*/  IMAD.IADD R0, R11, 0x1, R6 ;  /* 0x000000010b007824 */ /* 0x000fe200078e0206 */
[----:B-1----:R-:W-:-:S05]  /*1e40*/  SHF.R.S32.HI R10, RZ, 0x1f, R12 ;  /* 0x0000001fff0a7819 */ /* 0x002fca000001140c */
[----:B------:R1:W-:Y:S04]  /*1e50*/  STL [R1+0xb0], R10 ;  /* 0x0000b00a01007387 */ /* 0x0003e80000100800 */
[----:B------:R-:W-:Y:S04]  /*1e60*/  STL [R1+0x94], R11 ;  /* 0x0000940b01007387 */ /* 0x000fe80000100800 */
[----:B------:R2:W-:Y:S01]  /*1e70*/  STL [R1+0xc], R9 ;  /* 0x00000c0901007387 */ /* 0x0005e20000100800 */
[----:B-1----:R-:W-:-:S04]  /*1e80*/  IMAD.IADD R10, R11, 0x1, R8 ;  /* 0x000000010b0a7824 */ /* 0x002fc800078e0208 */
[----:B------:R-:W-:Y:S01]  /*1e90*/  IMAD.IADD R4, R6, 0x1, R10 ;  /* 0x0000000106047824 */ /* 0x000fe200078e020a */
[----:B------:R-:W-:Y:S01]  /*1ea0*/  STL [R1+0x98], R10 ;  /* 0x0000980a01007387 */ /* 0x000fe20000100800 */
[----:B--2---:R-:W-:-:S03]  /*1eb0*/  IMAD.IADD R9, R11, 0x1, R7 ;  /* 0x000000010b097824 */ /* 0x004fc600078e0207 */
[----:B------:R1:W-:Y:S01]  /*1ec0*/  STL [R1+0xac], R0 ;  /* 0x0000ac0001007387 */ /* 0x0003e20000100800 */
[----:B------:R-:W-:Y:S02]  /*1ed0*/  IMAD.IADD R3, R7, 0x1, R4 ;  /* 0x0000000107037824 */ /* 0x000fe400078e0204 */
[----:B------:R-:W-:Y:S01]  /*1ee0*/  IMAD.IADD R5, R9, 0x1, R6 ;  /* 0x0000000109057824 */ /* 0x000fe200078e0206 */
[----:B------:R-:W-:Y:S01]  /*1ef0*/  STL [R1+0xa4], R9 ;  /* 0x0000a40901007387 */ /* 0x000fe20000100800 */
[----:B-1----:R-:W-:-:S05]  /*1f00*/  IMAD.IADD R0, R7, 0x1, R10 ;  /* 0x0000000107007824 */ /* 0x002fca00078e020a */
[----:B------:R1:W-:Y:S04]  /*1f10*/  STL [R1+0xa0], R0 ;  /* 0x0000a00001007387 */ /* 0x0003e80000100800 */
[----:B------:R2:W-:Y:S04]  /*1f20*/  STL [R1+0xa8], R5 ;  /* 0x0000a80501007387 */ /* 0x0005e80000100800 */
[----:B------:R2:W-:Y:S04]  /*1f30*/  STL [R1+0x9c], R4 ;  /* 0x00009c0401007387 */ /* 0x0005e80000100800 */
[----:B------:R2:W-:Y:S01]  /*1f40*/  STL [R1+0xd4], R3 ;  /* 0x0000d40301007387 */ /* 0x0005e20000100800 */
[----:B-1----:R-:W-:-:S05]  /*1f50*/  IMAD.IADD R0, R6, 0x1, R0 ;  /* 0x0000000106007824 */ /* 0x002fca00078e0200 */
[----:B------:R2:W-:Y:S02]  /*1f60*/  STL [R1+0xd0], R0 ;  /* 0x0000d00001007387 */ /* 0x0005e40000100800 */
.L_x_1208:
[----:B------:R-:W3:Y:S01]  /*1f70*/  LDL R25, [R1+0x5c] ;  /* 0x00005c0001197983 */ /* 0x000ee20000100800 */
[----:B------:R-:W-:Y:S01]  /*1f80*/  ISETP.NE.U32.AND P0, PT, RZ, c[0x0][0x370], PT ;  /* 0x0000dc00ff007a0c */ /* 0x000fe20003f05070 */
[----:B------:R-:W-:Y:S01]  /*1f90*/  IMAD.MOV.U32 R146, RZ, RZ, 0x4 ;  /* 0x00000004ff927424 */ /* 0x000fe200078e00ff */
[----:B------:R-:W-:Y:S01]  /*1fa0*/  ISETP.NE.U32.AND P1, PT, RZ, c[0x0][0x360], PT ;  /* 0x0000d800ff007a0c */ /* 0x000fe20003f25070 */
[----:B------:R-:W-:Y:S01]  /*1fb0*/  IMAD.MOV.U32 R12, RZ, RZ, RZ ;  /* 0x000000ffff0c7224 */ /* 0x000fe200078e00ff */
[----:B------:R-:W-:Y:S01]  /*1fc0*/  ISETP.NE.AND.EX P2, PT, RZ, c[0x0][0x374], PT, P0 ;  /* 0x0000dd00ff007a0c */ /* 0x000fe20003f45300 */
[----:B------:R-:W-:Y:S01]  /*1fd0*/  IMAD.MOV.U32 R141, RZ, RZ, RZ ;  /* 0x000000ffff8d7224 */ /* 0x000fe200078e00ff */
[----:B------:R-:W-:Y:S01]  /*1fe0*/  ISETP.NE.AND.EX P0, PT, RZ, c[0x0][0x364], PT, P1 ;  /* 0x0000d900ff007a0c */ /* 0x000fe20003f05310 */
[----:B------:R-:W-:Y:S01]  /*1ff0*/  CS2R R14, SRZ ;  /* 0x00000000000e7805 */ /* 0x000fe2000001ff00 */
[----:B------:R-:W-:Y:S02]  /*2000*/  ISETP.NE.U32.AND P1, PT, RZ, c[0x0][0x348], PT ;  /* 0x0000d200ff007a0c */ /* 0x000fe40003f25070 */
[----:B------:R-:W-:-:S02]  /*2010*/  ISETP.NE.U32.AND P3, PT, RZ, c[0x0][0x350], PT ;  /* 0x0000d400ff007a0c */ /* 0x000fc40003f65070 */
[----:B------:R-:W-:Y:S02]  /*2020*/  ISETP.NE.U32.AND P5, PT, RZ, c[0x0][0x358], PT ;  /* 0x0000d600ff007a0c */ /* 0x000fe40003fa5070 */
[----:B------:R-:W-:Y:S02]  /*2030*/  ISETP.NE.AND.EX P1, PT, RZ, c[0x0][0x34c], PT, P1 ;  /* 0x0000d300ff007a0c */ /* 0x000fe40003f25310 */
[----:B------:R-:W-:Y:S02]  /*2040*/  ISETP.NE.AND.EX P3, PT, RZ, c[0x0][0x354], PT, P3 ;  /* 0x0000d500ff007a0c */ /* 0x000fe40003f65330 */
[----:B------:R-:W-:Y:S01]  /*2050*/  ISETP.NE.AND.EX P5, PT, RZ, c[0x0][0x35c], PT, P5 ;  /* 0x0000d700ff007a0c */ /* 0x000fe20003fa5350 */
[----:B---3--:R-:W-:-:S04]  /*2060*/  @P2 IMAD.WIDE R10, R25, R146, c[0x0][0x370] ;  /* 0x0000dc00190a2625 */ /* 0x008fc800078e0292 */
[CC--:B------:R-:W-:Y:S01]  /*2070*/  @P0 IMAD.WIDE R8, R25.reuse, R146.reuse, c[0x0][0x360] ;  /* 0x0000d80019080625 */ /* 0x0c0fe200078e0292 */
[----:B------:R-:W3:Y:S03]  /*2080*/  @P2 LDG.E R12, [R10.64] ;  /* 0x000000080a0c2981 */ /* 0x000ee6000c1e1900 */
[CC--:B------:R-:W-:Y:S01]  /*2090*/  IMAD.WIDE R6, R25.reuse, R146.reuse, c[0x0][0x348] ;  /* 0x0000d20019067625 */ /* 0x0c0fe200078e0292 */
[----:B------:R1:W5:Y:S03]  /*20a0*/  @P0 LDG.E R252, [R8.64] ;  /* 0x0000000808fc0981 */ /* 0x000366000c1e1900 */
[CC--:B--2---:R-:W-:Y:S01]  /*20b0*/  IMAD.WIDE R4, R25.reuse, R146.reuse, c[0x0][0x350] ;  /* 0x0000d40019047625 */ /* 0x0c4fe200078e0292 */
[----:B------:R1:W5:Y:S03]  /*20c0*/  @P1 LDG.E R141, [R6.64] ;  /* 0x00000008068d1981 */ /* 0x000366000c1e1900 */
[----:B------:R-:W-:Y:S01]  /*20d0*/  IMAD.WIDE R2, R25, R146, c[0x0][0x358] ;  /* 0x0000d60019027625 */ /* 0x000fe200078e0292 */
[----:B------:R1:W5:Y:S04]  /*20e0*/  @P3 LDG.E R15, [R4.64] ;  /* 0x00000008040f3981 */ /* 0x000368000c1e1900 */
[----:B------:R1:W5:Y:S01]  /*20f0*/  @P5 LDG.E R14, [R2.64] ;  /* 0x00000008020e5981 */ /* 0x000362000c1e1900 */
[----:B------:R-:W-:Y:S03]  /*2100*/  YIELD ;  /* 0x0000000000007946 */ /* 0x000fe60003800000 */
[----:B---3--:R1:W-:Y:S01]  /*2110*/  STL [R1+0x48], R12 ;  /* 0x0000480c01007387 */ /* 0x0083e20000100800 */
[----:B------:R-:W-:Y:S05]  /*2120*/  @P0 BRA `(.L_x_910) ;  /* 0x0000005000000947 */ /* 0x000fea0003800000 */
[----:B-----5:R-:W-:Y:S01]  /*2130*/  MOV R252, c[0x0][0x168] ;  /* 0x00005a0000fc7a02 */ /* 0x020fe20000000f00 */
[----:B------:R-:W-:Y:S05]  /*2140*/  @!P1 BRA `(.L_x_910) ;  /* 0x0000003000009947 */ /* 0x000fea0003800000 */
[----:B-1----:R-:W2:Y:S04]  /*2150*/  LDG.E R8, [R6.64] ;  /* 0x0000000806087981 */ /* 0x002ea8000c1e1900 */
[----:B------:R-:W2:Y:S02]  /*2160*/  LDG.E R0, [R6.64+0x4] ;  /* 0x0000040806007981 */ /* 0x000ea4000c1e1900 */
[----:B--2---:R-:W-:-:S02]  /*2170*/  IADD3 R252, -R8, R0, RZ ;  /* 0x0000000008fc7210 */ /* 0x004fc40007ffe1ff */
.L_x_910:
[----:B------:R-:W-:-:S04]  /*2180*/  ISETP.NE.U32.AND P0, PT, RZ, c[0x0][0x368], PT ;  /* 0x0000da00ff007a0c */ /* 0x000fc80003f05070 */
[----:B------:R-:W-:-:S13]  /*2190*/  ISETP.NE.AND.EX P0, PT, RZ, c[0x0][0x36c], PT, P0 ;  /* 0x0000db00ff007a0c */ /* 0x000fda0003f05300 */
[----:B------:R-:W-:Y:S05]  /*21a0*/  @!P0 BRA `(.L_x_911) ;  /* 0x0000003000008947 */ /* 0x000fea0003800000 */
[----:B-1----:R-:W-:-:S05]  /*21b0*/  IMAD.WIDE R4, R25, R146, c[0x0][0x368] ;  /* 0x0000da0019047625 */ /* 0x002fca00078e0292 */
[----:B------:R1:W5:Y:S01]  /*21c0*/  LDG.E R13, [R4.64] ;  /* 0x00000008040d7981 */ /* 0x000362000c1e1900 */
[----:B------:R-:W-:Y:S05]  /*21d0*/  BRA `(.L_x_912) ;  /* 0x0000005000007947 */ /* 0x000fea0003800000 */
.L_x_911:
[----:B------:R-:W-:Y:S01]  /*21e0*/  MOV R13, UR6 ;  /* 0x00000006000d7c02 */ /* 0x000fe20008000f00 */
[----:B------:R-:W-:Y:S05]  /*21f0*/  @!P3 BRA `(.L_x_912) ;  /* 0x000000300000b947 */ /* 0x000fea0003800000 */
[----:B-1----:R-:W2:Y:S04]  /*2200*/  LDG.E R6, [R4.64] ;  /* 0x0000000804067981 */ /* 0x002ea8000c1e1900 */
[----:B------:R-:W2:Y:S02]  /*2210*/  LDG.E R0, [R4.64+0x4] ;  /* 0x0000040804007981 */ /* 0x000ea4000c1e1900 */
[----:B--2---:R-:W-:Y:S02]  /*2220*/  IADD3 R13, -R6, R0, RZ ;  /* 0x00000000060d7210 */ /* 0x004fe40007ffe1ff */
.L_x_912:
[----:B-1----:R1:W2:Y:S04]  /*2230*/  @P5 LDG.E R4, [R2.64] ;  /* 0x0000000802045981 */ /* 0x0022a8000c1e1900 */
[----:B------:R1:W2:Y:S04]  /*2240*/  @P5 LDG.E R0, [R2.64+0x4] ;  /* 0x0000040802005981 */ /* 0x0002a8000c1e1900 */
[----:B------:R-:W3:Y:S01]  /*2250*/  LDL.LU R5, [R1+0x54] ;  /* 0x0000540001057983 */ /* 0x000ee20000300800 */
[----:B------:R-:W-:-:S04]  /*2260*/  ISETP.NE.U32.AND P0, PT, RZ, c[0x0][0x378], PT ;  /* 0x0000de00ff007a0c */ /* 0x000fc80003f05070 */
[----:B------:R-:W-:Y:S01]  /*2270*/  ISETP.NE.AND.EX P0, PT, RZ, c[0x0][0x37c], PT, P0 ;  /* 0x0000df00ff007a0c */ /* 0x000fe20003f05300 */
[----:B-----5:R-:W-:Y:S02]  /*2280*/  IMAD.MOV.U32 R125, RZ, RZ, R13 ;  /* 0x000000ffff7d7224 */ /* 0x020fe400078e000d */
[----:B------:R-:W-:Y:S02]  /*2290*/  IMAD.MOV.U32 R6, RZ, RZ, c[0x0][0x2c4] ;  /* 0x0000b100ff067624 */ /* 0x000fe400078e00ff */
[----:B------:R-:W-:-:S03]  /*22a0*/  IMAD.IADD R12, R13, 0x1, -R12 ;  /* 0x000000010d0c7824 */ /* 0x000fc600078e0a0c */
[----:B------:R-:W-:-:S05]  /*22b0*/  ISETP.NE.AND P2, PT, R6, 0x1, PT ;  /* 0x000000010600780c */ /* 0x000fca0003f45270 */
[----:B-1----:R-:W-:-:S05]  /*22c0*/  @P0 IMAD.WIDE R2, R25, R146, c[0x0][0x378] ;  /* 0x0000de0019020625 */ /* 0x002fca00078e0292 */
[----:B------:R1:W5:Y:S01]  /*22d0*/  @P0 LDG.E R125, [R2.64] ;  /* 0x00000008027d0981 */ /* 0x000362000c1e1900 */
[----:B------:R-:W-:Y:S01]  /*22e0*/  IMAD.MOV.U32 R6, RZ, RZ, c[0x0][0x32c] ;  /* 0x0000cb00ff067624 */ /* 0x000fe200078e00ff */
[----:B------:R-:W-:-:S04]  /*22f0*/  LOP3.LUT R209, R209, 0xffffffef, RZ, 0xc0, !PT ;  /* 0xffffffefd1d17812 */ /* 0x000fc800078ec0ff */
[----:B------:R-:W-:Y:S01]  /*2300*/  ISETP.GE.AND P1, PT, R6, 0x1, PT ;  /* 0x000000010600780c */ /* 0x000fe20003f26270 */
[----:B-1----:R-:W-:Y:S01]  /*2310*/  IMAD.MOV.U32 R2, RZ, RZ, c[0x0][0x228] ;  /* 0x00008a00ff027624 */ /* 0x002fe200078e00ff */
[----:B------:R-:W-:-:S04]  /*2320*/  @P2 LOP3.LUT R209, R209, 0x10, RZ, 0xfc, !PT ;  /* 0x00000010d1d12812 */ /* 0x000fc800078efcff */
[----:B------:R-:W-:-:S07]  /*2330*/  LOP3.LUT R209, R209, 0xfffffffb, RZ, 0xc0, !PT ;  /* 0xfffffffbd1d17812 */ /* 0x000fce00078ec0ff */
[----:B------:R-:W-:Y:S01]  /*2340*/  @P1 LOP3.LUT R209, R209, 0x4, RZ, 0xfc, !PT ;  /* 0x00000004d1d11812 */ /* 0x000fe200078efcff */
[----:B--2---:R-:W-:Y:S02]  /*2350*/  @P5 IMAD.IADD R2, R0, 0x1, -R4 ;  /* 0x0000000100025824 */ /* 0x004fe400078e0a04 */
[----:B---3--:R-:W-:Y:S02]  /*2360*/  IMAD.SHL.U32 R8, R5, 0x80, RZ ;  /* 0x0000008005087824 */ /* 0x008fe400078e00ff */
[----:B------:R-:W-:-:S03]  /*2370*/  IMAD.IADD R7, R12, 0x1, R2 ;  /* 0x000000010c077824 */ /* 0x000fc600078e0202 */
[----:B------:R1:W-:Y:S01]  /*2380*/  STL [R1+0x44], R8 ;  /* 0x0000440801007387 */ /* 0x0003e20000100800 */
[----:B------:R-:W-:-:S03]  /*2390*/  IADD3 R0, R8, 0x7f, RZ ;  /* 0x0000007f08007810 */ /* 0x000fc60007ffe0ff */
[----:B------:R1:W-:Y:S02]  /*23a0*/  STL [R1], R7 ;  /* 0x0000000701007387 */ /* 0x0003e40000100800 */
[----:B------:R-:W-:Y:S01]  /*23b0*/  @P2 IMAD.HI.U32 R4, R0, c[0x0][0x2c8], RZ ;  /* 0x0000b20000042a27 */ /* 0x000fe200078e00ff */
[----:B------:R-:W-:-:S04]  /*23c0*/  IADD3 R3, R7, 0x4f, RZ ;  /* 0x0000004f07037810 */ /* 0x000fc80007ffe0ff */
[----:B------:R-:W-:Y:S01]  /*23d0*/  @P2 SHF.R.U32.HI R0, RZ, c[0x0][0x2cc], R4 ;  /* 0x0000b300ff002a19 */ /* 0x000fe20000011604 */
[----:B------:R-:W-:Y:S01]  /*23e0*/  IMAD.HI R3, R3, 0x66666667, RZ ;  /* 0x6666666703037827 */ /* 0x000fe200078e02ff */
[----:B------:R-:W-:-:S04]  /*23f0*/  IADD3 R4, R7, 0x1, -R252 ;  /* 0x0000000107047810 */ /* 0x000fc80007ffe8fc */
[----:B------:R-:W-:Y:S01]  /*2400*/  SHF.R.U32.HI R5, RZ, 0x1f, R3 ;  /* 0x0000001fff057819 */ /* 0x000fe20000011603 */
[----:B------:R-:W-:-:S03]  /*2410*/  IMAD.IADD R0, R4, 0x1, R0 ;  /* 0x0000000104007824 */ /* 0x000fc600078e0200 */
[----:B------:R-:W-:Y:S02]  /*2420*/  LEA.HI.SX32 R142, R3, R5, 0x1b ;  /* 0x00000005038e7211 */ /* 0x000fe400078fdaff */
        /* <DEDUP_REMOVED lines=12> */
.L_x_915:
[----:B------:R-:W-:-:S13]  /*24f0*/  ISETP.NE.AND P0, PT, R6, 0x1, PT ;  /* 0x000000010600780c */ /* 0x000fda0003f05270 */
[----:B------:R-:W-:-:S05]  /*2500*/  @P0 IMAD.HI.U32 R0, R3, c[0x0][0x330], RZ ;  /* 0x0000cc0003000a27 */ /* 0x000fca00078e00ff */
[----:B------:R-:W-:Y:S02]  /*2510*/  @P0 SHF.R.U32.HI R3, RZ, c[0x0][0x334], R0 ;  /* 0x0000cd00ff030a19 */ /* 0x000fe40000011600 */
.L_x_916:
[----:B------:R-:W-:Y:S05]  /*2520*/  BSYNC B0 ;  /* 0x0000000000007941 */ /* 0x000fea0003800000 */
.L_x_914:
[----:B------:R-:W-:-:S05]  /*2530*/  IMAD R3, R3, R6, c[0x0][0x32c] ;  /* 0x0000cb0003037624 */ /* 0x000fca00078e0206 */
[----:B------:R-:W-:-:S04]  /*2540*/  IMNMX R4, R4, R3, PT ;  /* 0x0000000304047217 */ /* 0x000fc80003800200 */
.L_x_913:
[----:B------:R-:W-:Y:S01]  /*2550*/  IADD3 R4, R4, 0x4f, RZ ;  /* 0x0000004f04047810 */ /* 0x000fe20007ffe0ff */
[----:B------:R-:W-:-:S04]  /*2560*/  @P2 IMAD.HI.U32 R3, R8, c[0x0][0x2c8], RZ ;  /* 0x0000b20008032a27 */ /* 0x000fc800078e00ff */
[----:B------:R-:W-:-:S04]  /*2570*/  IMAD.HI R4, R4, 0x66666667, RZ ;  /* 0x6666666704047827 */ /* 0x000fc800078e02ff */
[----:B------:R-:W-:Y:S01]  /*2580*/  IMAD.MOV.U32 R0, RZ, RZ, R8 ;  /* 0x000000ffff007224 */ /* 0x000fe200078e0008 */
[----:B------:R-:W-:Y:S01]  /*2590*/  @P2 SHF.R.U32.HI R0, RZ, c[0x0][0x2cc], R3 ;  /* 0x0000b300ff002a19 */ /* 0x000fe20000011603 */
[----:B------:R-:W-:Y:S01]  /*25a0*/  IMAD.IADD R229, R7, 0x1, -R252 ;  /* 0x0000000107e57824 */ /* 0x000fe200078e0afc */
[----:B------:R-:W-:-:S03]  /*25b0*/  SHF.R.U32.HI R3, RZ, 0x1f, R4 ;  /* 0x0000001fff037819 */ /* 0x000fc60000011604 */
[----:B------:R-:W-:Y:S01]  /*25c0*/  IMAD.IADD R0, R229, 0x1, R0 ;  /* 0x00000001e5007824 */ /* 0x000fe200078e0200 */
[----:B-1----:R-:W-:-:S04]  /*25d0*/  LEA.HI.SX32 R7, R4, R3, 0x1b ;  /* 0x0000000304077211 */ /* 0x002fc800078fdaff */
[----:B------:R-:W-:Y:S02]  /*25e0*/  IADD3 R3, R0, -c[0x0][0x324], RZ ;  /* 0x8000c90000037a10 */ /* 0x000fe40007ffe0ff */
        /* <DEDUP_REMOVED lines=11> */
.L_x_919:
[----:B------:R-:W-:-:S13]  /*26a0*/  ISETP.NE.AND P0, PT, R6, 0x1, PT ;  /* 0x000000010600780c */ /* 0x000fda0003f05270 */
[----:B------:R-:W-:-:S05]  /*26b0*/  @P0 IMAD.HI.U32 R4, R0, c[0x0][0x330], RZ ;  /* 0x0000cc0000040a27 */ /* 0x000fca00078e00ff */
[----:B------:R-:W-:Y:S02]  /*26c0*/  @P0 SHF.R.U32.HI R0, RZ, c[0x0][0x334], R4 ;  /* 0x0000cd00ff000a19 */ /* 0x000fe40000011604 */
.L_x_920:
[----:B------:R-:W-:Y:S05]  /*26d0*/  BSYNC B0 ;  /* 0x0000000000007941 */ /* 0x000fea0003800000 */
.L_x_918:
[----:B------:R-:W-:-:S05]  /*26e0*/  IMAD R0, R0, c[0x0][0x32c], RZ ;  /* 0x0000cb0000007a24 */ /* 0x000fca00078e02ff */
[----:B------:R-:W-:-:S04]  /*26f0*/  IMNMX R3, R3, R0, !PT ;  /* 0x0000000003037217 */ /* 0x000fc80007800200 */
.L_x_917:
        /* <DEDUP_REMOVED lines=12> */
[----:B------:R-:W-:Y:S02]  /*27c0*/  SHF.R.U32.HI R8, RZ, 0x10, R3 ;  /* 0x00000010ff087819 */ /* 0x000fe40000011603 */
[----:B------:R-:W-:Y:S02]  /*27d0*/  LOP3.LUT R17, R3, 0xff, RZ, 0xc0, !PT ;  /* 0x000000ff03117812 */ /* 0x000fe400078ec0ff */
[C---:B------:R-:W-:Y:S01]  /*27e0*/  ISETP.NE.AND P1, PT, R8.reuse, RZ, PT ;  /* 0x000000ff0800720c */ /* 0x040fe20003f25270 */
[----:B------:R1:W-:Y:S03]  /*27f0*/  STL [R1+0x54], R8 ;  /* 0x0000540801007387 */ /* 0x0003e60000100800 */
[----:B------:R-:W-:Y:S01]  /*2800*/  SEL R124, R8, c[0x0][0x338], P1 ;  /* 0x0000ce00087c7a07 */ /* 0x000fe20000800000 */
[----:B------:R1:W-:Y:S01]  /*2810*/  STL [R1+0x8c], R17 ;  /* 0x00008c1101007387 */ /* 0x0003e20000100800 */
[----:B------:R-:W-:Y:S05]  /*2820*/  @!P0 BRA `(.L_x_922) ;  /* 0x000001d000008947 */ /* 0x000fea0003800000 */
[----:B------:R-:W-:Y:S02]  /*2830*/  IABS R3, R124 ;  /* 0x0000007c00037213 */ /* 0x000fe40000000000 */
[----:B------:R-:W-:-:S02]  /*2840*/  IADD3 R4, R124, -0x1, R7 ;  /* 0xffffffff7c047810 */ /* 0x000fc40007ffe007 */
[----:B------:R-:W2:Y:S03]  /*2850*/  I2F.RP R0, R3 ;  /* 0x0000000300007306 */ /* 0x000ea60000209400 */
[----:B-1----:R-:W-:Y:S02]  /*2860*/  IMAD.IADD R8, R4, 0x1, -R6 ;  /* 0x0000000104087824 */ /* 0x002fe400078e0a06 */
[----:B------:R-:W-:-:S03]  /*2870*/  IMAD.MOV.U32 R4, RZ, RZ, RZ ;  /* 0x000000ffff047224 */ /* 0x000fc600078e00ff */
[----:B------:R-:W-:Y:S01]  /*2880*/  IABS R11, R8 ;  /* 0x00000008000b7213 */ /* 0x000fe20000000000 */
[----:B--2---:R-:W1:Y:S02]  /*2890*/  MUFU.RCP R0, R0 ;  /* 0x0000000000007308 */ /* 0x004e640000001000 */
        /* <DEDUP_REMOVED lines=22> */
.L_x_922:
[----:B------:R-:W-:Y:S05]  /*2a00*/  BSYNC B0 ;  /* 0x0000000000007941 */ /* 0x000fea0003800000 */
.L_x_921:
[----:B------:R-:W-:-:S04]  /*2a10*/  IMAD R3, R17, R0, R6 ;  /* 0x0000000011037224 */ /* 0x000fc800078e0206 */
[C---:B------:R-:W-:Y:S02]  /*2a20*/  IMAD.IADD R0, R3.reuse, 0x1, R0 ;  /* 0x0000000103007824 */ /* 0x040fe400078e0200 */
[----:B------:R-:W-:-:S03]  /*2a30*/  IMAD R3, R3, 0x50, -R12 ;  /* 0x0000005003037824 */ /* 0x000fc600078e0a0c */
[----:B------:R-:W-:Y:S02]  /*2a40*/  IMNMX R0, R7, R0, PT ;  /* 0x0000000007007217 */ /* 0x000fe40003800200 */
[----:B------:R-:W-:-:S03]  /*2a50*/  IMNMX R3, RZ, R3, !PT ;  /* 0x00000003ff037217 */ /* 0x000fc60007800200 */
[----:B------:R-:W-:Y:S02]  /*2a60*/  IMAD R0, R0, 0x50, -R12 ;  /* 0x0000005000007824 */ /* 0x000fe400078e0a0c */
[----:B------:R-:W-:-:S03]  /*2a70*/  IMAD.WIDE.U32 R4, R3, -0x33333333, RZ ;  /* 0xcccccccd03047825 */ /* 0x000fc600078e00ff */
        /* <DEDUP_REMOVED lines=11> */
[----:B------:R-:W2:Y:S03]  /*2b30*/  S2R R9, SR_TID.X ;  /* 0x0000000000097919 */ /* 0x000ea60000002100 */
[----:B------:R-:W-:-:S13]  /*2b40*/  ISETP.NE.AND.EX P4, PT, RZ, c[0x0][0x344], PT, P0 ;  /* 0x0000d100ff007a0c */ /* 0x000fda0003f85300 */
[----:B------:R-:W-:-:S05]  /*2b50*/  @P4 IMAD.WIDE R4, R25, R146, c[0x0][0x340] ;  /* 0x0000d00019044625 */ /* 0x000fca00078e0292 */
[----:B------:R3:W4:Y:S01]  /*2b60*/  @P4 LDG.E R21, [R4.64] ;  /* 0x0000000804154981 */ /* 0x000722000c1e1900 */
[----:B-12---:R-:W-:-:S04]  /*2b70*/  SHF.R.S32.HI R8, RZ, 0x1f, R9 ;  /* 0x0000001fff087819 */ /* 0x006fc80000011409 */
[----:B------:R-:W-:-:S04]  /*2b80*/  LEA.HI R8, R8, R9, RZ, 0x3 ;  /* 0x0000000908087211 */ /* 0x000fc800078f18ff */
[----:B------:R-:W-:Y:S02]  /*2b90*/  SHF.R.S32.HI R8, RZ, 0x3, R8 ;  /* 0x00000003ff087819 */ /* 0x000fe40000011408 */
[----:B------:R-:W-:Y:S02]  /*2ba0*/  SHF.R.S32.HI R3, RZ, 0x1f, R14 ;  /* 0x0000001fff037819 */ /* 0x000fe4000001140e */
[----:B------:R-:W-:-:S04]  /*2bb0*/  IADD3 R102, P0, R8, R14, RZ ;  /* 0x0000000e08667210 */ /* 0x000fc80007f1e0ff */
[----:B------:R-:W-:-:S05]  /*2bc0*/  LEA.HI.X.SX32 R103, R8, R3, 0x1, P0 ;  /* 0x0000000308677211 */ /* 0x000fca00000f0eff */
[----:B------:R-:W-:Y:S02]  /*2bd0*/  IMAD R3, R103, c[0x0][0x238], RZ ;  /* 0x00008e0067037a24 */ /* 0x000fe400078e02ff */
[----:B---3--:R-:W-:Y:S01]  /*2be0*/  IMAD.WIDE.U32 R4, R102, c[0x0][0x238], R248 ;  /* 0x00008e0066047a25 */ /* 0x008fe200078e00f8 */
[----:B------:R-:W-:-:S03]  /*2bf0*/  LOP3.LUT R24, R16, 0xffff, RZ, 0xc0, !PT ;  /* 0x0000ffff10187812 */ /* 0x000fc600078ec0ff */
[----:B------:R-:W-:Y:S01]  /*2c00*/  IMAD R3, R102, c[0x0][0x23c], R3 ;  /* 0x00008f0066037a24 */ /* 0x000fe200078e0203 */
[----:B------:R-:W-:-:S03]  /*2c10*/  SHF.R.S32.HI R20, RZ, 0x1f, R25 ;  /* 0x0000001fff147819 */ /* 0x000fc60000011419 */
[----:B------:R-:W-:Y:S01]  /*2c20*/  IMAD.IADD R5, R5, 0x1, R3 ;  /* 0x0000000105057824 */ /* 0x000fe200078e0203 */
[----:B------:R-:W-:Y:S01]  /*2c30*/  SEL R22, R20, RZ, !P5 ;  /* 0x000000ff14167207 */ /* 0x000fe20006800000 */
[----:B------:R-:W-:Y:S01]  /*2c40*/  IMAD.MOV.U32 R132, RZ, RZ, 0x50 ;  /* 0x00000050ff847424 */ /* 0x000fe200078e00ff */
[----:B------:R-:W-:Y:S01]  /*2c50*/  IADD3 R31, R0, -0x1, RZ ;  /* 0xffffffff001f7810 */ /* 0x000fe20007ffe0ff */
[----:B------:R-:W-:Y:S01]  /*2c60*/  IMAD.WIDE.U32 R4, R24, c[0x0][0x240], R4 ;  /* 0x0000900018047a25 */ /* 0x000fe200078e0004 */
[----:B------:R-:W-:Y:S02]  /*2c70*/  IADD3 R101, -R8, R2, RZ ;  /* 0x0000000208657210 */ /* 0x000fe40007ffe1ff */
[----:B------:R-:W-:Y:S01]  /*2c80*/  SEL R23, R25, RZ, !P5 ;  /* 0x000000ff19177207 */ /* 0x000fe20006800000 */
[----:B------:R-:W-:Y:S02]  /*2c90*/  IMAD R5, R24, c[0x0][0x244], R5 ;  /* 0x0000910018057a24 */ /* 0x000fe400078e0205 */
[----:B------:R-:W-:-:S02]  /*2ca0*/  IMAD R0, R22, c[0x0][0x248], RZ ;  /* 0x0000920016007a24 */ /* 0x000fc400078e02ff */
        /* <DEDUP_REMOVED lines=15> */
[----:B------:R-:W-:-:S03]  /*2da0*/  MOV R16, c[0x0][0x238] ;  /* 0x00008e0000107a02 */ /* 0x000fc60000000f00 */
[----:B------:R-:W-:Y:S01]  /*2db0*/  IMAD.IADD R5, R5, 0x1, R0 ;  /* 0x0000000105057824 */ /* 0x000fe200078e0200 */
[----:B------:R-:W-:Y:S02]  /*2dc0*/  @P0 LEA R6, P2, R4, c[0x0][0x220], 0x1 ;  /* 0x0000880004060a11 */ /* 0x000fe400078408ff */
[----:B------:R-:W-:Y:S02]  /*2dd0*/  SHF.L.U32 R151, R16, 0x4, RZ ;  /* 0x0000000410977819 */ /* 0x000fe400000006ff */
[----:B------:R-:W-:Y:S02]  /*2de0*/  @P0 LEA.HI.X R7, R4, c[0x0][0x224], R5, 0x1, P2 ;  /* 0x0000890004070a11 */ /* 0x000fe400010f0c05 */
[----:B------:R-:W-:Y:S02]  /*2df0*/  SHF.L.U64.HI R146, R16, R146, c[0x0][0x23c] ;  /* 0x00008f0010927619 */ /* 0x000fe40000010292 */
[----:B------:R-:W-:Y:S01]  /*2e00*/  @P1 IADD3 R0, P3, R151, R4, RZ ;  /* 0x0000000497001210 */ /* 0x000fe20007f7e0ff */
[----:B------:R-:W-:Y:S01]  /*2e10*/  @!PT LDS RZ, [RZ] ;  /* 0x00000000fffff984 */ /* 0x000fe20000000800 */
[----:B------:R-:W-:Y:S01]  /*2e20*/  @!PT LDS RZ, [RZ] ;  /* 0x00000000fffff984 */ /* 0x000fe20000000800 */
[----:B------:R-:W-:Y:S01]  /*2e30*/  @!PT LDS RZ, [RZ] ;  /* 0x00000000fffff984 */ /* 0x000fe20000000800 */
[----:B------:R1:W-:Y:S01]  /*2e40*/  @P0 LDGSTS.E.BYPASS.LTC128B.128 [R210+0x2900], [R6.64], !P6 ;  /* 0x0290000006d20fae */ /* 0x0003e2000f101d48 */
[----:B------:R-:W-:-:S03]  /*2e50*/  ISETP.GE.AND P2, PT, R3, 0x21, PT ;  /* 0x000000210300780c */ /* 0x000fc60003f46270 */
[----:B-1----:R-:W-:Y:S01]  /*2e60*/  @P1 IMAD.X R7, R5, 0x1, R146, P3 ;  /* 0x0000000105071824 */ /* 0x002fe200018e0692 */
[----:B------:R-:W-:-:S04]  /*2e70*/  @P1 LEA R6, P0, R0, c[0x0][0x220], 0x1 ;  /* 0x0000880000061a11 */ /* 0x000fc800078008ff */
[----:B------:R-:W-:Y:S02]  /*2e80*/  @P1 LEA.HI.X R7, R0, c[0x0][0x224], R7, 0x1, P0 ;  /* 0x0000890000071a11 */ /* 0x000fe400000f0c07 */
[----:B------:R-:W-:-:S03]  /*2e90*/  ISETP.GE.AND P0, PT, R3, 0x31, PT ;  /* 0x000000310300780c */ /* 0x000fc60003f06270 */
[----:B------:R1:W-:Y:S01]  /*2ea0*/  @P1 LDGSTS.E.BYPASS.LTC128B.128 [R210+0x3100], [R6.64], !P6 ;  /* 0x0310000006d21fae */ /* 0x0003e2000f101d48 */
[----:B------:R-:W-:Y:S02]  /*2eb0*/  @P2 LEA R0, P1, R16, R4, 0x5 ;  /* 0x0000000410002211 */ /* 0x000fe400078228ff */
[----:B-1----:R-:W-:-:S04]  /*2ec0*/  @P2 MOV R6, c[0x0][0x23c] ;  /* 0x00008f0000062a02 */ /* 0x002fc80000000f00 */
[----:B------:R-:W-:Y:S02]  /*2ed0*/  @P2 LEA.HI.X R6, R16, R5, R6, 0x5, P1 ;  /* 0x0000000510062211 */ /* 0x000fe400008f2c06 */
[----:B------:R-:W-:Y:S01]  /*2ee0*/  @P2 LEA R8, P1, R0, c[0x0][0x220], 0x1 ;  /* 0x0000880000082a11 */ /* 0x000fe200078208ff */
[----:B------:R-:W-:-:S03]  /*2ef0*/  @P0 IMAD.MOV.U32 R7, RZ, RZ, c[0x0][0x23c] ;  /* 0x00008f00ff070624 */ /* 0x000fc600078e00ff */
[----:B------:R-:W-:Y:S02]  /*2f00*/  @P2 LEA.HI.X R9, R0, c[0x0][0x224], R6, 0x1, P1 ;  /* 0x0000890000092a11 */ /* 0x000fe400008f0c06 */
[----:B------:R-:W-:Y:S01]  /*2f10*/  ISETP.GE.AND P1, PT, R3, 0x41, PT ;  /* 0x000000410300780c */ /* 0x000fe20003f26270 */
[----:B------:R-:W-:Y:S02]  /*2f20*/  @P0 IMAD R0, R7, 0x30, RZ ;  /* 0x0000003007000824 */ /* 0x000fe400078e02ff */
[----:B------:R-:W-:Y:S01]  /*2f30*/  @P0 IMAD.WIDE.U32 R6, R16, 0x30, R4 ;  /* 0x0000003010060825 */ /* 0x000fe200078e0004 */
[----:B------:R1:W-:Y:S01]  /*2f40*/  @P2 LDGSTS.E.BYPASS.LTC128B.128 [R210+0x3900], [R8.64], !P6 ;  /* 0x0390000008d22fae */ /* 0x0003e2000f101d48 */
[----:B------:R-:W-:-:S03]  /*2f50*/  SHF.R.S32.HI R3, RZ, 0x1f, R130 ;  /* 0x0000001fff037819 */ /* 0x000fc60000011482 */
[----:B------:R-:W-:Y:S02]  /*2f60*/  @P0 IADD3 R0, R7, R0, RZ ;  /* 0x0000000007000210 */ /* 0x000fe40007ffe0ff */
[----:B------:R-:W-:-:S03]  /*2f70*/  @P0 LEA R18, P2, R6, c[0x0][0x220], 0x1 ;  /* 0x0000880006120a11 */ /* 0x000fc600078408ff */
[----:B------:R-:W-:Y:S02]  /*2f80*/  @P1 MOV R12, c[0x0][0x23c] ;  /* 0x00008f00000c1a02 */ /* 0x000fe40000000f00 */
[----:B------:R-:W-:Y:S01]  /*2f90*/  @P0 LEA.HI.X R19, R6, c[0x0][0x224], R0, 0x1, P2 ;  /* 0x0000890006130a11 */ /* 0x000fe200010f0c00 */
[C---:B------:R-:W-:Y:S01]  /*2fa0*/  IMAD R0, R3.reuse, c[0x0][0x280], RZ ;  /* 0x0000a00003007a24 */ /* 0x040fe200078e02ff */
[----:B------:R-:W-:Y:S01]  /*2fb0*/  @P1 LEA R4, P2, R16, R4, 0x6 ;  /* 0x0000000410041211 */ /* 0x000fe200078430ff */
[----:B------:R-:W-:Y:S02]  /*2fc0*/  IMAD R3, R3, c[0x0][0x290], RZ ;  /* 0x0000a40003037a24 */ /* 0x000fe400078e02ff */
[----:B------:R-:W-:Y:S01]  /*2fd0*/  IMAD.WIDE.U32 R6, R130, c[0x0][0x280], R128 ;  /* 0x0000a00082067a25 */ /* 0x000fe200078e0080 */
[----:B------:R-:W-:Y:S01]  /*2fe0*/  @P1 LEA.HI.X R5, R16, R5, R12, 0x6, P2 ;  /* 0x0000000510051211 */ /* 0x000fe200010f340c */
[----:B------:R2:W-:Y:S01]  /*2ff0*/  @P0 LDGSTS.E.BYPASS.LTC128B.128 [R210+0x4100], [R18.64], !P6 ;  /* 0x0410000012d20fae */ /* 0x0005e2000f101d48 */
[----:B------:R-:W-:Y:S01]  /*3000*/  @P1 LEA R16, P2, R4, c[0x0][0x220], 0x1 ;  /* 0x0000880004101a11 */ /* 0x000fe200078408ff */
[----:B------:R-:W-:-:S02]  /*3010*/  IMAD R0, R130, c[0x0][0x284], R0 ;  /* 0x0000a10082007a24 */ /* 0x000fc400078e0200 */
[----:B------:R-:W-:Y:S02]  /*3020*/  IMAD.IADD R122, R13, 0x1, R15 ;  /* 0x000000010d7a7824 */ /* 0x000fe400078e020f */
[----:B-1----:R-:W-:Y:S01]  /*3030*/  IMAD.WIDE.U32 R8, R130, c[0x0][0x280], R88 ;  /* 0x0000a00082087a25 */ /* 0x002fe200078e0058 */
[----:B------:R-:W-:-:S03]  /*3040*/  @P1 LEA.HI.X R17, R4, c[0x0][0x224], R5, 0x1, P2 ;  /* 0x0000890004111a11 */ /* 0x000fc600010f0c05 */
[----:B------:R-:W-:-:S04]  /*3050*/  IMAD.WIDE.U32 R10, R130, c[0x0][0x290], R128 ;  /* 0x0000a400820a7a25 */ /* 0x000fc800078e0080 */
[C---:B------:R-:W-:Y:S01]  /*3060*/  IMAD R3, R130.reuse, c[0x0][0x294], R3 ;  /* 0x0000a50082037a24 */ /* 0x040fe200078e0203 */
[----:B------:R2:W-:Y:S01]  /*3070*/  @P1 LDGSTS.E.BYPASS.LTC128B.128 [R210+0x4900], [R16.64], !P6 ;  /* 0x0490000010d21fae */ /* 0x0005e2000f101d48 */
[----:B------:R-:W-:-:S04]  /*3080*/  IMAD.WIDE.U32 R14, R130, c[0x0][0x290], R88 ;  /* 0x0000a400820e7a25 */ /* 0x000fc800078e0058 */
[----:B------:R-:W-:Y:S02]  /*3090*/  IMAD.IADD R13, R7, 0x1, R0 ;  /* 0x00000001070d7824 */ /* 0x000fe400078e0200 */
[----:B------:R-:W-:Y:S01]  /*30a0*/  IMAD.IADD R9, R0, 0x1, R9 ;  /* 0x0000000100097824 */ /* 0x000fe200078e0209 */
[----:B-----5:R-:W-:Y:S01]  /*30b0*/  SHF.R.S32.HI R0, RZ, 0x1f, R125 ;  /* 0x0000001fff007819 */ /* 0x020fe2000001147d */
[----:B------:R-:W-:Y:S01]  /*30c0*/  IMAD.MOV.U32 R12, RZ, RZ, R6 ;  /* 0x000000ffff0c7224 */ /* 0x000fe200078e0006 */
[----:B------:R-:W-:Y:S01]  /*30d0*/  IADD3 R11, R11, R3, RZ ;  /* 0x000000030b0b7210 */ /* 0x000fe20007ffe0ff */
[----:B------:R-:W-:Y:S01]  /*30e0*/  IMAD.MOV.U32 R136, RZ, RZ, c[0x0][0x280] ;  /* 0x0000a000ff887624 */ /* 0x000fe200078e00ff */
[----:B------:R-:W-:Y:S01]  /*30f0*/  IADD3 R7, R3, R15, RZ ;  /* 0x0000000f03077210 */ /* 0x000fe20007ffe0ff */
[C---:B------:R-:W-:Y:S01]  /*3100*/  IMAD R3, R0.reuse, c[0x0][0x280], RZ ;  /* 0x0000a00000037a24 */ /* 0x040fe200078e02ff */
[----:B------:R-:W-:Y:S01]  /*3110*/  MOV R6, R14 ;  /* 0x0000000e00067202 */ /* 0x000fe20000000f00 */
[----:B------:R-:W-:Y:S01]  /*3120*/  IMAD R0, R0, c[0x0][0x290], RZ ;  /* 0x0000a40000007a24 */ /* 0x000fe200078e02ff */
[----:B------:R-:W-:Y:S01]  /*3130*/  MOV R140, 0x5 ;  /* 0x00000005008c7802 */ /* 0x000fe20000000f00 */
[----:B------:R-:W-:-:S02]  /*3140*/  IMAD R143, R132, c[0x0][0x284], RZ ;  /* 0x0000a100848f7a24 */ /* 0x000fc400078e02ff */
[C---:B------:R-:W-:Y:S02]  /*3150*/  IMAD R144, R132.reuse, c[0x0][0x294], RZ ;  /* 0x0000a50084907a24 */ /* 0x040fe400078e02ff */
[----:B------:R-:W-:Y:S01]  /*3160*/  IMAD.WIDE.U32 R134, R132, c[0x0][0x280], RZ ;  /* 0x0000a00084867a25 */ /* 0x000fe200078e00ff */
[----:B------:R-:W-:Y:S01]  /*3170*/  ISETP.GE.AND P1, PT, R228, c[0x0][0x1d4], PT ;  /* 0x00007500e4007a0c */ /* 0x000fe20003f26270 */
[----:B------:R-:W0:Y:S01]  /*3180*/  LDGDEPBAR ;  /* 0x00000000000079af */ /* 0x000e220000000000 */
        /* <DEDUP_REMOVED lines=19> */
[----:B------:R-:W-:Y:S01]  /*32c0*/  SHF.L.U64.HI R140, R148, R140, c[0x0][0x294] ;  /* 0x0000a500948c7619 */ /* 0x000fe2000001028c */
[----:B------:R-:W-:Y:S01]  /*32d0*/  IMAD R121, R24, c[0x0][0x1ec], R113 ;  /* 0x00007b0018797a24 */ /* 0x000fe200078e0271 */
[----:B------:R-:W-:Y:S01]  /*32e0*/  SHF.L.U32 R150, R148, 0x5, RZ ;  /* 0x0000000594967819 */ /* 0x000fe200000006ff */
[----:B------:R-:W-:Y:S01]  /*32f0*/  IMAD R120, R24, c[0x0][0x214], R111 ;  /* 0x0000850018787a24 */ /* 0x000fe200078e026f */
[----:B------:R-:W-:Y:S01]  /*3300*/  IADD3 R144, R133, R144, RZ ;  /* 0x0000009085907210 */ /* 0x000fe20007ffe0ff */
[----:B------:R-:W-:Y:S01]  /*3310*/  IMAD.IADD R99, R91, 0x1, R3 ;  /* 0x000000015b637824 */ /* 0x000fe200078e0203 */
[----:B------:R-:W-:Y:S01]  /*3320*/  IADD3 R97, R3, R85, RZ ;  /* 0x0000005503617210 */ /* 0x000fe20007ffe0ff */
[----:B------:R-:W-:Y:S01]  /*3330*/  IMAD.IADD R98, R87, 0x1, R0 ;  /* 0x0000000157627824 */ /* 0x000fe200078e0200 */
[----:B------:R-:W-:-:S02]  /*3340*/  IADD3 R96, R0, R83, RZ ;  /* 0x0000005300607210 */ /* 0x000fc40007ffe0ff */
[--C-:B----4-:R-:W-:Y:S01]  /*3350*/  @P4 SHF.R.S32.HI R5, RZ, 0x1f, R21.reuse ;  /* 0x0000001fff054819 */ /* 0x110fe20000011415 */
[----:B------:R-:W-:Y:S02]  /*3360*/  @!P4 IMAD.MOV.U32 R5, RZ, RZ, R20 ;  /* 0x000000ffff05c224 */ /* 0x000fe400078e0014 */
[----:B------:R-:W-:Y:S01]  /*3370*/  @P4 IMAD.MOV.U32 R4, RZ, RZ, R21 ;  /* 0x000000ffff044224 */ /* 0x000fe200078e0015 */
[----:B------:R-:W-:Y:S01]  /*3380*/  @!P4 MOV R4, R25 ;  /* 0x000000190004c202 */ /* 0x000fe20000000f00 */
[----:B------:R-:W-:-:S04]  /*3390*/  IMAD R5, R5, c[0x0][0x2b0], RZ ;  /* 0x0000ac0005057a24 */ /* 0x000fc800078e02ff */
[C---:B------:R-:W-:Y:S02]  /*33a0*/  IMAD R5, R4.reuse, c[0x0][0x2b4], R5 ;  /* 0x0000ad0004057a24 */ /* 0x040fe400078e0205 */
[----:B------:R-:W-:-:S05]  /*33b0*/  IMAD.WIDE.U32 R108, R4, c[0x0][0x2b0], RZ ;  /* 0x0000ac00046c7a25 */ /* 0x000fca00078e00ff */
[----:B------:R-:W-:Y:S02]  /*33c0*/  IADD3 R118, R109, R5, RZ ;  /* 0x000000056d767210 */ /* 0x000fe40007ffe0ff */
[----:B--2---:R-:W2:Y:S04]  /*33d0*/  LDL R19, [R1+0x60] ;  /* 0x0000600001137983 */ /* 0x004ea80000100800 */
[----:B------:R-:W3:Y:S04]  /*33e0*/  LDL R16, [R1+0x64] ;  /* 0x0000640001107983 */ /* 0x000ee80000100800 */
[----:B------:R-:W4:Y:S04]  /*33f0*/  LDL R15, [R1+0x6c] ;  /* 0x00006c00010f7983 */ /* 0x000f280000100800 */
[----:B------:R-:W5:Y:S01]  /*3400*/  LDL R14, [R1+0x68] ;  /* 0x00006800010e7983 */ /* 0x000f620000100800 */
[----:B------:R-:W-:Y:S01]  /*3410*/  ISETP.GE.AND P0, PT, R88, c[0x0][0x27c], PT ;  /* 0x00009f0058007a0c */ /* 0x000fe20003f06270 */
[----:B------:R-:W-:Y:S01]  /*3420*/  IMAD R0, R22, c[0x0][0x268], RZ ;  /* 0x00009a0016007a24 */ /* 0x000fe200078e02ff */
[----:B------:R-:W-:Y:S01]  /*3430*/  IADD3 R17, R130, 0x20, RZ ;  /* 0x0000002082117810 */ /* 0x000fe20007ffe0ff */
[----:B------:R-:W-:Y:S01]  /*3440*/  IMAD.WIDE.U32 R4, R24, c[0x0][0x260], R248 ;  /* 0x0000980018047a25 */ /* 0x000fe200078e00f8 */
[----:B------:R-:W-:Y:S01]  /*3450*/  SEL R3, RZ, c[0x0][0x27c], !P0 ;  /* 0x00009f00ff037a07 */ /* 0x000fe20004000000 */
[----:B------:R-:W-:Y:S01]  /*3460*/  ULDC.U8 UR5, c[0x0][0x298] ;  /* 0x0000a60000057ab9 */ /* 0x000fe20000000000 */
[----:B------:R-:W-:Y:S01]  /*3470*/  IADD3 R18, R130, 0x40, RZ ;  /* 0x0000004082127810 */ /* 0x000fe20007ffe0ff */
[----:B------:R-:W-:Y:S01]  /*3480*/  IMAD.SHL.U32 R17, R17, 0x40, RZ ;  /* 0x0000004011117824 */ /* 0x000fe200078e00ff */
[----:B------:R-:W-:Y:S01]  /*3490*/  P2R R119, PR, RZ, 0x1 ;  /* 0x00000001ff777803 */ /* 0x000fe20000000000 */
[----:B------:R-:W-:-:S02]  /*34a0*/  IMAD.IADD R3, R88, 0x1, R3 ;  /* 0x0000000158037824 */ /* 0x000fc400078e0203 */
[----:B------:R-:W-:Y:S01]  /*34b0*/  IMAD R6, R23, c[0x0][0x26c], R0 ;  /* 0x00009b0017067a24 */ /* 0x000fe200078e0200 */
[----:B------:R-:W-:Y:S01]  /*34c0*/  LOP3.LUT R17, R17, 0x1c0, RZ, 0xc0, !PT ;  /* 0x000001c011117812 */ /* 0x000fe200078ec0ff */
[----:B------:R-:W-:Y:S01]  /*34d0*/  IMAD R5, R24, c[0x0][0x264], R5 ;  /* 0x0000990018057a24 */ /* 0x000fe200078e0205 */
[----:B------:R-:W-:Y:S01]  /*34e0*/  SHF.R.S32.HI R0, RZ, 0x1f, R3 ;  /* 0x0000001fff007819 */ /* 0x000fe20000011403 */
[----:B------:R-:W-:Y:S02]  /*34f0*/  IMAD.SHL.U32 R18, R18, 0x40, RZ ;  /* 0x0000004012127824 */ /* 0x000fe400078e00ff */
[----:B------:R-:W-:Y:S01]  /*3500*/  IMAD.WIDE.U32 R76, R23, c[0x0][0x268], R4 ;  /* 0x00009a00174c7a25 */ /* 0x000fe200078e0004 */
[----:B------:R-:W-:Y:S02]  /*3510*/  LEA.HI R3, R0, R3, RZ, 0x3 ;  /* 0x0000000300037211 */ /* 0x000fe400078f18ff */
[----:B------:R-:W-:Y:S01]  /*3520*/  LOP3.LUT R18, R18, 0x1c0, RZ, 0xc0, !PT ;  /* 0x000001c012127812 */ /* 0x000fe200078ec0ff */
[----:B------:R-:W-:Y:S01]  /*3530*/  IMAD.IADD R79, R77, 0x1, R6 ;  /* 0x000000014d4f7824 */ /* 0x000fe200078e0206 */
[--C-:B------:R-:W-:Y:S01]  /*3540*/  LOP3.LUT R5, R17, 0x38, R3.reuse, 0xf8, !PT ;  /* 0x0000003811057812 */ /* 0x100fe200078ef803 */
[----:B------:R-:W-:Y:S01]  /*3550*/  IMAD.MOV.U32 R137, RZ, RZ, 0x6 ;  /* 0x00000006ff897424 */ /* 0x000fe200078e00ff */
[----:B------:R-:W1:Y:S01]  /*3560*/  S2R R17, SR_TID.X ;  /* 0x0000000000117919 */ /* 0x000e620000002100 */
[--C-:B------:R-:W-:Y:S01]  /*3570*/  LOP3.LUT R4, R18, 0x38, R3.reuse, 0xf8, !PT ;  /* 0x0000003812047812 */ /* 0x100fe200078ef803 */
[----:B------:R-:W-:Y:S01]  /*3580*/  IMAD.MOV.U32 R153, RZ, RZ, c[0x0][0x2b8] ;  /* 0x0000ae00ff997624 */ /* 0x000fe200078e00ff */
[----:B------:R-:W-:Y:S01]  /*3590*/  IADD3 R18, R130, 0x20, RZ ;  /* 0x0000002082127810 */ /* 0x000fe20007ffe0ff */
[----:B------:R-:W-:Y:S01]  /*35a0*/  IMAD.MOV.U32 R152, RZ, RZ, c[0x0][0x27c] ;  /* 0x00009f00ff987624 */ /* 0x000fe200078e00ff */
        /* <DEDUP_REMOVED lines=8> */
[----:B------:R-:W-:-:S02]  /*3630*/  LOP3.LUT R18, R18, 0x1c0, RZ, 0xc0, !PT ;  /* 0x000001c012127812 */ /* 0x000fc400078ec0ff */
[----:B------:R-:W-:Y:S02]  /*3640*/  SHF.R.S32.HI R93, RZ, 0x1f, R78 ;  /* 0x0000001fff5d7819 */ /* 0x000fe4000001144e */
        /* <DEDUP_REMOVED lines=22> */
.L_x_958:
[----:B------:R-:W-:Y:S01]  /*37b0*/  IMAD R3, R31, 0x50, R0 ;  /* 0x000000501f037824 */ /* 0x000fe200078e0200 */
[----:B------:R-:W-:Y:S01]  /*37c0*/  ISETP.NE.AND P1, PT, R153, 0x1, PT ;  /* 0x000000019900780c */ /* 0x000fe20003f25270 */
[----:B------:R-:W-:Y:S01]  /*37d0*/  IMAD.MOV.U32 R74, RZ, RZ, RZ ;  /* 0x000000ffff4a7224 */ /* 0x000fe200078e00ff */
[----:B-1---5:R1:W5:Y:S01]  /*37e0*/  LDL R156, [R1+0x10] ;  /* 0x00001000019c7983 */ /* 0x0223620000100800 */
[----:B------:R-:W-:Y:S01]  /*37f0*/  IMAD.IADD R4, R122, 0x1, R3 ;  /* 0x000000017a047824 */ /* 0x000fe200078e0203 */
[----:B------:R-:W-:Y:S01]  /*3800*/  ISETP.GE.AND P0, PT, R3, R2, PT ;  /* 0x000000020300720c */ /* 0x000fe20003f06270 */
[----:B------:R-:W-:Y:S04]  /*3810*/  DEPBAR.LE SB0, 0x0 ;  /* 0x000080000000791a */ /* 0x000fe80000000000 */
[--C-:B------:R-:W-:Y:S01]  /*3820*/  IMAD.MOV.U32 R3, RZ, RZ, R4.reuse ;  /* 0x000000ffff037224 */ /* 0x100fe200078e0004 */
[----:B------:R-:W-:Y:S01]  /*3830*/  ISETP.GT.OR P0, PT, R0, 0x4f, P0 ;  /* 0x0000004f0000780c */ /* 0x000fe20000704670 */
[----:B------:R1:W5:Y:S01]  /*3840*/  LDL R155, [R1+0x8] ;  /* 0x00000800019b7983 */ /* 0x0003620000100800 */
[----:B------:R-:W-:Y:S01]  /*3850*/  WARPSYNC 0xffffffff ;  /* 0xffffffff00007948 */ /* 0x000fe20003800000 */
[----:B------:R-:W-:Y:S01]  /*3860*/  @P1 IMAD.HI.U32 R5, R4, c[0x0][0x2bc], RZ ;  /* 0x0000af0004051a27 */ /* 0x000fe200078e00ff */
[----:B------:R-:W-:Y:S01]  /*3870*/  ISETP.GE.AND P2, PT, R152, 0x1, PT ;  /* 0x000000019800780c */ /* 0x000fe20003f46270 */
[----:B------:R1:W5:Y:S01]  /*3880*/  LDL R154, [R1+0xc] ;  /* 0x00000c00019a7983 */ /* 0x0003620000100800 */
[----:B------:R-:W-:Y:S02]  /*3890*/  BSSY B2, `(.L_x_924) ;  /* 0x0000416000027945 */ /* 0x000fe40003800000 */
[----:B------:R-:W-:Y:S05]  /*38a0*/  @P1 SHF.R.U32.HI R3, RZ, c[0x0][0x2c0], R5 ;  /* 0x0000b000ff031a19 */ /* 0x000fea0000011605 */
        /* <DEDUP_REMOVED lines=8> */
[----:B--2---:R-:W2:Y:S04]  /*3930*/  @!P0 LDG.E R74, [R6.64] ;  /* 0x00000008064a8981 */ /* 0x004ea8000c1e1900 */
        /* <DEDUP_REMOVED lines=13> */
[-C--:B-1----:R-:W-:Y:S01]  /*3a10*/  IMAD R6, R143, R31.reuse, RZ ;  /* 0x0000001f8f067224 */ /* 0x082fe200078e02ff */
[----:B------:R-:W-:Y:S01]  /*3a20*/  ISETP.NE.AND P0, PT, RZ, UR5, PT ;  /* 0x00000005ff007c0c */ /* 0x000fe2000bf05270 */
[-C--:B------:R-:W-:Y:S01]  /*3a30*/  IMAD R5, R144, R31.reuse, RZ ;  /* 0x0000001f90057224 */ /* 0x080fe200078e02ff */
[----:B------:R-:W-:Y:S01]  /*3a40*/  SHF.R.S32.HI R4, RZ, 0x1f, R31 ;  /* 0x0000001fff047819 */ /* 0x000fe2000001141f */
[----:B------:R-:W-:Y:S02]  /*3a50*/  IMAD R3, R31, -0x50, R2 ;  /* 0xffffffb01f037824 */ /* 0x000fe400078e0202 */
[-C--:B------:R-:W-:Y:S03]  /*3a60*/  IMAD.WIDE.U32 R14, R134, R31.reuse, RZ ;  /* 0x0000001f860e7225 */ /* 0x080fe600078e00ff */
[----:B------:R-:W-:Y:S01]  /*3a70*/  IMNMX R63, R3, 0x50, PT ;  /* 0x00000050033f7817 */ /* 0x000fe20003800200 */
[C---:B------:R-:W-:Y:S02]  /*3a80*/  IMAD R6, R4.reuse, R134, R6 ;  /* 0x0000008604067224 */ /* 0x040fe400078e0206 */
[----:B------:R-:W-:Y:S02]  /*3a90*/  IMAD R5, R4, R132, R5 ;  /* 0x0000008404057224 */ /* 0x000fe400078e0205 */
[----:B------:R-:W-:Y:S01]  /*3aa0*/  IMAD.WIDE.U32 R12, R132, R31, RZ ;  /* 0x0000001f840c7225 */ /* 0x000fe200078e00ff */
[----:B------:R-:W-:Y:S04]  /*3ab0*/  IADD3 R28, R15, R6, RZ ;  /* 0x000000060f1c7210 */ /* 0x000fe80007ffe0ff */
        /* <DEDUP_REMOVED lines=30> */
.L_x_928:
[----:B------:R-:W-:Y:S05]  /*3ca0*/  BSYNC B0 ;  /* 0x0000000000007941 */ /* 0x000fea0003800000 */
.L_x_927:
        /* <DEDUP_REMOVED lines=40> */
.L_x_930:
[----:B------:R-:W-:Y:S05]  /*3f30*/  BSYNC B0 ;  /* 0x0000000000007941 */ /* 0x000fea0003800000 */
.L_x_929:
        /* <DEDUP_REMOVED lines=39> */
.L_x_932:
[----:B------:R-:W-:Y:S05]  /*41b0*/  BSYNC B0 ;  /* 0x0000000000007941 */ /* 0x000fea0003800000 */
.L_x_931:
        /* <DEDUP_REMOVED lines=75> */
.L_x_936:
[----:B------:R-:W-:Y:S05]  /*4670*/  BSYNC B0 ;  /* 0x0000000000007941 */ /* 0x000fea0003800000 */
.L_x_935:
        /* <DEDUP_REMOVED lines=57> */
.L_x_934:
[----:B------:R-:W-:Y:S05]  /*4a10*/  BSYNC B1 ;  /* 0x0000000000017941 */ /* 0x000fea0003800000 */
.L_x_933:
        /* <DEDUP_REMOVED lines=62> */
.L_x_940:
[----:B------:R-:W-:Y:S05]  /*4e00*/  BSYNC B0 ;  /* 0x0000000000007941 */ /* 0x000fea0003800000 */
.L_x_939:
        /* <DEDUP_REMOVED lines=57> */
.L_x_938:
[----:B------:R-:W-:Y:S05]  /*51a0*/  BSYNC B1 ;  /* 0x0000000000017941 */ /* 0x000fea0003800000 */
.L_x_937:
        /* <DEDUP_REMOVED lines=61> */
.L_x_943:
[----:B------:R-:W-:Y:S05]  /*5580*/  BSYNC B0 ;  /* 0x0000000000007941 */ /* 0x000fea0003800000 */
.L_x_942:
        /* <DEDUP_REMOVED lines=58> */
.L_x_926:
        /* <DEDUP_REMOVED lines=20> */
[----:B------:R-:W-:Y:S01]  /*5a70*/  @!P2 IADD3.X R4, R97, R28, R139, P1, P0 ;  /* 0x0000001c6104a210 */ /* 0x000fe20000fe048b */
        /* <DEDUP_REMOVED lines=85> */
[----:B------:R-:W-:Y:S02]  /*5fd0*/  @!P1 SHF.R.U64 R41, R34, 0x10, R35 ;  /* 0x0000001022299819 */ /* 0x000fe40000001223 */
        /* <DEDUP_REMOVED lines=105> */
.L_x_945:
[----:B------:R-:W-:Y:S05]  /*6670*/  BSYNC B0 ;  /* 0x0000000000007941 */ /* 0x000fea0003800000 */
.L_x_944:
        /* <DEDUP_REMOVED lines=126> */
.L_x_947:
[----:B------:R-:W-:Y:S05]  /*6e60*/  BSYNC B0 ;  /* 0x0000000000007941 */ /* 0x000fea0003800000 */
.L_x_946:
[----:B------:R1:W2:Y:S01]  /*6e70*/  SHFL.IDX PT, R37, R70, 0x2, 0x1c1f ;  /* 0x005c1f0046257f89 */ /* 0x0002a200000e0000 */
[----:B------:R-:W-:Y:S03]  /*6e80*/  ISETP.GE.OR P0, PT, R157, R63, P5 ;  /* 0x0000003f9d00720c */ /* 0x000fe60002f06670 */
[----:B------:R1:W4:Y:S10]  /*6e90*/  SHFL.IDX PT, R36, R71, 0x2, 0x1c1f ;  /* 0x005c1f0047247f89 */ /* 0x00033400000e0000 */
[----:B------:R-:W-:-:S05]  /*6ea0*/  @P0 BRA `(.L_x_941) ;  /* 0x00000b4000000947 */ /* 0x000fca0003800000 */
[----:B------:R-:W-:Y:S01]  /*6eb0*/  SEL R3, R138, R123, !P4 ;  /* 0x0000007b8a037207 */ /* 0x000fe20006000000 */
[----:B------:R-:W5:Y:S01]  /*6ec0*/  LDL R5, [R1+0x68] ;  /* 0x0000680001057983 */ /* 0x000f620000100800 */
[C---:B---3--:R-:W-:Y:S01]  /*6ed0*/  IADD3 R7, R130.reuse, 0x40, RZ ;  /* 0x0000004082077810 */ /* 0x048fe20007ffe0ff */
[----:B------:R-:W-:Y:S01]  /*6ee0*/  @!P1 HADD2.F32 R11, -RZ, R58.H0_H0 ;  /* 0x2000003aff0b9230 */ /* 0x000fe20000004100 */
[----:B------:R-:W-:Y:S01]  /*6ef0*/  SHF.R.S32.HI R4, RZ, 0x1f, R3 ;  /* 0x0000001fff047819 */ /* 0x000fe20000011403 */
[----:B-1----:R-:W1:Y:S01]  /*6f00*/  LDS.128 R16, [R115+0x2900] ;  /* 0x0029000073107984 */ /* 0x002e620000000c00 */
[----:B----4-:R-:W-:Y:S01]  /*6f10*/  IADD3 R6, R130, 0x40, RZ ;  /* 0x0000004082067810 */ /* 0x010fe20007ffe0ff */
[----:B------:R-:W-:Y:S01]  /*6f20*/  IMAD.SHL.U32 R7, R7, 0x40, RZ ;  /* 0x0000004007077824 */ /* 0x000fe200078e00ff */
[----:B------:R-:W-:Y:S01]  /*6f30*/  LEA.HI R3, R4, R3, RZ, 0x4 ;  /* 0x0000000304037211 */ /* 0x000fe200078f20ff */
[----:B------:R-:W-:Y:S01]  /*6f40*/  @!P1 HADD2.F32 R23, -RZ, R59.H1_H1 ;  /* 0x3000003bff179230 */ /* 0x000fe20000004100 */
[----:B------:R-:W-:Y:S02]  /*6f50*/  SHF.L.U32 R6, R6, 0x6, RZ ;  /* 0x0000000606067819 */ /* 0x000fe400000006ff */
[----:B------:R-:W-:Y:S02]  /*6f60*/  LEA.HI.SX32 R3, R3, R94, 0x1c ;  /* 0x0000005e03037211 */ /* 0x000fe400078fe2ff */
[----:B------:R-:W-:Y:S02]  /*6f70*/  LOP3.LUT R6, R6, 0x1c0, RZ, 0xc0, !PT ;  /* 0x000001c006067812 */ /* 0x000fe400078ec0ff */
[----:B------:R-:W-:Y:S02]  /*6f80*/  LOP3.LUT R7, R7, 0x1c0, RZ, 0xc0, !PT ;  /* 0x000001c007077812 */ /* 0x000fe400078ec0ff */
[----:B------:R-:W-:Y:S02]  /*6f90*/  SHF.L.U32 R38, R3, 0x3, RZ ;  /* 0x0000000303267819 */ /* 0x000fe400000006ff */
[----:B------:R-:W-:Y:S02]  /*6fa0*/  SHF.R.U32.HI R6, RZ, 0x3, R6 ;  /* 0x00000003ff067819 */ /* 0x000fe40000011606 */
[----:B------:R-:W-:Y:S02]  /*6fb0*/  LOP3.LUT R3, R7, 0x38, R38, 0xf8, !PT ;  /* 0x0000003807037812 */ /* 0x000fe400078ef826 */
[--C-:B------:R-:W-:Y:S02]  /*6fc0*/  @!P1 SHF.R.U64 R4, R24, 0x10, R25.reuse ;  /* 0x0000001018049819 */ /* 0x100fe40000001219 */
[----:B------:R-:W-:Y:S01]  /*6fd0*/  LOP3.LUT R3, R3, R6, RZ, 0x3c, !PT ;  /* 0x0000000603037212 */ /* 0x000fe200078e3cff */
[----:B------:R-:W-:Y:S01]  /*6fe0*/  @!P1 HADD2.F32 R6, -RZ, R29.H0_H0 ;  /* 0x2000001dff069230 */ /* 0x000fe20000004100 */
[C---:B------:R-:W-:Y:S01]  /*6ff0*/  LEA R44, P0, R78.reuse, R36, 0x1 ;  /* 0x000000244e2c7211 */ /* 0x040fe200078008ff */
[----:B------:R-:W-:Y:S01]  /*7000*/  @!P1 HADD2.F32 R4, -RZ, R4.H0_H0 ;  /* 0x20000004ff049230 */ /* 0x000fe20000004100 */
[----:B------:R-:W-:Y:S02]  /*7010*/  @!P1 SHF.R.U32.HI R8, RZ, 0x10, R25 ;  /* 0x00000010ff089819 */ /* 0x000fe40000011619 */
[----:B--2---:R-:W-:Y:S02]  /*7020*/  LEA.HI.X R45, R78, R37, R93, 0x1, P0 ;  /* 0x000000254e2d7211 */ /* 0x004fe400000f0c5d */
[----:B------:R-:W-:Y:S02]  /*7030*/  @!P1 SHF.R.U64 R12, R26, 0x10, R27 ;  /* 0x000000101a0c9819 */ /* 0x000fe4000000121b */
[--C-:B------:R-:W-:Y:S02]  /*7040*/  @!P1 SHF.R.U64 R14, R52, 0x10, R53.reuse ;  /* 0x00000010340e9819 */ /* 0x100fe40000001235 */
[----:B------:R-:W-:Y:S02]  /*7050*/  @!P1 SHF.R.U32.HI R21, RZ, 0x10, R53 ;  /* 0x00000010ff159819 */ /* 0x000fe40000011635 */
[----:B------:R-:W-:Y:S01]  /*7060*/  @!P1 SHF.R.U32.HI R10, RZ, 0x10, R27 ;  /* 0x00000010ff0a9819 */ /* 0x000fe2000001161b */
[----:B------:R-:W-:Y:S01]  /*7070*/  @!P1 HADD2.F32 R14, -RZ, R14.H0_H0 ;  /* 0x2000000eff0e9230 */ /* 0x000fe20000004100 */
[--C-:B------:R-:W-:Y:S01]  /*7080*/  @!P1 SHF.R.U32.HI R22, RZ, 0x10, R55.reuse ;  /* 0x00000010ff169819 */ /* 0x100fe20000011637 */
[----:B------:R-:W-:Y:S01]  /*7090*/  @!P1 HADD2.F32 R21, -RZ, R21.H0_H0 ;  /* 0x20000015ff159230 */ /* 0x000fe20000004100 */
[----:B------:R-:W-:Y:S01]  /*70a0*/  @!P1 SHF.R.U64 R25, R54, 0x10, R55 ;  /* 0x0000001036199819 */ /* 0x000fe20000001237 */
[----:B------:R-:W-:Y:S01]  /*70b0*/  @!P1 HADD2.F32 R27, -RZ, R59.H0_H0 ;  /* 0x2000003bff1b9230 */ /* 0x000fe20000004100 */
[----:B------:R-:W-:Y:S01]  /*70c0*/  ISETP.GE.AND P0, PT, R38, c[0x0][0x1d4], PT ;  /* 0x0000750026007a0c */ /* 0x000fe20003f06270 */
[----:B------:R-:W-:Y:S02]  /*70d0*/  @!P1 HADD2.F32 R10, -RZ, R10.H0_H0 ;  /* 0x2000000aff0a9230 */ /* 0x000fe40000004100 */
[----:B------:R-:W-:Y:S01]  /*70e0*/  @!P1 HADD2.F32 R25, -RZ, R25.H0_H0 ;  /* 0x20000019ff199230 */ /* 0x000fe20000004100 */
[----:B-----5:R-:W-:Y:S05]  /*70f0*/  IMAD.IADD R3, R5, 0x1, R3 ;  /* 0x0000000105037824 */ /* 0x020fea00078e0203 */
[----:B------:R-:W-:Y:S05]  /*7100*/  SHF.L.U32 R3, R3, 0x1, RZ ;  /* 0x0000000103037819 */ /* 0x000fea00000006ff */
[----:B------:R1:W2:Y:S02]  /*7110*/  LDS.128 R32, [R3+0x2900] ;  /* 0x0029000003207984 */ /* 0x0002a40000000c00 */
[----:B-1----:R-:W-:Y:S05]  /*7120*/  @!P1 IMAD.MOV.U32 R3, RZ, RZ, R16 ;  /* 0x000000ffff039224 */ /* 0x002fea00078e0010 */
[----:B------:R-:W-:Y:S01]  /*7130*/  @!P1 HADD2.F32 R7, -RZ, R3.H0_H0 ;  /* 0x20000003ff079230 */ /* 0x000fe20000004100 */
[----:B--2---:R-:W-:Y:S05]  /*7140*/  @!P1 MOV R5, R32 ;  /* 0x0000002000059202 */ /* 0x004fea0000000f00 */
        /* <DEDUP_REMOVED lines=8> */
[----:B------:R-:W-:Y:S01]  /*71d0*/  @!P1 HADD2.F32 R15, -RZ, R58.H1_H1 ;  /* 0x3000003aff0f9230 */ /* 0x000fe20000004100 */
[----:B------:R-:W-:Y:S01]  /*71e0*/  @!P1 IMAD.MOV.U32 R11, RZ, RZ, R33 ;  /* 0x000000ffff0b9224 */ /* 0x000fe200078e0021 */
[----:B------:R-:W-:Y:S01]  /*71f0*/  @!P1 HADD2.F32 R7, -RZ, R8.H0_H0 ;  /* 0x20000008ff079230 */ /* 0x000fe20000004100 */
[C---:B------:R-:W-:Y:S02]  /*7200*/  @!P1 FMUL.FTZ R4, R5.reuse, R4 ;  /* 0x0000000405049220 */ /* 0x040fe40000410000 */
[-C--:B------:R-:W-:Y:S01]  /*7210*/  @!P1 FFMA.FTZ R46, R5, R14.reuse, -R6 ;  /* 0x0000000e052e9223 */ /* 0x080fe20000010806 */
[----:B------:R-:W-:Y:S01]  /*7220*/  @!P1 MOV R6, R17 ;  /* 0x0000001100069202 */ /* 0x000fe20000000f00 */
[----:B------:R-:W-:Y:S01]  /*7230*/  @!P1 FFMA.FTZ R4, R13, R14, R4 ;  /* 0x0000000e0d049223 */ /* 0x000fe20000010004 */
[----:B------:R-:W-:Y:S02]  /*7240*/  @!P1 HADD2.F32 R14, -RZ, R11.H0_H0 ;  /* 0x2000000bff0e9230 */ /* 0x000fe40000004100 */
[----:B------:R-:W-:Y:S02]  /*7250*/  @!P1 HADD2.F32 R5, -RZ, R29.H1_H1 ;  /* 0x3000001dff059230 */ /* 0x000fe40000004100 */
[--C-:B------:R-:W-:Y:S01]  /*7260*/  @!P1 HADD2.F32 R9, -RZ, R6.reuse.H0_H0 ;  /* 0x20000006ff099230 */ /* 0x100fe20000004100 */
[----:B------:R-:W-:Y:S01]  /*7270*/  @!P1 F2FP.PACK_AB R4, R4, R3 ;  /* 0x000000030404923e */ /* 0x000fe200000000ff */
[----:B------:R-:W-:Y:S02]  /*7280*/  @!P1 HADD2.F32 R20, -RZ, R11.H1_H1 ;  /* 0x3000000bff149230 */ /* 0x000fe40000004100 */
[----:B------:R-:W-:Y:S01]  /*7290*/  @!P1 HADD2.F32 R8, -RZ, R6.H1_H1 ;  /* 0x30000006ff089230 */ /* 0x000fe20000004100 */
[-C--:B------:R-:W-:Y:S01]  /*72a0*/  @!P1 FMUL.FTZ R6, R14, R5.reuse ;  /* 0x000000050e069220 */ /* 0x080fe20000410000 */
[----:B------:R-:W-:Y:S01]  /*72b0*/  @!P1 HADD2.F32 R29, -RZ, R22.H0_H0 ;  /* 0x20000016ff1d9230 */ /* 0x000fe20000004100 */
[C---:B------:R-:W-:Y:S01]  /*72c0*/  @!P1 FMUL.FTZ R5, R9.reuse, R5 ;  /* 0x0000000509059220 */ /* 0x040fe20000410000 */
[----:B------:R-:W-:Y:S01]  /*72d0*/  @!P1 MOV R32, R4 ;  /* 0x0000000400209202 */ /* 0x000fe20000000f00 */
[----:B------:R-:W-:Y:S02]  /*72e0*/  @!P1 FMUL.FTZ R11, R20, R7 ;  /* 0x00000007140b9220 */ /* 0x000fe40000410000 */
        /* <DEDUP_REMOVED lines=9> */
[----:B------:R-:W-:Y:S01]  /*7380*/  @!P1 HADD2.F32 R28, -RZ, R9.H1_H1 ;  /* 0x30000009ff1c9230 */ /* 0x000fe20000004100 */
[----:B------:R-:W-:Y:S01]  /*7390*/  @!P1 F2FP.PACK_AB R14, R42, R43 ;  /* 0x0000002b2a0e923e */ /* 0x000fe200000000ff */
[--C-:B------:R-:W-:Y:S01]  /*73a0*/  @!P1 HADD2.F32 R11, -RZ, R8.reuse.H0_H0 ;  /* 0x20000008ff0b9230 */ /* 0x100fe20000004100 */
[-C--:B------:R-:W-:Y:S01]  /*73b0*/  @!P1 FMUL.FTZ R13, R26, R7.reuse ;  /* 0x000000071a0d9220 */ /* 0x080fe20000410000 */
[----:B------:R-:W-:Y:S01]  /*73c0*/  @!P1 HADD2.F32 R8, -RZ, R8.H1_H1 ;  /* 0x30000008ff089230 */ /* 0x000fe20000004100 */
[----:B------:R-:W-:Y:S02]  /*73d0*/  @!P1 MOV R17, R14 ;  /* 0x0000000e00119202 */ /* 0x000fe40000000f00 */
[C---:B------:R-:W-:Y:S01]  /*73e0*/  @!P1 FMUL.FTZ R9, R11.reuse, R7 ;  /* 0x000000070b099220 */ /* 0x040fe20000410000 */
[----:B------:R-:W-:Y:S01]  /*73f0*/  @!P1 F2FP.PACK_AB R5, R6, R5 ;  /* 0x000000050605923e */ /* 0x000fe200000000ff */
[-C--:B------:R-:W-:Y:S02]  /*7400*/  @!P1 FMUL.FTZ R7, R28, R10.reuse ;  /* 0x0000000a1c079220 */ /* 0x080fe40000410000 */
[----:B------:R-:W-:Y:S01]  /*7410*/  @!P1 FFMA.FTZ R41, R11, R27, -R13 ;  /* 0x0000001b0b299223 */ /* 0x000fe2000001080d */
[----:B------:R-:W-:Y:S01]  /*7420*/  @!P1 HADD2.F32 R11, -RZ, R12.H0_H0 ;  /* 0x2000000cff0b9230 */ /* 0x000fe20000004100 */
[----:B------:R-:W-:Y:S02]  /*7430*/  @!P1 IMAD.MOV.U32 R13, RZ, RZ, R34 ;  /* 0x000000ffff0d9224 */ /* 0x000fe400078e0022 */
[C---:B------:R-:W-:Y:S02]  /*7440*/  @!P1 FMUL.FTZ R10, R8.reuse, R10 ;  /* 0x0000000a080a9220 */ /* 0x040fe40000410000 */
[----:B------:R-:W-:Y:S01]  /*7450*/  @!P1 FFMA.FTZ R40, R8, R29, -R7 ;  /* 0x0000001d08289223 */ /* 0x000fe20000010807 */
[----:B------:R-:W-:Y:S01]  /*7460*/  @!P1 MOV R8, R18 ;  /* 0x0000001200089202 */ /* 0x000fe20000000f00 */
[----:B------:R-:W-:Y:S01]  /*7470*/  @!P1 IMAD.MOV.U32 R33, RZ, RZ, R5 ;  /* 0x000000ffff219224 */ /* 0x000fe200078e0005 */
[----:B------:R-:W-:Y:S02]  /*7480*/  @!P1 HADD2.F32 R7, -RZ, R30.H1_H1 ;  /* 0x3000001eff079230 */ /* 0x000fe40000004100 */
[--C-:B------:R-:W-:Y:S02]  /*7490*/  @!P1 HADD2.F32 R22, -RZ, R13.reuse.H0_H0 ;  /* 0x2000000dff169230 */ /* 0x100fe40000004100 */
[----:B------:R-:W-:Y:S02]  /*74a0*/  @!P1 HADD2.F32 R24, -RZ, R13.H1_H1 ;  /* 0x3000000dff189230 */ /* 0x000fe40000004100 */
[--C-:B------:R-:W-:Y:S02]  /*74b0*/  @!P1 HADD2.F32 R13, -RZ, R8.reuse.H0_H0 ;  /* 0x20000008ff0d9230 */ /* 0x100fe40000004100 */
[----:B------:R-:W-:Y:S01]  /*74c0*/  @!P1 HADD2.F32 R12, -RZ, R8.H1_H1 ;  /* 0x30000008ff0c9230 */ /* 0x000fe20000004100 */
[----:B------:R-:W-:Y:S02]  /*74d0*/  @!P1 FMUL.FTZ R8, R22, R7 ;  /* 0x0000000716089220 */ /* 0x000fe40000410000 */
[----:B------:R-:W-:Y:S02]  /*74e0*/  @!P1 FMUL.FTZ R30, R24, R11 ;  /* 0x0000000b181e9220 */ /* 0x000fe40000410000 */
[C---:B------:R-:W-:Y:S02]  /*74f0*/  @!P1 FFMA.FTZ R39, R13.reuse, R23, -R8 ;  /* 0x000000170d279223 */ /* 0x040fe40000010808 */
[----:B------:R-:W-:Y:S02]  /*7500*/  @!P1 FFMA.FTZ R30, R12, R25, -R30 ;  /* 0x000000190c1e9223 */ /* 0x000fe4000001081e */
[----:B------:R-:W-:Y:S01]  /*7510*/  @!P1 FMUL.FTZ R7, R13, R7 ;  /* 0x000000070d079220 */ /* 0x000fe20000410000 */
[----:B------:R-:W-:Y:S01]  /*7520*/  @!P1 F2FP.PACK_AB R13, R46, R47 ;  /* 0x0000002f2e0d923e */ /* 0x000fe200000000ff */
[----:B------:R-:W-:Y:S01]  /*7530*/  @!P1 FMUL.FTZ R8, R12, R11 ;  /* 0x0000000b0c089220 */ /* 0x000fe20000410000 */
[----:B------:R-:W-:Y:S01]  /*7540*/  @!P1 F2FP.PACK_AB R11, R30, R39 ;  /* 0x000000271e0b923e */ /* 0x000fe200000000ff */
[----:B------:R-:W-:Y:S01]  /*7550*/  @!P1 FFMA.FTZ R7, R22, R23, R7 ;  /* 0x0000001716079223 */ /* 0x000fe20000010007 */
[----:B------:R-:W-:Y:S01]  /*7560*/  @!P1 F2FP.PACK_AB R12, R40, R41 ;  /* 0x00000029280c923e */ /* 0x000fe200000000ff */
[----:B------:R-:W-:Y:S02]  /*7570*/  @!P1 IMAD.MOV.U32 R16, RZ, RZ, R13 ;  /* 0x000000ffff109224 */ /* 0x000fe400078e000d */
[----:B------:R-:W-:Y:S01]  /*7580*/  @!P1 IMAD.MOV.U32 R18, RZ, RZ, R11 ;  /* 0x000000ffff129224 */ /* 0x000fe200078e000b */
[----:B------:R-:W-:Y:S01]  /*7590*/  @!P1 MOV R19, R12 ;  /* 0x0000000c00139202 */ /* 0x000fe20000000f00 */
[----:B------:R-:W-:Y:S02]  /*75a0*/  @!P1 FFMA.FTZ R8, R24, R25, R8 ;  /* 0x0000001918089223 */ /* 0x000fe40000010008 */
[----:B------:R-:W-:Y:S02]  /*75b0*/  @!P1 FFMA.FTZ R9, R26, R27, R9 ;  /* 0x0000001b1a099223 */ /* 0x000fe40000010009 */
[----:B------:R1:W-:Y:S01]  /*75c0*/  ST.E.128 [R44.64], R16 ;  /* 0x000000102c007985 */ /* 0x0003e2000c101d08 */
[----:B------:R-:W-:Y:S01]  /*75d0*/  @!P1 F2FP.PACK_AB R7, R8, R7 ;  /* 0x000000070807923e */ /* 0x000fe200000000ff */
[----:B------:R-:W-:Y:S03]  /*75e0*/  @!P1 FFMA.FTZ R10, R28, R29, R10 ;  /* 0x0000001d1c0a9223 */ /* 0x000fe6000001000a */
        /* <DEDUP_REMOVED lines=8> */
.L_x_925:
[----:B-1----:R1:W2:Y:S01]  /*7670*/  SHFL.IDX PT, R5, R70, RZ, 0x1c1f ;  /* 0x001c1fff46057589 */ /* 0x0022a200000e0000 */
        /* <DEDUP_REMOVED lines=10> */
[----:B-----5:R-:W1:Y:S01]  /*7720*/  @!P1 LDS.128 R8, [R155+0x2800] ;  /* 0x002800009b089984 */ /* 0x020e620000000c00 */
        /* <DEDUP_REMOVED lines=9> */
.L_x_949:
[----:B-12---:R-:W-:Y:S05]  /*77c0*/  BSYNC B0 ;  /* 0x0000000000007941 */ /* 0x006fea0003800000 */
.L_x_948:
[----:B------:R1:W2:Y:S01]  /*77d0*/  SHFL.IDX PT, R5, R70, 0x1, 0x1c1f ;  /* 0x003c1f0046057f89 */ /* 0x0002a200000e0000 */
[----:B------:R-:W-:Y:S01]  /*77e0*/  ISETP.GE.AND P0, PT, R3, 0x21, PT ;  /* 0x000000210300780c */ /* 0x000fe20003f06270 */
[----:B------:R-:W-:Y:S02]  /*77f0*/  BSSY B0, `(.L_x_950) ;  /* 0x000000f000007945 */ /* 0x000fe40003800000 */
[----:B---3--:R1:W3:Y:S10]  /*7800*/  SHFL.IDX PT, R4, R71, 0x1, 0x1c1f ;  /* 0x003c1f0047047f89 */ /* 0x0082f400000e0000 */
[----:B------:R-:W-:-:S05]  /*7810*/  @!P0 BRA `(.L_x_951) ;  /* 0x000000c000008947 */ /* 0x000fca0003800000 */
[C---:B------:R-:W-:Y:S11]  /*7820*/  ISETP.GE.AND P1, PT, R88.reuse, c[0x0][0x1d4], PT ;  /* 0x0000750058007a0c */ /* 0x040ff60003f26270 */
[----:B------:R-:W-:Y:S02]  /*7830*/  @!UPT UIADD3 URZ, URZ, URZ, URZ ;  /* 0x0000003f3f3ff290 */ /* 0x000fe4000fffe03f */
[----:B-----5:R-:W4:Y:S01]  /*7840*/  @!P1 LDS.128 R8, [R155+0x3800] ;  /* 0x003800009b089984 */ /* 0x020f220000000c00 */
        /* <DEDUP_REMOVED lines=9> */
.L_x_951:
[----:B------:R-:W-:Y:S05]  /*78e0*/  BSYNC B0 ;  /* 0x0000000000007941 */ /* 0x000fea0003800000 */
.L_x_950:
[----:B--2---:R2:W4:Y:S01]  /*78f0*/  SHFL.IDX PT, R5, R70, 0x2, 0x1c1f ;  /* 0x005c1f0046057f89 */ /* 0x00452200000e0000 */
[----:B------:R-:W-:Y:S03]  /*7900*/  ISETP.GE.AND P0, PT, R3, 0x41, PT ;  /* 0x000000410300780c */ /* 0x000fe60003f06270 */
[----:B---3--:R2:W3:Y:S10]  /*7910*/  SHFL.IDX PT, R4, R71, 0x2, 0x1c1f ;  /* 0x005c1f0047047f89 */ /* 0x0084f400000e0000 */
[----:B------:R-:W-:-:S05]  /*7920*/  @!P0 BRA `(.L_x_941) ;  /* 0x000000c000008947 */ /* 0x000fca0003800000 */
[C---:B------:R-:W-:Y:S11]  /*7930*/  ISETP.GE.AND P1, PT, R88.reuse, c[0x0][0x1d4], PT ;  /* 0x0000750058007a0c */ /* 0x040ff60003f26270 */
[----:B------:R-:W-:Y:S02]  /*7940*/  @!UPT UIADD3 URZ, URZ, URZ, URZ ;  /* 0x0000003f3f3ff290 */ /* 0x000fe4000fffe03f */
[----:B-----5:R-:W1:Y:S01]  /*7950*/  @!P1 LDS.128 R8, [R155+0x4800] ;  /* 0x004800009b089984 */ /* 0x020e620000000c00 */
[CC--:B---3--:R-:W-:Y:S04]  /*7960*/  @!P1 LEA R6, P0, R88.reuse, R4.reuse, 0x1 ;  /* 0x0000000458069211 */ /* 0x0c8fe800078008ff */
[-C--:B----4-:R-:W-:Y:S02]  /*7970*/  @!P1 LEA.HI.X R7, R88, R5.reuse, R89, 0x1, P0 ;  /* 0x0000000558079211 */ /* 0x090fe400000f0c59 */
[C---:B------:R-:W-:Y:S11]  /*7980*/  ISETP.GE.AND P0, PT, R228.reuse, c[0x0][0x1d4], PT ;  /* 0x00007500e4007a0c */ /* 0x040ff60003f06270 */
[----:B------:R-:W-:Y:S02]  /*7990*/  @!UPT UIADD3 URZ, URZ, URZ, URZ ;  /* 0x0000003f3f3ff290 */ /* 0x000fe4000fffe03f */
[C---:B------:R-:W-:Y:S04]  /*79a0*/  @!P0 LEA R4, P2, R228.reuse, R4, 0x1 ;  /* 0x00000004e4048211 */ /* 0x040fe800078408ff */
[----:B------:R-:W-:Y:S01]  /*79b0*/  @!P0 LEA.HI.X R5, R228, R5, R156, 0x1, P2 ;  /* 0x00000005e4058211 */ /* 0x000fe200010f0c9c */
[----:B-1----:R-:W-:Y:S04]  /*79c0*/  @!P1 ST.E.128 [R6.64], R8 ;  /* 0x0000000806009985 */ /* 0x002fe8000c101d08 */
[----:B------:R-:W1:Y:S04]  /*79d0*/  @!P0 LDS.128 R8, [R154+0x4800] ;  /* 0x004800009a088984 */ /* 0x000e680000000c00 */
[----:B-1----:R1:W-:Y:S02]  /*79e0*/  @!P0 ST.E.128 [R4.64], R8 ;  /* 0x0000000804008985 */ /* 0x0023e4000c101d08 */
.L_x_941:
[----:B------:R-:W-:Y:S05]  /*79f0*/  BSYNC B2 ;  /* 0x0000000000027941 */ /* 0x000fea0003800000 */
.L_x_924:
[----:B------:R-:W-:Y:S01]  /*7a00*/  IMAD R20, R31, -0x50, RZ ;  /* 0xffffffb01f147824 */ /* 0x000fe200078e02ff */
[----:B------:R-:W-:Y:S01]  /*7a10*/  BSSY B0, `(.L_x_952) ;  /* 0x0000063000007945 */ /* 0x000fe20003800000 */
[----:B-123--:R-:W-:Y:S02]  /*7a20*/  IMAD R4, R81, c[0x0][0x208], RZ ;  /* 0x0000820051047a24 */ /* 0x00efe400078e02ff */
[----:B------:R-:W-:Y:S02]  /*7a30*/  IMAD.IADD R3, R101, 0x1, R20 ;  /* 0x0000000165037824 */ /* 0x000fe400078e0214 */
[C---:B------:R-:W-:Y:S02]  /*7a40*/  IMAD R8, R75.reuse, c[0x0][0x20c], R4 ;  /* 0x000083004b087a24 */ /* 0x040fe400078e0204 */
[----:B----4-:R-:W-:Y:S01]  /*7a50*/  IMAD.WIDE.U32 R4, R75, c[0x0][0x208], RZ ;  /* 0x000082004b047a25 */ /* 0x010fe200078e00ff */
[C---:B------:R-:W-:Y:S02]  /*7a60*/  ISETP.GE.AND P3, PT, R3.reuse, 0x11, PT ;  /* 0x000000110300780c */ /* 0x040fe40003f66270 */
[----:B------:R-:W-:Y:S01]  /*7a70*/  ISETP.GE.AND P2, PT, R3, 0x21, PT ;  /* 0x000000210300780c */ /* 0x000fe20003f46270 */
[----:B------:R-:W-:Y:S01]  /*7a80*/  IMAD.WIDE R6, R31, 0x50, R102 ;  /* 0x000000501f067825 */ /* 0x000fe200078e0266 */
[----:B------:R-:W-:Y:S02]  /*7a90*/  IADD3 R5, R5, R8, RZ ;  /* 0x0000000805057210 */ /* 0x000fe40007ffe0ff */
[C---:B------:R-:W-:Y:S01]  /*7aa0*/  ISETP.GE.AND P1, PT, R3.reuse, 0x31, PT ;  /* 0x000000310300780c */ /* 0x040fe20003f26270 */
[----:B------:R-:W-:Y:S02]  /*7ab0*/  IMAD R9, R92, c[0x0][0x218], RZ ;  /* 0x000086005c097a24 */ /* 0x000fe400078e02ff */
[----:B------:R-:W-:Y:S04]  /*7ac0*/  IMAD.WIDE.U32 R4, R74, c[0x0][0x218], R4 ;  /* 0x000086004a047a25 */ /* 0x000fe800078e0004 */
[----:B------:R-:W-:Y:S01]  /*7ad0*/  @P3 IADD3 R10, P0, R6, 0x10, RZ ;  /* 0x00000010060a3810 */ /* 0x000fe20007f1e0ff */
[----:B------:R-:W-:Y:S03]  /*7ae0*/  IMAD R9, R74, c[0x0][0x21c], R9 ;  /* 0x000087004a097a24 */ /* 0x000fe600078e0209 */
[----:B------:R-:W-:Y:S02]  /*7af0*/  @P3 IADD3.X R12, RZ, R7, RZ, P0, !PT ;  /* 0x00000007ff0c3210 */ /* 0x000fe400007fe4ff */
[----:B------:R-:W-:Y:S05]  /*7b00*/  @P2 IADD3 R11, P0, R6, 0x20, RZ ;  /* 0x00000020060b2810 */ /* 0x000fea0007f1e0ff */
[----:B------:R-:W-:Y:S01]  /*7b10*/  @P2 IMAD.X R22, RZ, RZ, R7, P0 ;  /* 0x000000ffff162224 */ /* 0x000fe200000e0607 */
[----:B------:R-:W-:Y:S04]  /*7b20*/  IADD3 R8, P0, R110, R4, RZ ;  /* 0x000000046e087210 */ /* 0x000fe80007f1e0ff */
[----:B------:R-:W-:Y:S02]  /*7b30*/  IADD3.X R9, R120, R5, R9, P0, !PT ;  /* 0x0000000578097210 */ /* 0x000fe400007fe409 */
[C---:B------:R-:W-:Y:S05]  /*7b40*/  @P1 IADD3 R16, P0, R6.reuse, 0x30, RZ ;  /* 0x0000003006101810 */ /* 0x040fea0007f1e0ff */
[----:B------:R-:W-:Y:S01]  /*7b50*/  @P1 IMAD.X R21, RZ, RZ, R7, P0 ;  /* 0x000000ffff151224 */ /* 0x000fe200000e0607 */
[C---:B------:R-:W-:Y:S11]  /*7b60*/  ISETP.GE.AND P0, PT, R3.reuse, 0x41, PT ;  /* 0x000000410300780c */ /* 0x040ff60003f06270 */
[----:B------:R-:W-:Y:S02]  /*7b70*/  @!UPT UIADD3 URZ, URZ, URZ, URZ ;  /* 0x0000003f3f3ff290 */ /* 0x000fe4000fffe03f */
[C---:B------:R-:W-:Y:S04]  /*7b80*/  @P0 IADD3 R19, P4, R6.reuse, 0x40, RZ ;  /* 0x0000004006130810 */ /* 0x040fe80007f9e0ff */
[----:B------:R-:W-:Y:S02]  /*7b90*/  @P0 IADD3.X R23, RZ, R7, RZ, P4, !PT ;  /* 0x00000007ff170210 */ /* 0x000fe400027fe4ff */
[----:B------:R-:W-:Y:S11]  /*7ba0*/  ISETP.GE.AND P4, PT, R3, 0x1, PT ;  /* 0x000000010300780c */ /* 0x000ff60003f86270 */
[----:B------:R-:W-:Y:S02]  /*7bb0*/  @!UPT UIADD3 URZ, URZ, URZ, URZ ;  /* 0x0000003f3f3ff290 */ /* 0x000fe4000fffe03f */
[----:B------:R-:W-:Y:S01]  /*7bc0*/  @P4 MOV R5, R79 ;  /* 0x0000004f00054202 */ /* 0x000fe20000000f00 */
[----:B------:R-:W-:Y:S02]  /*7bd0*/  @P4 IMAD R3, R7, c[0x0][0x258], RZ ;  /* 0x0000960007034a24 */ /* 0x000fe400078e02ff */
[----:B------:R-:W-:Y:S02]  /*7be0*/  @P4 IMAD.MOV.U32 R4, RZ, RZ, R76 ;  /* 0x000000ffff044224 */ /* 0x000fe400078e004c */
[C---:B------:R-:W-:Y:S02]  /*7bf0*/  @P4 IMAD R3, R6.reuse, c[0x0][0x25c], R3 ;  /* 0x0000970006034a24 */ /* 0x040fe400078e0203 */
[----:B------:R-:W-:Y:S04]  /*7c00*/  @P4 IMAD.WIDE.U32 R4, R6, c[0x0][0x258], R4 ;  /* 0x0000960006044a25 */ /* 0x000fe800078e0004 */
[----:B------:R-:W-:Y:S01]  /*7c10*/  @P4 IMAD.IADD R3, R5, 0x1, R3 ;  /* 0x0000000105034824 */ /* 0x000fe200078e0203 */
[C---:B------:R-:W-:Y:S01]  /*7c20*/  @P4 LEA R14, P5, R4.reuse, c[0x0][0x250], 0x1 ;  /* 0x00009400040e4a11 */ /* 0x040fe200078a08ff */
[----:B------:R-:W-:Y:S03]  /*7c30*/  @P3 IMAD.MOV.U32 R5, RZ, RZ, R79 ;  /* 0x000000ffff053224 */ /* 0x000fe600078e004f */
[----:B------:R-:W-:Y:S01]  /*7c40*/  @P4 LEA.HI.X R15, R4, c[0x0][0x254], R3, 0x1, P5 ;  /* 0x00009500040f4a11 */ /* 0x000fe200028f0c03 */
[----:B------:R-:W-:Y:S01]  /*7c50*/  @P3 IMAD R3, R12, c[0x0][0x258], RZ ;  /* 0x000096000c033a24 */ /* 0x000fe200078e02ff */
[-C--:B------:R-:W-:Y:S02]  /*7c60*/  @P3 MOV R4, R76.reuse ;  /* 0x0000004c00043202 */ /* 0x080fe40000000f00 */
[----:B------:R-:W-:Y:S01]  /*7c70*/  LEA R18, P5, R8, c[0x0][0x1f8], 0x1 ;  /* 0x00007e0008127a11 */ /* 0x000fe200078a08ff */
[----:B------:R-:W-:Y:S01]  /*7c80*/  @!PT LDS RZ, [RZ] ;  /* 0x00000000fffff984 */ /* 0x000fe20000000800 */
[----:B------:R-:W-:Y:S01]  /*7c90*/  @!PT LDS RZ, [RZ] ;  /* 0x00000000fffff984 */ /* 0x000fe20000000800 */
[----:B------:R-:W-:Y:S01]  /*7ca0*/  @!PT LDS RZ, [RZ] ;  /* 0x00000000fffff984 */ /* 0x000fe20000000800 */
[----:B------:R1:W-:Y:S01]  /*7cb0*/  @P4 LDGSTS.E.BYPASS.LTC128B.128 [R210+0x100], [R14.64], !P6 ;  /* 0x001000000ed24fae */ /* 0x0003e2000f101d48 */
[C---:B------:R-:W-:Y:S02]  /*7cc0*/  @P3 IMAD R3, R10.reuse, c[0x0][0x25c], R3 ;  /* 0x000097000a033a24 */ /* 0x040fe400078e0203 */
[----:B------:R-:W-:Y:S01]  /*7cd0*/  @P3 IMAD.WIDE.U32 R4, R10, c[0x0][0x258], R4 ;  /* 0x000096000a043a25 */ /* 0x000fe200078e0004 */
[----:B------:R-:W-:Y:S04]  /*7ce0*/  LEA.HI.X R17, R8, c[0x0][0x1fc], R9, 0x1, P5 ;  /* 0x00007f0008117a11 */ /* 0x000fe800028f0c09 */
[C---:B------:R-:W-:Y:S02]  /*7cf0*/  @P3 LEA R12, P5, R4.reuse, c[0x0][0x250], 0x1 ;  /* 0x00009400040c3a11 */ /* 0x040fe400078a08ff */
[----:B------:R-:W-:Y:S02]  /*7d00*/  @P3 IADD3 R3, R5, R3, RZ ;  /* 0x0000000305033210 */ /* 0x000fe40007ffe0ff */
[----:B------:R-:W-:Y:S02]  /*7d10*/  @P2 MOV R5, R79 ;  /* 0x0000004f00052202 */ /* 0x000fe40000000f00 */
[----:B------:R-:W-:Y:S01]  /*7d20*/  @P3 LEA.HI.X R13, R4, c[0x0][0x254], R3, 0x1, P5 ;  /* 0x00009500040d3a11 */ /* 0x000fe200028f0c03 */
[----:B------:R-:W-:Y:S02]  /*7d30*/  @P2 IMAD R3, R22, c[0x0][0x258], RZ ;  /* 0x0000960016032a24 */ /* 0x000fe400078e02ff */
[----:B------:R-:W-:Y:S02]  /*7d40*/  @P2 IMAD.MOV.U32 R4, RZ, RZ, R76 ;  /* 0x000000ffff042224 */ /* 0x000fe400078e004c */
        /* <DEDUP_REMOVED lines=23> */
[----:B------:R1:W2:Y:S03]  /*7ec0*/  SHFL.IDX PT, R5, R17, RZ, 0x1c1f ;  /* 0x001c1fff11057589 */ /* 0x0002a600000e0000 */
[----:B------:R-:W-:Y:S02]  /*7ed0*/  @P0 LEA.HI.X R7, R4, c[0x0][0x254], R3, 0x1, P5 ;  /* 0x0000950004070a11 */ /* 0x000fe400028f0c03 */
[----:B------:R-:W-:Y:S02]  /*7ee0*/  IADD3 R3, R20, R2, RZ ;  /* 0x0000000214037210 */ /* 0x000fe40007ffe0ff */
[----:B------:R1:W3:Y:S02]  /*7ef0*/  SHFL.IDX PT, R4, R18, RZ, 0x1c1f ;  /* 0x001c1fff12047589 */ /* 0x0002e400000e0000 */
[----:B------:R-:W-:Y:S05]  /*7f00*/  IMNMX R3, R3, 0x50, PT ;  /* 0x0000005003037817 */ /* 0x000fea0003800200 */
[----:B------:R1:W-:Y:S01]  /*7f10*/  @P0 LDGSTS.E.BYPASS.LTC128B.128 [R210+0x2100], [R6.64], !P6 ;  /* 0x0210000006d20fae */ /* 0x0003e2000f101d48 */
[----:B------:R-:W-:Y:S05]  /*7f20*/  IMAD.IADD R3, R3, 0x1, -R130 ;  /* 0x0000000103037824 */ /* 0x000fea00078e0a82 */
[----:B------:R-:W-:Y:S01]  /*7f30*/  ISETP.GE.AND P0, PT, R3, 0x1, PT ;  /* 0x000000010300780c */ /* 0x000fe20003f06270 */
[----:B------:R-:W0:Y:S01]  /*7f40*/  LDGDEPBAR ;  /* 0x00000000000079af */ /* 0x000e220000000000 */
[----:B------:R-:W-:Y:S06]  /*7f50*/  DEPBAR.LE SB0, 0x0 ;  /* 0x000080000000791a */ /* 0x000fec0000000000 */
[----:B------:R-:W-:Y:S06]  /*7f60*/  BAR.SYNC.DEFER_BLOCKING 0x0 ;  /* 0x0000000000007b1d */ /* 0x000fec0000010000 */
[----:B------:R-:W-:-:S05]  /*7f70*/  @!P0 BRA `(.L_x_953) ;  /* 0x000000c000008947 */ /* 0x000fca0003800000 */
[C---:B-123--:R-:W-:Y:S11]  /*7f80*/  ISETP.GE.AND P1, PT, R88.reuse, c[0x0][0x1d4], PT ;  /* 0x0000750058007a0c */ /* 0x04eff60003f26270 */
[----:B------:R-:W-:Y:S02]  /*7f90*/  @!UPT UIADD3 URZ, URZ, URZ, URZ ;  /* 0x0000003f3f3ff290 */ /* 0x000fe4000fffe03f */
[----:B-----5:R-:W1:Y:S01]  /*7fa0*/  @!P1 LDS.128 R8, [R155] ;  /* 0x000000009b089984 */ /* 0x020e620000000c00 */
[CC--:B------:R-:W-:Y:S04]  /*7fb0*/  @!P1 LEA R6, P0, R88.reuse, R4.reuse, 0x1 ;  /* 0x0000000458069211 */ /* 0x0c0fe800078008ff */
[-C--:B------:R-:W-:Y:S02]  /*7fc0*/  @!P1 LEA.HI.X R7, R88, R5.reuse, R89, 0x1, P0 ;  /* 0x0000000558079211 */ /* 0x080fe400000f0c59 */
[C---:B------:R-:W-:Y:S11]  /*7fd0*/  ISETP.GE.AND P0, PT, R228.reuse, c[0x0][0x1d4], PT ;  /* 0x00007500e4007a0c */ /* 0x040ff60003f06270 */
[----:B------:R-:W-:Y:S02]  /*7fe0*/  @!UPT UIADD3 URZ, URZ, URZ, URZ ;  /* 0x0000003f3f3ff290 */ /* 0x000fe4000fffe03f */
[C---:B------:R-:W-:Y:S04]  /*7ff0*/  @!P0 LEA R4, P2, R228.reuse, R4, 0x1 ;  /* 0x00000004e4048211 */ /* 0x040fe800078408ff */
[----:B------:R-:W-:Y:S01]  /*8000*/  @!P0 LEA.HI.X R5, R228, R5, R156, 0x1, P2 ;  /* 0x00000005e4058211 */ /* 0x000fe200010f0c9c */
[----:B-1----:R-:W-:Y:S04]  /*8010*/  @!P1 ST.E.128 [R6.64], R8 ;  /* 0x0000000806009985 */ /* 0x002fe8000c101d08 */
[----:B------:R-:W1:Y:S04]  /*8020*/  @!P0 LDS.128 R8, [R154] ;  /* 0x000000009a088984 */ /* 0x000e680000000c00 */
[----:B-1----:R1:W-:Y:S02]  /*8030*/  @!P0 ST.E.128 [R4.64], R8 ;  /* 0x0000000804008985 */ /* 0x0023e4000c101d08 */
.L_x_953:
[----:B-123--:R-:W-:Y:S05]  /*8040*/  BSYNC B0 ;  /* 0x0000000000007941 */ /* 0x00efea0003800000 */
.L_x_952:
[----:B------:R1:W2:Y:S01]  /*8050*/  SHFL.IDX PT, R5, R17, 0x1, 0x1c1f ;  /* 0x003c1f0011057f89 */ /* 0x0002a200000e0000 */
[----:B------:R-:W-:Y:S01]  /*8060*/  ISETP.GE.AND P0, PT, R3, 0x21, PT ;  /* 0x000000210300780c */ /* 0x000fe20003f06270 */
[----:B------:R-:W-:Y:S02]  /*8070*/  BSSY B0, `(.L_x_954) ;  /* 0x000000f000007945 */ /* 0x000fe40003800000 */
[----:B------:R1:W3:Y:S10]  /*8080*/  SHFL.IDX PT, R4, R18, 0x1, 0x1c1f ;  /* 0x003c1f0012047f89 */ /* 0x0002f400000e0000 */
        /* <DEDUP_REMOVED lines=13> */
.L_x_955:
[----:B------:R-:W-:Y:S05]  /*8160*/  BSYNC B0 ;  /* 0x0000000000007941 */ /* 0x000fea0003800000 */
.L_x_954:
[----:B--2---:R2:W4:Y:S01]  /*8170*/  SHFL.IDX PT, R5, R17, 0x2, 0x1c1f ;  /* 0x005c1f0011057f89 */ /* 0x00452200000e0000 */
[----:B------:R-:W-:Y:S01]  /*8180*/  ISETP.GE.AND P0, PT, R3, 0x41, PT ;  /* 0x000000410300780c */ /* 0x000fe20003f06270 */
[----:B------:R-:W-:Y:S02]  /*8190*/  BSSY B0, `(.L_x_956) ;  /* 0x000000f000007945 */ /* 0x000fe40003800000 */
        /* <DEDUP_REMOVED lines=14> */
.L_x_957:
[----:B------:R-:W-:Y:S05]  /*8280*/  BSYNC B0 ;  /* 0x0000000000007941 */ /* 0x000fea0003800000 */
.L_x_956:
[C---:B------:R-:W-:Y:S02]  /*8290*/  ISETP.GT.AND P0, PT, R31.reuse, R114, PT ;  /* 0x000000721f00720c */ /* 0x040fe40003f04270 */
[----:B------:R-:W-:Y:S11]  /*82a0*/  IADD3 R31, R31, -0x1, RZ ;  /* 0xffffffff1f1f7810 */ /* 0x000ff60007ffe0ff */
[----:B------:R-:W-:Y:S01]  /*82b0*/  @P0 SHF.R.S32.HI R6, RZ, 0x1f, R31 ;  /* 0x0000001fff060819 */ /* 0x000fe2000001141f */
[----:B------:R-:W-:Y:S02]  /*82c0*/  @P0 IMAD R3, R145, R31, RZ ;  /* 0x0000001f91030224 */ /* 0x000fe400078e02ff */
[----:B-1-3--:R-:W-:Y:S02]  /*82d0*/  @P0 IMAD.MOV.U32 R4, RZ, RZ, R106 ;  /* 0x000000ffff040224 */ /* 0x00afe400078e006a */
[----:B----4-:R-:W-:Y:S02]  /*82e0*/  @P0 IMAD.MOV.U32 R5, RZ, RZ, R105 ;  /* 0x000000ffff050224 */ /* 0x010fe400078e0069 */
[-C--:B------:R-:W-:Y:S02]  /*82f0*/  @P0 IMAD R3, R6, R126.reuse, R3 ;  /* 0x0000007e06030224 */ /* 0x080fe400078e0203 */
[----:B------:R-:W-:Y:S04]  /*8300*/  @P0 IMAD.WIDE.U32 R4, R31, R126, R4 ;  /* 0x0000007e1f040225 */ /* 0x000fe800078e0004 */
[----:B------:R-:W-:Y:S01]  /*8310*/  @P0 IMAD.IADD R3, R5, 0x1, R3 ;  /* 0x0000000105030824 */ /* 0x000fe200078e0203 */
[C---:B------:R-:W-:Y:S01]  /*8320*/  @P0 LEA R10, P1, R4.reuse, c[0x0][0x220], 0x1 ;  /* 0x00008800040a0a11 */ /* 0x040fe200078208ff */
[C---:B------:R-:W-:Y:S03]  /*8330*/  @P0 IMAD.SHL.U32 R12, R151.reuse, 0x2, RZ ;  /* 0x00000002970c0824 */ /* 0x040fe600078e00ff */
[----:B------:R-:W-:Y:S02]  /*8340*/  @P0 LEA.HI.X R11, R4, c[0x0][0x224], R3, 0x1, P1 ;  /* 0x00008900040b0a11 */ /* 0x000fe400008f0c03 */
[----:B------:R-:W-:Y:S02]  /*8350*/  @P0 IADD3 R8, P1, R12, R10, RZ ;  /* 0x0000000a0c080210 */ /* 0x000fe40007f3e0ff */
[----:B------:R-:W-:Y:S01]  /*8360*/  @P0 SHF.L.U64.HI R3, R151, 0x1, R146 ;  /* 0x0000000197030819 */ /* 0x000fe20000010292 */
[----:B------:R-:W-:Y:S01]  /*8370*/  @!PT LDS RZ, [RZ] ;  /* 0x00000000fffff984 */ /* 0x000fe20000000800 */
[----:B------:R-:W-:Y:S01]  /*8380*/  @!PT LDS RZ, [RZ] ;  /* 0x00000000fffff984 */ /* 0x000fe20000000800 */
[----:B------:R-:W-:Y:S01]  /*8390*/  @!PT LDS RZ, [RZ] ;  /* 0x00000000fffff984 */ /* 0x000fe20000000800 */
[----:B------:R1:W-:Y:S03]  /*83a0*/  @P0 LDGSTS.E.BYPASS.LTC128B.128 [R210+0x2900], [R10.64], !P6 ;  /* 0x029000000ad20fae */ /* 0x0003e6000f101d48 */
[----:B------:R-:W-:Y:S02]  /*83b0*/  @P0 IADD3.X R9, R3, R11, RZ, P1, !PT ;  /* 0x0000000b03090210 */ /* 0x000fe40000ffe4ff */
        /* <DEDUP_REMOVED lines=14> */
.L_x_923:
[----:B-1----:R-:W3:Y:S01]  /*84a0*/  LDL R11, [R1+0x44] ;  /* 0x00004400010b7983 */ /* 0x002ee20000100800 */
[----:B------:R-:W-:-:S03]  /*84b0*/  IMAD.MOV.U32 R0, RZ, RZ, c[0x0][0x2c4] ;  /* 0x0000b100ff007624 */ /* 0x000fc600078e00ff */
[----:B------:R-:W4:Y:S02]  /*84c0*/  LDL R2, [R1] ;  /* 0x0000000001027983 */ /* 0x000f240000100800 */
[----:B------:R-:W-:Y:S01]  /*84d0*/  ISETP.NE.AND P3, PT, R0, 0x1, PT ;  /* 0x000000010000780c */ /* 0x000fe20003f65270 */
[----:B------:R-:W-:-:S05]  /*84e0*/  IMAD.MOV.U32 R4, RZ, RZ, c[0x0][0x32c] ;  /* 0x0000cb00ff047624 */ /* 0x000fca00078e00ff */
[----:B------:R-:W-:Y:S02]  /*84f0*/  ISETP.GE.AND P1, PT, R4, 0x1, PT ;  /* 0x000000010400780c */ /* 0x000fe40003f26270 */
[----:B---3--:R-:W-:-:S05]  /*8500*/  IADD3 R0, R11, 0x7f, RZ ;  /* 0x0000007f0b007810 */ /* 0x008fca0007ffe0ff */
[----:B------:R-:W-:Y:S01]  /*8510*/  @P3 IMAD.HI.U32 R3, R0, c[0x0][0x2c8], RZ ;  /* 0x0000b20000033a27 */ /* 0x000fe200078e00ff */
[----:B----4-:R-:W-:-:S04]  /*8520*/  IADD3 R2, R2, 0x1, -R252 ;  /* 0x0000000102027810 */ /* 0x010fc80007ffe8fc */
[----:B------:R-:W-:-:S05]  /*8530*/  @P3 SHF.R.U32.HI R0, RZ, c[0x0][0x2cc], R3 ;  /* 0x0000b300ff003a19 */ /* 0x000fca0000011603 */
[----:B------:R-:W-:-:S05]  /*8540*/  IMAD.IADD R0, R2, 0x1, R0 ;  /* 0x0000000102007824 */ /* 0x000fca00078e0200 */
[----:B------:R-:W-:Y:S01]  /*8550*/  IADD3 R3, R0, c[0x0][0x328], RZ ;  /* 0x0000ca0000037a10 */ /* 0x000fe20007ffe0ff */
[----:B------:R-:W-:Y:S05]  /*8560*/  @!P1 BRA `(.L_x_959) ;  /* 0x0000011000009947 */ /* 0x000fea0003800000 */
[C---:B------:R-:W-:Y:S01]  /*8570*/  ISETP.GT.AND P0, PT, R0.reuse, RZ, PT ;  /* 0x000000ff0000720c */ /* 0x040fe20003f04270 */
[----:B------:R-:W-:Y:S01]  /*8580*/  BSSY B0, `(.L_x_960) ;  /* 0x000000d000007945 */ /* 0x000fe20003800000 */
[----:B------:R-:W-:Y:S01]  /*8590*/  IADD3 R2, R0, -0x1, RZ ;  /* 0xffffffff00027810 */ /* 0x000fe20007ffe0ff */
[----:B------:R-:W-:-:S10]  /*85a0*/  IMAD.MOV.U32 R4, RZ, RZ, c[0x0][0x32c] ;  /* 0x0000cb00ff047624 */ /* 0x000fd400078e00ff */
[----:B------:R-:W-:Y:S05]  /*85b0*/  @P0 BRA `(.L_x_961) ;  /* 0x0000006000000947 */ /* 0x000fea0003800000 */
[----:B------:R-:W-:Y:S01]  /*85c0*/  ISETP.NE.AND P0, PT, R4, 0x1, PT ;  /* 0x000000010400780c */ /* 0x000fe20003f05270 */
[----:B------:R-:W-:-:S12]  /*85d0*/  IMAD.MOV R0, RZ, RZ, -R0 ;  /* 0x000000ffff007224 */ /* 0x000fd800078e0a00 */
[----:B------:R-:W-:-:S05]  /*85e0*/  @P0 IMAD.HI.U32 R2, R0, c[0x0][0x330], RZ ;  /* 0x0000cc0000020a27 */ /* 0x000fca00078e00ff */
[----:B------:R-:W-:-:S04]  /*85f0*/  @P0 SHF.R.U32.HI R0, RZ, c[0x0][0x334], R2 ;  /* 0x0000cd00ff000a19 */ /* 0x000fc80000011602 */
[----:B------:R-:W-:Y:S01]  /*8600*/  LOP3.LUT R2, RZ, R0, RZ, 0x33, !PT ;  /* 0x00000000ff027212 */ /* 0x000fe200078e33ff */
[----:B------:R-:W-:Y:S05]  /*8610*/  BRA `(.L_x_962) ;  /* 0x0000003000007947 */ /* 0x000fea0003800000 */
.L_x_961:
[----:B------:R-:W-:-:S13]  /*8620*/  ISETP.NE.AND P0, PT, R4, 0x1, PT ;  /* 0x000000010400780c */ /* 0x000fda0003f05270 */
[----:B------:R-:W-:-:S05]  /*8630*/  @P0 IMAD.HI.U32 R0, R2, c[0x0][0x330], RZ ;  /* 0x0000cc0002000a27 */ /* 0x000fca00078e00ff */
[----:B------:R-:W-:Y:S02]  /*8640*/  @P0 SHF.R.U32.HI R2, RZ, c[0x0][0x334], R0 ;  /* 0x0000cd00ff020a19 */ /* 0x000fe40000011600 */
.L_x_962:
[----:B------:R-:W-:Y:S05]  /*8650*/  BSYNC B0 ;  /* 0x0000000000007941 */ /* 0x000fea0003800000 */
.L_x_960:
[----:B------:R-:W-:-:S05]  /*8660*/  IMAD R2, R2, R4, c[0x0][0x32c] ;  /* 0x0000cb0002027624 */ /* 0x000fca00078e0204 */
[----:B------:R-:W-:-:S04]  /*8670*/  IMNMX R3, R3, R2, PT ;  /* 0x0000000203037217 */ /* 0x000fc80003800200 */
.L_x_959:
[----:B------:R-:W-:Y:S01]  /*8680*/  IADD3 R3, R3, 0x4f, RZ ;  /* 0x0000004f03037810 */ /* 0x000fe20007ffe0ff */
[----:B------:R-:W-:-:S04]  /*8690*/  @P3 IMAD.HI.U32 R2, R11, c[0x0][0x2c8], RZ ;  /* 0x0000b2000b023a27 */ /* 0x000fc800078e00ff */
[----:B------:R-:W-:-:S04]  /*86a0*/  IMAD.HI R3, R3, 0x66666667, RZ ;  /* 0x6666666703037827 */ /* 0x000fc800078e02ff */
[----:B------:R-:W-:Y:S01]  /*86b0*/  IMAD.MOV.U32 R0, RZ, RZ, R11 ;  /* 0x000000ffff007224 */ /* 0x000fe200078e000b */
[----:B------:R-:W-:Y:S02]  /*86c0*/  @P3 SHF.R.U32.HI R0, RZ, c[0x0][0x2cc], R2 ;  /* 0x0000b300ff003a19 */ /* 0x000fe40000011602 */
[----:B------:R-:W-:-:S03]  /*86d0*/  SHF.R.U32.HI R2, RZ, 0x1f, R3 ;  /* 0x0000001fff027819 */ /* 0x000fc60000011603 */
[----:B------:R-:W-:Y:S01]  /*86e0*/  IMAD.IADD R0, R229, 0x1, R0 ;  /* 0x00000001e5007824 */ /* 0x000fe200078e0200 */
[----:B------:R-:W-:-:S04]  /*86f0*/  LEA.HI.SX32 R3, R3, R2, 0x1b ;  /* 0x0000000203037211 */ /* 0x000fc800078fdaff */
[----:B------:R-:W-:Y:S02]  /*8700*/  IADD3 R2, R0, -c[0x0][0x324], RZ ;  /* 0x8000c90000027a10 */ /* 0x000fe40007ffe0ff */
[----:B------:R-:W-:Y:S01]  /*8710*/  IMNMX R7, R142, R3, PT ;  /* 0x000000038e077217 */ /* 0x000fe20003800200 */
[----:B------:R-:W-:Y:S05]  /*8720*/  @!P1 BRA `(.L_x_963) ;  /* 0x0000011000009947 */ /* 0x000fea0003800000 */
[----:B------:R-:W-:Y:S01]  /*8730*/  ISETP.GT.AND P0, PT, R0, -0x1, PT ;  /* 0xffffffff0000780c */ /* 0x000fe20003f04270 */
[----:B------:R-:W-:-:S12]  /*8740*/  BSSY B0, `(.L_x_964) ;  /* 0x000000d000007945 */ /* 0x000fd80003800000 */
        /* <DEDUP_REMOVED lines=8> */
.L_x_965:
[----:B------:R-:W-:-:S04]  /*87d0*/  MOV R3, c[0x0][0x32c] ;  /* 0x0000cb0000037a02 */ /* 0x000fc80000000f00 */
[----:B------:R-:W-:-:S13]  /*87e0*/  ISETP.NE.AND P0, PT, R3, 0x1, PT ;  /* 0x000000010300780c */ /* 0x000fda0003f05270 */
[----:B------:R-:W-:-:S05]  /*87f0*/  @P0 IMAD.HI.U32 R3, R0, c[0x0][0x330], RZ ;  /* 0x0000cc0000030a27 */ /* 0x000fca00078e00ff */
[----:B------:R-:W-:Y:S02]  /*8800*/  @P0 SHF.R.U32.HI R0, RZ, c[0x0][0x334], R3 ;  /* 0x0000cd00ff000a19 */ /* 0x000fe40000011603 */
.L_x_966:
[----:B------:R-:W-:Y:S05]  /*8810*/  BSYNC B0 ;  /* 0x0000000000007941 */ /* 0x000fea0003800000 */
.L_x_964:
[----:B------:R-:W-:-:S05]  /*8820*/  IMAD R0, R0, c[0x0][0x32c], RZ ;  /* 0x0000cb0000007a24 */ /* 0x000fca00078e02ff */
[----:B------:R-:W-:-:S05]  /*8830*/  IMNMX R2, R2, R0, !PT ;  /* 0x0000000002027217 */ /* 0x000fca0007800200 */
.L_x_963:
[----:B------:R-:W-:Y:S01]  /*8840*/  IMAD.HI R2, R2, 0x66666667, RZ ;  /* 0x6666666702027827 */ /* 0x000fe200078e02ff */
[----:B------:R-:W-:Y:S04]  /*8850*/  BSSY B0, `(.L_x_967) ;  /* 0x0000024000007945 */ /* 0x000fe80003800000 */
[----:B------:R-:W-:-:S04]  /*8860*/  SHF.R.U32.HI R0, RZ, 0x1f, R2 ;  /* 0x0000001fff007819 */ /* 0x000fc80000011602 */
[----:B------:R-:W-:Y:S01]  /*8870*/  LEA.HI.SX32 R2, R2, R0, 0x1b ;  /* 0x0000000002027211 */ /* 0x000fe200078fdaff */
[----:B------:R-:W-:-:S03]  /*8880*/  IMAD.MOV.U32 R0, RZ, RZ, RZ ;  /* 0x000000ffff007224 */ /* 0x000fc600078e00ff */
[----:B------:R-:W-:-:S04]  /*8890*/  IMNMX R6, RZ, R2, !PT ;  /* 0x00000002ff067217 */ /* 0x000fc80007800200 */
[----:B------:R-:W-:-:S13]  /*88a0*/  ISETP.GT.AND P0, PT, R7, R6, PT ;  /* 0x000000060700720c */ /* 0x000fda0003f04270 */
[----:B------:R-:W-:Y:S05]  /*88b0*/  @!P0 BRA `(.L_x_968) ;  /* 0x000001d000008947 */ /* 0x000fea0003800000 */
[----:B------:R-:W-:Y:S02]  /*88c0*/  IABS R2, R124 ;  /* 0x0000007c00027213 */ /* 0x000fe40000000000 */
[----:B------:R-:W-:Y:S02]  /*88d0*/  IADD3 R3, R124, -0x1, R7 ;  /* 0xffffffff7c037810 */ /* 0x000fe40007ffe007 */
[----:B------:R-:W1:Y:S03]  /*88e0*/  I2F.RP R0, R2 ;  /* 0x0000000200007306 */ /* 0x000e660000209400 */
[----:B------:R-:W-:-:S05]  /*88f0*/  IMAD.IADD R8, R3, 0x1, -R6 ;  /* 0x0000000103087824 */ /* 0x000fca00078e0a06 */
[----:B------:R-:W-:Y:S01]  /*8900*/  IABS R10, R8 ;  /* 0x00000008000a7213 */ /* 0x000fe20000000000 */
[----:B-1----:R-:W1:Y:S02]  /*8910*/  MUFU.RCP R0, R0 ;  /* 0x0000000000007308 */ /* 0x002e640000001000 */
[----:B-1----:R-:W-:-:S06]  /*8920*/  IADD3 R0, R0, 0xffffffe, RZ ;  /* 0x0ffffffe00007810 */ /* 0x002fcc0007ffe0ff */
[----:B------:R-:W1:Y:S02]  /*8930*/  F2I.FTZ.U32.TRUNC.NTZ R5, R0 ;  /* 0x0000000000057305 */ /* 0x000e64000021f000 */
        /* <DEDUP_REMOVED lines=21> */
.L_x_968:
[----:B------:R-:W-:Y:S05]  /*8a90*/  BSYNC B0 ;  /* 0x0000000000007941 */ /* 0x000fea0003800000 */
.L_x_967:
[----:B------:R-:W3:Y:S01]  /*8aa0*/  LDL R2, [R1+0x8c] ;  /* 0x00008c0001027983 */ /* 0x000ee20000100800 */
        /* <DEDUP_REMOVED lines=34> */
[----:B---3--:R-:W-:-:S04]  /*8cd0*/  IMAD R3, R2, R0, R6 ;  /* 0x0000000002037224 */ /* 0x008fc800078e0206 */
[--C-:B------:R-:W-:Y:S01]  /*8ce0*/  IMAD.IADD R2, R3, 0x1, R0.reuse ;  /* 0x0000000103027824 */ /* 0x100fe200078e0200 */
[----:B------:R1:W-:Y:S01]  /*8cf0*/  STL [R1+0x14], R3 ;  /* 0x0000140301007387 */ /* 0x0003e20000100800 */
[----:B------:R-:W-:-:S03]  /*8d00*/  PRMT R0, RZ, 0x7610, R0 ;  /* 0x00007610ff007816 */ /* 0x000fc60000000000 */
[----:B------:R-:W-:-:S04]  /*8d10*/  IMNMX R230, R7, R2, PT ;  /* 0x0000000207e67217 */ /* 0x000fc80003800200 */
[----:B------:R-:W-:-:S13]  /*8d20*/  ISETP.GT.AND P0, PT, R230, R3, PT ;  /* 0x00000003e600720c */ /* 0x000fda0003f04270 */
[----:B------:R-:W-:Y:S05]  /*8d30*/  @!P0 BRA `(.L_x_969) ;  /* 0x0001928000008947 */ /* 0x000fea0003800000 */
[----:B------:R-:W3:Y:S04]  /*8d40*/  LDL R9, [R1+0x5c] ;  /* 0x00005c0001097983 */ /* 0x000ee80000100800 */
[----:B------:R-:W4:Y:S04]  /*8d50*/  LDL R5, [R1+0x58] ;  /* 0x0000580001057983 */ /* 0x000f280000100800 */
[----:B--2---:R-:W2:Y:S01]  /*8d60*/  LDL R4, [R1+0x1c] ;  /* 0x00001c0001047983 */ /* 0x004ea20000100800 */
[----:B------:R-:W-:-:S04]  /*8d70*/  ISETP.NE.U32.AND P0, PT, RZ, c[0x0][0x340], PT ;  /* 0x0000d000ff007a0c */ /* 0x000fc80003f05070 */
[----:B------:R-:W-:-:S13]  /*8d80*/  ISETP.NE.AND.EX P1, PT, RZ, c[0x0][0x344], PT, P0 ;  /* 0x0000d100ff007a0c */ /* 0x000fda0003f25300 */
[----:B------:R-:W-:Y:S01]  /*8d90*/  @P1 IMAD.MOV.U32 R2, RZ, RZ, 0x4 ;  /* 0x00000004ff021424 */ /* 0x000fe200078e00ff */
[----:B------:R-:W-:-:S05]  /*8da0*/  SHF.R.S32.HI R0, RZ, 0x1f, R141 ;  /* 0x0000001fff007819 */ /* 0x000fca000001148d */
[----:B------:R-:W-:Y:S01]  /*8db0*/  IMAD R0, R0, c[0x0][0x178], RZ ;  /* 0x00005e0000007a24 */ /* 0x000fe200078e02ff */
[----:B------:R-:W-:-:S03]  /*8dc0*/  ISETP.NE.U32.AND P0, PT, RZ, c[0x0][0x348], PT ;  /* 0x0000d200ff007a0c */ /* 0x000fc60003f05070 */
[----:B------:R-:W-:Y:S01]  /*8dd0*/  IMAD R0, R141, c[0x0][0x17c], R0 ;  /* 0x00005f008d007a24 */ /* 0x000fe200078e0200 */
[----:B------:R-:W-:Y:S01]  /*8de0*/  ISETP.NE.AND.EX P0, PT, RZ, c[0x0][0x34c], PT, P0 ;  /* 0x0000d300ff007a0c */ /* 0x000fe20003f05300 */
[----:B-1-3--:R-:W-:-:S05]  /*8df0*/  @P1 IMAD.WIDE R2, R9, R2, c[0x0][0x340] ;  /* 0x0000d00009021625 */ /* 0x00afca00078e0202 */
[----:B------:R1:W5:Y:S01]  /*8e00*/  @P1 LDG.E R8, [R2.64] ;  /* 0x0000000802081981 */ /* 0x000362000c1e1900 */
[----:B----4-:R-:W-:Y:S02]  /*8e10*/  LOP3.LUT R91, R5, 0xffff, RZ, 0xc0, !PT ;  /* 0x0000ffff055b7812 */ /* 0x010fe400078ec0ff */
[----:B--2---:R-:W-:Y:S01]  /*8e20*/  IADD3 R4, R4, R11, RZ ;  /* 0x0000000b04047210 */ /* 0x004fe20007ffe0ff */
[----:B------:R-:W2:Y:S01]  /*8e30*/  S2R R12, SR_TID.X ;  /* 0x00000000000c7919 */ /* 0x000ea20000002100 */
[----:B------:R-:W-:-:S03]  /*8e40*/  SEL R5, R9, RZ, !P0 ;  /* 0x000000ff09057207 */ /* 0x000fc60004000000 */
[----:B------:R-:W-:-:S04]  /*8e50*/  @P3 IMAD.HI.U32 R7, R4, c[0x0][0x2c8], RZ ;  /* 0x0000b20004073a27 */ /* 0x000fc800078e00ff */
[----:B-1----:R-:W-:-:S04]  /*8e60*/  IMAD.WIDE.U32 R2, R141, c[0x0][0x178], RZ ;  /* 0x00005e008d027a25 */ /* 0x002fc800078e00ff */
[----:B------:R-:W-:Y:S01]  /*8e70*/  IMAD.IADD R3, R3, 0x1, R0 ;  /* 0x0000000103037824 */ /* 0x000fe200078e0200 */
[----:B------:R-:W-:-:S03]  /*8e80*/  SHF.R.S32.HI R0, RZ, 0x1f, R9 ;  /* 0x0000001fff007819 */ /* 0x000fc60000011409 */
[----:B------:R-:W-:Y:S01]  /*8e90*/  IMAD.WIDE.U32 R2, R91, c[0x0][0x1b8], R2 ;  /* 0x00006e005b027a25 */ /* 0x000fe200078e0002 */
[----:B------:R-:W-:-:S03]  /*8ea0*/  SEL R6, R0, RZ, !P0 ;  /* 0x000000ff00067207 */ /* 0x000fc60004000000 */
[----:B------:R-:W-:Y:S01]  /*8eb0*/  IMAD.MOV.U32 R0, RZ, RZ, R4 ;  /* 0x000000ffff007224 */ /* 0x000fe200078e0004 */
[----:B------:R-:W-:Y:S01]  /*8ec0*/  @P3 SHF.R.U32.HI R0, RZ, c[0x0][0x2cc], R7 ;  /* 0x0000b300ff003a19 */ /* 0x000fe20000011607 */
[----:B------:R-:W-:Y:S02]  /*8ed0*/  IMAD R3, R91, c[0x0][0x1bc], R3 ;  /* 0x00006f005b037a24 */ /* 0x000fe400078e0203 */
[----:B------:R-:W-:Y:S02]  /*8ee0*/  IMAD R6, R6, c[0x0][0x1c0], RZ ;  /* 0x0000700006067a24 */ /* 0x000fe400078e02ff */
[----:B------:R-:W-:Y:S01]  /*8ef0*/  IMAD.WIDE.U32 R2, R5, c[0x0][0x1c0], R2 ;  /* 0x0000700005027a25 */ /* 0x000fe200078e0002 */
[----:B------:R-:W-:-:S03]  /*8f00*/  SHF.R.S32.HI R7, RZ, 0x1f, R0 ;  /* 0x0000001fff077819 */ /* 0x000fc60000011400 */
[----:B------:R-:W-:Y:S01]  /*8f10*/  IMAD R6, R5, c[0x0][0x1c4], R6 ;  /* 0x0000710005067a24 */ /* 0x000fe200078e0206 */
[----:B------:R-:W-:-:S03]  /*8f20*/  IADD3 R5, -R0, RZ, RZ ;  /* 0x000000ff00057210 */ /* 0x000fc60007ffe1ff */
[----:B------:R-:W-:Y:S02]  /*8f30*/  IMAD.IADD R3, R3, 0x1, R6 ;  /* 0x0000000103037824 */ /* 0x000fe400078e0206 */
[----:B------:R-:W-:Y:S02]  /*8f40*/  IMAD R4, R5, c[0x0][0x2c4], R4 ;  /* 0x0000b10005047a24 */ /* 0x000fe400078e0204 */
[----:B------:R-:W-:Y:S02]  /*8f50*/  IMAD R5, R7, c[0x0][0x1b0], RZ ;  /* 0x00006c0007057a24 */ /* 0x000fe400078e02ff */
[----:B------:R-:W-:-:S04]  /*8f60*/  IMAD.WIDE.U32 R2, R0, c[0x0][0x1b0], R2 ;  /* 0x00006c0000027a25 */ /* 0x000fc800078e0002 */
[----:B------:R-:W-:Y:S01]  /*8f70*/  IMAD R6, R0, c[0x0][0x1b4], R5 ;  /* 0x00006d0000067a24 */ /* 0x000fe200078e0205 */
[----:B------:R-:W-:Y:S02]  /*8f80*/  SHF.R.S32.HI R5, RZ, 0x1f, R4 ;  /* 0x0000001fff057819 */ /* 0x000fe40000011404 */
[----:B--2---:R-:W-:Y:S02]  /*8f90*/  SHF.R.S32.HI R10, RZ, 0x1f, R12 ;  /* 0x0000001fff0a7819 */ /* 0x004fe4000001140c */
[----:B------:R-:W-:Y:S01]  /*8fa0*/  IADD3 R3, R3, R6, RZ ;  /* 0x0000000603037210 */ /* 0x000fe20007ffe0ff */
[----:B------:R-:W-:Y:S01]  /*8fb0*/  IMAD R0, R5, c[0x0][0x1a8], RZ ;  /* 0x00006a0005007a24 */ /* 0x000fe200078e02ff */
[----:B------:R-:W-:-:S03]  /*8fc0*/  LEA.HI R10, R10, R12, RZ, 0x3 ;  /* 0x0000000c0a0a7211 */ /* 0x000fc600078f18ff */
[C---:B------:R-:W-:Y:S02]  /*8fd0*/  IMAD R0, R4.reuse, c[0x0][0x1ac], R0 ;  /* 0x00006b0004007a24 */ /* 0x040fe400078e0200 */
[----:B------:R-:W-:Y:S01]  /*8fe0*/  IMAD.WIDE.U32 R2, R4, c[0x0][0x1a8], R2 ;  /* 0x00006a0004027a25 */ /* 0x000fe200078e0002 */
[----:B------:R-:W-:-:S03]  /*8ff0*/  SHF.R.S32.HI R10, RZ, 0x3, R10 ;  /* 0x00000003ff0a7819 */ /* 0x000fc6000001140a */
[----:B------:R-:W-:Y:S01]  /*9000*/  IMAD.IADD R0, R3, 0x1, R0 ;  /* 0x0000000103007824 */ /* 0x000fe200078e0200 */
[----:B------:R-:W-:Y:S02]  /*9010*/  LEA R6, P0, R2, c[0x0][0x160], 0x1 ;  /* 0x0000580002067a11 */ /* 0x000fe400078008ff */
[----:B------:R-:W-:Y:S02]  /*9020*/  ISETP.GE.AND P2, PT, R248, c[0x0][0x198], PT ;  /* 0x00006600f8007a0c */ /* 0x000fe40003f46270 */
[----:B------:R-:W-:Y:S02]  /*9030*/  LEA.HI.X R5, R2, c[0x0][0x164], R0, 0x1, P0 ;  /* 0x0000590002057a11 */ /* 0x000fe400000f0c00 */
[----:B------:R-:W-:Y:S02]  /*9040*/  IADD3 R173, R230, -0x1, RZ ;  /* 0xffffffffe6ad7810 */ /* 0x000fe40007ffe0ff */
[----:B------:R-:W-:Y:S01]  /*9050*/  IADD3 R4, R10, R11, RZ ;  /* 0x0000000b0a047210 */ /* 0x000fe20007ffe0ff */
[----:B------:R-:W-:Y:S01]  /*9060*/  @!P1 IMAD.MOV.U32 R8, RZ, RZ, R9 ;  /* 0x000000ffff089224 */ /* 0x000fe200078e0009 */
[----:B------:R-:W-:Y:S05]  /*9070*/  BRA.DIV ~URZ, `(.L_x_970) ;  /* 0x0001d4227f007947 */ /* 0x000fea000b800000 */
[----:B------:R1:W2:Y:S02]  /*9080*/  SHFL.IDX PT, R7, R5, RZ, 0x181f ;  /* 0x00181fff05077589 */ /* 0x0002a400000e0000 */
.L_x_1213:
[----:B------:R-:W-:Y:S05]  /*9090*/  BRA.DIV ~URZ, `(.L_x_971) ;  /* 0x0001d4727f007947 */ /* 0x000fea000b800000 */
[----:B------:R3:W4:Y:S02]  /*90a0*/  SHFL.IDX PT, R2, R6, RZ, 0x181f ;  /* 0x00181fff06027589 */ /* 0x00072400000e0000 */
.L_x_1214:
        /* <DEDUP_REMOVED lines=10> */
.L_x_973:
[----:B------:R-:W-:Y:S05]  /*9150*/  BSYNC B0 ;  /* 0x0000000000007941 */ /* 0x000fea0003800000 */
.L_x_972:
[----:B------:R-:W-:Y:S05]  /*9160*/  BRA.DIV ~URZ, `(.L_x_974) ;  /* 0x0001d4127f007947 */ /* 0x000fea000b800000 */
[----:B--2---:R2:W1:Y:S04]  /*9170*/  SHFL.IDX PT, R7, R5, 0x1, 0x181f ;  /* 0x00381f0005077f89 */ /* 0x00446800000e0000 */
[----:B----4-:R2:W4:Y:S02]  /*9180*/  SHFL.IDX PT, R2, R6, 0x1, 0x181f ;  /* 0x00381f0006027f89 */ /* 0x01052400000e0000 */
.L_x_1215:
        /* <DEDUP_REMOVED lines=10> */
.L_x_976:
[----:B------:R-:W-:Y:S05]  /*9230*/  BSYNC B0 ;  /* 0x0000000000007941 */ /* 0x000fea0003800000 */
.L_x_975:
[----:B------:R-:W-:Y:S05]  /*9240*/  BRA.DIV ~URZ, `(.L_x_977) ;  /* 0x0001d4027f007947 */ /* 0x000fea000b800000 */
[----:B-1----:R1:W2:Y:S02]  /*9250*/  SHFL.IDX PT, R7, R5, 0x2, 0x181f ;  /* 0x00581f0005077f89 */ /* 0x0022a400000e0000 */
.L_x_1216:
[----:B------:R-:W-:Y:S05]  /*9260*/  BRA.DIV ~URZ, `(.L_x_978) ;  /* 0x0001d4527f007947 */ /* 0x000fea000b800000 */
[----:B----4-:R4:W1:Y:S02]  /*9270*/  SHFL.IDX PT, R2, R6, 0x2, 0x181f ;  /* 0x00581f0006027f89 */ /* 0x01086400000e0000 */
.L_x_1217:
        /* <DEDUP_REMOVED lines=10> */
.L_x_980:
[----:B------:R-:W-:Y:S05]  /*9320*/  BSYNC B0 ;  /* 0x0000000000007941 */ /* 0x000fea0003800000 */
.L_x_979:
[----:B------:R-:W-:Y:S05]  /*9330*/  BRA.DIV ~URZ, `(.L_x_981) ;  /* 0x0001d3f27f007947 */ /* 0x000fea000b800000 */
[----:B--2---:R2:W3:Y:S04]  /*9340*/  SHFL.IDX PT, R7, R5, 0x3, 0x181f ;  /* 0x00781f0005077f89 */ /* 0x0044e800000e0000 */
[----:B-1----:R2:W1:Y:S02]  /*9350*/  SHFL.IDX PT, R2, R6, 0x3, 0x181f ;  /* 0x00781f0006027f89 */ /* 0x00246400000e0000 */
.L_x_1218:
        /* <DEDUP_REMOVED lines=10> */
.L_x_983:
[----:B------:R-:W-:Y:S05]  /*9400*/  BSYNC B0 ;  /* 0x0000000000007941 */ /* 0x000fea0003800000 */
.L_x_982:
[----:B------:R-:W-:Y:S05]  /*9410*/  BRA.DIV ~URZ, `(.L_x_984) ;  /* 0x0001d3e27f007947 */ /* 0x000fea000b800000 */
[----:B---3--:R3:W2:Y:S02]  /*9420*/  SHFL.IDX PT, R7, R5, 0x4, 0x181f ;  /* 0x00981f0005077f89 */ /* 0x0086a400000e0000 */
.L_x_1219:
[----:B------:R-:W-:Y:S05]  /*9430*/  BRA.DIV ~URZ, `(.L_x_985) ;  /* 0x0001d4327f007947 */ /* 0x000fea000b800000 */
[----:B-1----:R1:W3:Y:S02]  /*9440*/  SHFL.IDX PT, R2, R6, 0x4, 0x181f ;  /* 0x00981f0006027f89 */ /* 0x0022e400000e0000 */
.L_x_1220:
        /* <DEDUP_REMOVED lines=10> */
.L_x_987:
[----:B------:R-:W-:Y:S05]  /*94f0*/  BSYNC B0 ;  /* 0x0000000000007941 */ /* 0x000fea0003800000 */
.L_x_986:
[----:B------:R-:W-:Y:S05]  /*9500*/  BRA.DIV ~URZ, `(.L_x_988) ;  /* 0x0001d3d27f007947 */ /* 0x000fea000b800000 */
[----:B--2---:R2:W1:Y:S04]  /*9510*/  SHFL.IDX PT, R7, R5, 0x5, 0x181f ;  /* 0x00b81f0005077f89 */ /* 0x00446800000e0000 */
[----:B---3--:R2:W3:Y:S02]  /*9520*/  SHFL.IDX PT, R2, R6, 0x5, 0x181f ;  /* 0x00b81f0006027f89 */ /* 0x0084e400000e0000 */
.L_x_1221:
        /* <DEDUP_REMOVED lines=10> */
.L_x_990:
[----:B------:R-:W-:Y:S05]  /*95d0*/  BSYNC B0 ;  /* 0x0000000000007941 */ /* 0x000fea0003800000 */
.L_x_989:
[----:B------:R-:W-:Y:S05]  /*95e0*/  BRA.DIV ~URZ, `(.L_x_991) ;  /* 0x0001d3c27f007947 */ /* 0x000fea000b800000 */
[----:B-1----:R1:W2:Y:S02]  /*95f0*/  SHFL.IDX PT, R7, R5, 0x6, 0x181f ;  /* 0x00d81f0005077f89 */ /* 0x0022a400000e0000 */
.L_x_1222:
[----:B------:R-:W-:Y:S05]  /*9600*/  BRA.DIV ~URZ, `(.L_x_992) ;  /* 0x0001d4127f007947 */ /* 0x000fea000b800000 */
[----:B---3--:R3:W1:Y:S02]  /*9610*/  SHFL.IDX PT, R2, R6, 0x6, 0x181f ;  /* 0x00d81f0006027f89 */ /* 0x00866400000e0000 */
.L_x_1223:
        /* <DEDUP_REMOVED lines=10> */
.L_x_994:
[----:B------:R-:W-:Y:S05]  /*96c0*/  BSYNC B0 ;  /* 0x0000000000007941 */ /* 0x000fea0003800000 */
.L_x_993:
[----:B------:R-:W-:Y:S05]  /*96d0*/  BRA.DIV ~URZ, `(.L_x_995) ;  /* 0x0001d3b27f007947 */ /* 0x000fea000b800000 */
[----:B-12---:R-:W1:Y:S04]  /*96e0*/  SHFL.IDX PT, R5, R5, 0x7, 0x181f ;  /* 0x00f81f0005057f89 */ /* 0x006e6800000e0000 */
[----:B------:R2:W3:Y:S02]  /*96f0*/  SHFL.IDX PT, R3, R6, 0x7, 0x181f ;  /* 0x00f81f0006037f89 */ /* 0x0004e400000e0000 */
.L_x_1224:
        /* <DEDUP_REMOVED lines=17> */
[----:B------:R-:W3:Y:S04]  /*9810*/  LDL R180, [R1+0x1c] ;  /* 0x00001c0001b47983 */ /* 0x000ee80000100800 */
[----:B------:R-:W5:Y:S04]  /*9820*/  LDL R9, [R1] ;  /* 0x0000000001097983 */ /* 0x000f680000100800 */
[----:B--2---:R-:W2:Y:S01]  /*9830*/  LDL R181, [R1+0x48] ;  /* 0x0000480001b57983 */ /* 0x004ea20000100800 */
[----:B------:R-:W-:Y:S02]  /*9840*/  IMAD.MOV.U32 R64, RZ, RZ, 0x50 ;  /* 0x00000050ff407424 */ /* 0x000fe400078e00ff */
[----:B------:R-:W-:-:S02]  /*9850*/  IMAD.MOV.U32 R2, RZ, RZ, c[0x0][0x2b8] ;  /* 0x0000ae00ff027624 */ /* 0x000fc400078e00ff */
[----:B------:R-:W-:-:S03]  /*9860*/  IMAD R172, R230, R64, -0x50 ;  /* 0xffffffb0e6ac7424 */ /* 0x000fc600078e0240 */
[----:B------:R-:W-:Y:S01]  /*9870*/  ISETP.NE.AND P5, PT, R2, 0x1, PT ;  /* 0x000000010200780c */ /* 0x000fe20003fa5270 */
[----:B------:R-:W-:Y:S01]  /*9880*/  IMAD.MOV.U32 R215, RZ, RZ, RZ ;  /* 0x000000ffffd77224 */ /* 0x000fe200078e00ff */
[----:B------:R-:W-:Y:S01]  /*9890*/  BAR.SYNC.DEFER_BLOCKING 0x0 ;  /* 0x0000000000007b1d */ /* 0x000fe20000010000 */
[----:B---3--:R-:W-:-:S05]  /*98a0*/  IMAD.IADD R3, R180, 0x1, R172 ;  /* 0x00000001b4037824 */ /* 0x008fca00078e02ac */
[C---:B-----5:R-:W-:Y:S01]  /*98b0*/  ISETP.GE.AND P0, PT, R3.reuse, R9, PT ;  /* 0x000000090300720c */ /* 0x060fe20003f06270 */
[----:B--2---:R-:W-:-:S03]  /*98c0*/  IMAD.IADD R3, R3, 0x1, R181 ;  /* 0x0000000103037824 */ /* 0x004fc600078e02b5 */
[----:B------:R-:W-:Y:S01]  /*98d0*/  ISETP.GT.OR P0, PT, R180, 0x4f, P0 ;  /* 0x0000004fb400780c */ /* 0x000fe20000704670 */
[----:B------:R-:W-:-:S04]  /*98e0*/  @P5 IMAD.HI.U32 R4, R3, c[0x0][0x2bc], RZ ;  /* 0x0000af0003045a27 */ /* 0x000fc800078e00ff */
[----:B------:R-:W-:Y:S01]  /*98f0*/  IMAD.MOV.U32 R2, RZ, RZ, R3 ;  /* 0x000000ffff027224 */ /* 0x000fe200078e0003 */
[----:B------:R-:W-:-:S07]  /*9900*/  @P5 SHF.R.U32.HI R2, RZ, c[0x0][0x2c0], R4 ;  /* 0x0000b000ff025a19 */ /* 0x000fce0000011604 */
[----:B------:R-:W-:-:S04]  /*9910*/  @!P0 IADD3 R5, P1, R2, R178, RZ ;  /* 0x000000b202058210 */ /* 0x000fc80007f3e0ff */
[----:B----4-:R-:W-:Y:S02]  /*9920*/  @!P0 LEA.HI.X.SX32 R6, R2, R175, 0x1, P1 ;  /* 0x000000af02068211 */ /* 0x010fe400008f0eff */
        /* <DEDUP_REMOVED lines=13> */
[----:B---3--:R-:W-:Y:S01]  /*9a00*/  SHF.R.S32.HI R7, RZ, 0x1f, R8 ;  /* 0x0000001fff077819 */ /* 0x008fe20000011408 */
[----:B------:R-:W-:-:S03]  /*9a10*/  IMAD R64, R230, -0x50, R64 ;  /* 0xffffffb0e6407824 */ /* 0x000fc600078e0240 */
[----:B------:R-:W-:Y:S01]  /*9a20*/  LEA.HI R7, R7, R8, RZ, 0x3 ;  /* 0x0000000807077211 */ /* 0x000fe200078f18ff */
[----:B------:R-:W-:-:S03]  /*9a30*/  IMAD.IADD R94, R9, 0x1, R64 ;  /* 0x00000001095e7824 */ /* 0x000fc600078e0240 */
[----:B------:R-:W-:-:S05]  /*9a40*/  SHF.R.S32.HI R7, RZ, 0x3, R7 ;  /* 0x00000003ff077819 */ /* 0x000fca0000011407 */
[----:B------:R-:W-:Y:S01]  /*9a50*/  IMAD.IADD R90, R94, 0x1, -R7 ;  /* 0x000000015e5a7824 */ /* 0x000fe200078e0a07 */
[----:B------:R-:W-:-:S04]  /*9a60*/  ISETP.GE.AND P6, PT, R248, c[0x0][0x1d4], PT ;  /* 0x00007500f8007a0c */ /* 0x000fc80003fc6270 */
[C---:B------:R-:W-:Y:S02]  /*9a70*/  ISETP.GE.AND P4, PT, R90.reuse, 0x11, PT ;  /* 0x000000115a00780c */ /* 0x040fe40003f86270 */
[----:B------:R-:W-:Y:S01]  /*9a80*/  ISETP.GE.AND P3, PT, R90, 0x21, PT ;  /* 0x000000215a00780c */ /* 0x000fe20003f66270 */
[----:B------:R-:W-:Y:S04]  /*9a90*/  STL.64 [R1+0x30], R176 ;  /* 0x000030b001007387 */ /* 0x000fe80000100a00 */
[----:B------:R-:W-:Y:S01]  /*9aa0*/  STL [R1+0x2c], R174 ;  /* 0x00002cae01007387 */ /* 0x000fe20000100800 */
[----:B------:R-:W-:-:S04]  /*9ab0*/  LOP3.LUT R209, R209, 0xfffffff7, RZ, 0xc0, !PT ;  /* 0xfffffff7d1d17812 */ /* 0x000fc800078ec0ff */
[----:B------:R-:W-:Y:S02]  /*9ac0*/  @P5 LOP3.LUT R209, R209, 0x8, RZ, 0xfc, !PT ;  /* 0x00000008d1d15812 */ /* 0x000fe400078efcff */
[----:B------:R-:W-:Y:S02]  /*9ad0*/  LOP3.LUT R208, R208, 0xfffffeff, RZ, 0xc0, !PT ;  /* 0xfffffeffd0d07812 */ /* 0x000fe400078ec0ff */
[----:B------:R-:W-:Y:S02]  /*9ae0*/  LOP3.LUT R209, R209, 0xfffffffd, RZ, 0xc0, !PT ;  /* 0xfffffffdd1d17812 */ /* 0x000fe400078ec0ff */
[----:B------:R-:W-:Y:S02]  /*9af0*/  @P6 LOP3.LUT R208, R208, 0x100, RZ, 0xfc, !PT ;  /* 0x00000100d0d06812 */ /* 0x000fe400078efcff */
        /* <DEDUP_REMOVED lines=11> */
[----:B------:R-:W3:Y:S04]  /*9bb0*/  SHFL.IDX PT, R6, R2, 0x1, 0x181f ;  /* 0x00381f0002067f89 */ /* 0x000ee800000e0000 */
[----:B------:R-:W4:Y:S04]  /*9bc0*/  SHFL.IDX PT, R9, R10, 0x1, 0x181f ;  /* 0x00381f000a097f89 */ /* 0x000f2800000e0000 */
[----:B------:R-:W5:Y:S04]  /*9bd0*/  SHFL.IDX PT, R7, R2, 0x2, 0x181f ;  /* 0x00581f0002077f89 */ /* 0x000f6800000e0000 */
[----:B------:R-:W5:Y:S01]  /*9be0*/  SHFL.IDX PT, R11, R10, 0x2, 0x181f ;  /* 0x00581f000a0b7f89 */ /* 0x000f6200000e0000 */
[----:B-1----:R-:W-:-:S03]  /*9bf0*/  @P0 LEA R4, P1, R248, R3, 0x1 ;  /* 0x00000003f8040211 */ /* 0x002fc600078208ff */
[----:B------:R-:W1:Y:S01]  /*9c00*/  SHFL.IDX PT, R3, R2, 0x3, 0x181f ;  /* 0x00781f0002037f89 */ /* 0x000e6200000e0000 */
[----:B--2---:R-:W-:-:S05]  /*9c10*/  @P0 LEA.HI.X R5, R248, R5, R249, 0x1, P1 ;  /* 0x00000005f8050211 */ /* 0x004fca00008f0cf9 */
[----:B------:R2:W-:Y:S01]  /*9c20*/  @P0 LDGSTS.E.BYPASS.LTC128B.128 [R210+0x2900], [R4.64], !P6 ;  /* 0x0290000004d20fae */ /* 0x0005e2000f101d48 */
[----:B------:R-:W-:Y:S02]  /*9c30*/  ISETP.GE.AND P1, PT, R90, 0x31, PT ;  /* 0x000000315a00780c */ /* 0x000fe40003f26270 */
[C---:B---3--:R-:W-:Y:S01]  /*9c40*/  @P4 LEA R8, P0, R248.reuse, R6, 0x1 ;  /* 0x00000006f8084211 */ /* 0x048fe200078008ff */
[----:B------:R-:W-:Y:S03]  /*9c50*/  SHFL.IDX PT, R2, R2, 0x4, 0x181f ;  /* 0x00981f0002027f89 */ /* 0x000fe600000e0000 */
[C---:B----4-:R-:W-:Y:S02]  /*9c60*/  @P4 LEA.HI.X R9, R248.reuse, R9, R249, 0x1, P0 ;  /* 0x00000009f8094211 */ /* 0x050fe400000f0cf9 */
[----:B-----5:R-:W-:-:S03]  /*9c70*/  @P3 LEA R6, P0, R248, R7, 0x1 ;  /* 0x00000007f8063211 */ /* 0x020fc600078008ff */
[----:B------:R3:W-:Y:S04]  /*9c80*/  @P4 LDGSTS.E.BYPASS.LTC128B.128 [R210+0x3100], [R8.64], !P6 ;  /* 0x0310000008d24fae */ /* 0x0007e8000f101d48 */
[----:B--2---:R-:W2:Y:S01]  /*9c90*/  SHFL.IDX PT, R5, R10, 0x3, 0x181f ;  /* 0x00781f000a057f89 */ /* 0x004ea200000e0000 */
[C-C-:B------:R-:W-:Y:S02]  /*9ca0*/  @P3 LEA.HI.X R7, R248.reuse, R11, R249.reuse, 0x1, P0 ;  /* 0x0000000bf8073211 */ /* 0x140fe400000f0cf9 */
[C---:B-1----:R-:W-:Y:S02]  /*9cb0*/  @P1 LEA R4, P0, R248.reuse, R3, 0x1 ;  /* 0x00000003f8041211 */ /* 0x042fe400078008ff */
[----:B------:R-:W1:Y:S04]  /*9cc0*/  SHFL.IDX PT, R3, R10, 0x4, 0x181f ;  /* 0x00981f000a037f89 */ /* 0x000e6800000e0000 */
[----:B------:R3:W-:Y:S01]  /*9cd0*/  @P3 LDGSTS.E.BYPASS.LTC128B.128 [R210+0x3900], [R6.64], !P6 ;  /* 0x0390000006d23fae */ /* 0x0007e2000f101d48 */
[----:B--2---:R-:W-:-:S02]  /*9ce0*/  @P1 LEA.HI.X R5, R248, R5, R249, 0x1, P0 ;  /* 0x00000005f8051211 */ /* 0x004fc400000f0cf9 */
[----:B------:R-:W-:-:S03]  /*9cf0*/  ISETP.GE.AND P0, PT, R90, 0x41, PT ;  /* 0x000000415a00780c */ /* 0x000fc60003f06270 */
[----:B------:R3:W-:Y:S10]  /*9d00*/  @P1 LDGSTS.E.BYPASS.LTC128B.128 [R210+0x4100], [R4.64], !P6 ;  /* 0x0410000004d21fae */ /* 0x0007f4000f101d48 */
[----:B------:R-:W-:-:S04]  /*9d10*/  @P0 LEA R2, P2, R248, R2, 0x1 ;  /* 0x00000002f8020211 */ /* 0x000fc800078408ff */
[----:B-1----:R-:W-:Y:S02]  /*9d20*/  @P0 LEA.HI.X R3, R248, R3, R249, 0x1, P2 ;  /* 0x00000003f8030211 */ /* 0x002fe400010f0cf9 */
[----:B------:R-:W-:-:S03]  /*9d30*/  ISETP.GT.AND P3, PT, R180, 0x4f, PT ;  /* 0x0000004fb400780c */ /* 0x000fc60003f64270 */
[----:B------:R3:W-:Y:S01]  /*9d40*/  @P0 LDGSTS.E.BYPASS.LTC128B.128 [R210+0x4900], [R2.64], !P6 ;  /* 0x0490000002d20fae */ /* 0x0007e2000f101d48 */
[----:B------:R-:W-:-:S03]  /*9d50*/  ISETP.LT.AND P0, PT, RZ, c[0x0][0x27c], PT ;  /* 0x00009f00ff007a0c */ /* 0x000fc60003f01270 */
[----:B------:R-:W0:Y:S06]  /*9d60*/  LDGDEPBAR ;  /* 0x00000000000079af */ /* 0x000e2c0000000000 */
[----:B------:R-:W-:-:S04]  /*9d70*/  @P3 LOP3.LUT R209, R209, 0x2, RZ, 0xfc, !PT ;  /* 0x00000002d1d13812 */ /* 0x000fc800078efcff */
[----:B------:R-:W-:Y:S05]  /*9d80*/  @P0 BRA `(.L_x_996) ;  /* 0x0000002000000947 */ /* 0x000fea0003800000 */
[----:B------:R-:W-:-:S04]  /*9d90*/  DEPBAR.LE SB0, 0x1 ;  /* 0x000080400000791a */ /* 0x000fc80000000000 */
[----:B------:R-:W-:Y:S05]  /*9da0*/  BRA `(.L_x_997) ;  /* 0x00004b9000007947 */ /* 0x000fea0003800000 */
.L_x_996:
[----:B------:R-:W2:Y:S01]  /*9db0*/  LDL R63, [R1+0x44] ;  /* 0x00004400013f7983 */ /* 0x000ea20000100800 */
[----:B------:R-:W-:Y:S01]  /*9dc0*/  ULDC.U8 UR4, c[0x0][0x298] ;  /* 0x0000a60000047ab9 */ /* 0x000fe20000000000 */
[----:B---3--:R-:W-:Y:S01]  /*9dd0*/  SHF.R.S32.HI R2, RZ, 0x1f, R125 ;  /* 0x0000001fff027819 */ /* 0x008fe2000001147d */
[C---:B------:R-:W-:Y:S01]  /*9de0*/  IMAD.WIDE.U32 R6, R125.reuse, c[0x0][0x280], RZ ;  /* 0x0000a0007d067a25 */ /* 0x040fe200078e00ff */
[----:B------:R-:W-:Y:S01]  /*9df0*/  ISETP.NE.AND P0, PT, RZ, UR4, PT ;  /* 0x00000004ff007c0c */ /* 0x000fe2000bf05270 */
[----:B------:R-:W-:Y:S02]  /*9e00*/  BSSY B2, `(.L_x_997) ;  /* 0x00004b3000027945 */ /* 0x000fe40003800000 */
[C---:B------:R-:W-:Y:S02]  /*9e10*/  IMAD R3, R2.reuse, c[0x0][0x280], RZ ;  /* 0x0000a00002037a24 */ /* 0x040fe400078e02ff */
[----:B------:R-:W-:Y:S02]  /*9e20*/  IMAD R2, R2, c[0x0][0x290], RZ ;  /* 0x0000a40002027a24 */ /* 0x000fe400078e02ff */
[----:B------:R-:W-:-:S02]  /*9e30*/  IMAD R3, R125, c[0x0][0x284], R3 ;  /* 0x0000a1007d037a24 */ /* 0x000fc400078e0203 */
[C---:B------:R-:W-:Y:S02]  /*9e40*/  IMAD R8, R125.reuse, c[0x0][0x294], R2 ;  /* 0x0000a5007d087a24 */ /* 0x040fe400078e0202 */
[----:B------:R-:W-:Y:S01]  /*9e50*/  IMAD.WIDE.U32 R4, R125, c[0x0][0x290], RZ ;  /* 0x0000a4007d047a25 */ /* 0x000fe200078e00ff */
[----:B------:R-:W-:-:S04]  /*9e60*/  IADD3 R3, R3, R7, RZ ;  /* 0x0000000703037210 */ /* 0x000fc80007ffe0ff */
[----:B------:R-:W-:Y:S02]  /*9e70*/  IADD3 R8, R8, R5, RZ ;  /* 0x0000000508087210 */ /* 0x000fe40007ffe0ff */
[----:B--2---:R-:W-:-:S04]  /*9e80*/  IADD3 R14, R130, R63, RZ ;  /* 0x0000003f820e7210 */ /* 0x004fc80007ffe0ff */
[----:B------:R-:W-:Y:S01]  /*9e90*/  LEA R2, R131, R14, 0x5 ;  /* 0x0000000e83027211 */ /* 0x000fe200078e28ff */
[----:B------:R-:W-:Y:S05]  /*9ea0*/  @!P0 BRA `(.L_x_998) ;  /* 0x0000264000008947 */ /* 0x000fea0003800000 */
[----:B------:R1:W5:Y:S01]  /*9eb0*/  LDL R46, [R1+0x90] ;  /* 0x00009000012e7983 */ /* 0x0003620000100800 */
[----:B------:R-:W-:-:S05]  /*9ec0*/  IMAD.MOV.U32 R9, RZ, RZ, c[0x0][0x2c4] ;  /* 0x0000b100ff097624 */ /* 0x000fca00078e00ff */
[----:B------:R-:W-:-:S13]  /*9ed0*/  ISETP.NE.AND P1, PT, R9, 0x1, PT ;  /* 0x000000010900780c */ /* 0x000fda0003f25270 */
[----:B------:R-:W-:-:S05]  /*9ee0*/  @P1 IMAD.HI.U32 R5, R2, c[0x0][0x2c8], RZ ;  /* 0x0000b20002051a27 */ /* 0x000fca00078e00ff */
[----:B------:R-:W-:-:S04]  /*9ef0*/  @P1 SHF.R.U32.HI R2, RZ, c[0x0][0x2cc], R5 ;  /* 0x0000b300ff021a19 */ /* 0x000fc80000011605 */
[----:B------:R-:W-:Y:S01]  /*9f00*/  SHF.R.S32.HI R5, RZ, 0x1f, R2 ;  /* 0x0000001fff057819 */ /* 0x000fe20000011402 */
[----:B------:R-:W-:Y:S01]  /*9f10*/  IMAD.MOV.U32 R7, RZ, RZ, R3 ;  /* 0x000000ffff077224 */ /* 0x000fe200078e0003 */
[----:B------:R-:W-:Y:S01]  /*9f20*/  MOV R9, R8 ;  /* 0x0000000800097202 */ /* 0x000fe20000000f00 */
[----:B------:R-:W-:Y:S02]  /*9f30*/  IMAD.MOV.U32 R8, RZ, RZ, R4 ;  /* 0x000000ffff087224 */ /* 0x000fe400078e0004 */
[C---:B------:R-:W-:Y:S02]  /*9f40*/  IMAD R3, R5.reuse, c[0x0][0x280], RZ ;  /* 0x0000a00005037a24 */ /* 0x040fe400078e02ff */
[----:B------:R-:W-:Y:S02]  /*9f50*/  IMAD R10, R5, c[0x0][0x290], RZ ;  /* 0x0000a400050a7a24 */ /* 0x000fe400078e02ff */
[----:B------:R-:W-:-:S04]  /*9f60*/  IMAD.WIDE.U32 R6, R2, c[0x0][0x280], R6 ;  /* 0x0000a00002067a25 */ /* 0x000fc800078e0006 */
[----:B------:R-:W-:-:S04]  /*9f70*/  IMAD.WIDE.U32 R4, R2, c[0x0][0x290], R8 ;  /* 0x0000a40002047a25 */ /* 0x000fc800078e0008 */
[C---:B------:R-:W-:Y:S02]  /*9f80*/  IMAD R3, R2.reuse, c[0x0][0x284], R3 ;  /* 0x0000a10002037a24 */ /* 0x040fe400078e0203 */
[----:B------:R-:W-:Y:S01]  /*9f90*/  IMAD R2, R2, c[0x0][0x294], R10 ;  /* 0x0000a50002027a24 */ /* 0x000fe200078e020a */
[----:B------:R-:W-:-:S04]  /*9fa0*/  LEA R27, P0, R4, c[0x0][0x288], 0x1 ;  /* 0x0000a200041b7a11 */ /* 0x000fc800078008ff */
[----:B------:R-:W-:-:S04]  /*9fb0*/  IADD3 R2, R5, R2, RZ ;  /* 0x0000000205027210 */ /* 0x000fc80007ffe0ff */
[----:B------:R-:W-:Y:S02]  /*9fc0*/  LEA.HI.X R15, R4, c[0x0][0x28c], R2, 0x1, P0 ;  /* 0x0000a300040f7a11 */ /* 0x000fe400000f0c02 */
[----:B------:R-:W-:Y:S02]  /*9fd0*/  ISETP.GE.AND P0, PT, R14, R0, PT ;  /* 0x000000000e00720c */ /* 0x000fe40003f06270 */
[----:B------:R-:W-:Y:S02]  /*9fe0*/  LEA R26, P1, R6, c[0x0][0x270], 0x1 ;  /* 0x00009c00061a7a11 */ /* 0x000fe400078208ff */
[----:B------:R-:W-:-:S04]  /*9ff0*/  IADD3 R3, R7, R3, RZ ;  /* 0x0000000307037210 */ /* 0x000fc80007ffe0ff */
[----:B------:R-:W-:Y:S01]  /*a000*/  LEA.HI.X R24, R6, c[0x0][0x274], R3, 0x1, P1 ;  /* 0x00009d0006187a11 */ /* 0x000fe200008f0c03 */
[----:B------:R1:W2:Y:S01]  /*a010*/  SHFL.IDX PT, R20, R26, RZ, 0x1c1f ;  /* 0x001c1fff1a147589 */ /* 0x0002a200000e0000 */
[----:B------:R-:W-:Y:S03]  /*a020*/  BSSY B0, `(.L_x_999) ;  /* 0x0000020000007945 */ /* 0x000fe60003800000 */
[----:B------:R1:W3:Y:S01]  /*a030*/  SHFL.IDX PT, R21, R27, RZ, 0x1c1f ;  /* 0x001c1fff1b157589 */ /* 0x0002e200000e0000 */
[----:B------:R-:W-:-:S03]  /*a040*/  CS2R R36, SRZ ;  /* 0x0000000000247805 */ /* 0x000fc6000001ff00 */
[----:B------:R1:W4:Y:S01]  /*a050*/  SHFL.IDX PT, R22, R24, RZ, 0x1c1f ;  /* 0x001c1fff18167589 */ /* 0x00032200000e0000 */
[----:B------:R-:W-:-:S03]  /*a060*/  CS2R R12, SRZ ;  /* 0x00000000000c7805 */ /* 0x000fc6000001ff00 */
[----:B------:R1:W1:Y:S01]  /*a070*/  SHFL.IDX PT, R23, R15, RZ, 0x1c1f ;  /* 0x001c1fff0f177589 */ /* 0x00026200000e0000 */
[----:B------:R-:W-:Y:S01]  /*a080*/  CS2R R10, SRZ ;  /* 0x00000000000a7805 */ /* 0x000fe2000001ff00 */
[----:B------:R-:W-:Y:S01]  /*a090*/  CS2R R8, SRZ ;  /* 0x0000000000087805 */ /* 0x000fe2000001ff00 */
[----:B------:R-:W-:Y:S01]  /*a0a0*/  CS2R R6, SRZ ;  /* 0x0000000000067805 */ /* 0x000fe2000001ff00 */
[----:B------:R-:W-:Y:S05]  /*a0b0*/  @P0 BRA `(.L_x_1000) ;  /* 0x0000016000000947 */ /* 0x000fea0003800000 */
[----:B------:R-:W-:Y:S01]  /*a0c0*/  ISETP.GE.AND P1, PT, R128, c[0x0][0x27c], PT ;  /* 0x00009f0080007a0c */ /* 0x000fe20003f26270 */
[----:B------:R-:W-:Y:S01]  /*a0d0*/  CS2R R12, SRZ ;  /* 0x00000000000c7805 */ /* 0x000fe2000001ff00 */
[----:B------:R-:W-:-:S11]  /*a0e0*/  CS2R R10, SRZ ;  /* 0x00000000000a7805 */ /* 0x000fd6000001ff00 */
[C---:B------:R-:W-:Y:S01]  /*a0f0*/  @!P1 IMAD.SHL.U32 R3, R128.reuse, 0x2, RZ ;  /* 0x0000000280039824 */ /* 0x040fe200078e00ff */
[----:B------:R-:W-:-:S04]  /*a100*/  @!P1 SHF.L.U64.HI R2, R128, 0x1, R129 ;  /* 0x0000000180029819 */ /* 0x000fc80000010281 */
[----:B--2---:R-:W-:-:S05]  /*a110*/  @!P1 IADD3 R18, P0, R20, R3, RZ ;  /* 0x0000000314129210 */ /* 0x004fca0007f1e0ff */
[--C-:B----4-:R-:W-:Y:S01]  /*a120*/  @!P1 IMAD.X R19, R22, 0x1, R2.reuse, P0 ;  /* 0x0000000116139824 */ /* 0x110fe200000e0602 */
[----:B---3--:R-:W-:Y:S01]  /*a130*/  @!P1 IADD3 R16, P0, R21, R3, RZ ;  /* 0x0000000315109210 */ /* 0x008fe20007f1e0ff */
[----:B------:R-:W-:Y:S01]  /*a140*/  CS2R R6, SRZ ;  /* 0x0000000000067805 */ /* 0x000fe2000001ff00 */
[----:B------:R-:W-:Y:S02]  /*a150*/  CS2R R8, SRZ ;  /* 0x0000000000087805 */ /* 0x000fe4000001ff00 */
[----:B------:R2:W5:Y:S01]  /*a160*/  @!P1 LD.E.64 R10, [R18.64] ;  /* 0x00000008120a9980 */ /* 0x000562000c101b00 */
[----:B-1----:R-:W-:Y:S01]  /*a170*/  @!P1 IMAD.X R17, R23, 0x1, R2, P0 ;  /* 0x0000000117119824 */ /* 0x002fe200000e0602 */
[----:B------:R-:W-:-:S04]  /*a180*/  ISETP.GE.AND P0, PT, R95, c[0x0][0x27c], PT ;  /* 0x00009f005f007a0c */ /* 0x000fc80003f06270 */
[----:B------:R2:W5:Y:S09]  /*a190*/  @!P1 LD.E.64 R6, [R16.64] ;  /* 0x0000000810069980 */ /* 0x000572000c101b00 */
[C---:B------:R-:W-:Y:S01]  /*a1a0*/  @!P0 IMAD.SHL.U32 R4, R95.reuse, 0x2, RZ ;  /* 0x000000025f048824 */ /* 0x040fe200078e00ff */
[----:B-----5:R-:W-:-:S04]  /*a1b0*/  @!P0 SHF.L.U64.HI R5, R95, 0x1, R46 ;  /* 0x000000015f058819 */ /* 0x020fc8000001022e */
[----:B------:R-:W-:-:S05]  /*a1c0*/  @!P0 IADD3 R2, P2, R20, R4, RZ ;  /* 0x0000000414028210 */ /* 0x000fca0007f5e0ff */
[----:B------:R-:W-:Y:S01]  /*a1d0*/  @!P0 IMAD.X R3, R22, 0x1, R5, P2 ;  /* 0x0000000116038824 */ /* 0x000fe200010e0605 */
[----:B------:R-:W-:-:S04]  /*a1e0*/  @!P0 IADD3 R4, P2, R21, R4, RZ ;  /* 0x0000000415048210 */ /* 0x000fc80007f5e0ff */
[----:B------:R2:W5:Y:S01]  /*a1f0*/  @!P0 LD.E.64 R12, [R2.64] ;  /* 0x00000008020c8980 */ /* 0x000562000c101b00 */
[----:B------:R-:W-:-:S05]  /*a200*/  @!P0 IMAD.X R5, R23, 0x1, R5, P2 ;  /* 0x0000000117058824 */ /* 0x000fca00010e0605 */
[----:B------:R2:W5:Y:S03]  /*a210*/  @!P0 LD.E.64 R8, [R4.64] ;  /* 0x0000000804088980 */ /* 0x000566000c101b00 */
.L_x_1000:
[----:B------:R-:W-:Y:S05]  /*a220*/  BSYNC B0 ;  /* 0x0000000000007941 */ /* 0x000fea0003800000 */
.L_x_999:
[----:B--2---:R-:W-:Y:S01]  /*a230*/  IADD3 R2, R14, 0x20, RZ ;  /* 0x000000200e027810 */ /* 0x004fe20007ffe0ff */
[----:B-----5:R-:W-:Y:S01]  /*a240*/  IMAD.MOV.U32 R5, RZ, RZ, R12 ;  /* 0x000000ffff057224 */ /* 0x020fe200078e000c */
[----:B----4-:R2:W4:Y:S01]  /*a250*/  SHFL.IDX PT, R22, R24, 0x1, 0x1c1f ;  /* 0x003c1f0018167f89 */ /* 0x01052200000e0000 */
[----:B------:R-:W-:Y:S01]  /*a260*/  IMAD.MOV.U32 R4, RZ, RZ, R13 ;  /* 0x000000ffff047224 */ /* 0x000fe200078e000d */
[----:B------:R-:W-:Y:S01]  /*a270*/  ISETP.GE.AND P0, PT, R2, R0, PT ;  /* 0x000000000200720c */ /* 0x000fe20003f06270 */
[----:B------:R-:W-:Y:S01]  /*a280*/  IMAD.MOV.U32 R3, RZ, RZ, R10 ;  /* 0x000000ffff037224 */ /* 0x000fe200078e000a */
[----:B------:R-:W-:Y:S01]  /*a290*/  PRMT R49, R49, 0x5410, R5 ;  /* 0x0000541031317816 */ /* 0x000fe20000000005 */
[----:B------:R-:W-:Y:S01]  /*a2a0*/  IMAD.MOV.U32 R2, RZ, RZ, R11 ;  /* 0x000000ffff027224 */ /* 0x000fe200078e000b */
[----:B------:R-:W-:Y:S01]  /*a2b0*/  PRMT R50, R50, 0x5410, R4 ;  /* 0x0000541032327816 */ /* 0x000fe20000000004 */
[----:B------:R-:W-:Y:S01]  /*a2c0*/  IMAD.MOV.U32 R5, RZ, RZ, R8 ;  /* 0x000000ffff057224 */ /* 0x000fe200078e0008 */
[----:B------:R-:W-:Y:S01]  /*a2d0*/  PRMT R47, R47, 0x5410, R3 ;  /* 0x000054102f2f7816 */ /* 0x000fe20000000003 */
[----:B------:R-:W-:Y:S01]  /*a2e0*/  IMAD.MOV.U32 R4, RZ, RZ, R9 ;  /* 0x000000ffff047224 */ /* 0x000fe200078e0009 */
[----:B------:R-:W-:Y:S01]  /*a2f0*/  PRMT R48, R48, 0x5410, R2 ;  /* 0x0000541030307816 */ /* 0x000fe20000000002 */
[----:B------:R-:W-:Y:S01]  /*a300*/  IMAD.MOV.U32 R3, RZ, RZ, R6 ;  /* 0x000000ffff037224 */ /* 0x000fe200078e0006 */
[----:B------:R2:W3:Y:S01]  /*a310*/  SHFL.IDX PT, R16, R26, 0x1, 0x1c1f ;  /* 0x003c1f001a107f89 */ /* 0x0004e200000e0000 */
[----:B------:R-:W-:Y:S01]  /*a320*/  IMAD.MOV.U32 R2, RZ, RZ, R7 ;  /* 0x000000ffff027224 */ /* 0x000fe200078e0007 */
[----:B------:R-:W-:Y:S01]  /*a330*/  BSSY B0, `(.L_x_1001) ;  /* 0x0000021000007945 */ /* 0x000fe20003800000 */
[----:B------:R-:W-:Y:S01]  /*a340*/  PRMT R49, R5, 0x7610, R49 ;  /* 0x0000761005317816 */ /* 0x000fe20000000031 */
[----:B-1----:R2:W1:Y:S01]  /*a350*/  SHFL.IDX PT, R23, R15, 0x1, 0x1c1f ;  /* 0x003c1f000f177f89 */ /* 0x00246200000e0000 */
[----:B------:R-:W-:Y:S01]  /*a360*/  PRMT R50, R4, 0x7610, R50 ;  /* 0x0000761004327816 */ /* 0x000fe20000000032 */
[----:B------:R-:W-:Y:S01]  /*a370*/  CS2R R30, SRZ ;  /* 0x00000000001e7805 */ /* 0x000fe2000001ff00 */
[----:B------:R-:W-:Y:S01]  /*a380*/  PRMT R47, R3, 0x7610, R47 ;  /* 0x00007610032f7816 */ /* 0x000fe2000000002f */
[----:B------:R2:W1:Y:S01]  /*a390*/  SHFL.IDX PT, R17, R27, 0x1, 0x1c1f ;  /* 0x003c1f001b117f89 */ /* 0x00046200000e0000 */
[----:B------:R-:W-:Y:S01]  /*a3a0*/  PRMT R48, R2, 0x7610, R48 ;  /* 0x0000761002307816 */ /* 0x000fe20000000030 */
[----:B------:R-:W-:Y:S01]  /*a3b0*/  CS2R R4, SRZ ;  /* 0x0000000000047805 */ /* 0x000fe2000001ff00 */
[----:B------:R-:W-:Y:S01]  /*a3c0*/  CS2R R2, SRZ ;  /* 0x0000000000027805 */ /* 0x000fe2000001ff00 */
[----:B------:R-:W-:Y:S05]  /*a3d0*/  @P0 BRA `(.L_x_1002) ;  /* 0x0000016000000947 */ /* 0x000fea0003800000 */
[----:B----4-:R-:W-:Y:S01]  /*a3e0*/  ISETP.GE.AND P1, PT, R128, c[0x0][0x27c], PT ;  /* 0x00009f0080007a0c */ /* 0x010fe20003f26270 */
[----:B------:R-:W-:-:S12]  /*a3f0*/  CS2R R36, SRZ ;  /* 0x0000000000247805 */ /* 0x000fd8000001ff00 */
[C---:B------:R-:W-:Y:S01]  /*a400*/  @!P1 IMAD.SHL.U32 R2, R128.reuse, 0x2, RZ ;  /* 0x0000000280029824 */ /* 0x040fe200078e00ff */
[----:B------:R-:W-:-:S04]  /*a410*/  @!P1 SHF.L.U64.HI R3, R128, 0x1, R129 ;  /* 0x0000000180039819 */ /* 0x000fc80000010281 */
[----:B---3--:R-:W-:-:S05]  /*a420*/  @!P1 IADD3 R20, P0, R16, R2, RZ ;  /* 0x0000000210149210 */ /* 0x008fca0007f1e0ff */
[----:B------:R-:W-:Y:S01]  /*a430*/  @!P1 IMAD.X R21, R22, 0x1, R3, P0 ;  /* 0x0000000116159824 */ /* 0x000fe200000e0603 */
[----:B-1----:R-:W-:-:S05]  /*a440*/  @!P1 IADD3 R18, P0, R17, R2, RZ ;  /* 0x0000000211129210 */ /* 0x002fca0007f1e0ff */
[----:B------:R-:W-:Y:S01]  /*a450*/  @!P1 IMAD.X R19, R23, 0x1, R3, P0 ;  /* 0x0000000117139824 */ /* 0x000fe200000e0603 */
[----:B------:R-:W-:-:S13]  /*a460*/  ISETP.GE.AND P0, PT, R95, c[0x0][0x27c], PT ;  /* 0x00009f005f007a0c */ /* 0x000fda0003f06270 */
[C---:B------:R-:W-:Y:S01]  /*a470*/  @!P0 IMAD.SHL.U32 R4, R95.reuse, 0x2, RZ ;  /* 0x000000025f048824 */ /* 0x040fe200078e00ff */
[----:B------:R-:W-:-:S04]  /*a480*/  @!P0 SHF.L.U64.HI R5, R95, 0x1, R46 ;  /* 0x000000015f058819 */ /* 0x000fc8000001022e */
[----:B------:R-:W-:-:S05]  /*a490*/  @!P0 IADD3 R2, P2, R16, R4, RZ ;  /* 0x0000000410028210 */ /* 0x000fca0007f5e0ff */
[----:B------:R-:W-:Y:S01]  /*a4a0*/  @!P0 IMAD.X R3, R22, 0x1, R5, P2 ;  /* 0x0000000116038824 */ /* 0x000fe200010e0605 */
[----:B------:R-:W-:Y:S01]  /*a4b0*/  @!P0 IADD3 R16, P2, R17, R4, RZ ;  /* 0x0000000411108210 */ /* 0x000fe20007f5e0ff */
[----:B------:R-:W-:-:S03]  /*a4c0*/  CS2R R30, SRZ ;  /* 0x00000000001e7805 */ /* 0x000fc6000001ff00 */
[----:B------:R1:W5:Y:S01]  /*a4d0*/  @!P0 LD.E.64 R36, [R2.64] ;  /* 0x0000000802248980 */ /* 0x000362000c101b00 */
[----:B------:R-:W-:Y:S02]  /*a4e0*/  @!P0 IMAD.X R17, R23, 0x1, R5, P2 ;  /* 0x0000000117118824 */ /* 0x000fe400010e0605 */
[----:B------:R-:W-:-:S03]  /*a4f0*/  CS2R R4, SRZ ;  /* 0x0000000000047805 */ /* 0x000fc6000001ff00 */
[----:B------:R3:W5:Y:S04]  /*a500*/  @!P0 LD.E.64 R30, [R16.64] ;  /* 0x00000008101e8980 */ /* 0x000768000c101b00 */
[----:B------:R3:W5:Y:S01]  /*a510*/  @!P1 LD.E.64 R4, [R20.64] ;  /* 0x0000000814049980 */ /* 0x000762000c101b00 */
[----:B-1----:R-:W-:-:S06]  /*a520*/  CS2R R2, SRZ ;  /* 0x0000000000027805 */ /* 0x002fcc000001ff00 */
[----:B------:R3:W5:Y:S02]  /*a530*/  @!P1 LD.E.64 R2, [R18.64] ;  /* 0x0000000812029980 */ /* 0x000764000c101b00 */
.L_x_1002:
[----:B----4-:R-:W-:Y:S05]  /*a540*/  BSYNC B0 ;  /* 0x0000000000007941 */ /* 0x010fea0003800000 */
.L_x_1001:
[----:B---3--:R-:W-:Y:S01]  /*a550*/  IADD3 R16, R14, 0x40, RZ ;  /* 0x000000400e107810 */ /* 0x008fe20007ffe0ff */
[----:B-----5:R-:W-:Y:S01]  /*a560*/  IMAD.MOV.U32 R21, RZ, RZ, R36 ;  /* 0x000000ffff157224 */ /* 0x020fe200078e0024 */
[----:B------:R3:W4:Y:S01]  /*a570*/  SHFL.IDX PT, R19, R24, 0x2, 0x1c1f ;  /* 0x005c1f0018137f89 */ /* 0x00072200000e0000 */
[----:B------:R-:W-:Y:S01]  /*a580*/  IMAD.MOV.U32 R20, RZ, RZ, R37 ;  /* 0x000000ffff147224 */ /* 0x000fe200078e0025 */
[----:B------:R-:W-:Y:S01]  /*a590*/  ISETP.GE.AND P0, PT, R16, R0, PT ;  /* 0x000000001000720c */ /* 0x000fe20003f06270 */
[----:B-1----:R-:W-:Y:S01]  /*a5a0*/  IMAD.MOV.U32 R17, RZ, RZ, R4 ;  /* 0x000000ffff117224 */ /* 0x002fe200078e0004 */
        /* <DEDUP_REMOVED lines=8> */
[----:B------:R3:W1:Y:S01]  /*a630*/  SHFL.IDX PT, R18, R26, 0x2, 0x1c1f ;  /* 0x005c1f001a127f89 */ /* 0x00066200000e0000 */
[----:B------:R-:W-:Y:S01]  /*a640*/  IMAD.MOV.U32 R16, RZ, RZ, R3 ;  /* 0x000000ffff107224 */ /* 0x000fe200078e0003 */
[----:B------:R-:W-:Y:S01]  /*a650*/  BSSY B0, `(.L_x_1003) ;  /* 0x0000023000007945 */ /* 0x000fe20003800000 */
[----:B------:R-:W-:Y:S01]  /*a660*/  PRMT R53, R21, 0x7610, R53 ;  /* 0x0000761015357816 */ /* 0x000fe20000000035 */
[----:B------:R3:W2:Y:S01]  /*a670*/  SHFL.IDX PT, R28, R15, 0x2, 0x1c1f ;  /* 0x005c1f000f1c7f89 */ /* 0x0006a200000e0000 */
[----:B------:R-:W-:Y:S01]  /*a680*/  PRMT R54, R20, 0x7610, R54 ;  /* 0x0000761014367816 */ /* 0x000fe20000000036 */
[----:B------:R-:W-:Y:S01]  /*a690*/  CS2R R44, SRZ ;  /* 0x00000000002c7805 */ /* 0x000fe2000001ff00 */
[----:B------:R-:W-:Y:S01]  /*a6a0*/  PRMT R51, R17, 0x7610, R51 ;  /* 0x0000761011337816 */ /* 0x000fe20000000033 */
[----:B------:R3:W1:Y:S01]  /*a6b0*/  SHFL.IDX PT, R25, R27, 0x2, 0x1c1f ;  /* 0x005c1f001b197f89 */ /* 0x00066200000e0000 */
[----:B------:R-:W-:Y:S01]  /*a6c0*/  PRMT R52, R16, 0x7610, R52 ;  /* 0x0000761010347816 */ /* 0x000fe20000000034 */
[----:B------:R-:W-:Y:S01]  /*a6d0*/  CS2R R38, SRZ ;  /* 0x0000000000267805 */ /* 0x000fe2000001ff00 */
[----:B------:R-:W-:Y:S01]  /*a6e0*/  CS2R R32, SRZ ;  /* 0x0000000000207805 */ /* 0x000fe2000001ff00 */
[----:B------:R-:W-:Y:S01]  /*a6f0*/  CS2R R40, SRZ ;  /* 0x0000000000287805 */ /* 0x000fe2000001ff00 */
[----:B------:R-:W-:Y:S01]  /*a700*/  CS2R R34, SRZ ;  /* 0x0000000000227805 */ /* 0x000fe2000001ff00 */
[----:B------:R-:W-:Y:S05]  /*a710*/  @P0 BRA `(.L_x_1004) ;  /* 0x0000016000000947 */ /* 0x000fea0003800000 */
[----:B----4-:R-:W-:Y:S01]  /*a720*/  ISETP.GE.AND P1, PT, R128, c[0x0][0x27c], PT ;  /* 0x00009f0080007a0c */ /* 0x010fe20003f26270 */
[----:B------:R-:W-:Y:S01]  /*a730*/  CS2R R38, SRZ ;  /* 0x0000000000267805 */ /* 0x000fe2000001ff00 */
[----:B------:R-:W-:-:S11]  /*a740*/  CS2R R32, SRZ ;  /* 0x0000000000207805 */ /* 0x000fd6000001ff00 */
[C---:B------:R-:W-:Y:S01]  /*a750*/  @!P1 IMAD.SHL.U32 R16, R128.reuse, 0x2, RZ ;  /* 0x0000000280109824 */ /* 0x040fe200078e00ff */
[----:B------:R-:W-:-:S04]  /*a760*/  @!P1 SHF.L.U64.HI R17, R128, 0x1, R129 ;  /* 0x0000000180119819 */ /* 0x000fc80000010281 */
[----:B-1----:R-:W-:-:S05]  /*a770*/  @!P1 IADD3 R22, P0, R18, R16, RZ ;  /* 0x0000001012169210 */ /* 0x002fca0007f1e0ff */
[--C-:B------:R-:W-:Y:S01]  /*a780*/  @!P1 IMAD.X R23, R19, 0x1, R17.reuse, P0 ;  /* 0x0000000113179824 */ /* 0x100fe200000e0611 */
[----:B------:R-:W-:Y:S01]  /*a790*/  @!P1 IADD3 R20, P0, R25, R16, RZ ;  /* 0x0000001019149210 */ /* 0x000fe20007f1e0ff */
[----:B------:R-:W-:Y:S01]  /*a7a0*/  CS2R R34, SRZ ;  /* 0x0000000000227805 */ /* 0x000fe2000001ff00 */
[----:B------:R-:W-:Y:S02]  /*a7b0*/  CS2R R40, SRZ ;  /* 0x0000000000287805 */ /* 0x000fe4000001ff00 */
[----:B------:R1:W5:Y:S01]  /*a7c0*/  @!P1 LD.E.64 R32, [R22.64] ;  /* 0x0000000816209980 */ /* 0x000362000c101b00 */
[----:B--2---:R-:W-:Y:S01]  /*a7d0*/  @!P1 IMAD.X R21, R28, 0x1, R17, P0 ;  /* 0x000000011c159824 */ /* 0x004fe200000e0611 */
[----:B------:R-:W-:-:S04]  /*a7e0*/  ISETP.GE.AND P0, PT, R95, c[0x0][0x27c], PT ;  /* 0x00009f005f007a0c */ /* 0x000fc80003f06270 */
[----:B------:R1:W5:Y:S09]  /*a7f0*/  @!P1 LD.E.64 R34, [R20.64] ;  /* 0x0000000814229980 */ /* 0x000372000c101b00 */
[C---:B------:R-:W-:Y:S01]  /*a800*/  @!P0 IMAD.SHL.U32 R16, R95.reuse, 0x2, RZ ;  /* 0x000000025f108824 */ /* 0x040fe200078e00ff */
[----:B------:R-:W-:-:S04]  /*a810*/  @!P0 SHF.L.U64.HI R17, R95, 0x1, R46 ;  /* 0x000000015f118819 */ /* 0x000fc8000001022e */
[----:B------:R-:W-:-:S05]  /*a820*/  @!P0 IADD3 R18, P2, R18, R16, RZ ;  /* 0x0000001012128210 */ /* 0x000fca0007f5e0ff */
[----:B------:R-:W-:Y:S01]  /*a830*/  @!P0 IMAD.X R19, R19, 0x1, R17, P2 ;  /* 0x0000000113138824 */ /* 0x000fe200010e0611 */
[----:B------:R-:W-:-:S04]  /*a840*/  @!P0 IADD3 R16, P2, R25, R16, RZ ;  /* 0x0000001019108210 */ /* 0x000fc80007f5e0ff */
[----:B------:R1:W5:Y:S01]  /*a850*/  @!P0 LD.E.64 R38, [R18.64] ;  /* 0x0000000812268980 */ /* 0x000362000c101b00 */
[----:B------:R-:W-:-:S05]  /*a860*/  @!P0 IMAD.X R17, R28, 0x1, R17, P2 ;  /* 0x000000011c118824 */ /* 0x000fca00010e0611 */
[----:B------:R1:W5:Y:S03]  /*a870*/  @!P0 LD.E.64 R40, [R16.64] ;  /* 0x0000000810288980 */ /* 0x000366000c101b00 */
.L_x_1004:
[----:B----4-:R-:W-:Y:S05]  /*a880*/  BSYNC B0 ;  /* 0x0000000000007941 */ /* 0x010fea0003800000 */
.L_x_1003:
[----:B------:R-:W-:Y:S01]  /*a890*/  IADD3 R14, R14, 0x60, RZ ;  /* 0x000000600e0e7810 */ /* 0x000fe20007ffe0ff */
[----:B-1----:R1:W4:Y:S01]  /*a8a0*/  SHFL.IDX PT, R23, R15, 0x3, 0x1c1f ;  /* 0x007c1f000f177f89 */ /* 0x00232200000e0000 */
[----:B-----5:R-:W-:Y:S01]  /*a8b0*/  IMAD.MOV.U32 R19, RZ, RZ, R38 ;  /* 0x000000ffff137224 */ /* 0x020fe200078e0026 */
[----:B------:R-:W-:Y:S01]  /*a8c0*/  BSSY B0, `(.L_x_1005) ;  /* 0x000002e000007945 */ /* 0x000fe20003800000 */
[----:B------:R-:W-:Y:S01]  /*a8d0*/  ISETP.GE.AND P0, PT, R14, R0, PT ;  /* 0x000000000e00720c */ /* 0x000fe20003f06270 */
[----:B------:R-:W-:Y:S01]  /*a8e0*/  IMAD.MOV.U32 R18, RZ, RZ, R39 ;  /* 0x000000ffff127224 */ /* 0x000fe200078e0027 */
[----:B------:R-:W3:Y:S01]  /*a8f0*/  SHFL.IDX PT, R17, R24, 0x3, 0x1c1f ;  /* 0x007c1f0018117f89 */ /* 0x000ee200000e0000 */
[----:B------:R-:W-:Y:S01]  /*a900*/  IMAD.MOV.U32 R14, RZ, RZ, R33 ;  /* 0x000000ffff0e7224 */ /* 0x000fe200078e0021 */
[----:B------:R-:W-:Y:S01]  /*a910*/  PRMT R57, R57, 0x5410, R19 ;  /* 0x0000541039397816 */ /* 0x000fe20000000013 */
[----:B------:R-:W-:Y:S01]  /*a920*/  IMAD.MOV.U32 R19, RZ, RZ, R40 ;  /* 0x000000ffff137224 */ /* 0x000fe200078e0028 */
[----:B------:R-:W-:Y:S01]  /*a930*/  PRMT R59, R18, 0x7610, R59 ;  /* 0x00007610123b7816 */ /* 0x000fe2000000003b */
[----:B------:R-:W-:Y:S01]  /*a940*/  IMAD.MOV.U32 R18, RZ, RZ, R41 ;  /* 0x000000ffff127224 */ /* 0x000fe200078e0029 */
[----:B------:R-:W-:Y:S01]  /*a950*/  PRMT R56, R56, 0x5410, R14 ;  /* 0x0000541038387816 */ /* 0x000fe2000000000e */
[----:B------:R-:W-:Y:S01]  /*a960*/  IMAD.MOV.U32 R14, RZ, RZ, R35 ;  /* 0x000000ffff0e7224 */ /* 0x000fe200078e0023 */
[----:B------:R-:W2:Y:S01]  /*a970*/  SHFL.IDX PT, R16, R26, 0x3, 0x1c1f ;  /* 0x007c1f001a107f89 */ /* 0x000ea200000e0000 */
[----:B------:R-:W-:Y:S01]  /*a980*/  PRMT R57, R19, 0x7610, R57 ;  /* 0x0000761013397816 */ /* 0x000fe20000000039 */
[----:B------:R-:W-:Y:S01]  /*a990*/  CS2R R42, SRZ ;  /* 0x00000000002a7805 */ /* 0x000fe2000001ff00 */
[----:B------:R-:W-:Y:S01]  /*a9a0*/  PRMT R58, R18, 0x7610, R58 ;  /* 0x00007610123a7816 */ /* 0x000fe2000000003a */
[----:B------:R2:W3:Y:S01]  /*a9b0*/  SHFL.IDX PT, R22, R27, 0x3, 0x1c1f ;  /* 0x007c1f001b167f89 */ /* 0x0004e200000e0000 */
[----:B------:R-:W-:Y:S01]  /*a9c0*/  PRMT R56, R14, 0x7610, R56 ;  /* 0x000076100e387816 */ /* 0x000fe20000000038 */
[----:B--2---:R-:W-:Y:S01]  /*a9d0*/  CS2R R28, SRZ ;  /* 0x00000000001c7805 */ /* 0x004fe2000001ff00 */
[----:B-1-3--:R-:W-:-:S05]  /*a9e0*/  IMAD.MOV.U32 R15, RZ, RZ, R32 ;  /* 0x000000ffff0f7224 */ /* 0x00afca00078e0020 */
[----:B------:R-:W-:Y:S01]  /*a9f0*/  PRMT R55, R55, 0x5410, R15 ;  /* 0x0000541037377816 */ /* 0x000fe2000000000f */
[----:B------:R-:W-:-:S05]  /*aa00*/  IMAD.MOV.U32 R15, RZ, RZ, R34 ;  /* 0x000000ffff0f7224 */ /* 0x000fca00078e0022 */
[----:B------:R-:W-:Y:S01]  /*aa10*/  PRMT R54, R54, 0x5410, R15 ;  /* 0x0000541036367816 */ /* 0x000fe2000000000f */
[----:B------:R-:W-:Y:S01]  /*aa20*/  CS2R R26, SRZ ;  /* 0x00000000001a7805 */ /* 0x000fe2000001ff00 */
[----:B------:R-:W-:Y:S05]  /*aa30*/  @P0 BRA `(.L_x_1006) ;  /* 0x0000016000000947 */ /* 0x000fea0003800000 */
[----:B----4-:R-:W-:Y:S01]  /*aa40*/  ISETP.GE.AND P1, PT, R128, c[0x0][0x27c], PT ;  /* 0x00009f0080007a0c */ /* 0x010fe20003f26270 */
[----:B------:R-:W-:Y:S01]  /*aa50*/  CS2R R44, SRZ ;  /* 0x00000000002c7805 */ /* 0x000fe2000001ff00 */
[----:B------:R-:W-:-:S11]  /*aa60*/  CS2R R26, SRZ ;  /* 0x00000000001a7805 */ /* 0x000fd6000001ff00 */
[C---:B------:R-:W-:Y:S01]  /*aa70*/  @!P1 IMAD.SHL.U32 R14, R128.reuse, 0x2, RZ ;  /* 0x00000002800e9824 */ /* 0x040fe200078e00ff */
[----:B------:R-:W-:-:S04]  /*aa80*/  @!P1 SHF.L.U64.HI R15, R128, 0x1, R129 ;  /* 0x00000001800f9819 */ /* 0x000fc80000010281 */
[----:B------:R-:W-:-:S05]  /*aa90*/  @!P1 IADD3 R20, P0, R16, R14, RZ ;  /* 0x0000000e10149210 */ /* 0x000fca0007f1e0ff */
[--C-:B------:R-:W-:Y:S01]  /*aaa0*/  @!P1 IMAD.X R21, R17, 0x1, R15.reuse, P0 ;  /* 0x0000000111159824 */ /* 0x100fe200000e060f */
[----:B------:R-:W-:Y:S01]  /*aab0*/  @!P1 IADD3 R18, P0, R22, R14, RZ ;  /* 0x0000000e16129210 */ /* 0x000fe20007f1e0ff */
[----:B------:R-:W-:Y:S01]  /*aac0*/  CS2R R28, SRZ ;  /* 0x00000000001c7805 */ /* 0x000fe2000001ff00 */
[----:B------:R-:W-:Y:S02]  /*aad0*/  CS2R R42, SRZ ;  /* 0x00000000002a7805 */ /* 0x000fe4000001ff00 */
[----:B------:R1:W5:Y:S01]  /*aae0*/  @!P1 LD.E.64 R26, [R20.64] ;  /* 0x00000008141a9980 */ /* 0x000362000c101b00 */
[----:B------:R-:W-:Y:S01]  /*aaf0*/  @!P1 IMAD.X R19, R23, 0x1, R15, P0 ;  /* 0x0000000117139824 */ /* 0x000fe200000e060f */
        /* <DEDUP_REMOVED lines=10> */
.L_x_1006:
[----:B----4-:R-:W-:Y:S05]  /*aba0*/  BSYNC B0 ;  /* 0x0000000000007941 */ /* 0x010fea0003800000 */
.L_x_1005:
[----:B-1---5:R-:W-:Y:S01]  /*abb0*/  IMAD.MOV.U32 R14, RZ, RZ, R44 ;  /* 0x000000ffff0e7224 */ /* 0x022fe200078e002c */
[----:B------:R-:W-:-:S04]  /*abc0*/  DEPBAR.LE SB0, 0x1 ;  /* 0x000080400000791a */ /* 0x000fc80000000000 */
[----:B------:R-:W-:Y:S01]  /*abd0*/  IMAD.MOV.U32 R16, RZ, RZ, R45 ;  /* 0x000000ffff107224 */ /* 0x000fe200078e002d */
[----:B------:R-:W-:Y:S01]  /*abe0*/  BSSY B1, `(.L_x_1007) ;  /* 0x000006e000017945 */ /* 0x000fe20003800000 */
[----:B------:R-:W-:-:S03]  /*abf0*/  IMAD.MOV.U32 R15, RZ, RZ, R26 ;  /* 0x000000ffff0f7224 */ /* 0x000fc600078e001a */
[----:B------:R-:W-:Y:S01]  /*ac00*/  PRMT R62, R14, 0x5410, R16 ;  /* 0x000054100e3e7816 */ /* 0x000fe20000000010 */
[----:B------:R-:W-:Y:S01]  /*ac10*/  IMAD.IADD R14, R0, 0x1, -R63 ;  /* 0x00000001000e7824 */ /* 0x000fe200078e0a3f */
[----:B------:R-:W-:Y:S01]  /*ac20*/  MOV R0, R27 ;  /* 0x0000001b00007202 */ /* 0x000fe20000000f00 */
[----:B------:R-:W-:Y:S01]  /*ac30*/  IMAD.MOV.U32 R16, RZ, RZ, R42 ;  /* 0x000000ffff107224 */ /* 0x000fe200078e002a */
[----:B------:R-:W-:Y:S01]  /*ac40*/  PRMT R59, R59, 0x5410, R15 ;  /* 0x000054103b3b7816 */ /* 0x000fe2000000000f */
[----:B------:R-:W-:Y:S01]  /*ac50*/  IMAD.MOV.U32 R15, RZ, RZ, R43 ;  /* 0x000000ffff0f7224 */ /* 0x000fe200078e002b */
[----:B------:R-:W-:Y:S02]  /*ac60*/  IMNMX R46, R14, 0x80, PT ;  /* 0x000000800e2e7817 */ /* 0x000fe40003800200 */
[----:B------:R-:W-:Y:S01]  /*ac70*/  PRMT R60, R60, 0x5410, R0 ;  /* 0x000054103c3c7816 */ /* 0x000fe20000000000 */
[----:B------:R-:W-:Y:S01]  /*ac80*/  IMAD.MOV.U32 R0, RZ, RZ, R29 ;  /* 0x000000ffff007224 */ /* 0x000fe200078e001d */
[----:B------:R-:W-:Y:S01]  /*ac90*/  BAR.SYNC.DEFER_BLOCKING 0x0 ;  /* 0x0000000000007b1d */ /* 0x000fe20000010000 */
[----:B------:R-:W-:-:S02]  /*aca0*/  ISETP.GE.AND P0, PT, R130, R46, PT ;  /* 0x0000002e8200720c */ /* 0x000fc40003f06270 */
[----:B------:R-:W-:Y:S02]  /*acb0*/  MOV R14, R28 ;  /* 0x0000001c000e7202 */ /* 0x000fe40000000f00 */
[----:B------:R-:W-:Y:S02]  /*acc0*/  PRMT R61, R16, 0x5410, R15 ;  /* 0x00005410103d7816 */ /* 0x000fe4000000000f */
[----:B------:R-:W-:Y:S02]  /*acd0*/  PRMT R58, R58, 0x5410, R14 ;  /* 0x000054103a3a7816 */ /* 0x000fe4000000000e */
[----:B------:R-:W-:-:S05]  /*ace0*/  PRMT R60, R0, 0x7610, R60 ;  /* 0x00007610003c7816 */ /* 0x000fca000000003c */
[----:B------:R-:W-:Y:S05]  /*acf0*/  @P0 BRA `(.L_x_1008) ;  /* 0x000005c000000947 */ /* 0x000fea0003800000 */
[----:B------:R-:W-:Y:S01]  /*ad00*/  ISETP.GE.AND P0, PT, R128, c[0x0][0x27c], PT ;  /* 0x00009f0080007a0c */ /* 0x000fe20003f06270 */
[----:B------:R-:W-:-:S12]  /*ad10*/  BSSY B0, `(.L_x_1009) ;  /* 0x000002d000007945 */ /* 0x000fd80003800000 */
[----:B------:R-:W-:Y:S05]  /*ad20*/  @P0 BRA `(.L_x_1010) ;  /* 0x000002b000000947 */ /* 0x000fea0003800000 */
[----:B------:R-:W2:Y:S01]  /*ad30*/  LDL R65, [R1+0x8] ;  /* 0x0000080001417983 */ /* 0x000ea20000100800 */
[--C-:B------:R-:W-:Y:S02]  /*ad40*/  SHF.R.U32.HI R0, RZ, 0x10, R7.reuse ;  /* 0x00000010ff007819 */ /* 0x100fe40000011607 */
[----:B------:R-:W-:Y:S01]  /*ad50*/  SHF.R.U64 R24, R6, 0x10, R7 ;  /* 0x0000001006187819 */ /* 0x000fe20000001207 */
[----:B------:R-:W-:Y:S01]  /*ad60*/  HADD2.F32 R7, -RZ, R47.H1_H1 ;  /* 0x3000002fff077230 */ /* 0x000fe20000004100 */
[--C-:B------:R-:W-:Y:S02]  /*ad70*/  SHF.R.U64 R25, R10, 0x10, R11.reuse ;  /* 0x000000100a197819 */ /* 0x100fe4000000120b */
[----:B------:R-:W-:-:S05]  /*ad80*/  SHF.R.U32.HI R21, RZ, 0x10, R11 ;  /* 0x00000010ff157819 */ /* 0x000fca000001160b */
[----:B------:R-:W-:Y:S01]  /*ad90*/  HADD2.F32 R22, -RZ, R21.H0_H0 ;  /* 0x20000015ff167230 */ /* 0x000fe20000004100 */
[----:B--2---:R-:W1:Y:S02]  /*ada0*/  LDS.128 R16, [R65+0x5000] ;  /* 0x0050000041107984 */ /* 0x004e640000000c00 */
[--C-:B-1----:R-:W-:Y:S02]  /*adb0*/  HADD2.F32 R20, -RZ, R19.reuse.H0_H0 ;  /* 0x20000013ff147230 */ /* 0x102fe40000004100 */
[----:B------:R-:W-:Y:S02]  /*adc0*/  HADD2.F32 R6, -RZ, R19.H1_H1 ;  /* 0x30000013ff067230 */ /* 0x000fe40000004100 */
[--C-:B------:R-:W-:Y:S02]  /*add0*/  HADD2.F32 R19, -RZ, R16.reuse.H0_H0 ;  /* 0x20000010ff137230 */ /* 0x100fe40000004100 */
[----:B------:R-:W-:Y:S02]  /*ade0*/  HADD2.F32 R15, -RZ, R16.H1_H1 ;  /* 0x30000010ff0f7230 */ /* 0x000fe40000004100 */
[----:B------:R-:W-:-:S02]  /*adf0*/  HADD2.F32 R16, -RZ, R18.H0_H0 ;  /* 0x20000012ff107230 */ /* 0x000fc40000004100 */
[----:B------:R-:W-:Y:S02]  /*ae00*/  HADD2.F32 R10, -RZ, R18.H1_H1 ;  /* 0x30000012ff0a7230 */ /* 0x000fe40000004100 */
[----:B------:R-:W-:Y:S02]  /*ae10*/  HADD2.F32 R18, -RZ, R0.H0_H0 ;  /* 0x20000000ff127230 */ /* 0x000fe40000004100 */
[--C-:B------:R-:W-:Y:S02]  /*ae20*/  HADD2.F32 R14, -RZ, R17.reuse.H0_H0 ;  /* 0x20000011ff0e7230 */ /* 0x100fe40000004100 */
[----:B------:R-:W-:Y:S01]  /*ae30*/  HADD2.F32 R11, -RZ, R17.H1_H1 ;  /* 0x30000011ff0b7230 */ /* 0x000fe20000004100 */
[-C--:B------:R-:W-:Y:S01]  /*ae40*/  FMUL.FTZ R17, R6, R18.reuse ;  /* 0x0000001206117220 */ /* 0x080fe20000410000 */
[----:B------:R-:W-:Y:S01]  /*ae50*/  HADD2.F32 R0, -RZ, R47.H0_H0 ;  /* 0x2000002fff007230 */ /* 0x000fe20000004100 */
[C---:B------:R-:W-:Y:S02]  /*ae60*/  FMUL.FTZ R18, R20.reuse, R18 ;  /* 0x0000001214127220 */ /* 0x040fe40000410000 */
[----:B------:R-:W-:-:S02]  /*ae70*/  FFMA.FTZ R23, R20, R22, -R17 ;  /* 0x0000001614177223 */ /* 0x000fc40000010811 */
[-C--:B------:R-:W-:Y:S02]  /*ae80*/  FMUL.FTZ R17, R19, R0.reuse ;  /* 0x0000000013117220 */ /* 0x080fe40000410000 */
[C---:B------:R-:W-:Y:S01]  /*ae90*/  FMUL.FTZ R21, R15.reuse, R0 ;  /* 0x000000000f157220 */ /* 0x040fe20000410000 */
[----:B------:R-:W-:Y:S01]  /*aea0*/  HADD2.F32 R0, -RZ, R48.H0_H0 ;  /* 0x20000030ff007230 */ /* 0x000fe20000004100 */
[-C--:B------:R-:W-:Y:S01]  /*aeb0*/  FFMA.FTZ R20, R15, R7.reuse, R17 ;  /* 0x000000070f147223 */ /* 0x080fe20000010011 */
[----:B------:R-:W-:Y:S01]  /*aec0*/  HADD2.F32 R17, -RZ, R24.H0_H0 ;  /* 0x20000018ff117230 */ /* 0x000fe20000004100 */
[----:B------:R-:W-:Y:S01]  /*aed0*/  FFMA.FTZ R22, R6, R22, R18 ;  /* 0x0000001606167223 */ /* 0x000fe20000010012 */
[----:B------:R-:W-:Y:S01]  /*aee0*/  HADD2.F32 R6, -RZ, R48.H1_H1 ;  /* 0x30000030ff067230 */ /* 0x000fe20000004100 */
[----:B------:R-:W-:Y:S01]  /*aef0*/  FFMA.FTZ R21, R19, R7, -R21 ;  /* 0x0000000713157223 */ /* 0x000fe20000010815 */
[----:B------:R-:W-:Y:S01]  /*af00*/  HADD2.F32 R19, -RZ, R25.H0_H0 ;  /* 0x20000019ff137230 */ /* 0x000fe20000004100 */
[----:B------:R-:W-:-:S02]  /*af10*/  FMUL.FTZ R7, R10, R0 ;  /* 0x000000000a077220 */ /* 0x000fc40000410000 */
[----:B------:R-:W-:Y:S02]  /*af20*/  FMUL.FTZ R0, R16, R0 ;  /* 0x0000000010007220 */ /* 0x000fe40000410000 */
[-C--:B------:R-:W-:Y:S02]  /*af30*/  FMUL.FTZ R15, R11, R17.reuse ;  /* 0x000000110b0f7220 */ /* 0x080fe40000410000 */
[----:B------:R-:W-:Y:S02]  /*af40*/  FMUL.FTZ R17, R14, R17 ;  /* 0x000000110e117220 */ /* 0x000fe40000410000 */
[-C--:B------:R-:W-:Y:S01]  /*af50*/  FFMA.FTZ R18, R16, R6.reuse, -R7 ;  /* 0x0000000610127223 */ /* 0x080fe20000010807 */
[----:B------:R-:W-:Y:S01]  /*af60*/  F2FP.PACK_AB R16, R20, R21 ;  /* 0x000000151410723e */ /* 0x000fe200000000ff */
[----:B------:R-:W-:Y:S02]  /*af70*/  FFMA.FTZ R0, R10, R6, R0 ;  /* 0x000000060a007223 */ /* 0x000fe40000010000 */
[----:B------:R-:W-:-:S02]  /*af80*/  FFMA.FTZ R7, R14, R19, -R15 ;  /* 0x000000130e077223 */ /* 0x000fc4000001080f */
[----:B------:R-:W-:Y:S01]  /*af90*/  FFMA.FTZ R6, R11, R19, R17 ;  /* 0x000000130b067223 */ /* 0x000fe20000010011 */
[----:B------:R-:W-:Y:S02]  /*afa0*/  F2FP.PACK_AB R19, R22, R23 ;  /* 0x000000171613723e */ /* 0x000fe400000000ff */
[----:B------:R-:W-:Y:S02]  /*afb0*/  F2FP.PACK_AB R18, R0, R18 ;  /* 0x000000120012723e */ /* 0x000fe400000000ff */
[----:B------:R-:W-:-:S05]  /*afc0*/  F2FP.PACK_AB R17, R6, R7 ;  /* 0x000000070611723e */ /* 0x000fca00000000ff */
[----:B------:R1:W-:Y:S02]  /*afd0*/  STS.128 [R65+0x5000], R16 ;  /* 0x0050001041007388 */ /* 0x0003e40000000c00 */
.L_x_1010:
[----:B------:R-:W-:Y:S05]  /*afe0*/  BSYNC B0 ;  /* 0x0000000000007941 */ /* 0x000fea0003800000 */
.L_x_1009:
[----:B------:R-:W-:-:S13]  /*aff0*/  ISETP.GE.AND P0, PT, R95, c[0x0][0x27c], PT ;  /* 0x00009f005f007a0c */ /* 0x000fda0003f06270 */
[----:B------:R-:W-:Y:S05]  /*b000*/  @P0 BRA `(.L_x_1008) ;  /* 0x000002b000000947 */ /* 0x000fea0003800000 */
[----:B------:R-:W2:Y:S01]  /*b010*/  LDL R22, [R1+0xc] ;  /* 0x00000c0001167983 */ /* 0x000ea20000100800 */
[----:B------:R-:W-:Y:S02]  /*b020*/  SHF.R.U32.HI R0, RZ, 0x10, R9 ;  /* 0x00000010ff007819 */ /* 0x000fe40000011609 */
[--C-:B------:R-:W-:Y:S02]  /*b030*/  SHF.R.U64 R21, R12, 0x10, R13.reuse ;  /* 0x000000100c157819 */ /* 0x100fe4000000120d */
[----:B------:R-:W-:Y:S02]  /*b040*/  SHF.R.U32.HI R7, RZ, 0x10, R13 ;  /* 0x00000010ff077819 */ /* 0x000fe4000001160d */
[----:B------:R-:W-:Y:S01]  /*b050*/  SHF.R.U64 R20, R8, 0x10, R9 ;  /* 0x0000001008147819 */ /* 0x000fe20000001209 */
[----:B-12---:R-:W1:Y:S02]  /*b060*/  LDS.128 R16, [R22+0x5000] ;  /* 0x0050000016107984 */ /* 0x006e640000000c00 */
[----:B-1----:R-:W-:-:S02]  /*b070*/  HADD2.F32 R12, -RZ, R16.H0_H0 ;  /* 0x20000010ff0c7230 */ /* 0x002fc40000004100 */
[----:B------:R-:W-:Y:S02]  /*b080*/  HADD2.F32 R11, -RZ, R16.H1_H1 ;  /* 0x30000010ff0b7230 */ /* 0x000fe40000004100 */
[----:B------:R-:W-:Y:S02]  /*b090*/  HADD2.F32 R6, -RZ, R19.H1_H1 ;  /* 0x30000013ff067230 */ /* 0x000fe40000004100 */
[----:B------:R-:W-:Y:S02]  /*b0a0*/  HADD2.F32 R16, -RZ, R0.H0_H0 ;  /* 0x20000000ff107230 */ /* 0x000fe40000004100 */
[----:B------:R-:W-:Y:S02]  /*b0b0*/  HADD2.F32 R0, -RZ, R49.H0_H0 ;  /* 0x20000031ff007230 */ /* 0x000fe40000004100 */
[----:B------:R-:W-:Y:S01]  /*b0c0*/  HADD2.F32 R13, -RZ, R19.H0_H0 ;  /* 0x20000013ff0d7230 */ /* 0x000fe20000004100 */
[----:B------:R-:W-:Y:S01]  /*b0d0*/  FMUL.FTZ R15, R6, R16 ;  /* 0x00000010060f7220 */ /* 0x000fe20000410000 */
[----:B------:R-:W-:-:S02]  /*b0e0*/  HADD2.F32 R19, -RZ, R7.H0_H0 ;  /* 0x20000007ff137230 */ /* 0x000fc40000004100 */
[--C-:B------:R-:W-:Y:S01]  /*b0f0*/  HADD2.F32 R10, -RZ, R17.reuse.H0_H0 ;  /* 0x20000011ff0a7230 */ /* 0x100fe20000004100 */
[----:B------:R-:W-:Y:S01]  /*b100*/  FMUL.FTZ R16, R13, R16 ;  /* 0x000000100d107220 */ /* 0x000fe20000410000 */
[----:B------:R-:W-:Y:S01]  /*b110*/  HADD2.F32 R9, -RZ, R17.H1_H1 ;  /* 0x30000011ff097230 */ /* 0x000fe20000004100 */
[-C--:B------:R-:W-:Y:S01]  /*b120*/  FMUL.FTZ R17, R11, R0.reuse ;  /* 0x000000000b117220 */ /* 0x080fe20000410000 */
[----:B------:R-:W-:Y:S02]  /*b130*/  HADD2.F32 R7, -RZ, R49.H1_H1 ;  /* 0x30000031ff077230 */ /* 0x000fe40000004100 */
[--C-:B------:R-:W-:Y:S02]  /*b140*/  HADD2.F32 R14, -RZ, R18.reuse.H0_H0 ;  /* 0x20000012ff0e7230 */ /* 0x100fe40000004100 */
[----:B------:R-:W-:Y:S01]  /*b150*/  HADD2.F32 R8, -RZ, R18.H1_H1 ;  /* 0x30000012ff087230 */ /* 0x000fe20000004100 */
[----:B------:R-:W-:Y:S02]  /*b160*/  FFMA.FTZ R18, R13, R19, -R15 ;  /* 0x000000130d127223 */ /* 0x000fe4000001080f */
[C---:B------:R-:W-:Y:S01]  /*b170*/  FMUL.FTZ R13, R12.reuse, R0 ;  /* 0x000000000c0d7220 */ /* 0x040fe20000410000 */
[----:B------:R-:W-:Y:S01]  /*b180*/  HADD2.F32 R0, -RZ, R50.H0_H0 ;  /* 0x20000032ff007230 */ /* 0x000fe20000004100 */
[----:B------:R-:W-:Y:S01]  /*b190*/  FFMA.FTZ R17, R12, R7, -R17 ;  /* 0x000000070c117223 */ /* 0x000fe20000010811 */
[----:B------:R-:W-:Y:S01]  /*b1a0*/  HADD2.F32 R12, -RZ, R20.H0_H0 ;  /* 0x20000014ff0c7230 */ /* 0x000fe20000004100 */
[----:B------:R-:W-:Y:S01]  /*b1b0*/  FFMA.FTZ R15, R6, R19, R16 ;  /* 0x00000013060f7223 */ /* 0x000fe20000010010 */
[----:B------:R-:W-:Y:S01]  /*b1c0*/  HADD2.F32 R6, -RZ, R50.H1_H1 ;  /* 0x30000032ff067230 */ /* 0x000fe20000004100 */
[----:B------:R-:W-:Y:S01]  /*b1d0*/  FFMA.FTZ R13, R11, R7, R13 ;  /* 0x000000070b0d7223 */ /* 0x000fe2000001000d */
[----:B------:R-:W-:Y:S01]  /*b1e0*/  HADD2.F32 R16, -RZ, R21.H0_H0 ;  /* 0x20000015ff107230 */ /* 0x000fe20000004100 */
[----:B------:R-:W-:-:S02]  /*b1f0*/  FMUL.FTZ R7, R8, R0 ;  /* 0x0000000008077220 */ /* 0x000fc40000410000 */
[----:B------:R-:W-:Y:S02]  /*b200*/  FMUL.FTZ R0, R14, R0 ;  /* 0x000000000e007220 */ /* 0x000fe40000410000 */
[-C--:B------:R-:W-:Y:S02]  /*b210*/  FMUL.FTZ R11, R9, R12.reuse ;  /* 0x0000000c090b7220 */ /* 0x080fe40000410000 */
[----:B------:R-:W-:Y:S02]  /*b220*/  FMUL.FTZ R12, R10, R12 ;  /* 0x0000000c0a0c7220 */ /* 0x000fe40000410000 */
[-C--:B------:R-:W-:Y:S02]  /*b230*/  FFMA.FTZ R14, R14, R6.reuse, -R7 ;  /* 0x000000060e0e7223 */ /* 0x080fe40000010807 */
[----:B------:R-:W-:Y:S01]  /*b240*/  FFMA.FTZ R0, R8, R6, R0 ;  /* 0x0000000608007223 */ /* 0x000fe20000010000 */
[----:B------:R-:W-:Y:S01]  /*b250*/  F2FP.PACK_AB R8, R13, R17 ;  /* 0x000000110d08723e */ /* 0x000fe200000000ff */
[----:B------:R-:W-:Y:S01]  /*b260*/  FFMA.FTZ R7, R10, R16, -R11 ;  /* 0x000000100a077223 */ /* 0x000fe2000001080b */
[----:B------:R-:W-:Y:S01]  /*b270*/  F2FP.PACK_AB R11, R15, R18 ;  /* 0x000000120f0b723e */ /* 0x000fe200000000ff */
[----:B------:R-:W-:Y:S01]  /*b280*/  FFMA.FTZ R6, R9, R16, R12 ;  /* 0x0000001009067223 */ /* 0x000fe2000001000c */
[----:B------:R-:W-:-:S04]  /*b290*/  F2FP.PACK_AB R10, R0, R14 ;  /* 0x0000000e000a723e */ /* 0x000fc800000000ff */
[----:B------:R-:W-:-:S05]  /*b2a0*/  F2FP.PACK_AB R9, R6, R7 ;  /* 0x000000070609723e */ /* 0x000fca00000000ff */
[----:B------:R1:W-:Y:S02]  /*b2b0*/  STS.128 [R22+0x5000], R8 ;  /* 0x0050000816007388 */ /* 0x0003e40000000c00 */
.L_x_1008:
[----:B------:R-:W-:Y:S05]  /*b2c0*/  BSYNC B1 ;  /* 0x0000000000017941 */ /* 0x000fea0003800000 */
.L_x_1007:
[----:B------:R-:W-:Y:S01]  /*b2d0*/  IADD3 R0, R130, 0x20, RZ ;  /* 0x0000002082007810 */ /* 0x000fe20007ffe0ff */
[----:B------:R-:W-:Y:S03]  /*b2e0*/  BSSY B1, `(.L_x_1011) ;  /* 0x000005f000017945 */ /* 0x000fe60003800000 */
[----:B------:R-:W-:-:S13]  /*b2f0*/  ISETP.GE.AND P0, PT, R0, R46, PT ;  /* 0x0000002e0000720c */ /* 0x000fda0003f06270 */
[----:B------:R-:W-:Y:S05]  /*b300*/  @P0 BRA `(.L_x_1012) ;  /* 0x000005c000000947 */ /* 0x000fea0003800000 */
[----:B------:R-:W-:Y:S01]  /*b310*/  ISETP.GE.AND P0, PT, R128, c[0x0][0x27c], PT ;  /* 0x00009f0080007a0c */ /* 0x000fe20003f06270 */
[----:B------:R-:W-:-:S12]  /*b320*/  BSSY B0, `(.L_x_1013) ;  /* 0x000002d000007945 */ /* 0x000fd80003800000 */
[----:B------:R-:W-:Y:S05]  /*b330*/  @P0 BRA `(.L_x_1014) ;  /* 0x000002b000000947 */ /* 0x000fea0003800000 */
[----:B-1----:R-:W2:Y:S01]  /*b340*/  LDL R18, [R1+0x8] ;  /* 0x0000080001127983 */ /* 0x002ea20000100800 */
[--C-:B------:R-:W-:Y:S01]  /*b350*/  SHF.R.U64 R15, R2, 0x10, R3.reuse ;  /* 0x00000010020f7819 */ /* 0x100fe20000001203 */
[----:B------:R-:W-:Y:S01]  /*b360*/  HADD2.F32 R0, -RZ, R51.H0_H0 ;  /* 0x20000033ff007230 */ /* 0x000fe20000004100 */
[----:B------:R-:W-:Y:S02]  /*b370*/  SHF.R.U32.HI R3, RZ, 0x10, R3 ;  /* 0x00000010ff037819 */ /* 0x000fe40000011603 */
        /* <DEDUP_REMOVED lines=9> */
[----:B------:R-:W-:Y:S01]  /*b410*/  HADD2.F32 R4, -RZ, R10.H1_H1 ;  /* 0x3000000aff047230 */ /* 0x000fe20000004100 */
[----:B------:R-:W-:Y:S01]  /*b420*/  FMUL.FTZ R13, R7, R0 ;  /* 0x00000000070d7220 */ /* 0x000fe20000410000 */
[----:B------:R-:W-:Y:S02]  /*b430*/  HADD2.F32 R10, -RZ, R3.H0_H0 ;  /* 0x20000003ff0a7230 */ /* 0x000fe40000004100 */
[--C-:B------:R-:W-:Y:S02]  /*b440*/  HADD2.F32 R6, -RZ, R9.reuse.H0_H0 ;  /* 0x20000009ff067230 */ /* 0x100fe40000004100 */
[----:B------:R-:W-:Y:S01]  /*b450*/  HADD2.F32 R5, -RZ, R9.H1_H1 ;  /* 0x30000009ff057230 */ /* 0x000fe20000004100 */
[-C--:B------:R-:W-:Y:S01]  /*b460*/  FMUL.FTZ R9, R2, R10.reuse ;  /* 0x0000000a02097220 */ /* 0x080fe20000410000 */
[----:B------:R-:W-:Y:S01]  /*b470*/  HADD2.F32 R3, -RZ, R51.H1_H1 ;  /* 0x30000033ff037230 */ /* 0x000fe20000004100 */
[C---:B------:R-:W-:Y:S02]  /*b480*/  FMUL.FTZ R10, R12.reuse, R10 ;  /* 0x0000000a0c0a7220 */ /* 0x040fe40000410000 */
[----:B------:R-:W-:-:S02]  /*b490*/  FFMA.FTZ R14, R12, R17, -R9 ;  /* 0x000000110c0e7223 */ /* 0x000fc40000010809 */
[----:B------:R-:W-:Y:S01]  /*b4a0*/  FMUL.FTZ R9, R11, R0 ;  /* 0x000000000b097220 */ /* 0x000fe20000410000 */
[--C-:B------:R-:W-:Y:S01]  /*b4b0*/  HADD2.F32 R0, -RZ, R52.reuse.H0_H0 ;  /* 0x20000034ff007230 */ /* 0x100fe20000004100 */
[----:B------:R-:W-:Y:S01]  /*b4c0*/  FFMA.FTZ R12, R2, R17, R10 ;  /* 0x00000011020c7223 */ /* 0x000fe2000001000a */
[----:B------:R-:W-:Y:S01]  /*b4d0*/  HADD2.F32 R2, -RZ, R52.H1_H1 ;  /* 0x30000034ff027230 */ /* 0x000fe20000004100 */
[-C--:B------:R-:W-:Y:S01]  /*b4e0*/  FFMA.FTZ R10, R7, R3.reuse, R9 ;  /* 0x00000003070a7223 */ /* 0x080fe20000010009 */
[----:B------:R-:W-:Y:S01]  /*b4f0*/  HADD2.F32 R9, -RZ, R15.H0_H0 ;  /* 0x2000000fff097230 */ /* 0x000fe20000004100 */
[----:B------:R-:W-:Y:S01]  /*b500*/  FFMA.FTZ R11, R11, R3, -R13 ;  /* 0x000000030b0b7223 */ /* 0x000fe2000001080d */
[----:B------:R-:W-:Y:S01]  /*b510*/  HADD2.F32 R13, -RZ, R16.H0_H0 ;  /* 0x20000010ff0d7230 */ /* 0x000fe20000004100 */
[-C--:B------:R-:W-:Y:S02]  /*b520*/  FMUL.FTZ R3, R4, R0.reuse ;  /* 0x0000000004037220 */ /* 0x080fe40000410000 */
[----:B------:R-:W-:-:S02]  /*b530*/  FMUL.FTZ R0, R8, R0 ;  /* 0x0000000008007220 */ /* 0x000fc40000410000 */
[CC--:B------:R-:W-:Y:S02]  /*b540*/  FMUL.FTZ R7, R5.reuse, R9.reuse ;  /* 0x0000000905077220 */ /* 0x0c0fe40000410000 */
[----:B------:R-:W-:Y:S02]  /*b550*/  FMUL.FTZ R9, R6, R9 ;  /* 0x0000000906097220 */ /* 0x000fe40000410000 */
[-C--:B------:R-:W-:Y:S02]  /*b560*/  FFMA.FTZ R8, R8, R2.reuse, -R3 ;  /* 0x0000000208087223 */ /* 0x080fe40000010803 */
[----:B------:R-:W-:Y:S01]  /*b570*/  FFMA.FTZ R2, R4, R2, R0 ;  /* 0x0000000204027223 */ /* 0x000fe20000010000 */
[----:B------:R-:W-:Y:S01]  /*b580*/  F2FP.PACK_AB R4, R10, R11 ;  /* 0x0000000b0a04723e */ /* 0x000fe200000000ff */
[-C--:B------:R-:W-:Y:S01]  /*b590*/  FFMA.FTZ R3, R6, R13.reuse, -R7 ;  /* 0x0000000d06037223 */ /* 0x080fe20000010807 */
[----:B------:R-:W-:Y:S01]  /*b5a0*/  F2FP.PACK_AB R7, R12, R14 ;  /* 0x0000000e0c07723e */ /* 0x000fe200000000ff */
[----:B------:R-:W-:Y:S01]  /*b5b0*/  FFMA.FTZ R0, R5, R13, R9 ;  /* 0x0000000d05007223 */ /* 0x000fe20000010009 */
[----:B------:R-:W-:-:S04]  /*b5c0*/  F2FP.PACK_AB R6, R2, R8 ;  /* 0x000000080206723e */ /* 0x000fc800000000ff */
[----:B------:R-:W-:-:S05]  /*b5d0*/  F2FP.PACK_AB R5, R0, R3 ;  /* 0x000000030005723e */ /* 0x000fca00000000ff */
[----:B------:R1:W-:Y:S02]  /*b5e0*/  STS.128 [R18+0x6000], R4 ;  /* 0x0060000412007388 */ /* 0x0003e40000000c00 */
.L_x_1014:
[----:B------:R-:W-:Y:S05]  /*b5f0*/  BSYNC B0 ;  /* 0x0000000000007941 */ /* 0x000fea0003800000 */
.L_x_1013:
[----:B------:R-:W-:-:S13]  /*b600*/  ISETP.GE.AND P0, PT, R95, c[0x0][0x27c], PT ;  /* 0x00009f005f007a0c */ /* 0x000fda0003f06270 */
[----:B------:R-:W-:Y:S05]  /*b610*/  @P0 BRA `(.L_x_1012) ;  /* 0x000002b000000947 */ /* 0x000fea0003800000 */
[----:B-1----:R-:W2:Y:S01]  /*b620*/  LDL R18, [R1+0xc] ;  /* 0x00000c0001127983 */ /* 0x002ea20000100800 */
[----:B------:R-:W-:Y:S02]  /*b630*/  SHF.R.U32.HI R0, RZ, 0x10, R31 ;  /* 0x00000010ff007819 */ /* 0x000fe4000001161f */
[----:B------:R-:W-:Y:S02]  /*b640*/  SHF.R.U32.HI R2, RZ, 0x10, R37 ;  /* 0x00000010ff027819 */ /* 0x000fe40000011625 */
[----:B------:R-:W-:Y:S01]  /*b650*/  SHF.R.U64 R14, R30, 0x10, R31 ;  /* 0x000000101e0e7819 */ /* 0x000fe2000000121f */
[----:B------:R-:W-:Y:S01]  /*b660*/  HADD2.F32 R12, -RZ, R0.H0_H0 ;  /* 0x20000000ff0c7230 */ /* 0x000fe20000004100 */
[----:B------:R-:W-:Y:S01]  /*b670*/  SHF.R.U64 R16, R36, 0x10, R37 ;  /* 0x0000001024107819 */ /* 0x000fe20000001225 */
[----:B------:R-:W-:Y:S02]  /*b680*/  HADD2.F32 R0, -RZ, R53.H0_H0 ;  /* 0x20000035ff007230 */ /* 0x000fe40000004100 */
[----:B------:R-:W-:-:S02]  /*b690*/  HADD2.F32 R17, -RZ, R2.H0_H0 ;  /* 0x20000002ff117230 */ /* 0x000fc40000004100 */
[----:B------:R-:W-:Y:S01]  /*b6a0*/  HADD2.F32 R2, -RZ, R53.H1_H1 ;  /* 0x30000035ff027230 */ /* 0x000fe20000004100 */
        /* <DEDUP_REMOVED lines=8> */
[--C-:B------:R-:W-:Y:S01]  /*b730*/  HADD2.F32 R11, -RZ, R6.reuse.H0_H0 ;  /* 0x20000006ff0b7230 */ /* 0x100fe20000004100 */
[-C--:B------:R-:W-:Y:S01]  /*b740*/  FMUL.FTZ R13, R8, R0.reuse ;  /* 0x00000000080d7220 */ /* 0x080fe20000410000 */
[----:B------:R-:W-:Y:S01]  /*b750*/  HADD2.F32 R6, -RZ, R6.H1_H1 ;  /* 0x30000006ff067230 */ /* 0x000fe20000004100 */
[----:B------:R-:W-:Y:S02]  /*b760*/  FFMA.FTZ R15, R10, R17, -R5 ;  /* 0x000000110a0f7223 */ /* 0x000fe40000010805 */
[C---:B------:R-:W-:Y:S01]  /*b770*/  FMUL.FTZ R5, R9.reuse, R0 ;  /* 0x0000000009057220 */ /* 0x040fe20000410000 */
[----:B------:R-:W-:Y:S01]  /*b780*/  HADD2.F32 R0, -RZ, R54.H0_H0 ;  /* 0x20000036ff007230 */ /* 0x000fe20000004100 */
[-C--:B------:R-:W-:Y:S02]  /*b790*/  FFMA.FTZ R13, R9, R2.reuse, -R13 ;  /* 0x00000002090d7223 */ /* 0x080fe4000001080d */
[----:B------:R-:W-:Y:S01]  /*b7a0*/  FFMA.FTZ R9, R8, R2, R5 ;  /* 0x0000000208097223 */ /* 0x000fe20000010005 */
[----:B------:R-:W-:Y:S01]  /*b7b0*/  HADD2.F32 R8, -RZ, R14.H0_H0 ;  /* 0x2000000eff087230 */ /* 0x000fe20000004100 */
[----:B------:R-:W-:Y:S01]  /*b7c0*/  FMUL.FTZ R12, R10, R12 ;  /* 0x0000000c0a0c7220 */ /* 0x000fe20000410000 */
[----:B------:R-:W-:Y:S01]  /*b7d0*/  HADD2.F32 R2, -RZ, R55.H0_H0 ;  /* 0x20000037ff027230 */ /* 0x000fe20000004100 */
[----:B------:R-:W-:-:S02]  /*b7e0*/  FMUL.FTZ R5, R6, R0 ;  /* 0x0000000006057220 */ /* 0x000fc40000410000 */
[----:B------:R-:W-:Y:S01]  /*b7f0*/  FFMA.FTZ R10, R7, R17, R12 ;  /* 0x00000011070a7223 */ /* 0x000fe2000001000c */
[----:B------:R-:W-:Y:S01]  /*b800*/  HADD2.F32 R12, -RZ, R16.H0_H0 ;  /* 0x20000010ff0c7230 */ /* 0x000fe20000004100 */
[----:B------:R-:W-:Y:S02]  /*b810*/  FMUL.FTZ R0, R11, R0 ;  /* 0x000000000b007220 */ /* 0x000fe40000410000 */
[-C--:B------:R-:W-:Y:S02]  /*b820*/  FMUL.FTZ R7, R3, R8.reuse ;  /* 0x0000000803077220 */ /* 0x080fe40000410000 */
[----:B------:R-:W-:Y:S02]  /*b830*/  FMUL.FTZ R8, R4, R8 ;  /* 0x0000000804087220 */ /* 0x000fe40000410000 */
[-C--:B------:R-:W-:Y:S02]  /*b840*/  FFMA.FTZ R5, R11, R2.reuse, -R5 ;  /* 0x000000020b057223 */ /* 0x080fe40000010805 */
[----:B------:R-:W-:-:S02]  /*b850*/  FFMA.FTZ R2, R6, R2, R0 ;  /* 0x0000000206027223 */ /* 0x000fc40000010000 */
[-C--:B------:R-:W-:Y:S01]  /*b860*/  FFMA.FTZ R0, R4, R12.reuse, -R7 ;  /* 0x0000000c04007223 */ /* 0x080fe20000010807 */
[----:B------:R-:W-:Y:S01]  /*b870*/  F2FP.PACK_AB R7, R10, R15 ;  /* 0x0000000f0a07723e */ /* 0x000fe200000000ff */
[----:B------:R-:W-:Y:S01]  /*b880*/  FFMA.FTZ R3, R3, R12, R8 ;  /* 0x0000000c03037223 */ /* 0x000fe20000010008 */
[----:B------:R-:W-:Y:S02]  /*b890*/  F2FP.PACK_AB R6, R2, R5 ;  /* 0x000000050206723e */ /* 0x000fe400000000ff */
[----:B------:R-:W-:Y:S02]  /*b8a0*/  F2FP.PACK_AB R4, R9, R13 ;  /* 0x0000000d0904723e */ /* 0x000fe400000000ff */
[----:B------:R-:W-:-:S05]  /*b8b0*/  F2FP.PACK_AB R5, R3, R0 ;  /* 0x000000000305723e */ /* 0x000fca00000000ff */
[----:B------:R1:W-:Y:S02]  /*b8c0*/  STS.128 [R18+0x6000], R4 ;  /* 0x0060000412007388 */ /* 0x0003e40000000c00 */
.L_x_1012:
[----:B------:R-:W-:Y:S05]  /*b8d0*/  BSYNC B1 ;  /* 0x0000000000017941 */ /* 0x000fea0003800000 */
.L_x_1011:
        /* <DEDUP_REMOVED lines=8> */
[----:B------:R-:W-:Y:S02]  /*b960*/  SHF.R.U32.HI R0, RZ, 0x10, R35 ;  /* 0x00000010ff007819 */ /* 0x000fe40000011623 */
[----:B------:R-:W-:Y:S02]  /*b970*/  SHF.R.U32.HI R2, RZ, 0x10, R33 ;  /* 0x00000010ff027819 */ /* 0x000fe40000011621 */
[----:B------:R-:W-:Y:S01]  /*b980*/  SHF.R.U64 R14, R34, 0x10, R35 ;  /* 0x00000010220e7819 */ /* 0x000fe20000001223 */
[----:B------:R-:W-:Y:S01]  /*b990*/  HADD2.F32 R12, -RZ, R0.H0_H0 ;  /* 0x20000000ff0c7230 */ /* 0x000fe20000004100 */
[----:B------:R-:W-:Y:S01]  /*b9a0*/  SHF.R.U64 R15, R32, 0x10, R33 ;  /* 0x00000010200f7819 */ /* 0x000fe20000001221 */
[----:B------:R-:W-:Y:S02]  /*b9b0*/  HADD2.F32 R0, -RZ, R54.H1_H1 ;  /* 0x30000036ff007230 */ /* 0x000fe40000004100 */
[----:B------:R-:W-:-:S02]  /*b9c0*/  HADD2.F32 R17, -RZ, R2.H0_H0 ;  /* 0x20000002ff117230 */ /* 0x000fc40000004100 */
[----:B------:R-:W-:Y:S02]  /*b9d0*/  HADD2.F32 R2, -RZ, R55.H1_H1 ;  /* 0x30000037ff027230 */ /* 0x000fe40000004100 */
[----:B------:R-:W-:Y:S01]  /*b9e0*/  HADD2.F32 R15, -RZ, R15.H0_H0 ;  /* 0x2000000fff0f7230 */ /* 0x000fe20000004100 */
[----:B--2---:R-:W1:Y:S02]  /*b9f0*/  LDS.128 R4, [R18+0x7000] ;  /* 0x0070000012047984 */ /* 0x004e640000000c00 */
[--C-:B-1----:R-:W-:Y:S02]  /*ba00*/  HADD2.F32 R10, -RZ, R7.reuse.H0_H0 ;  /* 0x20000007ff0a7230 */ /* 0x102fe40000004100 */
[----:B------:R-:W-:Y:S02]  /*ba10*/  HADD2.F32 R7, -RZ, R7.H1_H1 ;  /* 0x30000007ff077230 */ /* 0x000fe40000004100 */
[--C-:B------:R-:W-:Y:S02]  /*ba20*/  HADD2.F32 R9, -RZ, R4.reuse.H0_H0 ;  /* 0x20000004ff097230 */ /* 0x100fe40000004100 */
[----:B------:R-:W-:-:S02]  /*ba30*/  HADD2.F32 R8, -RZ, R4.H1_H1 ;  /* 0x30000004ff087230 */ /* 0x000fc40000004100 */
[--C-:B------:R-:W-:Y:S02]  /*ba40*/  HADD2.F32 R4, -RZ, R5.reuse.H0_H0 ;  /* 0x20000005ff047230 */ /* 0x100fe40000004100 */
        /* <DEDUP_REMOVED lines=8> */
[----:B------:R-:W-:-:S02]  /*bad0*/  FFMA.FTZ R13, R9, R2, -R13 ;  /* 0x00000002090d7223 */ /* 0x000fc4000001080d */
[----:B------:R-:W-:Y:S01]  /*bae0*/  FFMA.FTZ R9, R8, R2, R5 ;  /* 0x0000000208097223 */ /* 0x000fe20000010005 */
[----:B------:R-:W-:Y:S01]  /*baf0*/  HADD2.F32 R8, -RZ, R14.H0_H0 ;  /* 0x2000000eff087230 */ /* 0x000fe20000004100 */
[----:B------:R-:W-:Y:S01]  /*bb00*/  FMUL.FTZ R12, R10, R12 ;  /* 0x0000000c0a0c7220 */ /* 0x000fe20000410000 */
[----:B------:R-:W-:Y:S01]  /*bb10*/  HADD2.F32 R2, -RZ, R56.H1_H1 ;  /* 0x30000038ff027230 */ /* 0x000fe20000004100 */
[-C--:B------:R-:W-:Y:S02]  /*bb20*/  FMUL.FTZ R5, R6, R0.reuse ;  /* 0x0000000006057220 */ /* 0x080fe40000410000 */
[----:B------:R-:W-:Y:S02]  /*bb30*/  FFMA.FTZ R10, R7, R17, R12 ;  /* 0x00000011070a7223 */ /* 0x000fe4000001000c */
[----:B------:R-:W-:Y:S02]  /*bb40*/  FMUL.FTZ R0, R11, R0 ;  /* 0x000000000b007220 */ /* 0x000fe40000410000 */
[----:B------:R-:W-:-:S02]  /*bb50*/  FMUL.FTZ R7, R3, R8 ;  /* 0x0000000803077220 */ /* 0x000fc40000410000 */
[----:B------:R-:W-:Y:S02]  /*bb60*/  FMUL.FTZ R8, R4, R8 ;  /* 0x0000000804087220 */ /* 0x000fe40000410000 */
[-C--:B------:R-:W-:Y:S02]  /*bb70*/  FFMA.FTZ R5, R11, R2.reuse, -R5 ;  /* 0x000000020b057223 */ /* 0x080fe40000010805 */
[----:B------:R-:W-:Y:S02]  /*bb80*/  FFMA.FTZ R2, R6, R2, R0 ;  /* 0x0000000206027223 */ /* 0x000fe40000010000 */
[-C--:B------:R-:W-:Y:S01]  /*bb90*/  FFMA.FTZ R0, R4, R15.reuse, -R7 ;  /* 0x0000000f04007223 */ /* 0x080fe20000010807 */
[----:B------:R-:W-:Y:S01]  /*bba0*/  F2FP.PACK_AB R7, R10, R16 ;  /* 0x000000100a07723e */ /* 0x000fe200000000ff */
[----:B------:R-:W-:Y:S01]  /*bbb0*/  FFMA.FTZ R3, R3, R15, R8 ;  /* 0x0000000f03037223 */ /* 0x000fe20000010008 */
[----:B------:R-:W-:Y:S02]  /*bbc0*/  F2FP.PACK_AB R6, R2, R5 ;  /* 0x000000050206723e */ /* 0x000fe400000000ff */
[----:B------:R-:W-:-:S02]  /*bbd0*/  F2FP.PACK_AB R4, R9, R13 ;  /* 0x0000000d0904723e */ /* 0x000fc400000000ff */
[----:B------:R-:W-:-:S05]  /*bbe0*/  F2FP.PACK_AB R5, R3, R0 ;  /* 0x000000000305723e */ /* 0x000fca00000000ff */
[----:B------:R1:W-:Y:S02]  /*bbf0*/  STS.128 [R18+0x7000], R4 ;  /* 0x0070000412007388 */ /* 0x0003e40000000c00 */
.L_x_1018:
[----:B------:R-:W-:Y:S05]  /*bc00*/  BSYNC B0 ;  /* 0x0000000000007941 */ /* 0x000fea0003800000 */
.L_x_1017:
        /* <DEDUP_REMOVED lines=30> */
[----:B------:R-:W-:Y:S01]  /*bdf0*/  HADD2.F32 R2, -RZ, R59.H0_H0 ;  /* 0x2000003bff027230 */ /* 0x000fe20000004100 */
        /* <DEDUP_REMOVED lines=14> */
.L_x_1016:
[----:B------:R-:W-:Y:S05]  /*bee0*/  BSYNC B1 ;  /* 0x0000000000017941 */ /* 0x000fea0003800000 */
.L_x_1015:
[----:B------:R-:W-:-:S04]  /*bef0*/  IADD3 R0, R130, 0x60, RZ ;  /* 0x0000006082007810 */ /* 0x000fc80007ffe0ff */
        /* <DEDUP_REMOVED lines=48> */
.L_x_1021:
[----:B------:R-:W-:Y:S05]  /*c200*/  BSYNC B0 ;  /* 0x0000000000007941 */ /* 0x000fea0003800000 */
.L_x_1020:
        /* <DEDUP_REMOVED lines=10> */
[----:B------:R-:W-:Y:S02]  /*c2b0*/  HADD2.F32 R2, -RZ, R62.H0_H0 ;  /* 0x2000003eff027230 */ /* 0x000fe40000004100 */
        /* <DEDUP_REMOVED lines=14> */
[----:B------:R-:W-:Y:S01]  /*c3a0*/  HADD2.F32 R0, -RZ, R61.H1_H1 ;  /* 0x3000003dff007230 */ /* 0x000fe20000004100 */
        /* <DEDUP_REMOVED lines=18> */
[----:B------:R1:W-:Y:S01]  /*c4d0*/  STS.128 [R18+0x8000], R4 ;  /* 0x0080000412007388 */ /* 0x0003e20000000c00 */
[----:B------:R-:W-:Y:S05]  /*c4e0*/  BRA `(.L_x_1019) ;  /* 0x0000244000007947 */ /* 0x000fea0003800000 */
.L_x_998:
[----:B------:R-:W-:Y:S01]  /*c4f0*/  IMAD.MOV.U32 R5, RZ, RZ, c[0x0][0x2c4] ;  /* 0x0000b100ff057624 */ /* 0x000fe200078e00ff */
[----:B------:R-:W-:Y:S01]  /*c500*/  ISETP.GE.AND P1, PT, R88, c[0x0][0x27c], PT ;  /* 0x00009f0058007a0c */ /* 0x000fe20003f26270 */
[----:B------:R-:W-:Y:S01]  /*c510*/  IMAD.MOV.U32 R7, RZ, RZ, R3 ;  /* 0x000000ffff077224 */ /* 0x000fe200078e0003 */
[----:B------:R-:W-:Y:S01]  /*c520*/  CS2R R22, SRZ ;  /* 0x0000000000167805 */ /* 0x000fe2000001ff00 */
[----:B------:R-:W-:Y:S01]  /*c530*/  IMAD.MOV.U32 R9, RZ, RZ, R8 ;  /* 0x000000ffff097224 */ /* 0x000fe200078e0008 */
[----:B------:R-:W-:Y:S01]  /*c540*/  ISETP.NE.AND P0, PT, R5, 0x1, PT ;  /* 0x000000010500780c */ /* 0x000fe20003f05270 */
[----:B------:R-:W-:Y:S01]  /*c550*/  IMAD.MOV.U32 R8, RZ, RZ, R4 ;  /* 0x000000ffff087224 */ /* 0x000fe200078e0004 */
[----:B------:R-:W-:-:S11]  /*c560*/  CS2R R20, SRZ ;  /* 0x0000000000147805 */ /* 0x000fd6000001ff00 */
[----:B------:R-:W-:-:S05]  /*c570*/  @P0 IMAD.HI.U32 R5, R2, c[0x0][0x2c8], RZ ;  /* 0x0000b20002050a27 */ /* 0x000fca00078e00ff */
[----:B------:R-:W-:-:S04]  /*c580*/  @P0 SHF.R.U32.HI R2, RZ, c[0x0][0x2cc], R5 ;  /* 0x0000b300ff020a19 */ /* 0x000fc80000011605 */
[----:B------:R-:W-:Y:S01]  /*c590*/  SHF.R.S32.HI R5, RZ, 0x1f, R2 ;  /* 0x0000001fff057819 */ /* 0x000fe20000011402 */
[----:B------:R-:W-:-:S04]  /*c5a0*/  IMAD.WIDE.U32 R6, R2, c[0x0][0x280], R6 ;  /* 0x0000a00002067a25 */ /* 0x000fc800078e0006 */
[C---:B------:R-:W-:Y:S01]  /*c5b0*/  IMAD R10, R5.reuse, c[0x0][0x280], RZ ;  /* 0x0000a000050a7a24 */ /* 0x040fe200078e02ff */
[----:B------:R-:W-:Y:S01]  /*c5c0*/  LEA R13, P0, R6, c[0x0][0x270], 0x1 ;  /* 0x00009c00060d7a11 */ /* 0x000fe200078008ff */
[----:B------:R-:W-:Y:S02]  /*c5d0*/  IMAD R3, R5, c[0x0][0x290], RZ ;  /* 0x0000a40005037a24 */ /* 0x000fe400078e02ff */
[C---:B------:R-:W-:Y:S02]  /*c5e0*/  IMAD R10, R2.reuse, c[0x0][0x284], R10 ;  /* 0x0000a100020a7a24 */ /* 0x040fe400078e020a */
[----:B------:R-:W-:Y:S02]  /*c5f0*/  IMAD.WIDE.U32 R4, R2, c[0x0][0x290], R8 ;  /* 0x0000a40002047a25 */ /* 0x000fe400078e0008 */
[----:B------:R-:W1:Y:S02]  /*c600*/  SHFL.IDX PT, R8, R13, RZ, 0x1c1f ;  /* 0x001c1fff0d087589 */ /* 0x000e6400000e0000 */
[----:B------:R-:W-:-:S02]  /*c610*/  IMAD.IADD R7, R7, 0x1, R10 ;  /* 0x0000000107077824 */ /* 0x000fc400078e020a */
[----:B------:R-:W-:-:S03]  /*c620*/  IMAD R2, R2, c[0x0][0x294], R3 ;  /* 0x0000a50002027a24 */ /* 0x000fc600078e0203 */
[----:B------:R-:W-:Y:S02]  /*c630*/  LEA.HI.X R12, R6, c[0x0][0x274], R7, 0x1, P0 ;  /* 0x00009d00060c7a11 */ /* 0x000fe400000f0c07 */
[C---:B------:R-:W-:Y:S02]  /*c640*/  LEA R3, P0, R4.reuse, c[0x0][0x288], 0x1 ;  /* 0x0000a20004037a11 */ /* 0x040fe400078008ff */
[----:B------:R-:W-:Y:S02]  /*c650*/  IADD3 R2, R5, R2, RZ ;  /* 0x0000000205027210 */ /* 0x000fe40007ffe0ff */
[----:B------:R-:W2:Y:S02]  /*c660*/  SHFL.IDX PT, R5, R12, RZ, 0x1c1f ;  /* 0x001c1fff0c057589 */ /* 0x000ea400000e0000 */
[----:B------:R-:W-:Y:S02]  /*c670*/  LEA.HI.X R2, R4, c[0x0][0x28c], R2, 0x1, P0 ;  /* 0x0000a30004027a11 */ /* 0x000fe400000f0c02 */
[----:B------:R-:W-:-:S03]  /*c680*/  ISETP.GE.OR P0, PT, R14, R0, P1 ;  /* 0x000000000e00720c */ /* 0x000fc60000f06670 */
[----:B------:R-:W-:Y:S10]  /*c690*/  SHFL.IDX PT, R9, R2, RZ, 0x1c1f ;  /* 0x001c1fff02097589 */ /* 0x000ff400000e0000 */
[C---:B------:R-:W-:Y:S01]  /*c6a0*/  @!P0 IMAD.SHL.U32 R6, R88.reuse, 0x2, RZ ;  /* 0x0000000258068824 */ /* 0x040fe200078e00ff */
[----:B------:R-:W-:-:S04]  /*c6b0*/  @!P0 SHF.L.U64.HI R7, R88, 0x1, R89 ;  /* 0x0000000158078819 */ /* 0x000fc80000010259 */
[----:B-1----:R-:W-:Y:S02]  /*c6c0*/  @!P0 IADD3 R4, P2, R8, R6, RZ ;  /* 0x0000000608048210 */ /* 0x002fe40007f5e0ff */
[----:B------:R-:W1:Y:S03]  /*c6d0*/  SHFL.IDX PT, R8, R3, RZ, 0x1c1f ;  /* 0x001c1fff03087589 */ /* 0x000e6600000e0000 */
[----:B--2---:R-:W-:Y:S01]  /*c6e0*/  @!P0 IMAD.X R5, R5, 0x1, R7, P2 ;  /* 0x0000000105058824 */ /* 0x004fe200010e0607 */
[----:B------:R-:W-:Y:S01]  /*c6f0*/  CS2R R18, SRZ ;  /* 0x0000000000127805 */ /* 0x000fe2000001ff00 */
[----:B------:R-:W-:-:S03]  /*c700*/  CS2R R16, SRZ ;  /* 0x0000000000107805 */ /* 0x000fc6000001ff00 */
[----:B------:R2:W3:Y:S01]  /*c710*/  @!P0 LD.E.128 R20, [R4.64] ;  /* 0x0000000804148980 */ /* 0x0004e2000c101d00 */
[----:B-1----:R-:W-:-:S05]  /*c720*/  @!P0 IADD3 R6, P2, R8, R6, RZ ;  /* 0x0000000608068210 */ /* 0x002fca0007f5e0ff */
[----:B------:R-:W-:-:S05]  /*c730*/  @!P0 IMAD.X R7, R9, 0x1, R7, P2 ;  /* 0x0000000109078824 */ /* 0x000fca00010e0607 */
[----:B------:R3:W4:Y:S01]  /*c740*/  @!P0 LD.E.128 R16, [R6.64] ;  /* 0x0000000806108980 */ /* 0x000722000c101d00 */
[----:B--2---:R-:W-:-:S04]  /*c750*/  IADD3 R4, R14, 0x20, RZ ;  /* 0x000000200e047810 */ /* 0x004fc80007ffe0ff */
[----:B------:R-:W-:Y:S01]  /*c760*/  ISETP.GE.AND P0, PT, R4, R0, PT ;  /* 0x000000000400720c */ /* 0x000fe20003f06270 */
[----:B------:R1:W2:Y:S01]  /*c770*/  SHFL.IDX PT, R15, R13, 0x1, 0x1c1f ;  /* 0x003c1f000d0f7f89 */ /* 0x0002a200000e0000 */
[----:B------:R-:W-:Y:S03]  /*c780*/  BSSY B0, `(.L_x_1022) ;  /* 0x0000023000007945 */ /* 0x000fe60003800000 */
[----:B------:R1:W1:Y:S01]  /*c790*/  SHFL.IDX PT, R24, R3, 0x1, 0x1c1f ;  /* 0x003c1f0003187f89 */ /* 0x00026200000e0000 */
[----:B------:R-:W-:-:S03]  /*c7a0*/  CS2R R10, SRZ ;  /* 0x00000000000a7805 */ /* 0x000fc6000001ff00 */
[----:B------:R1:W1:Y:S01]  /*c7b0*/  SHFL.IDX PT, R25, R12, 0x1, 0x1c1f ;  /* 0x003c1f000c197f89 */ /* 0x00026200000e0000 */
[----:B------:R-:W-:-:S03]  /*c7c0*/  CS2R R8, SRZ ;  /* 0x0000000000087805 */ /* 0x000fc6000001ff00 */
[----:B------:R1:W1:Y:S01]  /*c7d0*/  SHFL.IDX PT, R26, R2, 0x1, 0x1c1f ;  /* 0x003c1f00021a7f89 */ /* 0x00026200000e0000 */
[----:B---3--:R-:W-:Y:S02]  /*c7e0*/  IMAD.MOV.U32 R7, RZ, RZ, R22 ;  /* 0x000000ffff077224 */ /* 0x008fe400078e0016 */
[----:B------:R-:W-:Y:S02]  /*c7f0*/  IMAD.MOV.U32 R5, RZ, RZ, R20 ;  /* 0x000000ffff057224 */ /* 0x000fe400078e0014 */
[----:B------:R-:W-:Y:S01]  /*c800*/  IMAD.MOV.U32 R4, RZ, RZ, R21 ;  /* 0x000000ffff047224 */ /* 0x000fe200078e0015 */
[----:B------:R-:W-:Y:S02]  /*c810*/  MOV R6, R23 ;  /* 0x0000001700067202 */ /* 0x000fe40000000f00 */
[----:B------:R-:W-:Y:S02]  /*c820*/  PRMT R67, R7, 0x7610, R67 ;  /* 0x0000761007437816 */ /* 0x000fe40000000043 */
[----:B------:R-:W-:-:S02]  /*c830*/  PRMT R54, R4, 0x5410, R5 ;  /* 0x0000541004367816 */ /* 0x000fc40000000005 */
[----:B------:R-:W-:Y:S01]  /*c840*/  PRMT R66, R66, 0x5410, R6 ;  /* 0x0000541042427816 */ /* 0x000fe20000000006 */
[----:B----4-:R-:W-:Y:S01]  /*c850*/  IMAD.MOV.U32 R7, RZ, RZ, R18 ;  /* 0x000000ffff077224 */ /* 0x010fe200078e0012 */
[----:B------:R-:W-:Y:S01]  /*c860*/  MOV R6, R19 ;  /* 0x0000001300067202 */ /* 0x000fe20000000f00 */
[----:B------:R-:W-:Y:S02]  /*c870*/  IMAD.MOV.U32 R5, RZ, RZ, R16 ;  /* 0x000000ffff057224 */ /* 0x000fe400078e0010 */
[----:B------:R-:W-:Y:S01]  /*c880*/  IMAD.MOV.U32 R4, RZ, RZ, R17 ;  /* 0x000000ffff047224 */ /* 0x000fe200078e0011 */
[----:B------:R-:W-:Y:S02]  /*c890*/  PRMT R56, R7, 0x7610, R56 ;  /* 0x0000761007387816 */ /* 0x000fe40000000038 */
[----:B------:R-:W-:Y:S02]  /*c8a0*/  PRMT R66, R6, 0x7610, R66 ;  /* 0x0000761006427816 */ /* 0x000fe40000000042 */
[----:B------:R-:W-:Y:S01]  /*c8b0*/  PRMT R52, R4, 0x5410, R5 ;  /* 0x0000541004347816 */ /* 0x000fe20000000005 */
[----:B------:R-:W-:Y:S01]  /*c8c0*/  CS2R R6, SRZ ;  /* 0x0000000000067805 */ /* 0x000fe2000001ff00 */
[----:B------:R-:W-:Y:S01]  /*c8d0*/  CS2R R4, SRZ ;  /* 0x0000000000047805 */ /* 0x000fe2000001ff00 */
[----:B------:R-:W-:Y:S05]  /*c8e0*/  @P0 BRA `(.L_x_1023) ;  /* 0x000000c000000947 */ /* 0x000fea0003800000 */
[----:B-12---:R-:W-:Y:S01]  /*c8f0*/  CS2R R8, SRZ ;  /* 0x0000000000087805 */ /* 0x006fe2000001ff00 */
[----:B------:R-:W-:Y:S01]  /*c900*/  CS2R R6, SRZ ;  /* 0x0000000000067805 */ /* 0x000fe2000001ff00 */
[----:B------:R-:W-:Y:S01]  /*c910*/  CS2R R4, SRZ ;  /* 0x0000000000047805 */ /* 0x000fe2000001ff00 */
[----:B------:R-:W-:Y:S05]  /*c920*/  @P1 BRA `(.L_x_1023) ;  /* 0x0000008000001947 */ /* 0x000fea0003800000 */
[C---:B------:R-:W-:Y:S01]  /*c930*/  IMAD.SHL.U32 R6, R88.reuse, 0x2, RZ ;  /* 0x0000000258067824 */ /* 0x040fe200078e00ff */
[----:B------:R-:W-:-:S04]  /*c940*/  SHF.L.U64.HI R7, R88, 0x1, R89 ;  /* 0x0000000158077819 */ /* 0x000fc80000010259 */
[----:B------:R-:W-:-:S05]  /*c950*/  IADD3 R4, P0, R15, R6, RZ ;  /* 0x000000060f047210 */ /* 0x000fca0007f1e0ff */
[----:B------:R-:W-:Y:S01]  /*c960*/  IMAD.X R5, R25, 0x1, R7, P0 ;  /* 0x0000000119057824 */ /* 0x000fe200000e0607 */
[----:B------:R-:W-:-:S04]  /*c970*/  IADD3 R6, P0, R24, R6, RZ ;  /* 0x0000000618067210 */ /* 0x000fc80007f1e0ff */
[----:B------:R1:W5:Y:S01]  /*c980*/  LD.E.128 R8, [R4.64] ;  /* 0x0000000804087980 */ /* 0x000362000c101d00 */
[----:B------:R-:W-:-:S06]  /*c990*/  IMAD.X R7, R26, 0x1, R7, P0 ;  /* 0x000000011a077824 */ /* 0x000fcc00000e0607 */
[----:B-1----:R-:W5:Y:S02]  /*c9a0*/  LD.E.128 R4, [R6.64] ;  /* 0x0000000806047980 */ /* 0x002f64000c101d00 */
.L_x_1023:
[----:B-12---:R-:W-:Y:S05]  /*c9b0*/  BSYNC B0 ;  /* 0x0000000000007941 */ /* 0x006fea0003800000 */
.L_x_1022:
[----:B------:R-:W1:Y:S01]  /*c9c0*/  SHFL.IDX PT, R26, R13, 0x2, 0x1c1f ;  /* 0x005c1f000d1a7f89 */ /* 0x000e6200000e0000 */
[----:B------:R-:W-:Y:S01]  /*c9d0*/  IADD3 R15, R14, 0x40, RZ ;  /* 0x000000400e0f7810 */ /* 0x000fe20007ffe0ff */
[----:B------:R-:W-:Y:S01]  /*c9e0*/  CS2R R42, SRZ ;  /* 0x00000000002a7805 */ /* 0x000fe2000001ff00 */
[----:B------:R-:W-:Y:S01]  /*c9f0*/  CS2R R40, SRZ ;  /* 0x0000000000287805 */ /* 0x000fe2000001ff00 */
[----:B------:R-:W2:Y:S01]  /*ca00*/  SHFL.IDX PT, R24, R12, 0x2, 0x1c1f ;  /* 0x005c1f000c187f89 */ /* 0x000ea200000e0000 */
[----:B------:R-:W-:-:S03]  /*ca10*/  ISETP.GE.OR P0, PT, R15, R0, P1 ;  /* 0x000000000f00720c */ /* 0x000fc60000f06670 */
[----:B------:R-:W-:Y:S10]  /*ca20*/  SHFL.IDX PT, R28, R2, 0x2, 0x1c1f ;  /* 0x005c1f00021c7f89 */ /* 0x000ff400000e0000 */
[C---:B------:R-:W-:Y:S01]  /*ca30*/  @!P0 IMAD.SHL.U32 R15, R88.reuse, 0x2, RZ ;  /* 0x00000002580f8824 */ /* 0x040fe200078e00ff */
[----:B------:R-:W-:-:S04]  /*ca40*/  @!P0 SHF.L.U64.HI R25, R88, 0x1, R89 ;  /* 0x0000000158198819 */ /* 0x000fc80000010259 */
[----:B-1----:R-:W-:-:S05]  /*ca50*/  @!P0 IADD3 R26, P2, R26, R15, RZ ;  /* 0x0000000f1a1a8210 */ /* 0x002fca0007f5e0ff */
[----:B--2---:R-:W-:Y:S02]  /*ca60*/  @!P0 IMAD.X R27, R24, 0x1, R25, P2 ;  /* 0x00000001181b8824 */ /* 0x004fe400010e0619 */
[----:B------:R-:W1:Y:S01]  /*ca70*/  SHFL.IDX PT, R24, R3, 0x2, 0x1c1f ;  /* 0x005c1f0003187f89 */ /* 0x000e6200000e0000 */
[----:B------:R-:W-:Y:S01]  /*ca80*/  CS2R R38, SRZ ;  /* 0x0000000000267805 */ /* 0x000fe2000001ff00 */
[----:B------:R-:W-:Y:S02]  /*ca90*/  CS2R R36, SRZ ;  /* 0x0000000000247805 */ /* 0x000fe4000001ff00 */
[----:B------:R-:W2:Y:S01]  /*caa0*/  @!P0 LD.E.128 R40, [R26.64] ;  /* 0x000000081a288980 */ /* 0x000ea2000c101d00 */
[----:B-1----:R-:W-:-:S05]  /*cab0*/  @!P0 IADD3 R24, P2, R24, R15, RZ ;  /* 0x0000000f18188210 */ /* 0x002fca0007f5e0ff */
[----:B------:R-:W-:-:S05]  /*cac0*/  @!P0 IMAD.X R25, R28, 0x1, R25, P2 ;  /* 0x000000011c198824 */ /* 0x000fca00010e0619 */
[----:B------:R1:W3:Y:S01]  /*cad0*/  @!P0 LD.E.128 R36, [R24.64] ;  /* 0x0000000818248980 */ /* 0x0002e2000c101d00 */
[----:B------:R-:W-:Y:S01]  /*cae0*/  IADD3 R14, R14, 0x60, RZ ;  /* 0x000000600e0e7810 */ /* 0x000fe20007ffe0ff */
[----:B-----5:R-:W-:-:S03]  /*caf0*/  IMAD.MOV.U32 R15, RZ, RZ, R8 ;  /* 0x000000ffff0f7224 */ /* 0x020fc600078e0008 */
[----:B------:R-:W-:Y:S01]  /*cb00*/  ISETP.GE.AND P0, PT, R14, R0, PT ;  /* 0x000000000e00720c */ /* 0x000fe20003f06270 */
[----:B------:R-:W-:Y:S01]  /*cb10*/  IMAD.MOV.U32 R14, RZ, RZ, R9 ;  /* 0x000000ffff0e7224 */ /* 0x000fe200078e0009 */
[----:B------:R-:W-:Y:S01]  /*cb20*/  PRMT R70, R15, 0x7610, R70 ;  /* 0x000076100f467816 */ /* 0x000fe20000000046 */
[----:B------:R-:W-:-:S03]  /*cb30*/  IMAD.MOV.U32 R15, RZ, RZ, R4 ;  /* 0x000000ffff0f7224 */ /* 0x000fc600078e0004 */
[----:B------:R-:W-:Y:S01]  /*cb40*/  PRMT R69, R69, 0x5410, R14 ;  /* 0x0000541045457816 */ /* 0x000fe2000000000e */
[----:B------:R-:W-:Y:S02]  /*cb50*/  IMAD.MOV.U32 R14, RZ, RZ, R5 ;  /* 0x000000ffff0e7224 */ /* 0x000fe400078e0005 */
[----:B-1----:R-:W-:Y:S02]  /*cb60*/  IMAD.MOV.U32 R25, RZ, RZ, R10 ;  /* 0x000000ffff197224 */ /* 0x002fe400078e000a */
[----:B------:R-:W-:-:S03]  /*cb70*/  IMAD.MOV.U32 R24, RZ, RZ, R11 ;  /* 0x000000ffff187224 */ /* 0x000fc600078e000b */
[----:B------:R-:W-:Y:S01]  /*cb80*/  PRMT R72, R25, 0x7610, R72 ;  /* 0x0000761019487816 */ /* 0x000fe20000000048 */
[----:B------:R-:W-:Y:S01]  /*cb90*/  IMAD.MOV.U32 R25, RZ, RZ, R6 ;  /* 0x000000ffff197224 */ /* 0x000fe200078e0006 */
[----:B------:R-:W-:Y:S01]  /*cba0*/  PRMT R71, R71, 0x5410, R24 ;  /* 0x0000541047477816 */ /* 0x000fe20000000018 */
[----:B------:R-:W-:Y:S01]  /*cbb0*/  IMAD.MOV.U32 R24, RZ, RZ, R7 ;  /* 0x000000ffff187224 */ /* 0x000fe200078e0007 */
[----:B------:R-:W-:Y:S02]  /*cbc0*/  PRMT R69, R15, 0x7610, R69 ;  /* 0x000076100f457816 */ /* 0x000fe40000000045 */
[----:B------:R-:W-:Y:S01]  /*cbd0*/  PRMT R70, R70, 0x5410, R25 ;  /* 0x0000541046467816 */ /* 0x000fe20000000019 */
[----:B------:R-:W1:Y:S01]  /*cbe0*/  SHFL.IDX PT, R15, R3, 0x3, 0x1c1f ;  /* 0x007c1f00030f7f89 */ /* 0x000e6200000e0000 */
[----:B------:R-:W-:Y:S02]  /*cbf0*/  PRMT R71, R24, 0x7610, R71 ;  /* 0x0000761018477816 */ /* 0x000fe40000000047 */
[----:B------:R-:W-:Y:S01]  /*cc00*/  PRMT R67, R67, 0x5410, R14 ;  /* 0x0000541043437816 */ /* 0x000fe2000000000e */
[----:B------:R-:W4:Y:S04]  /*cc10*/  SHFL.IDX PT, R25, R12, 0x3, 0x1c1f ;  /* 0x007c1f000c197f89 */ /* 0x000f2800000e0000 */
[----:B------:R2:W1:Y:S04]  /*cc20*/  SHFL.IDX PT, R14, R13, 0x3, 0x1c1f ;  /* 0x007c1f000d0e7f89 */ /* 0x00046800000e0000 */
[----:B------:R1:W1:Y:S01]  /*cc30*/  SHFL.IDX PT, R24, R2, 0x3, 0x1c1f ;  /* 0x007c1f0002187f89 */ /* 0x00026200000e0000 */
[----:B------:R-:W-:Y:S01]  /*cc40*/  BSSY B0, `(.L_x_1024) ;  /* 0x0000022000007945 */ /* 0x000fe20003800000 */
[----:B------:R-:W-:Y:S01]  /*cc50*/  CS2R R50, SRZ ;  /* 0x0000000000327805 */ /* 0x000fe2000001ff00 */
[----:B------:R-:W-:Y:S01]  /*cc60*/  CS2R R48, SRZ ;  /* 0x0000000000307805 */ /* 0x000fe2000001ff00 */
[----:B------:R-:W-:Y:S01]  /*cc70*/  CS2R R46, SRZ ;  /* 0x00000000002e7805 */ /* 0x000fe2000001ff00 */
[----:B------:R-:W-:Y:S01]  /*cc80*/  CS2R R44, SRZ ;  /* 0x00000000002c7805 */ /* 0x000fe2000001ff00 */
[----:B--2---:R-:W-:-:S02]  /*cc90*/  IMAD.MOV.U32 R13, RZ, RZ, R42 ;  /* 0x000000ffff0d7224 */ /* 0x004fc400078e002a */
[----:B------:R-:W-:Y:S02]  /*cca0*/  IMAD.MOV.U32 R12, RZ, RZ, R43 ;  /* 0x000000ffff0c7224 */ /* 0x000fe400078e002b */
[----:B------:R-:W-:Y:S02]  /*ccb0*/  IMAD.MOV.U32 R3, RZ, RZ, R40 ;  /* 0x000000ffff037224 */ /* 0x000fe400078e0028 */
[----:B-1----:R-:W-:Y:S01]  /*ccc0*/  IMAD.MOV.U32 R2, RZ, RZ, R41 ;  /* 0x000000ffff027224 */ /* 0x002fe200078e0029 */
[----:B------:R-:W-:Y:S02]  /*ccd0*/  PRMT R76, R13, 0x7610, R76 ;  /* 0x000076100d4c7816 */ /* 0x000fe4000000004c */
[----:B------:R-:W-:Y:S02]  /*cce0*/  PRMT R75, R75, 0x5410, R12 ;  /* 0x000054104b4b7816 */ /* 0x000fe4000000000c */
[----:B------:R-:W-:Y:S02]  /*ccf0*/  PRMT R74, R3, 0x7610, R74 ;  /* 0x00007610034a7816 */ /* 0x000fe4000000004a */
[----:B------:R-:W-:Y:S01]  /*cd00*/  PRMT R73, R73, 0x5410, R2 ;  /* 0x0000541049497816 */ /* 0x000fe20000000002 */
[----:B---3--:R-:W-:-:S02]  /*cd10*/  IMAD.MOV.U32 R13, RZ, RZ, R38 ;  /* 0x000000ffff0d7224 */ /* 0x008fc400078e0026 */
[----:B------:R-:W-:Y:S02]  /*cd20*/  IMAD.MOV.U32 R12, RZ, RZ, R39 ;  /* 0x000000ffff0c7224 */ /* 0x000fe400078e0027 */
[----:B------:R-:W-:Y:S02]  /*cd30*/  IMAD.MOV.U32 R3, RZ, RZ, R36 ;  /* 0x000000ffff037224 */ /* 0x000fe400078e0024 */
[----:B------:R-:W-:Y:S01]  /*cd40*/  IMAD.MOV.U32 R2, RZ, RZ, R37 ;  /* 0x000000ffff027224 */ /* 0x000fe200078e0025 */
[----:B------:R-:W-:Y:S02]  /*cd50*/  PRMT R74, R74, 0x5410, R13 ;  /* 0x000054104a4a7816 */ /* 0x000fe4000000000d */
[----:B------:R-:W-:Y:S02]  /*cd60*/  PRMT R75, R12, 0x7610, R75 ;  /* 0x000076100c4b7816 */ /* 0x000fe4000000004b */
[----:B------:R-:W-:Y:S02]  /*cd70*/  PRMT R73, R3, 0x7610, R73 ;  /* 0x0000761003497816 */ /* 0x000fe40000000049 */
[----:B------:R-:W-:Y:S01]  /*cd80*/  PRMT R72, R72, 0x5410, R2 ;  /* 0x0000541048487816 */ /* 0x000fe20000000002 */
[----:B------:R-:W-:Y:S05]  /*cd90*/  @P0 BRA `(.L_x_1025) ;  /* 0x000000c000000947 */ /* 0x000fea0003800000 */
[----:B----4-:R-:W-:Y:S01]  /*cda0*/  CS2R R48, SRZ ;  /* 0x0000000000307805 */ /* 0x010fe2000001ff00 */
        /* <DEDUP_REMOVED lines=9> */
[----:B------:R-:W-:-:S05]  /*ce40*/  IMAD.X R3, R24, 0x1, R3, P0 ;  /* 0x0000000118037824 */ /* 0x000fca00000e0603 */
[----:B------:R1:W5:Y:S03]  /*ce50*/  LD.E.128 R44, [R2.64] ;  /* 0x00000008022c7980 */ /* 0x000366000c101d00 */
.L_x_1025:
[----:B----4-:R-:W-:Y:S05]  /*ce60*/  BSYNC B0 ;  /* 0x0000000000007941 */ /* 0x010fea0003800000 */
.L_x_1024:
[----:B-1---5:R-:W-:Y:S01]  /*ce70*/  IMAD.MOV.U32 R2, RZ, RZ, R50 ;  /* 0x000000ffff027224 */ /* 0x022fe200078e0032 */
[----:B------:R-:W-:-:S04]  /*ce80*/  DEPBAR.LE SB0, 0x1 ;  /* 0x000080400000791a */ /* 0x000fc80000000000 */
[----:B------:R-:W-:Y:S01]  /*ce90*/  PRMT R80, R2, 0x7610, R80 ;  /* 0x0000761002507816 */ /* 0x000fe20000000050 */
[----:B------:R-:W-:Y:S01]  /*cea0*/  IMAD.IADD R2, R0, 0x1, -R63 ;  /* 0x0000000100027824 */ /* 0x000fe200078e0a3f */
[----:B------:R-:W-:Y:S01]  /*ceb0*/  BSSY B0, `(.L_x_1026) ;  /* 0x0000074000007945 */ /* 0x000fe20003800000 */
[----:B------:R-:W-:Y:S02]  /*cec0*/  IMAD.MOV.U32 R12, RZ, RZ, R51 ;  /* 0x000000ffff0c7224 */ /* 0x000fe400078e0033 */
[----:B------:R-:W-:Y:S01]  /*ced0*/  IMAD.MOV.U32 R3, RZ, RZ, R48 ;  /* 0x000000ffff037224 */ /* 0x000fe200078e0030 */
[----:B------:R-:W-:Y:S01]  /*cee0*/  IMNMX R63, R2, 0x80, PT ;  /* 0x00000080023f7817 */ /* 0x000fe20003800200 */
[----:B------:R-:W-:Y:S01]  /*cef0*/  IMAD.MOV.U32 R0, RZ, RZ, R49 ;  /* 0x000000ffff007224 */ /* 0x000fe200078e0031 */
[----:B------:R-:W-:Y:S01]  /*cf00*/  PRMT R79, R79, 0x5410, R12 ;  /* 0x000054104f4f7816 */ /* 0x000fe2000000000c */
[----:B------:R-:W-:Y:S01]  /*cf10*/  IMAD.MOV.U32 R12, RZ, RZ, R46 ;  /* 0x000000ffff0c7224 */ /* 0x000fe200078e002e */
[----:B------:R-:W-:Y:S01]  /*cf20*/  BAR.SYNC.DEFER_BLOCKING 0x0 ;  /* 0x0000000000007b1d */ /* 0x000fe20000010000 */
[----:B------:R-:W-:Y:S01]  /*cf30*/  ISETP.GE.OR P0, PT, R130, R63, P1 ;  /* 0x0000003f8200720c */ /* 0x000fe20000f06670 */
[----:B------:R-:W-:Y:S01]  /*cf40*/  IMAD.MOV.U32 R2, RZ, RZ, R44 ;  /* 0x000000ffff027224 */ /* 0x000fe200078e002c */
[----:B------:R-:W-:Y:S01]  /*cf50*/  PRMT R78, R3, 0x7610, R78 ;  /* 0x00007610034e7816 */ /* 0x000fe2000000004e */
[----:B------:R-:W-:Y:S01]  /*cf60*/  IMAD.MOV.U32 R3, RZ, RZ, R47 ;  /* 0x000000ffff037224 */ /* 0x000fe200078e002f */
[----:B------:R-:W-:Y:S01]  /*cf70*/  PRMT R77, R77, 0x5410, R0 ;  /* 0x000054104d4d7816 */ /* 0x000fe20000000000 */
[----:B------:R-:W-:Y:S01]  /*cf80*/  IMAD.MOV.U32 R0, RZ, RZ, R45 ;  /* 0x000000ffff007224 */ /* 0x000fe200078e002d */
[----:B------:R-:W-:-:S02]  /*cf90*/  PRMT R78, R78, 0x5410, R12 ;  /* 0x000054104e4e7816 */ /* 0x000fc4000000000c */
[----:B------:R-:W-:Y:S02]  /*cfa0*/  PRMT R79, R3, 0x7610, R79 ;  /* 0x00007610034f7816 */ /* 0x000fe4000000004f */
[----:B------:R-:W-:Y:S02]  /*cfb0*/  PRMT R77, R2, 0x7610, R77 ;  /* 0x00007610024d7816 */ /* 0x000fe4000000004d */
[----:B------:R-:W-:Y:S01]  /*cfc0*/  PRMT R76, R76, 0x5410, R0 ;  /* 0x000054104c4c7816 */ /* 0x000fe20000000000 */
        /* <DEDUP_REMOVED lines=9> */
[----:B------:R-:W-:Y:S02]  /*d060*/  SHF.L.U32 R24, R24, 0x9, RZ ;  /* 0x0000000918187819 */ /* 0x000fe400000006ff */
[----:B------:R-:W-:Y:S02]  /*d070*/  SHF.R.U32.HI R34, RZ, 0x10, R17 ;  /* 0x00000010ff227819 */ /* 0x000fe40000011611 */
[--C-:B------:R-:W-:Y:S02]  /*d080*/  SHF.R.U64 R65, R20, 0x10, R21.reuse ;  /* 0x0000001014417819 */ /* 0x100fe40000001215 */
[----:B------:R-:W-:Y:S02]  /*d090*/  SHF.R.U32.HI R35, RZ, 0x10, R21 ;  /* 0x00000010ff237819 */ /* 0x000fe40000011615 */
[--C-:B------:R-:W-:Y:S02]  /*d0a0*/  SHF.R.U64 R62, R22, 0x10, R23.reuse ;  /* 0x00000010163e7819 */ /* 0x100fe40000001217 */
[----:B------:R-:W-:Y:S01]  /*d0b0*/  SHF.R.U32.HI R57, RZ, 0x10, R23 ;  /* 0x00000010ff397819 */ /* 0x000fe20000011617 */
[----:B------:R-:W-:Y:S01]  /*d0c0*/  HADD2.F32 R68, -RZ, R35.H0_H0 ;  /* 0x20000023ff447230 */ /* 0x000fe20000004100 */
[----:B------:R-:W-:-:S02]  /*d0d0*/  SHF.R.U64 R61, R16, 0x10, R17 ;  /* 0x00000010103d7819 */ /* 0x000fc40000001211 */
[--C-:B------:R-:W-:Y:S02]  /*d0e0*/  SHF.R.U32.HI R53, RZ, 0x10, R19.reuse ;  /* 0x00000010ff357819 */ /* 0x100fe40000011613 */
[----:B------:R-:W-:Y:S02]  /*d0f0*/  SHF.R.U64 R58, R18, 0x10, R19 ;  /* 0x00000010123a7819 */ /* 0x000fe40000001213 */
[----:B--2---:R-:W-:-:S04]  /*d100*/  LOP3.LUT R0, R14, 0x38, R0, 0xf8, !PT ;  /* 0x000000380e007812 */ /* 0x004fc800078ef800 */
[----:B---3--:R-:W-:-:S04]  /*d110*/  LOP3.LUT R0, R0, R13, RZ, 0x3c, !PT ;  /* 0x0000000d00007212 */ /* 0x008fc800078e3cff */
[----:B------:R-:W-:Y:S01]  /*d120*/  IADD3 R0, R24, R0, RZ ;  /* 0x0000000018007210 */ /* 0x000fe20007ffe0ff */
[----:B----4-:R-:W1:Y:S03]  /*d130*/  LDS.128 R12, [R81] ;  /* 0x00000000510c7984 */ /* 0x010e660000000c00 */
[----:B------:R-:W-:-:S05]  /*d140*/  SHF.L.U32 R33, R0, 0x1, RZ ;  /* 0x0000000100217819 */ /* 0x000fca00000006ff */
[----:B------:R-:W2:Y:S01]  /*d150*/  LDS.128 R24, [R33+0x5100] ;  /* 0x0051000021187984 */ /* 0x000ea20000000c00 */
[----:B------:R-:W-:Y:S02]  /*d160*/  HADD2.F32 R0, -RZ, R52.H0_H0 ;  /* 0x20000034ff007230 */ /* 0x000fe40000004100 */
[--C-:B-1----:R-:W-:Y:S02]  /*d170*/  HADD2.F32 R31, -RZ, R13.reuse.H0_H0 ;  /* 0x2000000dff1f7230 */ /* 0x102fe40000004100 */
[----:B------:R-:W-:Y:S02]  /*d180*/  HADD2.F32 R29, -RZ, R13.H1_H1 ;  /* 0x3000000dff1d7230 */ /* 0x000fe40000004100 */
[--C-:B------:R-:W-:Y:S02]  /*d190*/  HADD2.F32 R22, -RZ, R15.reuse.H0_H0 ;  /* 0x2000000fff167230 */ /* 0x100fe40000004100 */
[----:B------:R-:W-:Y:S02]  /*d1a0*/  HADD2.F32 R21, -RZ, R15.H1_H1 ;  /* 0x3000000fff157230 */ /* 0x000fe40000004100 */
[----:B--2---:R-:W-:-:S02]  /*d1b0*/  HADD2.F32 R3, -RZ, R25.H0_H0 ;  /* 0x20000019ff037230 */ /* 0x004fc40000004100 */
[--C-:B------:R-:W-:Y:S02]  /*d1c0*/  HADD2.F32 R13, -RZ, R24.reuse.H0_H0 ;  /* 0x20000018ff0d7230 */ /* 0x100fe40000004100 */
[----:B------:R-:W-:Y:S02]  /*d1d0*/  HADD2.F32 R20, -RZ, R24.H1_H1 ;  /* 0x30000018ff147230 */ /* 0x000fe40000004100 */
[----:B------:R-:W-:Y:S02]  /*d1e0*/  HADD2.F32 R24, -RZ, R34.H0_H0 ;  /* 0x20000022ff187230 */ /* 0x000fe40000004100 */
[--C-:B------:R-:W-:Y:S02]  /*d1f0*/  HADD2.F32 R28, -RZ, R14.reuse.H0_H0 ;  /* 0x2000000eff1c7230 */ /* 0x100fe40000004100 */
[----:B------:R-:W-:Y:S01]  /*d200*/  HADD2.F32 R23, -RZ, R14.H1_H1 ;  /* 0x3000000eff177230 */ /* 0x000fe20000004100 */
[-C--:B------:R-:W-:Y:S01]  /*d210*/  FMUL.FTZ R14, R31, R0.reuse ;  /* 0x000000001f0e7220 */ /* 0x080fe20000410000 */
[----:B------:R-:W-:Y:S01]  /*d220*/  HADD2.F32 R15, -RZ, R54.H0_H0 ;  /* 0x20000036ff0f7230 */ /* 0x000fe20000004100 */
[----:B------:R-:W-:Y:S01]  /*d230*/  FMUL.FTZ R55, R3, R0 ;  /* 0x0000000003377220 */ /* 0x000fe20000410000 */
[----:B------:R-:W-:-:S02]  /*d240*/  HADD2.F32 R30, -RZ, R12.H0_H0 ;  /* 0x2000000cff1e7230 */ /* 0x000fc40000004100 */
[----:B------:R-:W-:Y:S01]  /*d250*/  HADD2.F32 R32, -RZ, R12.H1_H1 ;  /* 0x3000000cff207230 */ /* 0x000fe20000004100 */
[----:B------:R-:W-:Y:S01]  /*d260*/  FMUL.FTZ R0, R29, R24 ;  /* 0x000000181d007220 */ /* 0x000fe20000410000 */
[----:B------:R-:W-:Y:S02]  /*d270*/  HADD2.F32 R2, -RZ, R25.H1_H1 ;  /* 0x30000019ff027230 */ /* 0x000fe40000004100 */
[----:B------:R-:W-:Y:S01]  /*d280*/  HADD2.F32 R12, -RZ, R52.H1_H1 ;  /* 0x30000034ff0c7230 */ /* 0x000fe20000004100 */
[----:B------:R-:W-:Y:S01]  /*d290*/  FFMA.FTZ R60, R3, R15, R14 ;  /* 0x0000000f033c7223 */ /* 0x000fe2000001000e */
[----:B------:R-:W-:Y:S01]  /*d2a0*/  HADD2.F32 R14, -RZ, R54.H1_H1 ;  /* 0x30000036ff0e7230 */ /* 0x000fe20000004100 */
[----:B------:R-:W-:Y:S01]  /*d2b0*/  FFMA.FTZ R59, R2, R68, R0 ;  /* 0x00000044023b7223 */ /* 0x000fe20000010000 */
[----:B------:R-:W-:Y:S01]  /*d2c0*/  HADD2.F32 R0, -RZ, R66.H0_H0 ;  /* 0x20000042ff007230 */ /* 0x000fe20000004100 */
[----:B------:R-:W-:Y:S02]  /*d2d0*/  FMUL.FTZ R3, R30, R12 ;  /* 0x0000000c1e037220 */ /* 0x000fe40000410000 */
[----:B------:R-:W-:Y:S01]  /*d2e0*/  FMUL.FTZ R54, R2, R24 ;  /* 0x0000001802367220 */ /* 0x000fe20000410000 */
[----:B------:R-:W-:Y:S01]  /*d2f0*/  HADD2.F32 R2, -RZ, R56.H0_H0 ;  /* 0x20000038ff027230 */ /* 0x000fe20000004100 */
[C---:B------:R-:W-:Y:S01]  /*d300*/  FFMA.FTZ R56, R13.reuse, R14, R3 ;  /* 0x0000000e0d387223 */ /* 0x040fe20000010003 */
[----:B------:R-:W-:Y:S01]  /*d310*/  HADD2.F32 R17, -RZ, R27.H0_H0 ;  /* 0x2000001bff117230 */ /* 0x000fe20000004100 */
[----:B------:R-:W-:Y:S01]  /*d320*/  FMUL.FTZ R52, R13, R12 ;  /* 0x0000000c0d347220 */ /* 0x000fe20000410000 */
[----:B------:R-:W-:Y:S01]  /*d330*/  HADD2.F32 R3, -RZ, R66.H1_H1 ;  /* 0x30000042ff037230 */ /* 0x000fe20000004100 */
[----:B------:R-:W-:Y:S01]  /*d340*/  FMUL.FTZ R13, R22, R0 ;  /* 0x00000000160d7220 */ /* 0x000fe20000410000 */
[----:B------:R-:W-:-:S02]  /*d350*/  HADD2.F32 R19, -RZ, R26.H0_H0 ;  /* 0x2000001aff137230 */ /* 0x000fc40000004100 */
[----:B------:R-:W-:Y:S02]  /*d360*/  HADD2.F32 R18, -RZ, R26.H1_H1 ;  /* 0x3000001aff127230 */ /* 0x000fe40000004100 */
[----:B------:R-:W-:Y:S01]  /*d370*/  HADD2.F32 R16, -RZ, R27.H1_H1 ;  /* 0x3000001bff107230 */ /* 0x000fe20000004100 */
[C---:B------:R-:W-:Y:S01]  /*d380*/  FFMA.FTZ R27, R17.reuse, R3, R13 ;  /* 0x00000003111b7223 */ /* 0x040fe2000001000d */
[----:B------:R-:W-:Y:S02]  /*d390*/  HADD2.F32 R26, -RZ, R53.H0_H0 ;  /* 0x20000035ff1a7230 */ /* 0x000fe40000004100 */
[----:B------:R-:W-:Y:S01]  /*d3a0*/  HADD2.F32 R13, -RZ, R61.H0_H0 ;  /* 0x2000003dff0d7230 */ /* 0x000fe20000004100 */
[----:B------:R-:W-:Y:S01]  /*d3b0*/  FMUL.FTZ R25, R17, R0 ;  /* 0x0000000011197220 */ /* 0x000fe20000410000 */
[----:B------:R-:W-:Y:S01]  /*d3c0*/  HADD2.F32 R12, -RZ, R67.H0_H0 ;  /* 0x20000043ff0c7230 */ /* 0x000fe20000004100 */
[-C--:B------:R-:W-:Y:S01]  /*d3d0*/  FMUL.FTZ R24, R28, R2.reuse ;  /* 0x000000021c187220 */ /* 0x080fe20000410000 */
[----:B------:R-:W-:Y:S01]  /*d3e0*/  HADD2.F32 R66, -RZ, R57.H0_H0 ;  /* 0x20000039ff427230 */ /* 0x000fe20000004100 */
[----:B------:R-:W-:Y:S01]  /*d3f0*/  FMUL.FTZ R34, R19, R2 ;  /* 0x0000000213227220 */ /* 0x000fe20000410000 */
[----:B------:R-:W-:Y:S01]  /*d400*/  HADD2.F32 R17, -RZ, R58.H0_H0 ;  /* 0x2000003aff117230 */ /* 0x000fe20000004100 */
[----:B------:R-:W-:Y:S01]  /*d410*/  FMUL.FTZ R0, R21, R26 ;  /* 0x0000001a15007220 */ /* 0x000fe20000410000 */
[----:B------:R-:W-:Y:S01]  /*d420*/  HADD2.F32 R58, -RZ, R65.H0_H0 ;  /* 0x20000041ff3a7230 */ /* 0x000fe20000004100 */
[----:B------:R-:W-:Y:S01]  /*d430*/  FMUL.FTZ R2, R32, R13 ;  /* 0x0000000d20027220 */ /* 0x000fe20000410000 */
[----:B------:R-:W-:Y:S01]  /*d440*/  HADD2.F32 R57, -RZ, R62.H0_H0 ;  /* 0x2000003eff397230 */ /* 0x000fe20000004100 */
[----:B------:R-:W-:-:S02]  /*d450*/  FFMA.FTZ R53, R19, R12, R24 ;  /* 0x0000000c13357223 */ /* 0x000fc40000010018 */
[C---:B------:R-:W-:Y:S02]  /*d460*/  FMUL.FTZ R19, R16.reuse, R26 ;  /* 0x0000001a10137220 */ /* 0x040fe40000410000 */
[----:B------:R-:W-:Y:S02]  /*d470*/  FFMA.FTZ R24, R16, R66, R0 ;  /* 0x0000004210187223 */ /* 0x000fe40000010000 */
[----:B------:R-:W-:Y:S02]  /*d480*/  FMUL.FTZ R0, R23, R17 ;  /* 0x0000001117007220 */ /* 0x000fe40000410000 */
[C---:B------:R-:W-:Y:S02]  /*d490*/  FFMA.FTZ R26, R20.reuse, R58, R2 ;  /* 0x0000003a141a7223 */ /* 0x040fe40000010002 */
[----:B------:R-:W-:Y:S02]  /*d4a0*/  FMUL.FTZ R13, R20, R13 ;  /* 0x0000000d140d7220 */ /* 0x000fe40000410000 */
[----:B------:R-:W-:-:S02]  /*d4b0*/  FMUL.FTZ R2, R18, R17 ;  /* 0x0000001112027220 */ /* 0x000fc40000410000 */
[----:B------:R-:W-:Y:S02]  /*d4c0*/  FFMA.FTZ R35, R18, R57, R0 ;  /* 0x0000003912237223 */ /* 0x000fe40000010000 */
[----:B------:R-:W-:Y:S02]  /*d4d0*/  FFMA.FTZ R16, R30, R14, -R52 ;  /* 0x0000000e1e107223 */ /* 0x000fe40000010834 */
[----:B------:R-:W-:Y:S02]  /*d4e0*/  FFMA.FTZ R20, R31, R15, -R55 ;  /* 0x0000000f1f147223 */ /* 0x000fe40000010837 */
[----:B------:R-:W-:Y:S02]  /*d4f0*/  FFMA.FTZ R17, R29, R68, -R54 ;  /* 0x000000441d117223 */ /* 0x000fe40000010836 */
[----:B------:R-:W-:Y:S02]  /*d500*/  FFMA.FTZ R18, R28, R12, -R34 ;  /* 0x0000000c1c127223 */ /* 0x000fe40000010822 */
[----:B------:R-:W-:-:S02]  /*d510*/  FFMA.FTZ R3, R22, R3, -R25 ;  /* 0x0000000316037223 */ /* 0x000fc40000010819 */
[----:B------:R-:W-:Y:S02]  /*d520*/  FFMA.FTZ R0, R21, R66, -R19 ;  /* 0x0000004215007223 */ /* 0x000fe40000010813 */
[----:B------:R-:W-:Y:S02]  /*d530*/  FFMA.FTZ R14, R32, R58, -R13 ;  /* 0x0000003a200e7223 */ /* 0x000fe4000001080d */
[----:B------:R-:W-:Y:S01]  /*d540*/  FFMA.FTZ R2, R23, R57, -R2 ;  /* 0x0000003917027223 */ /* 0x000fe20000010802 */
[----:B------:R-:W-:Y:S02]  /*d550*/  F2FP.PACK_AB R19, R0, R3 ;  /* 0x000000030013723e */ /* 0x000fe400000000ff */
[----:B------:R-:W-:Y:S02]  /*d560*/  F2FP.PACK_AB R17, R17, R20 ;  /* 0x000000141111723e */ /* 0x000fe400000000ff */
[----:B------:R-:W-:Y:S02]  /*d570*/  F2FP.PACK_AB R16, R14, R16 ;  /* 0x000000100e10723e */ /* 0x000fe400000000ff */
[----:B------:R-:W-:-:S02]  /*d580*/  F2FP.PACK_AB R18, R2, R18 ;  /* 0x000000120212723e */ /* 0x000fc400000000ff */
[----:B------:R-:W-:Y:S02]  /*d590*/  F2FP.PACK_AB R15, R24, R27 ;  /* 0x0000001b180f723e */ /* 0x000fe400000000ff */
[----:B------:R-:W-:Y:S02]  /*d5a0*/  F2FP.PACK_AB R13, R59, R60 ;  /* 0x0000003c3b0d723e */ /* 0x000fe400000000ff */
[----:B------:R-:W-:Y:S02]  /*d5b0*/  F2FP.PACK_AB R12, R26, R56 ;  /* 0x000000381a0c723e */ /* 0x000fe400000000ff */
[----:B------:R-:W-:Y:S01]  /*d5c0*/  F2FP.PACK_AB R14, R35, R53 ;  /* 0x00000035230e723e */ /* 0x000fe200000000ff */
[----:B------:R1:W-:Y:S04]  /*d5d0*/  STS.128 [R81], R16 ;  /* 0x0000001051007388 */ /* 0x0003e80000000c00 */
[----:B------:R1:W-:Y:S02]  /*d5e0*/  STS.128 [R33+0x5100], R12 ;  /* 0x0051000c21007388 */ /* 0x0003e40000000c00 */
.L_x_1027:
[----:B------:R-:W-:Y:S05]  /*d5f0*/  BSYNC B0 ;  /* 0x0000000000007941 */ /* 0x000fea0003800000 */
.L_x_1026:
        /* <DEDUP_REMOVED lines=15> */
[----:B------:R-:W-:Y:S02]  /*d6f0*/  LOP3.LUT R0, R0, R3, RZ, 0x3c, !PT ;  /* 0x0000000300007212 */ /* 0x000fe400078e3cff */
[--C-:B------:R-:W-:Y:S02]  /*d700*/  SHF.R.U64 R53, R4, 0x10, R5.reuse ;  /* 0x0000001004357819 */ /* 0x100fe40000001205 */
[----:B------:R-:W-:Y:S02]  /*d710*/  SHF.R.U32.HI R4, RZ, 0x10, R5 ;  /* 0x00000010ff047819 */ /* 0x000fe40000011605 */
[----:B------:R-:W-:Y:S02]  /*d720*/  SHF.R.U32.HI R25, RZ, 0x10, R9 ;  /* 0x00000010ff197819 */ /* 0x000fe40000011609 */
[--C-:B------:R-:W-:Y:S02]  /*d730*/  SHF.R.U64 R34, R6, 0x10, R7.reuse ;  /* 0x0000001006227819 */ /* 0x100fe40000001207 */
[----:B------:R-:W-:Y:S01]  /*d740*/  SHF.R.U32.HI R26, RZ, 0x10, R7 ;  /* 0x00000010ff1a7819 */ /* 0x000fe20000011607 */
[----:B------:R-:W-:-:S02]  /*d750*/  HADD2.F32 R7, -RZ, R69.H1_H1 ;  /* 0x30000045ff077230 */ /* 0x000fc40000004100 */
[----:B------:R-:W-:Y:S01]  /*d760*/  HADD2.F32 R57, -RZ, R25.H0_H0 ;  /* 0x20000019ff397230 */ /* 0x000fe20000004100 */
[----:B------:R-:W-:Y:S02]  /*d770*/  SHF.R.U64 R55, R8, 0x10, R9 ;  /* 0x0000001008377819 */ /* 0x000fe40000001209 */
[--C-:B------:R-:W-:Y:S02]  /*d780*/  SHF.R.U32.HI R28, RZ, 0x10, R11.reuse ;  /* 0x00000010ff1c7819 */ /* 0x100fe4000001160b */
[----:B------:R-:W-:-:S03]  /*d790*/  SHF.R.U64 R54, R10, 0x10, R11 ;  /* 0x000000100a367819 */ /* 0x000fc6000000120b */
[----:B------:R-:W-:Y:S02]  /*d7a0*/  HADD2.F32 R56, -RZ, R28.H0_H0 ;  /* 0x2000001cff387230 */ /* 0x000fe40000004100 */
[----:B------:R-:W-:Y:S01]  /*d7b0*/  HADD2.F32 R55, -RZ, R55.H0_H0 ;  /* 0x20000037ff377230 */ /* 0x000fe20000004100 */
[----:B--2---:R-:W-:-:S04]  /*d7c0*/  IADD3 R0, R2, R0, RZ ;  /* 0x0000000002007210 */ /* 0x004fc80007ffe0ff */
[----:B------:R-:W-:Y:S01]  /*d7d0*/  SHF.L.U32 R27, R0, 0x1, RZ ;  /* 0x00000001001b7819 */ /* 0x000fe200000006ff */
[----:B---3--:R-:W1:Y:S04]  /*d7e0*/  LDS.128 R12, [R58] ;  /* 0x000000003a0c7984 */ /* 0x008e680000000c00 */
[----:B------:R-:W2:Y:S01]  /*d7f0*/  LDS.128 R16, [R27+0x5100] ;  /* 0x005100001b107984 */ /* 0x000ea20000000c00 */
[----:B------:R-:W-:Y:S02]  /*d800*/  HADD2.F32 R0, -RZ, R67.H1_H1 ;  /* 0x30000043ff007230 */ /* 0x000fe40000004100 */
[----:B-1----:R-:W-:Y:S02]  /*d810*/  HADD2.F32 R23, -RZ, R13.H0_H0 ;  /* 0x2000000dff177230 */ /* 0x002fe40000004100 */
[----:B------:R-:W-:-:S02]  /*d820*/  HADD2.F32 R22, -RZ, R12.H0_H0 ;  /* 0x2000000cff167230 */ /* 0x000fc40000004100 */
[----:B------:R-:W-:Y:S02]  /*d830*/  HADD2.F32 R24, -RZ, R12.H1_H1 ;  /* 0x3000000cff187230 */ /* 0x000fe40000004100 */
[----:B--2---:R-:W-:Y:S02]  /*d840*/  HADD2.F32 R3, -RZ, R17.H0_H0 ;  /* 0x20000011ff037230 */ /* 0x004fe40000004100 */
[--C-:B------:R-:W-:Y:S02]  /*d850*/  HADD2.F32 R5, -RZ, R16.reuse.H0_H0 ;  /* 0x20000010ff057230 */ /* 0x100fe40000004100 */
[----:B------:R-:W-:Y:S02]  /*d860*/  HADD2.F32 R12, -RZ, R16.H1_H1 ;  /* 0x30000010ff0c7230 */ /* 0x000fe40000004100 */
[----:B------:R-:W-:Y:S02]  /*d870*/  HADD2.F32 R21, -RZ, R13.H1_H1 ;  /* 0x3000000dff157230 */ /* 0x000fe40000004100 */
[----:B------:R-:W-:Y:S01]  /*d880*/  HADD2.F32 R16, -RZ, R4.H0_H0 ;  /* 0x20000004ff107230 */ /* 0x000fe20000004100 */
[-C--:B------:R-:W-:Y:S01]  /*d890*/  FMUL.FTZ R6, R23, R0.reuse ;  /* 0x0000000017067220 */ /* 0x080fe20000410000 */
[----:B------:R-:W-:Y:S01]  /*d8a0*/  HADD2.F32 R2, -RZ, R17.H1_H1 ;  /* 0x30000011ff027230 */ /* 0x000fe20000004100 */
[----:B------:R-:W-:Y:S01]  /*d8b0*/  FMUL.FTZ R31, R3, R0 ;  /* 0x00000000031f7220 */ /* 0x000fe20000410000 */
[----:B------:R-:W-:Y:S01]  /*d8c0*/  HADD2.F32 R4, -RZ, R69.H0_H0 ;  /* 0x20000045ff047230 */ /* 0x000fe20000004100 */
[----:B------:R-:W-:-:S02]  /*d8d0*/  FMUL.FTZ R0, R21, R16 ;  /* 0x0000001015007220 */ /* 0x000fc40000410000 */
[----:B------:R-:W-:Y:S01]  /*d8e0*/  FFMA.FTZ R52, R3, R7, R6 ;  /* 0x0000000703347223 */ /* 0x000fe20000010006 */
[----:B------:R-:W-:Y:S01]  /*d8f0*/  HADD2.F32 R6, -RZ, R70.H0_H0 ;  /* 0x20000046ff067230 */ /* 0x000fe20000004100 */
[----:B------:R-:W-:Y:S01]  /*d900*/  FMUL.FTZ R3, R22, R4 ;  /* 0x0000000416037220 */ /* 0x000fe20000410000 */
[----:B------:R-:W-:Y:S01]  /*d910*/  HADD2.F32 R13, -RZ, R15.H0_H0 ;  /* 0x2000000fff0d7230 */ /* 0x000fe20000004100 */
[C---:B------:R-:W-:Y:S01]  /*d920*/  FFMA.FTZ R35, R2.reuse, R57, R0 ;  /* 0x0000003902237223 */ /* 0x040fe20000010000 */
[----:B------:R-:W-:Y:S01]  /*d930*/  HADD2.F32 R0, -RZ, R71.H0_H0 ;  /* 0x20000047ff007230 */ /* 0x000fe20000004100 */
[----:B------:R-:W-:Y:S01]  /*d940*/  FMUL.FTZ R30, R2, R16 ;  /* 0x00000010021e7220 */ /* 0x000fe20000410000 */
[----:B------:R-:W-:Y:S01]  /*d950*/  HADD2.F32 R20, -RZ, R14.H0_H0 ;  /* 0x2000000eff147230 */ /* 0x000fe20000004100 */
[C---:B------:R-:W-:Y:S01]  /*d960*/  FFMA.FTZ R32, R5.reuse, R6, R3 ;  /* 0x0000000605207223 */ /* 0x040fe20000010003 */
[----:B------:R-:W-:Y:S01]  /*d970*/  HADD2.F32 R2, -RZ, R70.H1_H1 ;  /* 0x30000046ff027230 */ /* 0x000fe20000004100 */
[----:B------:R-:W-:Y:S01]  /*d980*/  FMUL.FTZ R29, R5, R4 ;  /* 0x00000004051d7220 */ /* 0x000fe20000410000 */
[----:B------:R-:W-:Y:S01]  /*d990*/  HADD2.F32 R9, -RZ, R19.H0_H0 ;  /* 0x20000013ff097230 */ /* 0x000fe20000004100 */
[----:B------:R-:W-:Y:S01]  /*d9a0*/  FMUL.FTZ R5, R13, R0 ;  /* 0x000000000d057220 */ /* 0x000fe20000410000 */
[----:B------:R-:W-:-:S02]  /*d9b0*/  HADD2.F32 R3, -RZ, R71.H1_H1 ;  /* 0x30000047ff037230 */ /* 0x000fc40000004100 */
[----:B------:R-:W-:Y:S02]  /*d9c0*/  HADD2.F32 R15, -RZ, R15.H1_H1 ;  /* 0x3000000fff0f7230 */ /* 0x000fe40000004100 */
[----:B------:R-:W-:Y:S01]  /*d9d0*/  HADD2.F32 R17, -RZ, R26.H0_H0 ;  /* 0x2000001aff117230 */ /* 0x000fe20000004100 */
[----:B------:R-:W-:Y:S01]  /*d9e0*/  FMUL.FTZ R16, R20, R2 ;  /* 0x0000000214107220 */ /* 0x000fe20000410000 */
[----:B------:R-:W-:Y:S02]  /*d9f0*/  HADD2.F32 R11, -RZ, R18.H0_H0 ;  /* 0x20000012ff0b7230 */ /* 0x000fe40000004100 */
[----:B------:R-:W-:Y:S01]  /*da00*/  HADD2.F32 R4, -RZ, R72.H0_H0 ;  /* 0x20000048ff047230 */ /* 0x000fe20000004100 */
[C---:B------:R-:W-:Y:S01]  /*da10*/  FFMA.FTZ R25, R9.reuse, R3, R5 ;  /* 0x0000000309197223 */ /* 0x040fe20000010005 */
[----:B------:R-:W-:Y:S01]  /*da20*/  HADD2.F32 R10, -RZ, R18.H1_H1 ;  /* 0x30000012ff0a7230 */ /* 0x000fe20000004100 */
[----:B------:R-:W-:Y:S01]  /*da30*/  FMUL.FTZ R18, R9, R0 ;  /* 0x0000000009127220 */ /* 0x000fe20000410000 */
[----:B------:R-:W-:Y:S01]  /*da40*/  HADD2.F32 R8, -RZ, R19.H1_H1 ;  /* 0x30000013ff087230 */ /* 0x000fe20000004100 */
[----:B------:R-:W-:Y:S01]  /*da50*/  FMUL.FTZ R0, R15, R17 ;  /* 0x000000110f007220 */ /* 0x000fe20000410000 */
[----:B------:R-:W-:-:S02]  /*da60*/  HADD2.F32 R14, -RZ, R14.H1_H1 ;  /* 0x3000000eff0e7230 */ /* 0x000fc40000004100 */
[----:B------:R-:W-:Y:S02]  /*da70*/  HADD2.F32 R5, -RZ, R53.H0_H0 ;  /* 0x20000035ff057230 */ /* 0x000fe40000004100 */
[----:B------:R-:W-:Y:S01]  /*da80*/  HADD2.F32 R9, -RZ, R34.H0_H0 ;  /* 0x20000022ff097230 */ /* 0x000fe20000004100 */
[C---:B------:R-:W-:Y:S01]  /*da90*/  FFMA.FTZ R33, R11.reuse, R4, R16 ;  /* 0x000000040b217223 */ /* 0x040fe20000010010 */
[----:B------:R-:W-:Y:S01]  /*daa0*/  HADD2.F32 R34, -RZ, R54.H0_H0 ;  /* 0x20000036ff227230 */ /* 0x000fe20000004100 */
[C---:B------:R-:W-:Y:S02]  /*dab0*/  FMUL.FTZ R16, R8.reuse, R17 ;  /* 0x0000001108107220 */ /* 0x040fe40000410000 */
[----:B------:R-:W-:Y:S02]  /*dac0*/  FMUL.FTZ R26, R11, R2 ;  /* 0x000000020b1a7220 */ /* 0x000fe40000410000 */
[----:B------:R-:W-:Y:S02]  /*dad0*/  FFMA.FTZ R17, R8, R56, R0 ;  /* 0x0000003808117223 */ /* 0x000fe40000010000 */
[----:B------:R-:W-:-:S02]  /*dae0*/  FMUL.FTZ R2, R24, R5 ;  /* 0x0000000518027220 */ /* 0x000fc40000410000 */
[----:B------:R-:W-:Y:S02]  /*daf0*/  FMUL.FTZ R0, R14, R9 ;  /* 0x000000090e007220 */ /* 0x000fe40000410000 */
[----:B------:R-:W-:Y:S02]  /*db00*/  FMUL.FTZ R11, R12, R5 ;  /* 0x000000050c0b7220 */ /* 0x000fe40000410000 */
[----:B------:R-:W-:Y:S02]  /*db10*/  FMUL.FTZ R5, R10, R9 ;  /* 0x000000090a057220 */ /* 0x000fe40000410000 */
        /* <DEDUP_REMOVED lines=20> */
.L_x_1029:
[----:B------:R-:W-:Y:S05]  /*dc60*/  BSYNC B0 ;  /* 0x0000000000007941 */ /* 0x000fea0003800000 */
.L_x_1028:
        /* <DEDUP_REMOVED lines=16> */
[----:B------:R-:W-:Y:S02]  /*dd70*/  SHF.R.U32.HI R22, RZ, 0x10, R37 ;  /* 0x00000010ff167819 */ /* 0x000fe40000011625 */
[--C-:B------:R-:W-:Y:S02]  /*dd80*/  SHF.R.U32.HI R23, RZ, 0x10, R41.reuse ;  /* 0x00000010ff177819 */ /* 0x100fe40000011629 */
[----:B------:R-:W-:-:S03]  /*dd90*/  SHF.R.U64 R52, R40, 0x10, R41 ;  /* 0x0000001028347819 */ /* 0x000fc60000001229 */
[----:B------:R-:W-:Y:S01]  /*dda0*/  HADD2.F32 R41, -RZ, R23.H0_H0 ;  /* 0x20000017ff297230 */ /* 0x000fe20000004100 */
[----:B------:R-:W-:Y:S02]  /*ddb0*/  SHF.R.U64 R40, R36, 0x10, R37 ;  /* 0x0000001024287819 */ /* 0x000fe40000001225 */
[----:B------:R-:W-:Y:S02]  /*ddc0*/  SHF.R.U32.HI R24, RZ, 0x10, R39 ;  /* 0x00000010ff187819 */ /* 0x000fe40000011627 */
[----:B------:R-:W-:Y:S02]  /*ddd0*/  SHF.R.U32.HI R28, RZ, 0x10, R43 ;  /* 0x00000010ff1c7819 */ /* 0x000fe4000001162b */
[----:B------:R-:W-:Y:S02]  /*dde0*/  SHF.R.U64 R34, R38, 0x10, R39 ;  /* 0x0000001026227819 */ /* 0x000fe40000001227 */
[----:B------:R-:W-:Y:S01]  /*ddf0*/  SHF.R.U64 R37, R42, 0x10, R43 ;  /* 0x000000102a257819 */ /* 0x000fe2000000122b */
[----:B------:R-:W-:-:S02]  /*de00*/  HADD2.F32 R39, -RZ, R28.H0_H0 ;  /* 0x2000001cff277230 */ /* 0x000fc40000004100 */
        /* <DEDUP_REMOVED lines=8> */
[--C-:B--2---:R-:W-:Y:S02]  /*de90*/  HADD2.F32 R3, -RZ, R9.reuse.H0_H0 ;  /* 0x20000009ff037230 */ /* 0x104fe40000004100 */
[----:B------:R-:W-:Y:S02]  /*dea0*/  HADD2.F32 R2, -RZ, R9.H1_H1 ;  /* 0x30000009ff027230 */ /* 0x000fe40000004100 */
[----:B------:R-:W-:Y:S02]  /*deb0*/  HADD2.F32 R14, -RZ, R7.H1_H1 ;  /* 0x30000007ff0e7230 */ /* 0x000fe40000004100 */
[--C-:B------:R-:W-:Y:S02]  /*dec0*/  HADD2.F32 R9, -RZ, R8.reuse.H0_H0 ;  /* 0x20000008ff097230 */ /* 0x100fe40000004100 */
[----:B------:R-:W-:Y:S02]  /*ded0*/  HADD2.F32 R13, -RZ, R8.H1_H1 ;  /* 0x30000008ff0d7230 */ /* 0x000fe40000004100 */
[----:B------:R-:W-:-:S02]  /*dee0*/  HADD2.F32 R8, -RZ, R11.H0_H0 ;  /* 0x2000000bff087230 */ /* 0x000fc40000004100 */
[----:B------:R-:W-:Y:S02]  /*def0*/  HADD2.F32 R7, -RZ, R11.H1_H1 ;  /* 0x3000000bff077230 */ /* 0x000fe40000004100 */
[----:B------:R-:W-:Y:S02]  /*df00*/  HADD2.F32 R17, -RZ, R5.H1_H1 ;  /* 0x30000005ff117230 */ /* 0x000fe40000004100 */
[----:B------:R-:W-:Y:S02]  /*df10*/  HADD2.F32 R11, -RZ, R22.H0_H0 ;  /* 0x20000016ff0b7230 */ /* 0x000fe40000004100 */
[--C-:B------:R-:W-:Y:S02]  /*df20*/  HADD2.F32 R16, -RZ, R6.reuse.H0_H0 ;  /* 0x20000006ff107230 */ /* 0x100fe40000004100 */
[----:B------:R-:W-:Y:S01]  /*df30*/  HADD2.F32 R19, -RZ, R6.H1_H1 ;  /* 0x30000006ff137230 */ /* 0x000fe20000004100 */
[-C--:B------:R-:W-:Y:S01]  /*df40*/  FMUL.FTZ R5, R20, R0.reuse ;  /* 0x0000000014057220 */ /* 0x080fe20000410000 */
[----:B------:R-:W-:Y:S01]  /*df50*/  HADD2.F32 R6, -RZ, R73.H1_H1 ;  /* 0x30000049ff067230 */ /* 0x000fe20000004100 */
[----:B------:R-:W-:Y:S01]  /*df60*/  FMUL.FTZ R31, R3, R0 ;  /* 0x00000000031f7220 */ /* 0x000fe20000410000 */
[----:B------:R-:W-:-:S02]  /*df70*/  HADD2.F32 R18, -RZ, R4.H0_H0 ;  /* 0x20000004ff127230 */ /* 0x000fc40000004100 */
[----:B------:R-:W-:Y:S01]  /*df80*/  HADD2.F32 R21, -RZ, R4.H1_H1 ;  /* 0x30000004ff157230 */ /* 0x000fe20000004100 */
[-C--:B------:R-:W-:Y:S01]  /*df90*/  FMUL.FTZ R0, R17, R11.reuse ;  /* 0x0000000b11007220 */ /* 0x080fe20000410000 */
[----:B------:R-:W-:Y:S01]  /*dfa0*/  HADD2.F32 R4, -RZ, R73.H0_H0 ;  /* 0x20000049ff047230 */ /* 0x000fe20000004100 */
[----:B------:R-:W-:Y:S01]  /*dfb0*/  FFMA.FTZ R36, R3, R6, R5 ;  /* 0x0000000603247223 */ /* 0x000fe20000010005 */
[--C-:B------:R-:W-:Y:S01]  /*dfc0*/  HADD2.F32 R5, -RZ, R74.reuse.H0_H0 ;  /* 0x2000004aff057230 */ /* 0x100fe20000004100 */
[----:B------:R-:W-:Y:S02]  /*dfd0*/  FMUL.FTZ R30, R2, R11 ;  /* 0x0000000b021e7220 */ /* 0x000fe40000410000 */
[----:B------:R-:W-:Y:S02]  /*dfe0*/  FMUL.FTZ R3, R18, R4 ;  /* 0x0000000412037220 */ /* 0x000fe40000410000 */
[----:B------:R-:W-:Y:S01]  /*dff0*/  FFMA.FTZ R35, R2, R41, R0 ;  /* 0x0000002902237223 */ /* 0x000fe20000010000 */
[----:B------:R-:W-:-:S02]  /*e000*/  HADD2.F32 R2, -RZ, R74.H1_H1 ;  /* 0x3000004aff027230 */ /* 0x000fc40000004100 */
[--C-:B------:R-:W-:Y:S01]  /*e010*/  HADD2.F32 R0, -RZ, R75.reuse.H0_H0 ;  /* 0x2000004bff007230 */ /* 0x100fe20000004100 */
[C---:B------:R-:W-:Y:S01]  /*e020*/  FMUL.FTZ R29, R9.reuse, R4 ;  /* 0x00000004091d7220 */ /* 0x040fe20000410000 */
[----:B------:R-:W-:Y:S01]  /*e030*/  HADD2.F32 R12, -RZ, R10.H0_H0 ;  /* 0x2000000aff0c7230 */ /* 0x000fe20000004100 */
[----:B------:R-:W-:Y:S01]  /*e040*/  FFMA.FTZ R32, R9, R5, R3 ;  /* 0x0000000509207223 */ /* 0x000fe20000010003 */
[----:B------:R-:W-:Y:S01]  /*e050*/  HADD2.F32 R4, -RZ, R76.H0_H0 ;  /* 0x2000004cff047230 */ /* 0x000fe20000004100 */
[----:B------:R-:W-:Y:S01]  /*e060*/  FMUL.FTZ R11, R16, R2 ;  /* 0x00000002100b7220 */ /* 0x000fe20000410000 */
[----:B------:R-:W-:Y:S01]  /*e070*/  HADD2.F32 R3, -RZ, R75.H1_H1 ;  /* 0x3000004bff037230 */ /* 0x000fe20000004100 */
[----:B------:R-:W-:Y:S01]  /*e080*/  FMUL.FTZ R9, R15, R0 ;  /* 0x000000000f097220 */ /* 0x000fe20000410000 */
[----:B------:R-:W-:Y:S01]  /*e090*/  HADD2.F32 R22, -RZ, R24.H0_H0 ;  /* 0x20000018ff167230 */ /* 0x000fe20000004100 */
[----:B------:R-:W-:Y:S01]  /*e0a0*/  FFMA.FTZ R33, R12, R4, R11 ;  /* 0x000000040c217223 */ /* 0x000fe2000001000b */
[----:B------:R-:W-:Y:S01]  /*e0b0*/  HADD2.F32 R11, -RZ, R40.H0_H0 ;  /* 0x20000028ff0b7230 */ /* 0x000fe20000004100 */
[----:B------:R-:W-:-:S02]  /*e0c0*/  FMUL.FTZ R24, R8, R0 ;  /* 0x0000000008187220 */ /* 0x000fc40000410000 */
[----:B------:R-:W-:Y:S01]  /*e0d0*/  FFMA.FTZ R26, R8, R3, R9 ;  /* 0x00000003081a7223 */ /* 0x000fe20000010009 */
[----:B------:R-:W-:Y:S01]  /*e0e0*/  HADD2.F32 R8, -RZ, R34.H0_H0 ;  /* 0x20000022ff087230 */ /* 0x000fe20000004100 */
[----:B------:R-:W-:Y:S01]  /*e0f0*/  FMUL.FTZ R0, R14, R22 ;  /* 0x000000160e007220 */ /* 0x000fe20000410000 */
[----:B------:R-:W-:Y:S01]  /*e100*/  HADD2.F32 R10, -RZ, R10.H1_H1 ;  /* 0x3000000aff0a7230 */ /* 0x000fe20000004100 */
[----:B------:R-:W-:Y:S01]  /*e110*/  FMUL.FTZ R27, R12, R2 ;  /* 0x000000020c1b7220 */ /* 0x000fe20000410000 */
[----:B------:R-:W-:Y:S01]  /*e120*/  HADD2.F32 R34, -RZ, R37.H0_H0 ;  /* 0x20000025ff227230 */ /* 0x000fe20000004100 */
[C---:B------:R-:W-:Y:S02]  /*e130*/  FFMA.FTZ R23, R7.reuse, R39, R0 ;  /* 0x0000002707177223 */ /* 0x040fe40000010000 */
[----:B------:R-:W-:Y:S02]  /*e140*/  FMUL.FTZ R22, R7, R22 ;  /* 0x0000001607167220 */ /* 0x000fe40000410000 */
[----:B------:R-:W-:-:S02]  /*e150*/  FMUL.FTZ R2, R21, R11 ;  /* 0x0000000b15027220 */ /* 0x000fc40000410000 */
[-C--:B------:R-:W-:Y:S02]  /*e160*/  FMUL.FTZ R0, R19, R8.reuse ;  /* 0x0000000813007220 */ /* 0x080fe40000410000 */
        /* <DEDUP_REMOVED lines=22> */
.L_x_1031:
[----:B------:R-:W-:Y:S05]  /*e2d0*/  BSYNC B0 ;  /* 0x0000000000007941 */ /* 0x000fea0003800000 */
.L_x_1030:
        /* <DEDUP_REMOVED lines=16> */
[----:B------:R-:W-:-:S05]  /*e3e0*/  SHF.R.U32.HI R23, RZ, 0x10, R49 ;  /* 0x00000010ff177819 */ /* 0x000fca0000011631 */
[----:B------:R-:W-:Y:S01]  /*e3f0*/  HADD2.F32 R41, -RZ, R23.H0_H0 ;  /* 0x20000017ff297230 */ /* 0x000fe20000004100 */
[----:B------:R-:W-:Y:S02]  /*e400*/  SHF.R.U32.HI R24, RZ, 0x10, R47 ;  /* 0x00000010ff187819 */ /* 0x000fe4000001162f */
[----:B------:R-:W-:Y:S02]  /*e410*/  SHF.R.U32.HI R28, RZ, 0x10, R51 ;  /* 0x00000010ff1c7819 */ /* 0x000fe40000011633 */
[----:B------:R-:W-:Y:S02]  /*e420*/  SHF.R.U64 R37, R44, 0x10, R45 ;  /* 0x000000102c257819 */ /* 0x000fe4000000122d */
[----:B------:R-:W-:Y:S01]  /*e430*/  SHF.R.U64 R34, R46, 0x10, R47 ;  /* 0x000000102e227819 */ /* 0x000fe2000000122f */
[----:B------:R-:W-:Y:S01]  /*e440*/  HADD2.F32 R40, -RZ, R28.H0_H0 ;  /* 0x2000001cff287230 */ /* 0x000fe20000004100 */
[----:B------:R-:W-:Y:S02]  /*e450*/  SHF.R.U64 R39, R48, 0x10, R49 ;  /* 0x0000001030277819 */ /* 0x000fe40000001231 */
[----:B------:R-:W-:-:S03]  /*e460*/  SHF.R.U64 R38, R50, 0x10, R51 ;  /* 0x0000001032267819 */ /* 0x000fc60000001233 */
        /* <DEDUP_REMOVED lines=76> */
.L_x_1019:
[----:B------:R-:W-:Y:S05]  /*e930*/  BSYNC B2 ;  /* 0x0000000000027941 */ /* 0x000fea0003800000 */
.L_x_997:
[----:B------:R-:W-:Y:S01]  /*e940*/  IMAD.WIDE.U32 R30, R91, c[0x0][0x210], RZ ;  /* 0x000084005b1e7a25 */ /* 0x000fe200078e00ff */
[----:B------:R-:W-:-:S04]  /*e950*/  DEPBAR.LE SB0, 0x0 ;  /* 0x000080000000791a */ /* 0x000fc80000000000 */
[----:B------:R-:W-:Y:S01]  /*e960*/  IMAD R28, R91, c[0x0][0x214], R31 ;  /* 0x000085005b1c7a24 */ /* 0x000fe200078e021f */
[----:B------:R-:W-:Y:S01]  /*e970*/  STL.64 [R1+0x20], R30 ;  /* 0x0000201e01007387 */ /* 0x000fe20000100a00 */
[----:B------:R-:W-:Y:S02]  /*e980*/  IMAD R0, R92, c[0x0][0x208], RZ ;  /* 0x000082005c007a24 */ /* 0x000fe400078e02ff */
[C---:B---3--:R-:W-:Y:S01]  /*e990*/  IMAD.WIDE.U32 R2, R216.reuse, c[0x0][0x208], RZ ;  /* 0x00008200d8027a25 */ /* 0x048fe200078e00ff */
[----:B------:R-:W-:Y:S03]  /*e9a0*/  STL [R1+0x28], R28 ;  /* 0x0000281c01007387 */ /* 0x000fe60000100800 */
[----:B------:R-:W-:Y:S01]  /*e9b0*/  IMAD R0, R216, c[0x0][0x20c], R0 ;  /* 0x00008300d8007a24 */ /* 0x000fe200078e0200 */
[----:B-1----:R-:W2:Y:S03]  /*e9c0*/  LDL R65, [R1+0x14] ;  /* 0x0000140001417983 */ /* 0x002ea60000100800 */
[----:B------:R-:W-:Y:S01]  /*e9d0*/  IMAD.IADD R3, R3, 0x1, R0 ;  /* 0x0000000103037824 */ /* 0x000fe200078e0200 */
[----:B------:R-:W-:Y:S01]  /*e9e0*/  BAR.SYNC.DEFER_BLOCKING 0x0 ;  /* 0x0000000000007b1d */ /* 0x000fe20000010000 */
[----:B------:R-:W-:-:S02]  /*e9f0*/  IMAD R0, R93, c[0x0][0x218], RZ ;  /* 0x000086005d007a24 */ /* 0x000fc400078e02ff */
[----:B------:R-:W-:-:S04]  /*ea00*/  IMAD.WIDE.U32 R2, R215, c[0x0][0x218], R2 ;  /* 0x00008600d7027a25 */ /* 0x000fc800078e0002 */
[----:B------:R-:W-:Y:S01]  /*ea10*/  IMAD R0, R215, c[0x0][0x21c], R0 ;  /* 0x00008700d7007a24 */ /* 0x000fe200078e0200 */
[----:B------:R-:W-:-:S04]  /*ea20*/  IADD3 R2, P0, R2, R30, RZ ;  /* 0x0000001e02027210 */ /* 0x000fc80007f1e0ff */
[----:B------:R-:W-:Y:S01]  /*ea30*/  IADD3.X R3, R28, R3, R0, P0, !PT ;  /* 0x000000031c037210 */ /* 0x000fe200007fe400 */
[----:B------:R-:W-:Y:S04]  /*ea40*/  LDSM.16.M88.4 R4, [R199+0x2000] ;  /* 0x00200000c704783b */ /* 0x000fe80000000200 */
[----:B------:R-:W1:Y:S04]  /*ea50*/  LDSM.16.M88.4 R12, [R192] ;  /* 0x00000000c00c783b */ /* 0x000e680000000200 */
[----:B------:R-:W3:Y:S04]  /*ea60*/  LDSM.16.M88.4 R8, [R199] ;  /* 0x00000000c708783b */ /* 0x000ee80000000200 */
[----:B------:R-:W4:Y:S04]  /*ea70*/  LDSM.16.M88.4 R16, [R192+0x800] ;  /* 0x00080000c010783b */ /* 0x000f280000000200 */
[----:B------:R-:W5:Y:S04]  /*ea80*/  LDSM.16.M88.4 R20, [R192+0x1000] ;  /* 0x00100000c014783b */ /* 0x000f680000000200 */
[----:B------:R-:W4:Y:S01]  /*ea90*/  LDSM.16.M88.4 R24, [R192+0x1800] ;  /* 0x00180000c018783b */ /* 0x000f220000000200 */
[----:B------:R-:W-:-:S03]  /*eaa0*/  LEA R0, P0, R2, c[0x0][0x1f8], 0x1 ;  /* 0x00007e0002007a11 */ /* 0x000fc600078008ff */
[----:B------:R-:W-:Y:S01]  /*eab0*/  LDSM.16.M88.4 R44, [R192+0x2000] ;  /* 0x00200000c02c783b */ /* 0x000fe20000000200 */
[----:B------:R-:W-:-:S03]  /*eac0*/  LEA.HI.X R2, R2, c[0x0][0x1fc], R3, 0x1, P0 ;  /* 0x00007f0002027a11 */ /* 0x000fc600000f0c03 */
[----:B------:R-:W3:Y:S04]  /*ead0*/  SHFL.IDX PT, R3, R0, RZ, 0x181f ;  /* 0x00181fff00037589 */ /* 0x000ee800000e0000 */
[----:B------:R-:W-:Y:S04]  /*eae0*/  LDSM.16.M88.4 R40, [R203] ;  /* 0x00000000cb28783b */ /* 0x000fe80000000200 */
[----:B------:R-:W-:Y:S04]  /*eaf0*/  LDSM.16.M88.4 R36, [R207] ;  /* 0x00000000cf24783b */ /* 0x000fe80000000200 */
[----:B------:R-:W-:Y:S01]  /*eb00*/  LDSM.16.M88.4 R32, [R206] ;  /* 0x00000000ce20783b */ /* 0x000fe20000000200 */
[-C--:B-1----:R-:W-:Y:S03]  /*eb10*/  HMMA.16816.F32 R72, R4, R12.reuse, RZ ;  /* 0x0000000c0448723c */ /* 0x082fe600000018ff */
[----:B------:R-:W-:Y:S04]  /*eb20*/  LDSM.16.M88.4 R28, [R205] ;  /* 0x00000000cd1c783b */ /* 0x000fe80000000200 */
[----:B------:R-:W-:Y:S01]  /*eb30*/  LDSM.16.M88.4 R56, [R204] ;  /* 0x00000000cc38783b */ /* 0x000fe20000000200 */
[----:B---3--:R-:W-:Y:S03]  /*eb40*/  HMMA.16816.F32 R136, R8, R12, RZ ;  /* 0x0000000c0888723c */ /* 0x008fe600000018ff */
[----:B------:R-:W-:Y:S04]  /*eb50*/  SHFL.IDX PT, R12, R0, 0x1, 0x181f ;  /* 0x00381f00000c7f89 */ /* 0x000fe800000e0000 */
[----:B------:R-:W1:Y:S01]  /*eb60*/  SHFL.IDX PT, R13, R2, RZ, 0x181f ;  /* 0x00181fff020d7589 */ /* 0x000e6200000e0000 */
[-C--:B------:R-:W-:Y:S08]  /*eb70*/  HMMA.16816.F32 R96, R4, R14.reuse, RZ ;  /* 0x0000000e0460723c */ /* 0x080ff000000018ff */
[----:B------:R-:W-:Y:S01]  /*eb80*/  HMMA.16816.F32 R160, R8, R14, RZ ;  /* 0x0000000e08a0723c */ /* 0x000fe200000018ff */
[----:B------:R-:W3:Y:S04]  /*eb90*/  SHFL.IDX PT, R14, R0, 0x2, 0x181f ;  /* 0x00581f00000e7f89 */ /* 0x000ee800000e0000 */
[----:B------:R-:W-:Y:S03]  /*eba0*/  SHFL.IDX PT, R15, R0, 0x3, 0x181f ;  /* 0x00781f00000f7f89 */ /* 0x000fe600000e0000 */
[-C--:B----4-:R-:W-:Y:S08]  /*ebb0*/  HMMA.16816.F32 R68, R4, R16.reuse, RZ ;  /* 0x000000100444723c */ /* 0x090ff000000018ff */
[----:B------:R-:W-:Y:S01]  /*ebc0*/  HMMA.16816.F32 R120, R8, R16, RZ ;  /* 0x000000100878723c */ /* 0x000fe200000018ff */
[----:B------:R-:W4:Y:S04]  /*ebd0*/  SHFL.IDX PT, R16, R2, 0x1, 0x181f ;  /* 0x00381f0002107f89 */ /* 0x000f2800000e0000 */
[----:B------:R-:W-:Y:S03]  /*ebe0*/  SHFL.IDX PT, R17, R0, 0x4, 0x181f ;  /* 0x00981f0000117f89 */ /* 0x000fe600000e0000 */
[-C--:B------:R-:W-:Y:S01]  /*ebf0*/  HMMA.16816.F32 R84, R4, R18.reuse, RZ ;  /* 0x000000120454723c */ /* 0x080fe200000018ff */
[----:B------:R-:W-:Y:S07]  /*ec00*/  SHFL.IDX PT, R0, R2, 0x4, 0x181f ;  /* 0x00981f0002007f89 */ /* 0x000fee00000e0000 */
[----:B------:R-:W-:Y:S01]  /*ec10*/  HMMA.16816.F32 R164, R8, R18, RZ ;  /* 0x0000001208a4723c */ /* 0x000fe200000018ff */
[----:B------:R-:W1:Y:S04]  /*ec20*/  SHFL.IDX PT, R18, R2, 0x2, 0x181f ;  /* 0x00581f0002127f89 */ /* 0x000e6800000e0000 */
[----:B------:R1:W1:Y:S03]  /*ec30*/  SHFL.IDX PT, R19, R2, 0x3, 0x181f ;  /* 0x00781f0002137f89 */ /* 0x00026600000e0000 */
[-C--:B-----5:R-:W-:Y:S08]  /*ec40*/  HMMA.16816.F32 R60, R4, R20.reuse, RZ ;  /* 0x00000014043c723c */ /* 0x0a0ff000000018ff */
[----:B------:R-:W-:Y:S07]  /*ec50*/  HMMA.16816.F32 R104, R8, R20, RZ ;  /* 0x000000140868723c */ /* 0x000fee00000018ff */
[C---:B------:R-:W-:Y:S01]  /*ec60*/  IMAD.SHL.U32 R21, R248.reuse, 0x2, RZ ;  /* 0x00000002f8157824 */ /* 0x040fe200078e00ff */
[----:B------:R-:W-:Y:S01]  /*ec70*/  HMMA.16816.F32 R52, R4, R24, RZ ;  /* 0x000000180434723c */ /* 0x000fe200000018ff */
[----:B------:R-:W-:-:S07]  /*ec80*/  SHF.L.U64.HI R20, R248, 0x1, R249 ;  /* 0x00000001f8147819 */ /* 0x000fce00000102f9 */
[----:B------:R-:W-:Y:S07]  /*ec90*/  HMMA.16816.F32 R48, R8, R24, RZ ;  /* 0x000000180830723c */ /* 0x000fee00000018ff */
[----:B------:R-:W-:Y:S01]  /*eca0*/  IADD3 R24, P0, R3, R21, RZ ;  /* 0x0000001503187210 */ /* 0x000fe20007f1e0ff */
[----:B------:R-:W-:Y:S04]  /*ecb0*/  HMMA.16816.F32 R80, R4, R22, RZ ;  /* 0x000000160450723c */ /* 0x000fe800000018ff */
[----:B-1----:R-:W-:-:S04]  /*ecc0*/  IMAD.X R25, R13, 0x1, R20, P0 ;  /* 0x000000010d197824 */ /* 0x002fc800000e0614 */
[----:B------:R-:W-:Y:S01]  /*ecd0*/  HMMA.16816.F32 R148, R8, R22, RZ ;  /* 0x000000160894723c */ /* 0x000fe200000018ff */
[----:B---3--:R-:W-:-:S06]  /*ece0*/  IADD3 R14, P0, R14, R21, RZ ;  /* 0x000000150e0e7210 */ /* 0x008fcc0007f1e0ff */
[-C--:B------:R-:W-:Y:S01]  /*ecf0*/  IADD3 R22, P1, R12, R21.reuse, RZ ;  /* 0x000000150c167210 */ /* 0x080fe20007f3e0ff */
[C---:B------:R-:W-:Y:S04]  /*ed00*/  HMMA.16816.F32 R76, R4.reuse, R44, RZ ;  /* 0x0000002c044c723c */ /* 0x040fe800000018ff */
[--C-:B----4-:R-:W-:Y:S01]  /*ed10*/  IMAD.X R23, R16, 0x1, R20.reuse, P1 ;  /* 0x0000000110177824 */ /* 0x110fe200008e0614 */
[-C--:B------:R-:W-:Y:S01]  /*ed20*/  IADD3 R12, P1, R15, R21.reuse, RZ ;  /* 0x000000150f0c7210 */ /* 0x080fe20007f3e0ff */
[--C-:B------:R-:W-:Y:S01]  /*ed30*/  IMAD.X R15, R18, 0x1, R20.reuse, P0 ;  /* 0x00000001120f7824 */ /* 0x100fe200000e0614 */
[----:B------:R-:W-:Y:S01]  /*ed40*/  IADD3 R2, P0, R17, R21, RZ ;  /* 0x0000001511027210 */ /* 0x000fe20007f1e0ff */
[C---:B------:R-:W-:Y:S02]  /*ed50*/  HMMA.16816.F32 R132, R4.reuse, R26, RZ ;  /* 0x0000001a0484723c */ /* 0x040fe400000018ff */
[--C-:B------:R-:W-:Y:S01]  /*ed60*/  IMAD.X R13, R19, 0x1, R20.reuse, P1 ;  /* 0x00000001130d7824 */ /* 0x100fe200008e0614 */
[----:B------:R-:W-:Y:S01]  /*ed70*/  ISETP.GE.AND P1, PT, R248, c[0x0][0x1d4], PT ;  /* 0x00007500f8007a0c */ /* 0x000fe20003f26270 */
[----:B------:R-:W-:Y:S01]  /*ed80*/  IMAD.X R3, R0, 0x1, R20, P0 ;  /* 0x0000000100037824 */ /* 0x000fe200000e0614 */
[----:B------:R-:W-:Y:S02]  /*ed90*/  LDSM.16.M88.4 R16, [R202] ;  /* 0x00000000ca10783b */ /* 0x000fe40000000200 */
[C---:B------:R-:W-:Y:S01]  /*eda0*/  ISETP.LT.OR P0, PT, R90.reuse, 0x1, P1 ;  /* 0x000000015a00780c */ /* 0x040fe20000f01670 */
[----:B------:R-:W-:Y:S01]  /*edb0*/  HMMA.16816.F32 R124, R4, R46, RZ ;  /* 0x0000002e047c723c */ /* 0x000fe200000018ff */
[----:B------:R-:W1:Y:S11]  /*edc0*/  LDSM.16.M88.4 R4, [R202+0x2000] ;  /* 0x00200000ca04783b */ /* 0x000e760000000200 */
[----:B------:R-:W-:Y:S01]  /*edd0*/  @!PT LDS RZ, [RZ] ;  /* 0x00000000fffff984 */ /* 0x000fe20000000800 */
[----:B------:R-:W-:Y:S01]  /*ede0*/  @!PT LDS RZ, [RZ] ;  /* 0x00000000fffff984 */ /* 0x000fe20000000800 */
[----:B------:R-:W-:Y:S01]  /*edf0*/  @!PT LDS RZ, [RZ] ;  /* 0x00000000fffff984 */ /* 0x000fe20000000800 */
[----:B------:R3:W-:Y:S01]  /*ee00*/  LDGSTS.E.BYPASS.LTC128B.128 [R210+0x100], [R24.64], !P0 ;  /* 0x0010000018d27fae */ /* 0x0007e2000c101d48 */
[C---:B------:R-:W-:Y:S11]  /*ee10*/  ISETP.LT.OR P0, PT, R90.reuse, 0x11, P1 ;  /* 0x000000115a00780c */ /* 0x040ff60000f01670 */
[----:B------:R-:W-:Y:S02]  /*ee20*/  @!UPT UIADD3 URZ, URZ, URZ, URZ ;  /* 0x0000003f3f3ff290 */ /* 0x000fe4000fffe03f */
[----:B------:R4:W-:Y:S01]  /*ee30*/  LDGSTS.E.BYPASS.LTC128B.128 [R210+0x900], [R22.64], !P0 ;  /* 0x0090000016d27fae */ /* 0x0009e2000c101d48 */
[C---:B------:R-:W-:Y:S02]  /*ee40*/  ISETP.LT.OR P0, PT, R90.reuse, 0x21, P1 ;  /* 0x000000215a00780c */ /* 0x040fe40000f01670 */
[----:B------:R-:W-:-:S11]  /*ee50*/  ISETP.LT.OR P2, PT, R90, 0x31, P1 ;  /* 0x000000315a00780c */ /* 0x000fd60000f41670 */
[----:B------:R5:W-:Y:S01]  /*ee60*/  LDGSTS.E.BYPASS.LTC128B.128 [R210+0x1100], [R14.64], !P0 ;  /* 0x011000000ed27fae */ /* 0x000be2000c101d48 */
[----:B------:R-:W-:Y:S01]  /*ee70*/  ISETP.LT.OR P0, PT, R90, 0x41, P1 ;  /* 0x000000415a00780c */ /* 0x000fe20000f01670 */
[C---:B-1----:R-:W-:Y:S02]  /*ee80*/  HMMA.16816.F32 R116, R4.reuse, R40, R72 ;  /* 0x000000280474723c */ /* 0x042fe40000001848 */
[----:B------:R5:W-:Y:S06]  /*ee90*/  LDGSTS.E.BYPASS.LTC128B.128 [R210+0x1900], [R12.64], !P2 ;  /* 0x019000000cd27fae */ /* 0x000bec000d101d48 */
[C---:B------:R-:W-:Y:S04]  /*eea0*/  HMMA.16816.F32 R112, R4.reuse, R36, R68 ;  /* 0x000000240470723c */ /* 0x040fe80000001844 */
[----:B------:R4:W-:Y:S04]  /*eeb0*/  LDGSTS.E.BYPASS.LTC128B.128 [R210+0x2100], [R2.64], !P0 ;  /* 0x0210000002d27fae */ /* 0x0009e8000c101d48 */
[----:B------:R-:W-:Y:S01]  /*eec0*/  HMMA.16816.F32 R72, R4, R56, R76 ;  /* 0x000000380448723c */ /* 0x000fe2000000184c */
[----:B------:R-:W0:Y:S07]  /*eed0*/  LDGDEPBAR ;  /* 0x00000000000079af */ /* 0x000e2e0000000000 */
[C---:B------:R-:W-:Y:S01]  /*eee0*/  HMMA.16816.F32 R152, R8.reuse, R26, RZ ;  /* 0x0000001a0898723c */ /* 0x040fe200000018ff */
[----:B---3--:R-:W-:Y:S04]  /*eef0*/  LDSM.16.M88.4 R24, [R198+0x800] ;  /* 0x00080000c618783b */ /* 0x008fe80000000200 */
[----:B-----5:R-:W-:Y:S03]  /*ef00*/  LDSM.16.M88.4 R12, [R200] ;  /* 0x00000000c80c783b */ /* 0x020fe60000000200 */
[C---:B------:R-:W-:Y:S08]  /*ef10*/  HMMA.16816.F32 R140, R8.reuse, R44, RZ ;  /* 0x0000002c088c723c */ /* 0x040ff000000018ff */
[----:B------:R-:W-:Y:S01]  /*ef20*/  HMMA.16816.F32 R144, R8, R46, RZ ;  /* 0x0000002e0890723c */ /* 0x000fe200000018ff */
[----:B------:R-:W-:Y:S04]  /*ef30*/  LDSM.16.M88.4 R44, [R198+0x1000] ;  /* 0x00100000c62c783b */ /* 0x000fe80000000200 */
[----:B------:R-:W-:Y:S03]  /*ef40*/  LDSM.16.M88.4 R8, [R198] ;  /* 0x00000000c608783b */ /* 0x000fe60000000200 */
[C---:B------:R-:W-:Y:S08]  /*ef50*/  HMMA.16816.F32 R108, R4.reuse, R32, R60 ;  /* 0x00000020046c723c */ /* 0x040ff0000000183c */
[C---:B------:R-:W-:Y:S01]  /*ef60*/  HMMA.16816.F32 R100, R4.reuse, R28, R52 ;  /* 0x0000001c0464723c */ /* 0x040fe20000001834 */
[----:B------:R-:W-:Y:S07]  /*ef70*/  LDSM.16.M88.4 R52, [R198+0x1800] ;  /* 0x00180000c634783b */ /* 0x000fee0000000200 */
[C---:B------:R-:W-:Y:S08]  /*ef80*/  HMMA.16816.F32 R96, R4.reuse, R42, R96 ;  /* 0x0000002a0460723c */ /* 0x040ff00000001860 */
[C---:B------:R-:W-:Y:S08]  /*ef90*/  HMMA.16816.F32 R84, R4.reuse, R38, R84 ;  /* 0x000000260454723c */ /* 0x040ff00000001854 */
[C---:B------:R-:W-:Y:S08]  /*efa0*/  HMMA.16816.F32 R80, R4.reuse, R34, R80 ;  /* 0x000000220450723c */ /* 0x040ff00000001850 */
[C---:B------:R-:W-:Y:S08]  /*efb0*/  HMMA.16816.F32 R76, R4.reuse, R30, R132 ;  /* 0x0000001e044c723c */ /* 0x040ff00000001884 */
[----:B------:R-:W-:Y:S01]  /*efc0*/  HMMA.16816.F32 R68, R4, R58, R124 ;  /* 0x0000003a0444723c */ /* 0x000fe2000000187c */
[----:B------:R-:W1:Y:S07]  /*efd0*/  LDSM.16.M88.4 R4, [R200+0x2000] ;  /* 0x00200000c804783b */ /* 0x000e6e0000000200 */
[C---:B------:R-:W-:Y:S01]  /*efe0*/  HMMA.16816.F32 R168, R16.reuse, R28, R48 ;  /* 0x0000001c10a8723c */ /* 0x040fe20000001830 */
[----:B------:R-:W3:Y:S07]  /*eff0*/  LDSM.16.M88.4 R48, [R198+0x2000] ;  /* 0x00200000c630783b */ /* 0x000eee0000000200 */
        /* <DEDUP_REMOVED lines=11> */
[----:B------:R-:W-:Y:S01]  /*f0b0*/  HMMA.16816.F32 R148, R16, R58, R144 ;  /* 0x0000003a1094723c */ /* 0x000fe20000001890 */
[----:B------:R-:W-:Y:S07]  /*f0c0*/  LDSM.16.M88.4 R16, [R195+0x2000] ;  /* 0x00200000c310783b */ /* 0x000fee0000000200 */
[C---:B-1----:R-:W-:Y:S08]  /*f0d0*/  HMMA.16816.F32 R140, R4.reuse, R24, R112 ;  /* 0x00000018048c723c */ /* 0x042ff00000001870 */
[C---:B------:R-:W-:Y:S08]  /*f0e0*/  HMMA.16816.F32 R132, R4.reuse, R44, R108 ;  /* 0x0000002c0484723c */ /* 0x040ff0000000186c */
[C---:B------:R-:W-:Y:S08]  /*f0f0*/  HMMA.16816.F32 R144, R4.reuse, R8, R116 ;  /* 0x000000080490723c */ /* 0x040ff00000001874 */
[C---:B------:R-:W-:Y:S08]  /*f100*/  HMMA.16816.F32 R120, R4.reuse, R52, R100 ;  /* 0x000000340478723c */ /* 0x040ff00000001864 */
[C---:B------:R-:W-:Y:S08]  /*f110*/  HMMA.16816.F32 R112, R4.reuse, R10, R96 ;  /* 0x0000000a0470723c */ /* 0x040ff00000001860 */
[C---:B------:R-:W-:Y:S08]  /*f120*/  HMMA.16816.F32 R108, R4.reuse, R26, R84 ;  /* 0x0000001a046c723c */ /* 0x040ff00000001854 */
[C---:B---3--:R-:W-:Y:S08]  /*f130*/  HMMA.16816.F32 R116, R4.reuse, R48, R72 ;  /* 0x000000300474723c */ /* 0x048ff00000001848 */
[C---:B------:R-:W-:Y:S08]  /*f140*/  HMMA.16816.F32 R100, R4.reuse, R46, R80 ;  /* 0x0000002e0464723c */ /* 0x040ff00000001850 */
[C---:B------:R-:W-:Y:S08]  /*f150*/  HMMA.16816.F32 R96, R4.reuse, R54, R76 ;  /* 0x000000360460723c */ /* 0x040ff0000000184c */
[----:B------:R-:W-:Y:S01]  /*f160*/  HMMA.16816.F32 R84, R4, R50, R68 ;  /* 0x000000320454723c */ /* 0x000fe20000001844 */
[----:B------:R-:W1:Y:S07]  /*f170*/  LDSM.16.M88.4 R4, [R201+0x2000] ;  /* 0x00200000c904783b */ /* 0x000e6e0000000200 */
[C---:B------:R-:W-:Y:S08]  /*f180*/  HMMA.16816.F32 R80, R12.reuse, R8, R60 ;  /* 0x000000080c50723c */ /* 0x040ff0000000183c */
[C---:B------:R-:W-:Y:S01]  /*f190*/  HMMA.16816.F32 R76, R12.reuse, R10, R40 ;  /* 0x0000000a0c4c723c */ /* 0x040fe20000001828 */
[----:B------:R-:W3:Y:S07]  /*f1a0*/  LDSM.16.M88.4 R8, [R201] ;  /* 0x00000000c908783b */ /* 0x000eee0000000200 */
[C---:B------:R-:W-:Y:S08]  /*f1b0*/  HMMA.16816.F32 R72, R12.reuse, R24, R124 ;  /* 0x000000180c48723c */ /* 0x040ff0000000187c */
[----:B------:R-:W-:Y:S01]  /*f1c0*/  HMMA.16816.F32 R68, R12, R26, R104 ;  /* 0x0000001a0c44723c */ /* 0x000fe20000001868 */
[----:B------:R-:W5:Y:S01]  /*f1d0*/  LDSM.16.M88.4 R24, [R195+0x1800] ;  /* 0x00180000c318783b */ /* 0x000f620000000200 */
[----:B--2---:R-:W-:Y:S01]  /*f1e0*/  ISETP.GT.AND P0, PT, R173, R65, PT ;  /* 0x00000041ad00720c */ /* 0x004fe20003f04270 */
[----:B------:R-:W-:-:S05]  /*f1f0*/  DEPBAR.LE SB0, 0x0 ;  /* 0x000080000000791a */ /* 0x000fca0000000000 */
        /* <DEDUP_REMOVED lines=8> */
[C---:B------:R-:W-:Y:S08]  /*f280*/  HMMA.16816.F32 R144, R4.reuse, R38, R112 ;  /* 0x000000260490723c */ /* 0x040ff00000001870 */
[C---:B------:R-:W-:Y:S08]  /*f290*/  HMMA.16816.F32 R140, R4.reuse, R32, R140 ;  /* 0x00000020048c723c */ /* 0x040ff0000000188c */
[----:B------:R-:W-:Y:S08]  /*f2a0*/  HMMA.16816.F32 R136, R4, R34, R108 ;  /* 0x000000220488723c */ /* 0x000ff0000000186c */
[C---:B---3--:R-:W-:Y:S08]  /*f2b0*/  HMMA.16816.F32 R72, R8.reuse, R32, R72 ;  /* 0x000000200848723c */ /* 0x048ff00000001848 */
[----:B------:R-:W-:Y:S08]  /*f2c0*/  HMMA.16816.F32 R68, R8, R34, R68 ;  /* 0x000000220844723c */ /* 0x000ff00000001844 */
[C---:B------:R-:W-:Y:S08]  /*f2d0*/  HMMA.16816.F32 R132, R4.reuse, R28, R132 ;  /* 0x0000001c0484723c */ /* 0x040ff00000001884 */
[C---:B------:R-:W-:Y:S08]  /*f2e0*/  HMMA.16816.F32 R124, R4.reuse, R30, R100 ;  /* 0x0000001e047c723c */ /* 0x040ff00000001864 */
[C---:B-----5:R-:W-:Y:S08]  /*f2f0*/  HMMA.16816.F32 R120, R4.reuse, R24, R120 ;  /* 0x000000180478723c */ /* 0x060ff00000001878 */
        /* <DEDUP_REMOVED lines=42> */
.L_x_1225:
[----:B------:R-:W-:Y:S05]  /*f5a0*/  BRA.DIV ~URZ, `(.L_x_1035) ;  /* 0x000176227f007947 */ /* 0x000fea000b800000 */
[----:B------:R-:W3:Y:S01]  /*f5b0*/  SHFL.IDX PT, R2, R0, RZ, 0x181f ;  /* 0x00181fff00027589 */ /* 0x000ee200000e0000 */
[----:B------:R-:W-:-:S03]  /*f5c0*/  LOP3.LUT P3, RZ, R208, 0x100, RZ, 0xc0, !PT ;  /* 0x00000100d0ff7812 */ /* 0x000fc6000786c0ff */
        /* <DEDUP_REMOVED lines=20> */
.L_x_1226:
[----:B---3--:R-:W-:Y:S02]  /*f710*/  LOP3.LUT P1, RZ, R208, 0x100, RZ, 0xc0, !PT ;  /* 0x00000100d0ff7812 */ /* 0x008fe4000782c0ff */
[----:B--2---:R-:W-:-:S05]  /*f720*/  IADD3 R2, P0, R0, R21, RZ ;  /* 0x0000001500027210 */ /* 0x004fca0007f1e0ff */
[----:B-1----:R-:W-:-:S06]  /*f730*/  IMAD.X R3, R4, 0x1, R20, P0 ;  /* 0x0000000104037824 */ /* 0x002fcc00000e0614 */
[----:B------:R-:W-:Y:S01]  /*f740*/  @!PT LDS RZ, [RZ] ;  /* 0x00000000fffff984 */ /* 0x000fe20000000800 */
[----:B------:R-:W-:Y:S01]  /*f750*/  @!PT LDS RZ, [RZ] ;  /* 0x00000000fffff984 */ /* 0x000fe20000000800 */
[----:B------:R-:W-:Y:S01]  /*f760*/  @!PT LDS RZ, [RZ] ;  /* 0x00000000fffff984 */ /* 0x000fe20000000800 */
[----:B------:R1:W-:Y:S02]  /*f770*/  LDGSTS.E.BYPASS.LTC128B.128 [R210+0x4900], [R2.64], !P1 ;  /* 0x0490000002d27fae */ /* 0x0003e4000c901d48 */
.L_x_1033:
[----:B----4-:R-:W-:Y:S05]  /*f780*/  BSYNC B0 ;  /* 0x0000000000007941 */ /* 0x010fea0003800000 */
.L_x_1032:
[----:B-1----:R-:W2:Y:S01]  /*f790*/  LDL R2, [R1+0x44] ;  /* 0x0000440001027983 */ /* 0x002ea20000100800 */
[----:B------:R-:W-:-:S03]  /*f7a0*/  IMAD.MOV.U32 R3, RZ, RZ, c[0x0][0x2c4] ;  /* 0x0000b100ff037624 */ /* 0x000fc600078e00ff */
[----:B------:R-:W2:Y:S04]  /*f7b0*/  LDL R0, [R1+0x4c] ;  /* 0x00004c0001007983 */ /* 0x000ea80000100800 */
[----:B------:R-:W3:Y:S01]  /*f7c0*/  LDL R4, [R1+0x4] ;  /* 0x0000040001047983 */ /* 0x000ee20000100800 */
[----:B------:R-:W-:Y:S01]  /*f7d0*/  ISETP.NE.AND P0, PT, R3, 0x1, PT ;  /* 0x000000010300780c */ /* 0x000fe20003f05270 */
[----:B------:R-:W-:Y:S02]  /*f7e0*/  ULDC UR4, c[0x0][0x324] ;  /* 0x0000c90000047ab9 */ /* 0x000fe40000000800 */
[----:B------:R-:W-:Y:S01]  /*f7f0*/  ULOP3.LUT UR4, URZ, UR4, URZ, 0x33, !UPT ;  /* 0x000000043f047292 */ /* 0x000fe2000f8e333f */
[----:B------:R-:W0:Y:S01]  /*f800*/  LDGDEPBAR ;  /* 0x00000000000079af */ /* 0x000e220000000000 */
[----:B--2---:R-:W-:Y:S01]  /*f810*/  IMAD.IADD R0, R0, 0x1, R2 ;  /* 0x0000000100007824 */ /* 0x004fe200078e0202 */
[----:B---3--:R-:W-:-:S07]  /*f820*/  IADD3 R2, -R4, 0x1, R94 ;  /* 0x0000000104027810 */ /* 0x008fce0007ffe15e */
[----:B------:R-:W-:Y:S01]  /*f830*/  @P0 IMAD.HI.U32 R3, R0, c[0x0][0x2c8], RZ ;  /* 0x0000b20000030a27 */ /* 0x000fe200078e00ff */
[----:B------:R-:W-:-:S03]  /*f840*/  IADD3 R11, -R4, R64, RZ ;  /* 0x00000040040b7210 */ /* 0x000fc60007ffe1ff */
[----:B------:R-:W-:Y:S01]  /*f850*/  IMAD.MOV.U32 R7, RZ, RZ, R0 ;  /* 0x000000ffff077224 */ /* 0x000fe200078e0000 */
[----:B------:R-:W-:Y:S01]  /*f860*/  IADD3 R0, R2, -R252, RZ ;  /* 0x800000fc02007210 */ /* 0x000fe20007ffe0ff */
[----:B------:R-:W-:Y:S01]  /*f870*/  IMAD.IADD R10, R94, 0x1, -R4 ;  /* 0x000000015e0a7824 */ /* 0x000fe200078e0a04 */
[----:B------:R-:W-:Y:S02]  /*f880*/  @P0 SHF.R.U32.HI R7, RZ, c[0x0][0x2cc], R3 ;  /* 0x0000b300ff070a19 */ /* 0x000fe40000011603 */
[C---:B------:R-:W-:Y:S02]  /*f890*/  IADD3 R9, R0.reuse, UR4, RZ ;  /* 0x0000000400097c10 */ /* 0x040fe4000fffe0ff */
[----:B------:R-:W-:Y:S01]  /*f8a0*/  IADD3 R8, R0, c[0x0][0x328], RZ ;  /* 0x0000ca0000087a10 */ /* 0x000fe20007ffe0ff */
[----:B------:R-:W-:Y:S05]  /*f8b0*/  BRA.DIV ~URZ, `(.L_x_1036) ;  /* 0x000178027f007947 */ /* 0x000fea000b800000 */
[----:B------:R1:W2:Y:S02]  /*f8c0*/  SHFL.IDX PT, R2, R7, RZ, 0x1c1f ;  /* 0x001c1fff07027589 */ /* 0x0002a400000e0000 */
.L_x_1227:
[----:B------:R-:W-:Y:S01]  /*f8d0*/  IMAD.MOV.U32 R0, RZ, RZ, c[0x0][0x32c] ;  /* 0x0000cb00ff007624 */ /* 0x000fe200078e00ff */
[----:B--2---:R-:W-:-:S04]  /*f8e0*/  IADD3 R3, R8, R2, RZ ;  /* 0x0000000208037210 */ /* 0x004fc80007ffe0ff */
[----:B------:R-:W-:Y:S01]  /*f8f0*/  ISETP.GE.AND P0, PT, R0, 0x1, PT ;  /* 0x000000010000780c */ /* 0x000fe20003f06270 */
[----:B------:R-:W-:Y:S01]  /*f900*/  IMAD.IADD R0, R9, 0x1, R2 ;  /* 0x0000000109007824 */ /* 0x000fe200078e0202 */
[----:B------:R-:W-:-:S11]  /*f910*/  IMNMX R4, R10, R3, PT ;  /* 0x000000030a047217 */ /* 0x000fd60003800200 */
[----:B------:R-:W-:Y:S05]  /*f920*/  @!P0 BRA `(.L_x_1037) ;  /* 0x0000015000008947 */ /* 0x000fea0003800000 */
[----:B------:R-:W2:Y:S01]  /*f930*/  LDL R5, [R1] ;  /* 0x0000000001057983 */ /* 0x000ea20000100800 */
[----:B------:R-:W-:Y:S01]  /*f940*/  BSSY B0, `(.L_x_1038) ;  /* 0x000000f000007945 */ /* 0x000fe20003800000 */
[----:B--2---:R-:W-:-:S04]  /*f950*/  IADD3 R2, -R252, R5, R2 ;  /* 0x00000005fc027210 */ /* 0x004fc80007ffe102 */
        /* <DEDUP_REMOVED lines=9> */
.L_x_1039:
[----:B------:R-:W-:-:S04]  /*f9f0*/  MOV R3, c[0x0][0x32c] ;  /* 0x0000cb0000037a02 */ /* 0x000fc80000000f00 */
[----:B------:R-:W-:-:S13]  /*fa00*/  ISETP.NE.AND P0, PT, R3, 0x1, PT ;  /* 0x000000010300780c */ /* 0x000fda0003f05270 */
[----:B------:R-:W-:-:S05]  /*fa10*/  @P0 IMAD.HI.U32 R3, R2, c[0x0][0x330], RZ ;  /* 0x0000cc0002030a27 */ /* 0x000fca00078e00ff */
[----:B------:R-:W-:Y:S02]  /*fa20*/  @P0 SHF.R.U32.HI R2, RZ, c[0x0][0x334], R3 ;  /* 0x0000cd00ff020a19 */ /* 0x000fe40000011603 */
.L_x_1040:
[----:B------:R-:W-:Y:S05]  /*fa30*/  BSYNC B0 ;  /* 0x0000000000007941 */ /* 0x000fea0003800000 */
.L_x_1038:
[----:B------:R-:W-:-:S05]  /*fa40*/  IMAD R2, R2, c[0x0][0x32c], R11 ;  /* 0x0000cb0002027a24 */ /* 0x000fca00078e020b */
[----:B------:R-:W-:Y:S02]  /*fa50*/  IADD3 R3, R2, c[0x0][0x32c], RZ ;  /* 0x0000cb0002037a10 */ /* 0x000fe40007ffe0ff */
[----:B------:R-:W-:Y:S02]  /*fa60*/  IMNMX R0, R0, R2, !PT ;  /* 0x0000000200007217 */ /* 0x000fe40007800200 */
[----:B------:R-:W-:Y:S02]  /*fa70*/  IMNMX R4, R4, R3, PT ;  /* 0x0000000304047217 */ /* 0x000fe40003800200 */
.L_x_1037:
[----:B------:R-:W-:Y:S05]  /*fa80*/  BRA.DIV ~URZ, `(.L_x_1041) ;  /* 0x000176a27f007947 */ /* 0x000fea000b800000 */
[----:B------:R2:W3:Y:S02]  /*fa90*/  SHFL.IDX PT, R2, R7, 0x1, 0x1c1f ;  /* 0x003c1f0007027f89 */ /* 0x0004e400000e0000 */
.L_x_1228:
[----:B------:R-:W-:Y:S02]  /*faa0*/  IMAD.MOV.U32 R3, RZ, RZ, c[0x0][0x32c] ;  /* 0x0000cb00ff037624 */ /* 0x000fe400078e00ff */
[----:B---3--:R-:W-:-:S03]  /*fab0*/  IMAD.IADD R5, R9, 0x1, R2 ;  /* 0x0000000109057824 */ /* 0x008fc600078e0202 */
[----:B------:R-:W-:Y:S02]  /*fac0*/  ISETP.GE.AND P0, PT, R3, 0x1, PT ;  /* 0x000000010300780c */ /* 0x000fe40003f06270 */
[----:B------:R-:W-:-:S04]  /*fad0*/  IADD3 R3, R8, R2, RZ ;  /* 0x0000000208037210 */ /* 0x000fc80007ffe0ff */
[----:B------:R-:W-:-:S07]  /*fae0*/  IMNMX R6, R10, R3, PT ;  /* 0x000000030a067217 */ /* 0x000fce0003800200 */
[----:B------:R-:W-:Y:S05]  /*faf0*/  @!P0 BRA `(.L_x_1042) ;  /* 0x0000015000008947 */ /* 0x000fea0003800000 */
[----:B------:R-:W3:Y:S01]  /*fb00*/  LDL R12, [R1] ;  /* 0x00000000010c7983 */ /* 0x000ee20000100800 */
[----:B------:R-:W-:Y:S01]  /*fb10*/  BSSY B0, `(.L_x_1043) ;  /* 0x000000f000007945 */ /* 0x000fe20003800000 */
[----:B---3--:R-:W-:-:S04]  /*fb20*/  IADD3 R2, -R252, R12, R2 ;  /* 0x0000000cfc027210 */ /* 0x008fc80007ffe102 */
        /* <DEDUP_REMOVED lines=9> */
.L_x_1044:
[----:B------:R-:W-:-:S04]  /*fbc0*/  MOV R3, c[0x0][0x32c] ;  /* 0x0000cb0000037a02 */ /* 0x000fc80000000f00 */
[----:B------:R-:W-:-:S13]  /*fbd0*/  ISETP.NE.AND P0, PT, R3, 0x1, PT ;  /* 0x000000010300780c */ /* 0x000fda0003f05270 */
[----:B------:R-:W-:-:S05]  /*fbe0*/  @P0 IMAD.HI.U32 R3, R2, c[0x0][0x330], RZ ;  /* 0x0000cc0002030a27 */ /* 0x000fca00078e00ff */
[----:B------:R-:W-:Y:S02]  /*fbf0*/  @P0 SHF.R.U32.HI R2, RZ, c[0x0][0x334], R3 ;  /* 0x0000cd00ff020a19 */ /* 0x000fe40000011603 */
.L_x_1045:
[----:B------:R-:W-:Y:S05]  /*fc00*/  BSYNC B0 ;  /* 0x0000000000007941 */ /* 0x000fea0003800000 */
.L_x_1043:
[----:B------:R-:W-:-:S05]  /*fc10*/  IMAD R2, R2, c[0x0][0x32c], R11 ;  /* 0x0000cb0002027a24 */ /* 0x000fca00078e020b */
[----:B------:R-:W-:Y:S02]  /*fc20*/  IADD3 R3, R2, c[0x0][0x32c], RZ ;  /* 0x0000cb0002037a10 */ /* 0x000fe40007ffe0ff */
[----:B------:R-:W-:Y:S02]  /*fc30*/  IMNMX R5, R5, R2, !PT ;  /* 0x0000000205057217 */ /* 0x000fe40007800200 */
[----:B------:R-:W-:Y:S02]  /*fc40*/  IMNMX R6, R6, R3, PT ;  /* 0x0000000306067217 */ /* 0x000fe40003800200 */
.L_x_1042:
        /* <DEDUP_REMOVED lines=110> */
.L_x_1229:
[----:B------:R-:W-:Y:S01]  /*10330*/  IMAD.MOV.U32 R0, RZ, RZ, c[0x0][0x32c] ;  /* 0x0000cb00ff007624 */ /* 0x000fe200078e00ff */
[----:B----4-:R-:W-:-:S04]  /*10340*/  IADD3 R2, R8, R3, RZ ;  /* 0x0000000308027210 */ /* 0x010fc80007ffe0ff */
[----:B------:R-:W-:Y:S01]  /*10350*/  ISETP.GE.AND P0, PT, R0, 0x1, PT ;  /* 0x000000010000780c */ /* 0x000fe20003f06270 */
[----:B------:R-:W-:Y:S01]  /*10360*/  IMAD.IADD R0, R9, 0x1, R3 ;  /* 0x0000000109007824 */ /* 0x000fe200078e0203 */
[----:B------:R-:W-:-:S11]  /*10370*/  IMNMX R2, R10, R2, PT ;  /* 0x000000020a027217 */ /* 0x000fd60003800200 */
[----:B------:R-:W-:Y:S05]  /*10380*/  @!P0 BRA `(.L_x_1047) ;  /* 0x0000015000008947 */ /* 0x000fea0003800000 */
[----:B------:R-:W4:Y:S01]  /*10390*/  LDL R4, [R1] ;  /* 0x0000000001047983 */ /* 0x000f220000100800 */
[----:B------:R-:W-:Y:S01]  /*103a0*/  BSSY B0, `(.L_x_1048) ;  /* 0x000000f000007945 */ /* 0x000fe20003800000 */
[----:B----4-:R-:W-:-:S04]  /*103b0*/  IADD3 R3, -R252, R4, R3 ;  /* 0x00000004fc037210 */ /* 0x010fc80007ffe103 */
        /* <DEDUP_REMOVED lines=9> */
.L_x_1049:
[----:B------:R-:W-:-:S04]  /*10450*/  MOV R4, c[0x0][0x32c] ;  /* 0x0000cb0000047a02 */ /* 0x000fc80000000f00 */
[----:B------:R-:W-:-:S13]  /*10460*/  ISETP.NE.AND P0, PT, R4, 0x1, PT ;  /* 0x000000010400780c */ /* 0x000fda0003f05270 */
[----:B------:R-:W-:-:S05]  /*10470*/  @P0 IMAD.HI.U32 R4, R3, c[0x0][0x330], RZ ;  /* 0x0000cc0003040a27 */ /* 0x000fca00078e00ff */
[----:B------:R-:W-:Y:S02]  /*10480*/  @P0 SHF.R.U32.HI R3, RZ, c[0x0][0x334], R4 ;  /* 0x0000cd00ff030a19 */ /* 0x000fe40000011604 */
.L_x_1050:
[----:B------:R-:W-:Y:S05]  /*10490*/  BSYNC B0 ;  /* 0x0000000000007941 */ /* 0x000fea0003800000 */
.L_x_1048:
[----:B------:R-:W-:-:S05]  /*104a0*/  IMAD R3, R3, c[0x0][0x32c], R11 ;  /* 0x0000cb0003037a24 */ /* 0x000fca00078e020b */
[----:B------:R-:W-:Y:S02]  /*104b0*/  IADD3 R4, R3, c[0x0][0x32c], RZ ;  /* 0x0000cb0003047a10 */ /* 0x000fe40007ffe0ff */
[----:B------:R-:W-:Y:S02]  /*104c0*/  IMNMX R0, R0, R3, !PT ;  /* 0x0000000300007217 */ /* 0x000fe40007800200 */
[----:B------:R-:W-:Y:S02]  /*104d0*/  IMNMX R2, R2, R4, PT ;  /* 0x0000000402027217 */ /* 0x000fe40003800200 */
.L_x_1047:
        /* <DEDUP_REMOVED lines=151> */
.L_x_1230:
[----:B------:R-:W-:Y:S01]  /*10e50*/  IMAD.MOV.U32 R0, RZ, RZ, c[0x0][0x32c] ;  /* 0x0000cb00ff007624 */ /* 0x000fe200078e00ff */
[----:B-1----:R-:W-:-:S04]  /*10e60*/  IADD3 R2, R8, R3, RZ ;  /* 0x0000000308027210 */ /* 0x002fc80007ffe0ff */
[----:B------:R-:W-:Y:S01]  /*10e70*/  ISETP.GE.AND P0, PT, R0, 0x1, PT ;  /* 0x000000010000780c */ /* 0x000fe20003f06270 */
[----:B------:R-:W-:Y:S01]  /*10e80*/  IMAD.IADD R0, R9, 0x1, R3 ;  /* 0x0000000109007824 */ /* 0x000fe200078e0203 */
[----:B------:R-:W-:-:S11]  /*10e90*/  IMNMX R2, R10, R2, PT ;  /* 0x000000020a027217 */ /* 0x000fd60003800200 */
[----:B------:R-:W-:Y:S05]  /*10ea0*/  @!P0 BRA `(.L_x_1052) ;  /* 0x0000015000008947 */ /* 0x000fea0003800000 */
[----:B------:R-:W5:Y:S01]  /*10eb0*/  LDL R4, [R1] ;  /* 0x0000000001047983 */ /* 0x000f620000100800 */
[----:B------:R-:W-:Y:S01]  /*10ec0*/  BSSY B0, `(.L_x_1053) ;  /* 0x000000f000007945 */ /* 0x000fe20003800000 */
[----:B-----5:R-:W-:-:S04]  /*10ed0*/  IADD3 R3, -R252, R4, R3 ;  /* 0x00000004fc037210 */ /* 0x020fc80007ffe103 */
        /* <DEDUP_REMOVED lines=9> */
.L_x_1054:
[----:B------:R-:W-:-:S04]  /*10f70*/  MOV R4, c[0x0][0x32c] ;  /* 0x0000cb0000047a02 */ /* 0x000fc80000000f00 */
[----:B------:R-:W-:-:S13]  /*10f80*/  ISETP.NE.AND P0, PT, R4, 0x1, PT ;  /* 0x000000010400780c */ /* 0x000fda0003f05270 */
[----:B------:R-:W-:-:S05]  /*10f90*/  @P0 IMAD.HI.U32 R4, R3, c[0x0][0x330], RZ ;  /* 0x0000cc0003040a27 */ /* 0x000fca00078e00ff */
[----:B------:R-:W-:Y:S02]  /*10fa0*/  @P0 SHF.R.U32.HI R3, RZ, c[0x0][0x334], R4 ;  /* 0x0000cd00ff030a19 */ /* 0x000fe40000011604 */
.L_x_1055:
[----:B------:R-:W-:Y:S05]  /*10fb0*/  BSYNC B0 ;  /* 0x0000000000007941 */ /* 0x000fea0003800000 */
.L_x_1053:
[----:B------:R-:W-:-:S05]  /*10fc0*/  IMAD R3, R3, c[0x0][0x32c], R11 ;  /* 0x0000cb0003037a24 */ /* 0x000fca00078e020b */
[----:B------:R-:W-:Y:S02]  /*10fd0*/  IADD3 R4, R3, c[0x0][0x32c], RZ ;  /* 0x0000cb0003047a10 */ /* 0x000fe40007ffe0ff */
[----:B------:R-:W-:Y:S02]  /*10fe0*/  IMNMX R0, R0, R3, !PT ;  /* 0x0000000300007217 */ /* 0x000fe40007800200 */
[----:B------:R-:W-:Y:S02]  /*10ff0*/  IMNMX R2, R2, R4, PT ;  /* 0x0000000402027217 */ /* 0x000fe40003800200 */
.L_x_1052:
        /* <DEDUP_REMOVED lines=85> */
[----:B--234-:R-:W-:Y:S02]  /*11550*/  FMNMX.FTZ R7, R9, R10, !PT ;  /* 0x0000000a09077209 */ /* 0x01cfe40007810000 */
        /* <DEDUP_REMOVED lines=55> */
[----:B------:R-:W-:Y:S02]  /*118d0*/  FSEL R56, R87, -INF , !P0 ;  /* 0xff80000057387808 */ /* 0x000fe40004000000 */
[----:B------:R-:W-:-:S02]  /*118e0*/  FMNMX.FTZ R3, R103, R4, !PT ;  /* 0x0000000467037209 */ /* 0x000fc40007810000 */
        /* <DEDUP_REMOVED lines=9> */
.L_x_1231:
[----:B-12---:R-:W-:Y:S01]  /*11980*/  FMNMX.FTZ R4, R4, R0, !PT ;  /* 0x0000000004047209 */ /* 0x006fe20007810000 */
        /* <DEDUP_REMOVED lines=14> */
.L_x_1232:
[C---:B------:R-:W-:Y:S01]  /*11a70*/  FMUL.FTZ R0, R87.reuse, c[0x0][0x2d0] ;  /* 0x0000b40057007a20 */ /* 0x040fe20000410000 */
[----:B------:R-:W-:Y:S01]  /*11a80*/  FSETP.NEU.FTZ.AND P0, PT, R87, -INF , PT ;  /* 0xff8000005700780b */ /* 0x000fe20003f1d000 */
[----:B------:R-:W2:Y:S01]  /*11a90*/  LDL R231, [R1+0x44] ;  /* 0x0000440001e77983 */ /* 0x000ea20000100800 */
[----:B------:R-:W-:Y:S01]  /*11aa0*/  FMUL.FTZ R3, R86, c[0x0][0x2d0] ;  /* 0x0000b40056037a20 */ /* 0x000fe20000410000 */
[----:B----4-:R-:W-:Y:S01]  /*11ab0*/  FMNMX.FTZ R68, R8, R7, !PT ;  /* 0x0000000708447209 */ /* 0x010fe20007810000 */
[----:B------:R-:W-:Y:S01]  /*11ac0*/  WARPSYNC 0xffffffff ;  /* 0xffffffff00007948 */ /* 0x000fe20003800000 */
[----:B------:R-:W-:Y:S01]  /*11ad0*/  FSEL R4, R0, RZ, P0 ;  /* 0x000000ff00047208 */ /* 0x000fe20000000000 */
[----:B------:R-:W1:Y:S01]  /*11ae0*/  LDSM.16.MT88.4 R48, [R193] ;  /* 0x00000000c130783b */ /* 0x000e620000004200 */
[----:B------:R-:W-:-:S02]  /*11af0*/  FSETP.NEU.FTZ.AND P0, PT, R86, -INF , PT ;  /* 0xff8000005600780b */ /* 0x000fc40003f1d000 */
[----:B------:R-:W-:Y:S01]  /*11b00*/  MOV R232, c[0x0][0x2c4] ;  /* 0x0000b10000e87a02 */ /* 0x000fe20000000f00 */
[--C-:B------:R-:W-:Y:S01]  /*11b10*/  FFMA.FTZ R0, R14, c[0x0][0x2d0], -R4.reuse ;  /* 0x0000b4000e007a23 */ /* 0x100fe20000010804 */
[----:B------:R-:W-:Y:S01]  /*11b20*/  FSEL R3, R3, RZ, P0 ;  /* 0x000000ff03037208 */ /* 0x000fe20000000000 */
[--C-:B------:R-:W-:Y:S01]  /*11b30*/  FFMA.FTZ R2, R28, c[0x0][0x2d0], -R4.reuse ;  /* 0x0000b4001c027a23 */ /* 0x100fe20000010804 */
[----:B------:R-:W-:Y:S01]  /*11b40*/  FSETP.NEU.FTZ.AND P0, PT, R85, -INF , PT ;  /* 0xff8000005500780b */ /* 0x000fe20003f1d000 */
[----:B------:R4:W-:Y:S01]  /*11b50*/  MUFU.EX2 R160, R0 ;  /* 0x0000000000a07308 */ /* 0x0009e20000000800 */
[----:B------:R-:W-:Y:S01]  /*11b60*/  LDSM.16.MT88.4 R40, [R193+0x800] ;  /* 0x00080000c128783b */ /* 0x000fe20000004200 */
[----:B------:R-:W-:Y:S01]  /*11b70*/  FFMA.FTZ R5, R27, c[0x0][0x2d0], -R3 ;  /* 0x0000b4001b057a23 */ /* 0x000fe20000010803 */
[----:B------:R-:W-:Y:S01]  /*11b80*/  ISETP.NE.AND P1, PT, R232, 0x1, PT ;  /* 0x00000001e800780c */ /* 0x000fe20003f25270 */
        /* <DEDUP_REMOVED lines=9> */
[--C-:B----4-:R-:W-:Y:S02]  /*11c20*/  FFMA.FTZ R0, R15, c[0x0][0x2d0], -R4.reuse ;  /* 0x0000b4000f007a23 */ /* 0x110fe40000010804 */
[----:B------:R-:W-:-:S02]  /*11c30*/  FFMA.FTZ R147, R107, c[0x0][0x2d0], -R4 ;  /* 0x0000b4006b937a23 */ /* 0x000fc40000010804 */
[--C-:B------:R-:W-:Y:S02]  /*11c40*/  FFMA.FTZ R146, R106, c[0x0][0x2d0], -R4.reuse ;  /* 0x0000b4006a927a23 */ /* 0x100fe40000010804 */
[--C-:B------:R-:W-:Y:S01]  /*11c50*/  FFMA.FTZ R165, R105, c[0x0][0x2d0], -R4.reuse ;  /* 0x0000b40069a57a23 */ /* 0x100fe20000010804 */
[----:B------:R4:W-:Y:S01]  /*11c60*/  MUFU.EX2 R159, R0 ;  /* 0x00000000009f7308 */ /* 0x0009e20000000800 */
[----:B---3--:R-:W-:Y:S02]  /*11c70*/  FMUL.FTZ R2, R85, c[0x0][0x2d0] ;  /* 0x0000b40055027a20 */ /* 0x008fe40000410000 */
[--C-:B------:R-:W-:Y:S02]  /*11c80*/  FFMA.FTZ R169, R104, c[0x0][0x2d0], -R4.reuse ;  /* 0x0000b40068a97a23 */ /* 0x100fe40000010804 */
[--C-:B------:R-:W-:Y:S01]  /*11c90*/  FFMA.FTZ R168, R103, c[0x0][0x2d0], -R4.reuse ;  /* 0x0000b40067a87a23 */ /* 0x100fe20000010804 */
[----:B------:R-:W-:Y:S01]  /*11ca0*/  FSEL R2, R2, RZ, P0 ;  /* 0x000000ff02027208 */ /* 0x000fe20000000000 */
[----:B------:R-:W-:Y:S01]  /*11cb0*/  FFMA.FTZ R167, R102, c[0x0][0x2d0], -R4 ;  /* 0x0000b40066a77a23 */ /* 0x000fe20000010804 */
[----:B------:R-:W-:Y:S01]  /*11cc0*/  FSETP.NEU.FTZ.AND P0, PT, R68, -INF , PT ;  /* 0xff8000004400780b */ /* 0x000fe20003f1d000 */
[----:B------:R-:W-:Y:S01]  /*11cd0*/  FFMA.FTZ R166, R65, c[0x0][0x2d0], -R3 ;  /* 0x0000b40041a67a23 */ /* 0x000fe20000010803 */
[----:B------:R-:W-:Y:S01]  /*11ce0*/  MUFU.EX2 R70, R70 ;  /* 0x0000004600467308 */ /* 0x000fe20000000800 */
[----:B-1----:R-:W-:-:S02]  /*11cf0*/  FFMA.FTZ R5, R37, c[0x0][0x2d0], -R2 ;  /* 0x0000b40025057a23 */ /* 0x002fc40000010802 */
[----:B------:R-:W-:Y:S02]  /*11d00*/  FFMA.FTZ R171, R64, c[0x0][0x2d0], -R3 ;  /* 0x0000b40040ab7a23 */ /* 0x000fe40000010803 */
[----:B------:R-:W-:Y:S02]  /*11d10*/  FFMA.FTZ R65, R80, c[0x0][0x2d0], -R2 ;  /* 0x0000b40050417a23 */ /* 0x000fe40000010802 */
[----:B----4-:R-:W-:Y:S01]  /*11d20*/  FFMA.FTZ R0, R19, c[0x0][0x2d0], -R4 ;  /* 0x0000b40013007a23 */ /* 0x010fe20000010804 */
[----:B------:R1:W-:Y:S01]  /*11d30*/  MUFU.EX2 R219, R5 ;  /* 0x0000000500db7308 */ /* 0x0003e20000000800 */
[--C-:B------:R-:W-:Y:S02]  /*11d40*/  FFMA.FTZ R64, R82, c[0x0][0x2d0], -R2.reuse ;  /* 0x0000b40052407a23 */ /* 0x100fe40000010802 */
[--C-:B------:R-:W-:Y:S02]  /*11d50*/  FFMA.FTZ R155, R101, c[0x0][0x2d0], -R2.reuse ;  /* 0x0000b400659b7a23 */ /* 0x100fe40000010802 */
[----:B------:R-:W-:-:S02]  /*11d60*/  FFMA.FTZ R154, R100, c[0x0][0x2d0], -R2 ;  /* 0x0000b400649a7a23 */ /* 0x000fc40000010802 */
[--C-:B------:R-:W-:Y:S01]  /*11d70*/  FFMA.FTZ R153, R99, c[0x0][0x2d0], -R2.reuse ;  /* 0x0000b40063997a23 */ /* 0x100fe20000010802 */
[----:B------:R3:W-:Y:S01]  /*11d80*/  MUFU.EX2 R164, R0 ;  /* 0x0000000000a47308 */ /* 0x0007e20000000800 */
[--C-:B------:R-:W-:Y:S02]  /*11d90*/  FFMA.FTZ R152, R98, c[0x0][0x2d0], -R2.reuse ;  /* 0x0000b40062987a23 */ /* 0x100fe40000010802 */
[--C-:B------:R-:W-:Y:S02]  /*11da0*/  FFMA.FTZ R179, R97, c[0x0][0x2d0], -R2.reuse ;  /* 0x0000b40061b37a23 */ /* 0x100fe40000010802 */
[--C-:B------:R-:W-:Y:S02]  /*11db0*/  FFMA.FTZ R178, R96, c[0x0][0x2d0], -R2.reuse ;  /* 0x0000b40060b27a23 */ /* 0x100fe40000010802 */
[--C-:B------:R-:W-:Y:S01]  /*11dc0*/  FFMA.FTZ R177, R94, c[0x0][0x2d0], -R2.reuse ;  /* 0x0000b4005eb17a23 */ /* 0x100fe20000010802 */
[----:B------:R-:W-:Y:S01]  /*11dd0*/  MUFU.EX2 R186, R67 ;  /* 0x0000004300ba7308 */ /* 0x000fe20000000800 */
[----:B-1----:R-:W-:-:S02]  /*11de0*/  FFMA.FTZ R5, R38, c[0x0][0x2d0], -R2 ;  /* 0x0000b40026057a23 */ /* 0x002fc40000010802 */
[----:B------:R-:W-:Y:S02]  /*11df0*/  FFMA.FTZ R176, R90, c[0x0][0x2d0], -R2 ;  /* 0x0000b4005ab07a23 */ /* 0x000fe40000010802 */
[--C-:B------:R-:W-:Y:S02]  /*11e00*/  FFMA.FTZ R71, R71, c[0x0][0x2d0], -R3.reuse ;  /* 0x0000b40047477a23 */ /* 0x100fe40000010803 */
[--C-:B------:R-:W-:Y:S01]  /*11e10*/  FFMA.FTZ R84, R77, c[0x0][0x2d0], -R3.reuse ;  /* 0x0000b4004d547a23 */ /* 0x100fe20000010803 */
[----:B------:R-:W-:Y:S01]  /*11e20*/  MUFU.EX2 R227, R5 ;  /* 0x0000000500e37308 */ /* 0x000fe20000000800 */
[----:B---3--:R-:W-:Y:S02]  /*11e30*/  FFMA.FTZ R0, R22, c[0x0][0x2d0], -R4 ;  /* 0x0000b40016007a23 */ /* 0x008fe40000010804 */
[--C-:B------:R-:W-:Y:S02]  /*11e40*/  FFMA.FTZ R79, R79, c[0x0][0x2d0], -R3.reuse ;  /* 0x0000b4004f4f7a23 */ /* 0x100fe40000010803 */
[----:B------:R-:W-:-:S02]  /*11e50*/  FFMA.FTZ R78, R78, c[0x0][0x2d0], -R3 ;  /* 0x0000b4004e4e7a23 */ /* 0x000fc40000010803 */
[--C-:B------:R-:W-:Y:S01]  /*11e60*/  FFMA.FTZ R92, R92, c[0x0][0x2d0], -R3.reuse ;  /* 0x0000b4005c5c7a23 */ /* 0x100fe20000010803 */
[----:B------:R1:W3:Y:S01]  /*11e70*/  MUFU.EX2 R170, R0 ;  /* 0x0000000000aa7308 */ /* 0x0002e20000000800 */
[--C-:B------:R-:W-:Y:S02]  /*11e80*/  FFMA.FTZ R144, R83, c[0x0][0x2d0], -R3.reuse ;  /* 0x0000b40053907a23 */ /* 0x100fe40000010803 */
[--C-:B------:R-:W-:Y:S02]  /*11e90*/  FFMA.FTZ R145, R81, c[0x0][0x2d0], -R3.reuse ;  /* 0x0000b40051917a23 */ /* 0x100fe40000010803 */
[--C-:B------:R-:W-:Y:S02]  /*11ea0*/  FFMA.FTZ R150, R76, c[0x0][0x2d0], -R3.reuse ;  /* 0x0000b4004c967a23 */ /* 0x100fe40000010803 */
[--C-:B------:R-:W-:Y:S01]  /*11eb0*/  FFMA.FTZ R163, R75, c[0x0][0x2d0], -R3.reuse ;  /* 0x0000b4004ba37a23 */ /* 0x100fe20000010803 */
[----:B------:R-:W-:Y:S01]  /*11ec0*/  MUFU.EX2 R211, R66 ;  /* 0x0000004200d37308 */ /* 0x000fe20000000800 */
[----:B------:R-:W-:-:S02]  /*11ed0*/  FFMA.FTZ R162, R74, c[0x0][0x2d0], -R3 ;  /* 0x0000b4004aa27a23 */ /* 0x000fc40000010803 */
[----:B-1----:R-:W-:Y:S01]  /*11ee0*/  FFMA.FTZ R0, R25, c[0x0][0x2d0], -R4 ;  /* 0x0000b40019007a23 */ /* 0x002fe20000010804 */
[----:B---3--:R-:W-:-:S04]  /*11ef0*/  F2FP.PACK_AB R22, R170, R164 ;  /* 0x000000a4aa16723e */ /* 0x008fc800000000ff */
[----:B------:R-:W-:Y:S08]  /*11f00*/  MUFU.EX2 R191, R78 ;  /* 0x0000004e00bf7308 */ /* 0x000ff00000000800 */
[----:B------:R1:W-:Y:S08]  /*11f10*/  MUFU.EX2 R183, R0 ;  /* 0x0000000000b77308 */ /* 0x0003f00000000800 */
[----:B------:R-:W-:Y:S01]  /*11f20*/  MUFU.EX2 R184, R147 ;  /* 0x0000009300b87308 */ /* 0x000fe20000000800 */
[----:B-1----:R-:W-:-:S07]  /*11f30*/  FFMA.FTZ R0, R26, c[0x0][0x2d0], -R4 ;  /* 0x0000b4001a007a23 */ /* 0x002fce0000010804 */
[----:B------:R-:W-:Y:S08]  /*11f40*/  MUFU.EX2 R185, R146 ;  /* 0x0000009200b97308 */ /* 0x000ff00000000800 */
[----:B------:R1:W3:Y:S02]  /*11f50*/  MUFU.EX2 R222, R0 ;  /* 0x0000000000de7308 */ /* 0x0002e40000000800 */
[----:B-1----:R-:W-:-:S06]  /*11f60*/  FFMA.FTZ R0, R36, c[0x0][0x2d0], -R4 ;  /* 0x0000b40024007a23 */ /* 0x002fcc0000010804 */
[----:B------:R1:W4:Y:S02]  /*11f70*/  MUFU.EX2 R226, R0 ;  /* 0x0000000000e27308 */ /* 0x0003240000000800 */
[----:B-1----:R-:W-:Y:S01]  /*11f80*/  FFMA.FTZ R0, R12, c[0x0][0x2d0], -R3 ;  /* 0x0000b4000c007a23 */ /* 0x002fe20000010803 */
[----:B---3--:R-:W-:Y:S02]  /*11f90*/  F2FP.PACK_AB R12, R222, R183 ;  /* 0x000000b7de0c723e */ /* 0x008fe400000000ff */
[----:B----4-:R-:W-:-:S03]  /*11fa0*/  F2FP.PACK_AB R14, R226, R224 ;  /* 0x000000e0e20e723e */ /* 0x010fc600000000ff */
[----:B------:R1:W-:Y:S02]  /*11fb0*/  MUFU.EX2 R156, R0 ;  /* 0x00000000009c7308 */ /* 0x0003e40000000800 */
[----:B-1----:R-:W-:-:S06]  /*11fc0*/  FFMA.FTZ R0, R13, c[0x0][0x2d0], -R3 ;  /* 0x0000b4000d007a23 */ /* 0x002fcc0000010803 */
[----:B------:R1:W3:Y:S02]  /*11fd0*/  MUFU.EX2 R151, R0 ;  /* 0x0000000000977308 */ /* 0x0002e40000000800 */
[----:B-1----:R-:W-:-:S06]  /*11fe0*/  FFMA.FTZ R0, R16, c[0x0][0x2d0], -R3 ;  /* 0x0000b40010007a23 */ /* 0x002fcc0000010803 */
[----:B------:R1:W-:Y:S02]  /*11ff0*/  MUFU.EX2 R158, R0 ;  /* 0x00000000009e7308 */ /* 0x0003e40000000800 */
[----:B-1----:R-:W-:-:S06]  /*12000*/  FFMA.FTZ R0, R18, c[0x0][0x2d0], -R3 ;  /* 0x0000b40012007a23 */ /* 0x002fcc0000010803 */
[----:B------:R1:W-:Y:S02]  /*12010*/  MUFU.EX2 R161, R0 ;  /* 0x0000000000a17308 */ /* 0x0003e40000000800 */
[----:B-1----:R-:W-:Y:S01]  /*12020*/  FFMA.FTZ R0, R21, c[0x0][0x2d0], -R3 ;  /* 0x0000b40015007a23 */ /* 0x002fe20000010803 */
[----:B---3--:R-:W-:-:S05]  /*12030*/  F2FP.PACK_AB R21, R151, R156 ;  /* 0x0000009c9715723e */ /* 0x008fca00000000ff */
[----:B------:R1:W-:Y:S02]  /*12040*/  MUFU.EX2 R182, R0 ;  /* 0x0000000000b67308 */ /* 0x0003e40000000800 */
[----:B-1----:R-:W-:-:S06]  /*12050*/  FFMA.FTZ R0, R24, c[0x0][0x2d0], -R3 ;  /* 0x0000b40018007a23 */ /* 0x002fcc0000010803 */
        /* <DEDUP_REMOVED lines=10> */
[----:B------:R-:W-:Y:S08]  /*12100*/  MUFU.EX2 R170, R152 ;  /* 0x0000009800aa7308 */ /* 0x000ff00000000800 */
[----:B------:R1:W-:Y:S02]  /*12110*/  MUFU.EX2 R113, R0 ;  /* 0x0000000000717308 */ /* 0x0003e40000000800 */
[----:B-1----:R-:W-:Y:S01]  /*12120*/  FFMA.FTZ R0, R20, c[0x0][0x2d0], -R2 ;  /* 0x0000b40014007a23 */ /* 0x002fe20000010802 */
[----:B------:R-:W-:-:S05]  /*12130*/  F2FP.PACK_AB R20, R159, R160 ;  /* 0x000000a09f14723e */ /* 0x000fca00000000ff */
[----:B------:R-:W-:Y:S08]  /*12140*/  MUFU.EX2 R159, R84 ;  /* 0x00000054009f7308 */ /* 0x000ff00000000800 */
[----:B------:R1:W3:Y:S08]  /*12150*/  MUFU.EX2 R112, R0 ;  /* 0x0000000000707308 */ /* 0x0002f00000000800 */
[----:B------:R-:W-:Y:S01]  /*12160*/  MUFU.EX2 R160, R79 ;  /* 0x0000004f00a07308 */ /* 0x000fe20000000800 */
[----:B-1----:R-:W-:Y:S01]  /*12170*/  FFMA.FTZ R0, R29, c[0x0][0x2d0], -R2 ;  /* 0x0000b4001d007a23 */ /* 0x002fe20000010802 */
[----:B---3--:R-:W-:-:S06]  /*12180*/  F2FP.PACK_AB R16, R112, R113 ;  /* 0x000000717010723e */ /* 0x008fcc00000000ff */
[----:B------:R1:W-:Y:S02]  /*12190*/  MUFU.EX2 R115, R0 ;  /* 0x0000000000737308 */ /* 0x0003e40000000800 */
[----:B-1----:R-:W-:-:S06]  /*121a0*/  FFMA.FTZ R0, R32, c[0x0][0x2d0], -R2 ;  /* 0x0000b40020007a23 */ /* 0x002fcc0000010802 */
[----:B------:R1:W3:Y:S02]  /*121b0*/  MUFU.EX2 R157, R0 ;  /* 0x00000000009d7308 */ /* 0x0002e40000000800 */
[----:B-1----:R-:W-:Y:S01]  /*121c0*/  FFMA.FTZ R0, R33, c[0x0][0x2d0], -R2 ;  /* 0x0000b40021007a23 */ /* 0x002fe20000010802 */
[----:B---3--:R-:W-:-:S05]  /*121d0*/  F2FP.PACK_AB R18, R157, R115 ;  /* 0x000000739d12723e */ /* 0x008fca00000000ff */
[----:B------:R1:W-:Y:S02]  /*121e0*/  MUFU.EX2 R181, R0 ;  /* 0x0000000000b57308 */ /* 0x0003e40000000800 */
[----:B-1----:R-:W-:-:S06]  /*121f0*/  FFMA.FTZ R0, R34, c[0x0][0x2d0], -R2 ;  /* 0x0000b40022007a23 */ /* 0x002fcc0000010802 */
[----:B------:R1:W-:Y:S02]  /*12200*/  MUFU.EX2 R217, R0 ;  /* 0x0000000000d97308 */ /* 0x0003e40000000800 */
[----:B-1----:R-:W-:-:S05]  /*12210*/  FMUL.FTZ R0, R68, c[0x0][0x2d0] ;  /* 0x0000b40044007a20 */ /* 0x002fca0000410000 */
[----:B------:R-:W-:-:S05]  /*12220*/  FSEL R0, R0, RZ, P0 ;  /* 0x000000ff00007208 */ /* 0x000fca0000000000 */
[--C-:B------:R-:W-:Y:S02]  /*12230*/  FFMA.FTZ R5, R9, c[0x0][0x2d0], -R0.reuse ;  /* 0x0000b40009057a23 */ /* 0x100fe40000010800 */
[--C-:B------:R-:W-:Y:S02]  /*12240*/  FFMA.FTZ R6, R31, c[0x0][0x2d0], -R0.reuse ;  /* 0x0000b4001f067a23 */ /* 0x100fe40000010800 */
[----:B------:R1:W-:Y:S01]  /*12250*/  MUFU.EX2 R114, R5 ;  /* 0x0000000500727308 */ /* 0x0003e20000000800 */
[----:B------:R-:W3:Y:S01]  /*12260*/  LDSM.16.MT88.4 R28, [R197+0x800] ;  /* 0x00080000c51c783b */ /* 0x000ee20000004200 */
[--C-:B------:R-:W-:Y:S02]  /*12270*/  FFMA.FTZ R94, R72, c[0x0][0x2d0], -R0.reuse ;  /* 0x0000b400485e7a23 */ /* 0x100fe40000010800 */
[--C-:B------:R-:W-:Y:S02]  /*12280*/  FFMA.FTZ R175, R61, c[0x0][0x2d0], -R0.reuse ;  /* 0x0000b4003daf7a23 */ /* 0x100fe40000010800 */
[----:B------:R-:W-:-:S02]  /*12290*/  FFMA.FTZ R174, R60, c[0x0][0x2d0], -R0 ;  /* 0x0000b4003cae7a23 */ /* 0x000fc40000010800 */
[----:B------:R-:W-:Y:S01]  /*122a0*/  MUFU.EX2 R213, R6 ;  /* 0x0000000600d57308 */ /* 0x000fe20000000800 */
[--C-:B------:R-:W-:Y:S02]  /*122b0*/  FFMA.FTZ R173, R59, c[0x0][0x2d0], -R0.reuse ;  /* 0x0000b4003bad7a23 */ /* 0x100fe40000010800 */
[--C-:B------:R-:W-:Y:S02]  /*122c0*/  FFMA.FTZ R172, R56, c[0x0][0x2d0], -R0.reuse ;  /* 0x0000b40038ac7a23 */ /* 0x100fe40000010800 */
[----:B-1----:R-:W-:-:S03]  /*122d0*/  FFMA.FTZ R5, R10, c[0x0][0x2d0], -R0 ;  /* 0x0000b4000a057a23 */ /* 0x002fc60000010800 */
[----:B------:R-:W-:Y:S08]  /*122e0*/  MUFU.EX2 R94, R94 ;  /* 0x0000005e005e7308 */ /* 0x000ff00000000800 */
[----:B------:R1:W4:Y:S02]  /*122f0*/  MUFU.EX2 R111, R5 ;  /* 0x00000005006f7308 */ /* 0x0003240000000800 */
[----:B-1----:R-:W-:Y:S01]  /*12300*/  FFMA.FTZ R5, R11, c[0x0][0x2d0], -R0 ;  /* 0x0000b4000b057a23 */ /* 0x002fe20000010800 */
[----:B----4-:R-:W-:Y:S01]  /*12310*/  F2FP.PACK_AB R17, R111, R114 ;  /* 0x000000726f11723e */ /* 0x010fe200000000ff */
[----:B------:R-:W-:-:S04]  /*12320*/  FADD.FTZ R90, R114, R111 ;  /* 0x0000006f725a7221 */ /* 0x000fc80000010000 */
[----:B------:R1:W-:Y:S02]  /*12330*/  MUFU.EX2 R180, R5 ;  /* 0x0000000500b47308 */ /* 0x0003e40000000800 */
[----:B-1----:R-:W-:Y:S01]  /*12340*/  FFMA.FTZ R5, R23, c[0x0][0x2d0], -R0 ;  /* 0x0000b40017057a23 */ /* 0x002fe20000010800 */
[----:B------:R-:W-:-:S05]  /*12350*/  F2FP.PACK_AB R23, R161, R158 ;  /* 0x0000009ea117723e */ /* 0x000fca00000000ff */
[----:B------:R1:W4:Y:S02]  /*12360*/  MUFU.EX2 R212, R5 ;  /* 0x0000000500d47308 */ /* 0x0003240000000800 */
[C---:B------:R-:W-:Y:S08]  /*12370*/  HMMA.16816.F32 R8, R20.reuse, R48, RZ ;  /* 0x000000301408723c */ /* 0x040ff000000018ff */
[----:B-----5:R-:W-:Y:S01]  /*12380*/  HMMA.16816.F32 R36, R20, R44, RZ ;  /* 0x0000002c1424723c */ /* 0x020fe200000018ff */
[----:B-1----:R-:W-:Y:S01]  /*12390*/  FFMA.FTZ R5, R35, c[0x0][0x2d0], -R0 ;  /* 0x0000b40023057a23 */ /* 0x002fe20000010800 */
[----:B----4-:R-:W-:-:S03]  /*123a0*/  F2FP.PACK_AB R19, R212, R180 ;  /* 0x000000b4d413723e */ /* 0x010fc600000000ff */
[----:B------:R1:W4:Y:S04]  /*123b0*/  MUFU.EX2 R214, R5 ;  /* 0x0000000500d67308 */ /* 0x0003280000000800 */
[----:B------:R-:W-:Y:S08]  /*123c0*/  HMMA.16816.F32 R32, R16, R48, RZ ;  /* 0x000000301020723c */ /* 0x000ff000000018ff */
[----:B------:R-:W-:Y:S01]  /*123d0*/  HMMA.16816.F32 R124, R12, R40, R8 ;  /* 0x000000280c7c723c */ /* 0x000fe20000001808 */
[----:B-1----:R-:W-:-:S06]  /*123e0*/  FFMA.FTZ R5, R52, c[0x0][0x2d0], -R0 ;  /* 0x0000b40034057a23 */ /* 0x002fcc0000010800 */
[----:B------:R-:W-:Y:S01]  /*123f0*/  F2FP.PACK_AB R8, R217, R181 ;  /* 0x000000b5d908723e */ /* 0x000fe200000000ff */
[----:B------:R1:W-:Y:S01]  /*12400*/  MUFU.EX2 R218, R5 ;  /* 0x0000000500da7308 */ /* 0x0003e20000000800 */
[----:B------:R-:W-:Y:S01]  /*12410*/  F2FP.PACK_AB R10, R227, R219 ;  /* 0x000000dbe30a723e */ /* 0x000fe200000000ff */
[----:B------:R-:W-:Y:S01]  /*12420*/  HMMA.16816.F32 R24, R16, R44, RZ ;  /* 0x0000002c1018723c */ /* 0x000fe200000018ff */
[----:B----4-:R-:W-:-:S07]  /*12430*/  F2FP.PACK_AB R9, R214, R213 ;  /* 0x000000d5d609723e */ /* 0x010fce00000000ff */
[----:B---3--:R-:W-:Y:S01]  /*12440*/  HMMA.16816.F32 R140, R12, R28, R36 ;  /* 0x0000001c0c8c723c */ /* 0x008fe20000001824 */
[----:B------:R-:W-:Y:S01]  /*12450*/  LDSM.16.MT88.4 R36, [R194+0x800] ;  /* 0x00080000c224783b */ /* 0x000fe20000004200 */
[----:B-1----:R-:W-:-:S04]  /*12460*/  FFMA.FTZ R5, R53, c[0x0][0x2d0], -R0 ;  /* 0x0000b40035057a23 */ /* 0x002fc80000010800 */
        /* <DEDUP_REMOVED lines=8> */
[----:B------:R-:W-:Y:S01]  /*124f0*/  MUFU.EX2 R188, R41 ;  /* 0x0000002900bc7308 */ /* 0x000fe20000000800 */
[----:B------:R-:W-:-:S02]  /*12500*/  FFMA.FTZ R151, R73, c[0x0][0x2d0], -R0 ;  /* 0x0000b40049977a23 */ /* 0x000fc40000010800 */
[--C-:B------:R-:W-:Y:S02]  /*12510*/  FFMA.FTZ R29, R57, c[0x0][0x2d0], -R0.reuse ;  /* 0x0000b400391d7a23 */ /* 0x100fe40000010800 */
[--C-:B------:R-:W-:Y:S02]  /*12520*/  FFMA.FTZ R28, R58, c[0x0][0x2d0], -R0.reuse ;  /* 0x0000b4003a1c7a23 */ /* 0x100fe40000010800 */
[--C-:B------:R-:W-:Y:S01]  /*12530*/  FFMA.FTZ R93, R63, c[0x0][0x2d0], -R0.reuse ;  /* 0x0000b4003f5d7a23 */ /* 0x100fe20000010800 */
[----:B------:R-:W-:Y:S01]  /*12540*/  MUFU.EX2 R156, R65 ;  /* 0x00000041009c7308 */ /* 0x000fe20000000800 */
[----:B------:R-:W-:Y:S02]  /*12550*/  FFMA.FTZ R91, R62, c[0x0][0x2d0], -R0 ;  /* 0x0000b4003e5b7a23 */ /* 0x000fe40000010800 */
[----:B------:R-:W-:-:S04]  /*12560*/  FADD.FTZ R2, R158, R2 ;  /* 0x000000029e027221 */ /* 0x000fc80000010000 */
[----:B------:R-:W-:Y:S01]  /*12570*/  FADD.FTZ R76, R161, R2 ;  /* 0x00000002a14c7221 */ /* 0x000fe20000010000 */
[----:B------:R-:W-:Y:S01]  /*12580*/  MUFU.EX2 R158, R64 ;  /* 0x00000040009e7308 */ /* 0x000fe20000000800 */
[----:B------:R-:W-:-:S04]  /*12590*/  FADD.FTZ R2, R183, R77 ;  /* 0x0000004db7027221 */ /* 0x000fc80000010000 */
[----:B------:R-:W-:-:S03]  /*125a0*/  FADD.FTZ R2, R222, R2 ;  /* 0x00000002de027221 */ /* 0x000fc60000010000 */
[----:B------:R-:W3:Y:S01]  /*125b0*/  MUFU.EX2 R161, R69 ;  /* 0x0000004500a17308 */ /* 0x000ee20000000800 */
[----:B------:R-:W-:Y:S01]  /*125c0*/  FADD.FTZ R2, R224, R2 ;  /* 0x00000002e0027221 */ /* 0x000fe20000010000 */
[----:B-1----:R-:W-:Y:S03]  /*125d0*/  HMMA.16816.F32 R24, R20, R32, RZ ;  /* 0x000000201418723c */ /* 0x002fe600000018ff */
[----:B------:R-:W-:-:S03]  /*125e0*/  FADD.FTZ R2, R226, R2 ;  /* 0x00000002e2027221 */ /* 0x000fc60000010000 */
[----:B------:R-:W-:Y:S01]  /*125f0*/  MUFU.EX2 R190, R40 ;  /* 0x0000002800be7308 */ /* 0x000fe20000000800 */
[----:B------:R-:W-:Y:S01]  /*12600*/  FADD.FTZ R2, R70, R2 ;  /* 0x0000000246027221 */ /* 0x000fe20000010000 */
[----:B------:R-:W-:Y:S06]  /*12610*/  HMMA.16816.F32 R4, R16, R32, RZ ;  /* 0x000000201004723c */ /* 0x000fec00000018ff */
[----:B------:R-:W-:Y:S01]  /*12620*/  MUFU.EX2 R187, R29 ;  /* 0x0000001d00bb7308 */ /* 0x000fe20000000800 */
[----:B---3--:R-:W-:-:S04]  /*12630*/  FADD.FTZ R2, R161, R2 ;  /* 0x00000002a1027221 */ /* 0x008fc80000010000 */
[----:B------:R-:W-:-:S03]  /*12640*/  FADD.FTZ R2, R186, R2 ;  /* 0x00000002ba027221 */ /* 0x000fc60000010000 */
[----:B------:R-:W-:Y:S01]  /*12650*/  MUFU.EX2 R189, R28 ;  /* 0x0000001c00bd7308 */ /* 0x000fe20000000800 */
[----:B------:R-:W-:Y:S01]  /*12660*/  FADD.FTZ R2, R211, R2 ;  /* 0x00000002d3027221 */ /* 0x000fe20000010000 */
[-C--:B------:R-:W-:Y:S01]  /*12670*/  HMMA.16816.F32 R120, R12, R36.reuse, R24 ;  /* 0x000000240c78723c */ /* 0x080fe20000001818 */
[----:B------:R-:W1:Y:S05]  /*12680*/  LDSM.16.MT88.4 R24, [R196] ;  /* 0x00000000c418783b */ /* 0x000e6a0000004200 */
[----:B------:R-:W-:Y:S02]  /*12690*/  MUFU.EX2 R183, R148 ;  /* 0x0000009400b77308 */ /* 0x000fe40000000800 */
[----:B------:R-:W-:Y:S06]  /*126a0*/  HMMA.16816.F32 R116, R8, R36, R4 ;  /* 0x000000240874723c */ /* 0x000fec0000001804 */
[----:B------:R-:W-:Y:S01]  /*126b0*/  MUFU.EX2 R84, R151 ;  /* 0x0000009700547308 */ /* 0x000fe20000000800 */
[----:B------:R-:W-:-:S02]  /*126c0*/  FADD.FTZ R4, R113, R112 ;  /* 0x0000007071047221 */ /* 0x000fc40000010000 */
[--C-:B------:R-:W-:Y:S02]  /*126d0*/  FFMA.FTZ R37, R54, c[0x0][0x2d0], -R0.reuse ;  /* 0x0000b40036257a23 */ /* 0x100fe40000010800 */
[----:B------:R-:W-:-:S03]  /*126e0*/  FFMA.FTZ R36, R55, c[0x0][0x2d0], -R0 ;  /* 0x0000b40037247a23 */ /* 0x000fc60000010800 */
        /* <DEDUP_REMOVED lines=14> */
[----:B------:R-:W-:Y:S04]  /*127d0*/  MUFU.EX2 R71, R169 ;  /* 0x000000a900477308 */ /* 0x000fe80000000800 */
[----:B---3--:R-:W-:Y:S01]  /*127e0*/  HMMA.16816.F32 R108, R8, R4, R52 ;  /* 0x00000004086c723c */ /* 0x008fe20000001834 */
[----:B-1----:R-:W-:-:S03]  /*127f0*/  FADD.FTZ R0, R25, R0 ;  /* 0x0000000019007221 */ /* 0x002fc60000010000 */
[----:B------:R-:W-:Y:S01]  /*12800*/  MUFU.EX2 R69, R163 ;  /* 0x000000a300457308 */ /* 0x000fe20000000800 */
[----:B------:R-:W-:-:S03]  /*12810*/  FADD.FTZ R0, R159, R0 ;  /* 0x000000009f007221 */ /* 0x000fc60000010000 */
[----:B------:R-:W-:Y:S01]  /*12820*/  HMMA.16816.F32 R52, R16, R50, RZ ;  /* 0x000000321034723c */ /* 0x000fe200000018ff */
[----:B------:R-:W-:-:S04]  /*12830*/  FADD.FTZ R0, R160, R0 ;  /* 0x00000000a0007221 */ /* 0x000fc80000010000 */
[----:B------:R-:W-:-:S03]  /*12840*/  FADD.FTZ R0, R191, R0 ;  /* 0x00000000bf007221 */ /* 0x000fc60000010000 */
[----:B------:R-:W-:Y:S07]  /*12850*/  HMMA.16816.F32 R112, R12, R4, R56 ;  /* 0x000000040c70723c */ /* 0x000fee0000001838 */
[----:B------:R-:W-:Y:S01]  /*12860*/  F2FP.PACK_AB R4, R158, R156 ;  /* 0x0000009c9e04723e */ /* 0x000fe200000000ff */
[----:B------:R-:W-:Y:S08]  /*12870*/  HMMA.16816.F32 R48, R20, R50, RZ ;  /* 0x000000321430723c */ /* 0x000ff000000018ff */
        /* <DEDUP_REMOVED lines=14> */
[C---:B------:R-:W-:Y:S01]  /*12960*/  HMMA.16816.F32 R72, R8.reuse, R38, R52 ;  /* 0x000000260848723c */ /* 0x040fe20000001834 */
[----:B------:R-:W-:Y:S01]  /*12970*/  MUFU.EX2 R27, R166 ;  /* 0x000000a6001b7308 */ /* 0x000fe20000000800 */
[----:B---3--:R-:W-:Y:S11]  /*12980*/  F2FP.PACK_AB R5, R157, R26 ;  /* 0x0000001a9d05723e */ /* 0x008ff600000000ff */
[----:B------:R-:W-:Y:S03]  /*12990*/  @!UPT UIADD3 URZ, URZ, URZ, URZ ;  /* 0x0000003f3f3ff290 */ /* 0x000fe6000fffe03f */
[----:B------:R-:W-:Y:S07]  /*129a0*/  HMMA.16816.F32 R80, R8, R6, R16 ;  /* 0x000000060850723c */ /* 0x000fee0000001810 */
        /* <DEDUP_REMOVED lines=13> */
[----:B------:R-:W-:Y:S01]  /*12a80*/  MUFU.EX2 R180, R145 ;  /* 0x0000009100b47308 */ /* 0x000fe20000000800 */
[----:B------:R-:W-:Y:S02]  /*12a90*/  IADD3 R214, R230, -0x2, RZ ;  /* 0xfffffffee6d67810 */ /* 0x000fe40007ffe0ff */
[----:B------:R-:W-:-:S03]  /*12aa0*/  FADD.FTZ R3, R218, R3 ;  /* 0x00000003da037221 */ /* 0x000fc60000010000 */
[----:B------:R-:W-:Y:S01]  /*12ab0*/  HMMA.16816.F32 R104, R4, R14, R56 ;  /* 0x0000000e0468723c */ /* 0x000fe20000001838 */
[----:B------:R-:W-:Y:S01]  /*12ac0*/  FADD.FTZ R3, R225, R3 ;  /* 0x00000003e1037221 */ /* 0x000fe20000010000 */
[----:B------:R-:W-:Y:S03]  /*12ad0*/  MUFU.EX2 R90, R155 ;  /* 0x0000009b005a7308 */ /* 0x000fe60000000800 */
[----:B------:R-:W-:-:S03]  /*12ae0*/  FADD.FTZ R3, R26, R3 ;  /* 0x000000031a037221 */ /* 0x000fc60000010000 */
[----:B------:R-:W-:Y:S01]  /*12af0*/  HMMA.16816.F32 R124, R4, R12, R132 ;  /* 0x0000000c047c723c */ /* 0x000fe20000001884 */
[----:B------:R-:W-:Y:S01]  /*12b00*/  FADD.FTZ R3, R157, R3 ;  /* 0x000000039d037221 */ /* 0x000fe20000010000 */
[----:B------:R-:W1:Y:S03]  /*12b10*/  MUFU.EX2 R70, R171 ;  /* 0x000000ab00467308 */ /* 0x000e660000000800 */
[----:B------:R-:W-:-:S03]  /*12b20*/  FADD.FTZ R3, R187, R3 ;  /* 0x00000003bb037221 */ /* 0x000fc60000010000 */
[----:B------:R-:W-:Y:S01]  /*12b30*/  HMMA.16816.F32 R56, R8, R14, R48 ;  /* 0x0000000e0838723c */ /* 0x000fe20000001830 */
[----:B------:R-:W3:Y:S01]  /*12b40*/  LDSM.16.MT88.4 R12, [R197+0x1000] ;  /* 0x00100000c50c783b */ /* 0x000ee20000004200 */
[----:B------:R-:W-:Y:S01]  /*12b50*/  MUFU.EX2 R25, R176 ;  /* 0x000000b000197308 */ /* 0x000fe20000000800 */
[----:B------:R-:W-:-:S04]  /*12b60*/  FADD.FTZ R3, R189, R3 ;  /* 0x00000003bd037221 */ /* 0x000fc80000010000 */
[----:B------:R-:W-:-:S03]  /*12b70*/  FADD.FTZ R3, R84, R3 ;  /* 0x0000000354037221 */ /* 0x000fc60000010000 */
[----:B------:R-:W-:Y:S01]  /*12b80*/  MUFU.EX2 R26, R172 ;  /* 0x000000ac001a7308 */ /* 0x000fe20000000800 */
[----:B-1----:R-:W-:Y:S01]  /*12b90*/  F2FP.PACK_AB R163, R70, R27 ;  /* 0x0000001b46a3723e */ /* 0x002fe200000000ff */
[----:B------:R-:W-:-:S04]  /*12ba0*/  FADD.FTZ R3, R94, R3 ;  /* 0x000000035e037221 */ /* 0x000fc80000010000 */
[----:B------:R-:W-:Y:S01]  /*12bb0*/  FADD.FTZ R3, R93, R3 ;  /* 0x000000035d037221 */ /* 0x000fe20000010000 */
[-C--:B---3--:R-:W-:Y:S08]  /*12bc0*/  HMMA.16816.F32 R52, R8, R12.reuse, R140 ;  /* 0x0000000c0834723c */ /* 0x088ff0000000188c */
[C---:B------:R-:W-:Y:S08]  /*12bd0*/  HMMA.16816.F32 R100, R4.reuse, R12, R136 ;  /* 0x0000000c0464723c */ /* 0x040ff00000001888 */
[-C--:B------:R-:W-:Y:S08]  /*12be0*/  HMMA.16816.F32 R96, R4, R14.reuse, R60 ;  /* 0x0000000e0460723c */ /* 0x080ff0000000183c */
[C---:B------:R-:W-:Y:S01]  /*12bf0*/  HMMA.16816.F32 R48, R8.reuse, R14, R44 ;  /* 0x0000000e0830723c */ /* 0x040fe2000000182c */
[----:B------:R-:W1:Y:S07]  /*12c00*/  LDSM.16.MT88.4 R12, [R194+0x1000] ;  /* 0x00100000c20c783b */ /* 0x000e6e0000004200 */
[-C--:B-1----:R-:W-:Y:S01]  /*12c10*/  HMMA.16816.F32 R44, R8, R12.reuse, R120 ;  /* 0x0000000c082c723c */ /* 0x082fe20000001878 */
[----:B------:R-:W-:Y:S07]  /*12c20*/  LDSM.16.MT88.4 R120, [R193+0x2000] ;  /* 0x00200000c178783b */ /* 0x000fee0000004200 */
[C---:B------:R-:W-:Y:S08]  /*12c30*/  HMMA.16816.F32 R76, R4.reuse, R12, R116 ;  /* 0x0000000c044c723c */ /* 0x040ff00000001874 */
[-C--:B------:R-:W-:Y:S08]  /*12c40*/  HMMA.16816.F32 R72, R4, R14.reuse, R72 ;  /* 0x0000000e0448723c */ /* 0x080ff00000001848 */
[----:B------:R-:W-:Y:S01]  /*12c50*/  HMMA.16816.F32 R32, R8, R14, R32 ;  /* 0x0000000e0820723c */ /* 0x000fe20000001820 */
[----:B------:R-:W1:Y:S07]  /*12c60*/  LDSM.16.MT88.4 R12, [R196+0x1000] ;  /* 0x00100000c40c783b */ /* 0x000e6e0000004200 */
[C---:B-1----:R-:W-:Y:S01]  /*12c70*/  HMMA.16816.F32 R60, R4.reuse, R12, R108 ;  /* 0x0000000c043c723c */ /* 0x042fe2000000186c */
[----:B------:R-:W1:Y:S07]  /*12c80*/  MUFU.EX2 R109, R149 ;  /* 0x00000095006d7308 */ /* 0x000e6e0000000800 */
[----:B------:R-:W-:Y:S01]  /*12c90*/  HMMA.16816.F32 R40, R4, R14, R80 ;  /* 0x0000000e0428723c */ /* 0x000fe20000001850 */
[----:B------:R-:W3:Y:S06]  /*12ca0*/  MUFU.EX2 R108, R92 ;  /* 0x0000005c006c7308 */ /* 0x000eec0000000800 */
[----:B------:R-:W-:Y:S01]  /*12cb0*/  FADD.FTZ R4, R217, R16 ;  /* 0x00000010d9047221 */ /* 0x000fe20000010000 */
[C---:B------:R-:W-:Y:S01]  /*12cc0*/  HMMA.16816.F32 R36, R8.reuse, R12, R112 ;  /* 0x0000000c0824723c */ /* 0x040fe20000001870 */
[----:B------:R-:W4:Y:S01]  /*12cd0*/  LDSM.16.MT88.4 R16, [R197+0x1800] ;  /* 0x00180000c510783b */ /* 0x000f220000004200 */
[----:B------:R-:W-:Y:S01]  /*12ce0*/  MUFU.EX2 R92, R154 ;  /* 0x0000009a005c7308 */ /* 0x000fe20000000800 */
[----:B------:R-:W-:Y:S01]  /*12cf0*/  FADD.FTZ R24, R219, R4 ;  /* 0x00000004db187221 */ /* 0x000fe20000010000 */
[----:B-1----:R-:W-:Y:S01]  /*12d00*/  F2FP.PACK_AB R4, R183, R109 ;  /* 0x0000006db704723e */ /* 0x002fe200000000ff */
[----:B------:R-:W-:Y:S01]  /*12d10*/  LDSM.16.MT88.4 R112, [R197+0x2000] ;  /* 0x00200000c570783b */ /* 0x000fe20000004200 */
[----:B------:R-:W-:Y:S01]  /*12d20*/  F2FP.PACK_AB R6, R185, R184 ;  /* 0x000000b8b906723e */ /* 0x000fe200000000ff */
[----:B------:R-:W-:Y:S01]  /*12d30*/  FADD.FTZ R24, R227, R24 ;  /* 0x00000018e3187221 */ /* 0x000fe20000010000 */
[----:B------:R-:W-:Y:S01]  /*12d40*/  HMMA.16816.F32 R28, R8, R14, R20 ;  /* 0x0000000e081c723c */ /* 0x000fe20000001814 */
[----:B------:R-:W1:Y:S01]  /*12d50*/  LDSM.16.MT88.4 R20, [R193+0x1800] ;  /* 0x00180000c114783b */ /* 0x000e620000004200 */
[----:B---3--:R-:W-:Y:S01]  /*12d60*/  F2FP.PACK_AB R5, R181, R108 ;  /* 0x0000006cb505723e */ /* 0x008fe200000000ff */
[----:B------:R-:W3:Y:S01]  /*12d70*/  MUFU.EX2 R81, R165 ;  /* 0x000000a500517308 */ /* 0x000ee20000000800 */
[----:B------:R-:W-:Y:S01]  /*12d80*/  F2FP.PACK_AB R7, R182, R180 ;  /* 0x000000b4b607723e */ /* 0x000fe200000000ff */
[----:B------:R-:W5:Y:S04]  /*12d90*/  LDSM.16.MT88.4 R12, [R194+0x1800] ;  /* 0x00180000c20c783b */ /* 0x000f680000004200 */
[----:B------:R-:W2:Y:S02]  /*12da0*/  LDSM.16.MT88.4 R8, [R196+0x1800] ;  /* 0x00180000c408783b */ /* 0x000ea40000004200 */
[----:B------:R-:W-:Y:S08]  /*12db0*/  MUFU.EX2 R82, R168 ;  /* 0x000000a800527308 */ /* 0x000ff00000000800 */
[----:B------:R-:W-:Y:S01]  /*12dc0*/  MUFU.EX2 R83, R167 ;  /* 0x000000a700537308 */ /* 0x000fe20000000800 */
[----:B---3--:R-:W-:-:S07]  /*12dd0*/  F2FP.PACK_AB R160, R71, R81 ;  /* 0x0000005147a0723e */ /* 0x008fce00000000ff */
[----:B------:R-:W3:Y:S01]  /*12de0*/  MUFU.EX2 R80, R162 ;  /* 0x000000a200507308 */ /* 0x000ee20000000800 */
[C---:B----4-:R-:W-:Y:S08]  /*12df0*/  HMMA.16816.F32 R52, R4.reuse, R16, R52 ;  /* 0x000000100434723c */ /* 0x050ff00000001834 */
[----:B-1----:R-:W-:Y:S01]  /*12e00*/  HMMA.16816.F32 R64, R4, R20, R64 ;  /* 0x000000140440723c */ /* 0x002fe20000001840 */
[----:B---3--:R-:W-:-:S02]  /*12e10*/  F2FP.PACK_AB R161, R80, R69 ;  /* 0x0000004550a1723e */ /* 0x008fc400000000ff */
[----:B------:R-:W-:-:S05]  /*12e20*/  F2FP.PACK_AB R162, R83, R82 ;  /* 0x0000005253a2723e */ /* 0x000fca00000000ff */
[C---:B------:R-:W-:Y:S08]  /*12e30*/  HMMA.16816.F32 R56, R4.reuse, R22, R56 ;  /* 0x000000160438723c */ /* 0x040ff00000001838 */
[C---:B------:R-:W-:Y:S08]  /*12e40*/  HMMA.16816.F32 R48, R4.reuse, R18, R48 ;  /* 0x000000120430723c */ /* 0x040ff00000001830 */
[C---:B-----5:R-:W-:Y:S08]  /*12e50*/  HMMA.16816.F32 R44, R4.reuse, R12, R44 ;  /* 0x0000000c042c723c */ /* 0x060ff0000000182c */
[C---:B------:R-:W-:Y:S08]  /*12e60*/  HMMA.16816.F32 R32, R4.reuse, R14, R32 ;  /* 0x0000000e0420723c */ /* 0x040ff00000001820 */
[C---:B--2---:R-:W-:Y:S08]  /*12e70*/  HMMA.16816.F32 R36, R4.reuse, R8, R36 ;  /* 0x000000080424723c */ /* 0x044ff00000001824 */
[----:B------:R-:W-:Y:S07]  /*12e80*/  HMMA.16816.F32 R28, R4, R10, R28 ;  /* 0x0000000a041c723c */ /* 0x000fee000000181c */
[----:B------:R-:W-:Y:S01]  /*12e90*/  F2FP.PACK_AB R4, R92, R90 ;  /* 0x0000005a5c04723e */ /* 0x000fe200000000ff */
[----:B------:R-:W-:Y:S01]  /*12ea0*/  HMMA.16816.F32 R140, R160, R112, R52 ;  /* 0x00000070a08c723c */ /* 0x000fe20000001834 */
[----:B------:R-:W-:-:S02]  /*12eb0*/  F2FP.PACK_AB R6, R170, R164 ;  /* 0x000000a4aa06723e */ /* 0x000fc400000000ff */
[----:B------:R-:W-:Y:S02]  /*12ec0*/  F2FP.PACK_AB R5, R94, R84 ;  /* 0x000000545e05723e */ /* 0x000fe400000000ff */
[----:B------:R-:W-:-:S03]  /*12ed0*/  F2FP.PACK_AB R7, R91, R93 ;  /* 0x0000005d5b07723e */ /* 0x000fc600000000ff */
[----:B------:R-:W-:Y:S08]  /*12ee0*/  HMMA.16816.F32 R144, R160, R114, R48 ;  /* 0x00000072a090723c */ /* 0x000ff00000001830 */
[C---:B------:R-:W-:Y:S08]  /*12ef0*/  HMMA.16816.F32 R124, R4.reuse, R20, R124 ;  /* 0x00000014047c723c */ /* 0x040ff0000000187c */
[C---:B------:R-:W-:Y:S08]  /*12f00*/  HMMA.16816.F32 R100, R4.reuse, R16, R100 ;  /* 0x000000100464723c */ /* 0x040ff00000001864 */
[C---:B------:R-:W-:Y:S01]  /*12f10*/  HMMA.16816.F32 R20, R4.reuse, R22, R104 ;  /* 0x000000160414723c */ /* 0x040fe20000001868 */
[----:B------:R-:W1:Y:S07]  /*12f20*/  LDSM.16.MT88.4 R104, [R194+0x2000] ;  /* 0x00200000c268783b */ /* 0x000e6e0000004200 */
[C---:B------:R-:W-:Y:S08]  /*12f30*/  HMMA.16816.F32 R16, R4.reuse, R18, R96 ;  /* 0x000000120410723c */ /* 0x040ff00000001860 */
[C---:B------:R-:W-:Y:S01]  /*12f40*/  HMMA.16816.F32 R76, R4.reuse, R12, R76 ;  /* 0x0000000c044c723c */ /* 0x040fe2000000184c */
[----:B------:R-:W-:Y:S07]  /*12f50*/  MUFU.EX2 R13, R178 ;  /* 0x000000b2000d7308 */ /* 0x000fee0000000800 */
[C---:B------:R-:W-:Y:S01]  /*12f60*/  HMMA.16816.F32 R72, R4.reuse, R14, R72 ;  /* 0x0000000e0448723c */ /* 0x040fe20000001848 */
[----:B------:R-:W2:Y:S07]  /*12f70*/  MUFU.EX2 R15, R177 ;  /* 0x000000b1000f7308 */ /* 0x000eae0000000800 */
[C---:B------:R-:W-:Y:S01]  /*12f80*/  HMMA.16816.F32 R60, R4.reuse, R8, R60 ;  /* 0x00000008043c723c */ /* 0x040fe2000000183c */
[----:B------:R-:W-:Y:S07]  /*12f90*/  MUFU.EX2 R12, R175 ;  /* 0x000000af000c7308 */ /* 0x000fee0000000800 */
[----:B------:R-:W-:Y:S01]  /*12fa0*/  HMMA.16816.F32 R40, R4, R10, R40 ;  /* 0x0000000a0428723c */ /* 0x000fe20000001828 */
[----:B------:R-:W3:Y:S01]  /*12fb0*/  LDSM.16.MT88.4 R8, [R196+0x2000] ;  /* 0x00200000c408783b */ /* 0x000ee20000004200 */
[----:B------:R-:W4:Y:S01]  /*12fc0*/  MUFU.EX2 R7, R179 ;  /* 0x000000b300077308 */ /* 0x000f220000000800 */
[----:B--2---:R-:W-:-:S04]  /*12fd0*/  F2FP.PACK_AB R98, R25, R15 ;  /* 0x0000000f1962723e */ /* 0x004fc800000000ff */
[----:B------:R-:W-:Y:S01]  /*12fe0*/  FADD.FTZ R4, R156, R24 ;  /* 0x000000189c047221 */ /* 0x000fe20000010000 */
[----:B------:R-:W-:Y:S01]  /*12ff0*/  HMMA.16816.F32 R132, R160, R120, R64 ;  /* 0x00000078a084723c */ /* 0x000fe20000001840 */
[----:B------:R-:W-:Y:S01]  /*13000*/  FADD.FTZ R5, R109, R2 ;  /* 0x000000026d057221 */ /* 0x000fe20000010000 */
[----:B------:R-:W2:Y:S01]  /*13010*/  MUFU.EX2 R14, R174 ;  /* 0x000000ae000e7308 */ /* 0x000ea20000000800 */
[----:B------:R-:W-:Y:S02]  /*13020*/  FADD.FTZ R4, R158, R4 ;  /* 0x000000049e047221 */ /* 0x000fe40000010000 */
[----:B------:R-:W-:-:S03]  /*13030*/  @P1 IMAD.HI.U32 R2, R231, c[0x0][0x2c8], RZ ;  /* 0x0000b200e7021a27 */ /* 0x000fc600078e00ff */
[C---:B------:R-:W-:Y:S01]  /*13040*/  HMMA.16816.F32 R136, R160.reuse, R122, R56 ;  /* 0x0000007aa088723c */ /* 0x040fe20000001838 */
[----:B------:R-:W-:Y:S01]  /*13050*/  FADD.FTZ R4, R188, R4 ;  /* 0x00000004bc047221 */ /* 0x000fe20000010000 */
[----:B------:R-:W5:Y:S01]  /*13060*/  MUFU.EX2 R24, R173 ;  /* 0x000000ad00187308 */ /* 0x000f620000000800 */
[----:B------:R-:W-:Y:S01]  /*13070*/  FADD.FTZ R6, R108, R0 ;  /* 0x000000006c067221 */ /* 0x000fe20000010000 */
[----:B------:R-:W-:Y:S01]  /*13080*/  MOV R0, R231 ;  /* 0x000000e700007202 */ /* 0x000fe20000000f00 */
[----:B------:R-:W-:Y:S01]  /*13090*/  FADD.FTZ R4, R190, R4 ;  /* 0x00000004be047221 */ /* 0x000fe20000010000 */
[----:B------:R-:W-:Y:S01]  /*130a0*/  @P1 SHF.R.U32.HI R0, RZ, c[0x0][0x2cc], R2 ;  /* 0x0000b300ff001a19 */ /* 0x000fe20000011602 */
[----:B------:R-:W-:Y:S01]  /*130b0*/  FADD.FTZ R5, R183, R5 ;  /* 0x00000005b7057221 */ /* 0x000fe20000010000 */
[----:B----4-:R-:W-:Y:S01]  /*130c0*/  F2FP.PACK_AB R96, R13, R7 ;  /* 0x000000070d60723e */ /* 0x010fe200000000ff */
[----:B------:R-:W-:Y:S01]  /*130d0*/  FADD.FTZ R6, R181, R6 ;  /* 0x00000006b5067221 */ /* 0x000fe20000010000 */
[----:B------:R-:W-:Y:S01]  /*130e0*/  IADD3 R2, R229, R0, RZ ;  /* 0x00000000e5027210 */ /* 0x000fe20007ffe0ff */
[----:B------:R-:W-:Y:S01]  /*130f0*/  FADD.FTZ R0, R90, R4 ;  /* 0x000000045a007221 */ /* 0x000fe20000010000 */
[----:B--2---:R-:W-:Y:S01]  /*13100*/  F2FP.PACK_AB R97, R14, R12 ;  /* 0x0000000c0e61723e */ /* 0x004fe200000000ff */
[----:B------:R-:W-:Y:S01]  /*13110*/  FADD.FTZ R5, R184, R5 ;  /* 0x00000005b8057221 */ /* 0x000fe20000010000 */
[----:B-1----:R-:W-:Y:S01]  /*13120*/  HMMA.16816.F32 R148, R160, R104, R44 ;  /* 0x00000068a094723c */ /* 0x002fe2000000182c */
[----:B------:R-:W-:-:S02]  /*13130*/  FADD.FTZ R0, R92, R0 ;  /* 0x000000005c007221 */ /* 0x000fc40000010000 */
[----:B------:R-:W-:Y:S01]  /*13140*/  FADD.FTZ R6, R180, R6 ;  /* 0x00000006b4067221 */ /* 0x000fe20000010000 */
[----:B-----5:R-:W-:Y:S01]  /*13150*/  F2FP.PACK_AB R99, R26, R24 ;  /* 0x000000181a63723e */ /* 0x020fe200000000ff */
        /* <DEDUP_REMOVED lines=16> */
[----:B------:R-:W-:Y:S01]  /*13260*/  MOV R16, c[0x0][0x32c] ;  /* 0x0000cb0000107a02 */ /* 0x000fe20000000f00 */
[----:B------:R-:W-:Y:S01]  /*13270*/  HMMA.16816.F32 R124, R96, R120, R124 ;  /* 0x00000078607c723c */ /* 0x000fe2000000187c */
[----:B------:R-:W-:Y:S02]  /*13280*/  FADD.FTZ R0, R82, R5 ;  /* 0x0000000552007221 */ /* 0x000fe40000010000 */
[----:B------:R-:W-:Y:S01]  /*13290*/  ISETP.GE.AND P0, PT, R16, 0x1, PT ;  /* 0x000000011000780c */ /* 0x000fe20003f06270 */
[----:B------:R-:W-:Y:S02]  /*132a0*/  FADD.FTZ R3, R24, R3 ;  /* 0x0000000318037221 */ /* 0x000fe40000010000 */
[----:B------:R-:W-:-:S02]  /*132b0*/  FADD.FTZ R5, R27, R6 ;  /* 0x000000061b057221 */ /* 0x000fc40000010000 */
[----:B------:R-:W-:Y:S01]  /*132c0*/  HMMA.16816.F32 R108, R96, R104, R76 ;  /* 0x00000068606c723c */ /* 0x000fe2000000184c */
[----:B------:R-:W-:Y:S02]  /*132d0*/  FADD.FTZ R4, R15, R4 ;  /* 0x000000040f047221 */ /* 0x000fe40000010000 */
[----:B------:R-:W-:Y:S01]  /*132e0*/  FADD.FTZ R247, R26, R3 ;  /* 0x000000031af77221 */ /* 0x000fe20000010000 */
[----:B------:R-:W-:Y:S01]  /*132f0*/  IADD3 R3, R2, c[0x0][0x328], RZ ;  /* 0x0000ca0002037a10 */ /* 0x000fe20007ffe0ff */
[----:B------:R-:W-:Y:S02]  /*13300*/  FADD.FTZ R229, R83, R0 ;  /* 0x0000000053e57221 */ /* 0x000fe40000010000 */
[----:B------:R-:W-:Y:S01]  /*13310*/  FADD.FTZ R227, R70, R5 ;  /* 0x0000000546e37221 */ /* 0x000fe20000010000 */
[----:B---3--:R-:W-:Y:S01]  /*13320*/  HMMA.16816.F32 R156, R160, R8, R36 ;  /* 0x00000008a09c723c */ /* 0x008fe20000001824 */
[----:B------:R-:W-:-:S07]  /*13330*/  FADD.FTZ R246, R25, R4 ;  /* 0x0000000419f67221 */ /* 0x000fce0000010000 */
[C---:B------:R-:W-:Y:S08]  /*13340*/  HMMA.16816.F32 R120, R96.reuse, R122, R20 ;  /* 0x0000007a6078723c */ /* 0x040ff00000001814 */
[C---:B------:R-:W-:Y:S08]  /*13350*/  HMMA.16816.F32 R104, R96.reuse, R106, R72 ;  /* 0x0000006a6068723c */ /* 0x040ff00000001848 */
[----:B------:R-:W-:Y:S08]  /*13360*/  HMMA.16816.F32 R100, R96, R8, R60 ;  /* 0x000000086064723c */ /* 0x000ff0000000183c */
[-C--:B------:R-:W-:Y:S08]  /*13370*/  HMMA.16816.F32 R160, R160, R10.reuse, R28 ;  /* 0x0000000aa0a0723c */ /* 0x080ff0000000181c */
        /* <DEDUP_REMOVED lines=13> */
.L_x_1060:
[----:B------:R-:W-:-:S04]  /*13450*/  MOV R2, 0x1 ;  /* 0x0000000100027802 */ /* 0x000fc80000000f00 */
[----:B------:R-:W-:-:S13]  /*13460*/  ISETP.NE.AND P0, PT, R2, c[0x0][0x32c], PT ;  /* 0x0000cb0002007a0c */ /* 0x000fda0003f05270 */
[----:B------:R-:W-:-:S05]  /*13470*/  @P0 IMAD.HI.U32 R2, R0, c[0x0][0x330], RZ ;  /* 0x0000cc0000020a27 */ /* 0x000fca00078e00ff */
[----:B------:R-:W-:Y:S02]  /*13480*/  @P0 SHF.R.U32.HI R0, RZ, c[0x0][0x334], R2 ;  /* 0x0000cd00ff000a19 */ /* 0x000fe40000011602 */
.L_x_1061:
[----:B------:R-:W-:Y:S05]  /*13490*/  BSYNC B0 ;  /* 0x0000000000007941 */ /* 0x000fea0003800000 */
.L_x_1059:
[----:B------:R-:W-:-:S05]  /*134a0*/  MOV R2, c[0x0][0x32c] ;  /* 0x0000cb0000027a02 */ /* 0x000fca0000000f00 */
[----:B------:R-:W-:-:S05]  /*134b0*/  IMAD R0, R0, R2, c[0x0][0x32c] ;  /* 0x0000cb0000007624 */ /* 0x000fca00078e0202 */
[----:B------:R-:W-:-:S04]  /*134c0*/  IMNMX R3, R3, R0, PT ;  /* 0x0000000003037217 */ /* 0x000fc80003800200 */
.L_x_1058:
[----:B------:R-:W2:Y:S01]  /*134d0*/  LDL R2, [R1+0x14] ;  /* 0x0000140001027983 */ /* 0x000ea20000100800 */
        /* <DEDUP_REMOVED lines=10> */
.L_x_1093:
        /* <DEDUP_REMOVED lines=24> */
[----:B------:R-:W2:Y:S04]  /*13700*/  LDL.64 R6, [R1+0x20] ;  /* 0x0000200001067983 */ /* 0x000ea80000100a00 */
[----:B------:R-:W-:Y:S02]  /*13710*/  IMAD R0, R0, c[0x0][0x208], RZ ;  /* 0x0000820000007a24 */ /* 0x000fe400078e02ff */
[----:B------:R-:W3:Y:S02]  /*13720*/  LDL R5, [R1+0x28] ;  /* 0x0000280001057983 */ /* 0x000ee40000100800 */
[----:B------:R-:W-:Y:S04]  /*13730*/  IMAD R0, R216, c[0x0][0x20c], R0 ;  /* 0x00008300d8007a24 */ /* 0x000fe800078e0200 */
[----:B------:R-:W-:Y:S01]  /*13740*/  IMAD.IADD R3, R3, 0x1, R0 ;  /* 0x0000000103037824 */ /* 0x000fe200078e0200 */
[----:B------:R-:W-:Y:S03]  /*13750*/  SHF.R.S32.HI R0, RZ, 0x1f, R215 ;  /* 0x0000001fff007819 */ /* 0x000fe600000114d7 */
[C---:B------:R-:W-:Y:S04]  /*13760*/  IMAD.WIDE.U32 R2, R215.reuse, c[0x0][0x218], R2 ;  /* 0x00008600d7027a25 */ /* 0x040fe800078e0002 */
[----:B------:R-:W-:Y:S04]  /*13770*/  IMAD R0, R0, c[0x0][0x218], RZ ;  /* 0x0000860000007a24 */ /* 0x000fe800078e02ff */
[----:B------:R-:W-:Y:S01]  /*13780*/  IMAD R4, R215, c[0x0][0x21c], R0 ;  /* 0x00008700d7047a24 */ /* 0x000fe200078e0200 */
[----:B--2---:R-:W-:Y:S02]  /*13790*/  IADD3 R2, P1, R6, R2, RZ ;  /* 0x0000000206027210 */ /* 0x004fe40007f3e0ff */
[----:B------:R-:W-:Y:S02]  /*137a0*/  SHF.L.U64.HI R6, R248, 0x1, R249 ;  /* 0x00000001f8067819 */ /* 0x000fe400000102f9 */
[----:B------:R-:W-:Y:S02]  /*137b0*/  LEA R0, P0, R2, c[0x0][0x1f8], 0x1 ;  /* 0x00007e0002007a11 */ /* 0x000fe400078008ff */
[----:B---3--:R-:W-:Y:S02]  /*137c0*/  IADD3.X R3, R5, R3, R4, P1, !PT ;  /* 0x0000000305037210 */ /* 0x008fe40000ffe404 */
[----:B------:R-:W-:Y:S02]  /*137d0*/  SHF.L.U32 R5, R248, 0x1, RZ ;  /* 0x00000001f8057819 */ /* 0x000fe400000006ff */
[----:B------:R-:W-:Y:S01]  /*137e0*/  LEA.HI.X R4, R2, c[0x0][0x1fc], R3, 0x1, P0 ;  /* 0x00007f0002047a11 */ /* 0x000fe200000f0c03 */
[----:B------:R-:W-:-:S05]  /*137f0*/  BRA.DIV ~URZ, `(.L_x_1065) ;  /* 0x00013d127f007947 */ /* 0x000fca000b800000 */
[----:B------:R1:W2:Y:S02]  /*13800*/  SHFL.IDX PT, R8, R4, RZ, 0x181f ;  /* 0x00181fff04087589 */ /* 0x0002a400000e0000 */
.L_x_1233:
[----:B------:R-:W-:-:S05]  /*13810*/  BRA.DIV ~URZ, `(.L_x_1066) ;  /* 0x00013d627f007947 */ /* 0x000fca000b800000 */
[----:B------:R-:W3:Y:S01]  /*13820*/  SHFL.IDX PT, R2, R0, RZ, 0x181f ;  /* 0x00181fff00027589 */ /* 0x000ee200000e0000 */
[----:B------:R-:W-:Y:S03]  /*13830*/  LOP3.LUT P2, RZ, R208, 0x100, RZ, 0xc0, !PT ;  /* 0x00000100d0ff7812 */ /* 0x000fe6000784c0ff */
[----:B------:R-:W4:Y:S04]  /*13840*/  SHFL.IDX PT, R7, R0, 0x1, 0x181f ;  /* 0x00381f0000077f89 */ /* 0x000f2800000e0000 */
[----:B------:R-:W5:Y:S04]  /*13850*/  SHFL.IDX PT, R11, R4, 0x1, 0x181f ;  /* 0x00381f00040b7f89 */ /* 0x000f6800000e0000 */
[----:B------:R-:W-:Y:S04]  /*13860*/  SHFL.IDX PT, R9, R0, 0x3, 0x181f ;  /* 0x00781f0000097f89 */ /* 0x000fe800000e0000 */
[----:B------:R-:W-:Y:S01]  /*13870*/  SHFL.IDX PT, R12, R4, 0x2, 0x181f ;  /* 0x00581f00040c7f89 */ /* 0x000fe200000e0000 */
[-C--:B---3--:R-:W-:Y:S05]  /*13880*/  IADD3 R2, P0, R2, R5.reuse, RZ ;  /* 0x0000000502027210 */ /* 0x088fea0007f1e0ff */
[--C-:B--2---:R-:W-:Y:S01]  /*13890*/  IMAD.X R3, R8, 0x1, R6.reuse, P0 ;  /* 0x0000000108037824 */ /* 0x104fe200000e0606 */
[-C--:B----4-:R-:W-:Y:S01]  /*138a0*/  IADD3 R10, P0, R7, R5.reuse, RZ ;  /* 0x00000005070a7210 */ /* 0x090fe20007f1e0ff */
[----:B------:R-:W2:Y:S04]  /*138b0*/  SHFL.IDX PT, R8, R0, 0x2, 0x181f ;  /* 0x00581f0000087f89 */ /* 0x000ea800000e0000 */
[----:B------:R3:W-:Y:S01]  /*138c0*/  LDGSTS.E.BYPASS.LTC128B.128 [R210+0x100], [R2.64], !P2 ;  /* 0x0010000002d27fae */ /* 0x0007e2000d101d48 */
[--C-:B-----5:R-:W-:Y:S03]  /*138d0*/  IMAD.X R11, R11, 0x1, R6.reuse, P0 ;  /* 0x000000010b0b7824 */ /* 0x120fe600000e0606 */
[----:B------:R-:W-:Y:S04]  /*138e0*/  SHFL.IDX PT, R0, R0, 0x4, 0x181f ;  /* 0x00981f0000007f89 */ /* 0x000fe800000e0000 */
[----:B------:R4:W-:Y:S01]  /*138f0*/  LDGSTS.E.BYPASS.LTC128B.128 [R210+0x900], [R10.64], !P2 ;  /* 0x009000000ad27fae */ /* 0x0009e2000d101d48 */
[-C--:B--2---:R-:W-:Y:S03]  /*13900*/  IADD3 R8, P1, R8, R5.reuse, RZ ;  /* 0x0000000508087210 */ /* 0x084fe60007f3e0ff */
[----:B---3--:R-:W2:Y:S01]  /*13910*/  SHFL.IDX PT, R3, R4, 0x3, 0x181f ;  /* 0x00781f0004037f89 */ /* 0x008ea200000e0000 */
[----:B------:R-:W-:Y:S01]  /*13920*/  IADD3 R2, P0, R9, R5, RZ ;  /* 0x0000000509027210 */ /* 0x000fe20007f1e0ff */
[--C-:B------:R-:W-:Y:S02]  /*13930*/  IMAD.X R9, R12, 0x1, R6.reuse, P1 ;  /* 0x000000010c097824 */ /* 0x100fe400008e0606 */
[----:B-1----:R-:W1:Y:S04]  /*13940*/  SHFL.IDX PT, R4, R4, 0x4, 0x181f ;  /* 0x00981f0004047f89 */ /* 0x002e6800000e0000 */
[----:B------:R4:W-:Y:S01]  /*13950*/  LDGSTS.E.BYPASS.LTC128B.128 [R210+0x1100], [R8.64], !P2 ;  /* 0x0110000008d27fae */ /* 0x0009e2000d101d48 */
[----:B--2---:R-:W-:Y:S05]  /*13960*/  IMAD.X R3, R3, 0x1, R6, P0 ;  /* 0x0000000103037824 */ /* 0x004fea00000e0606 */
[----:B------:R4:W-:Y:S02]  /*13970*/  LDGSTS.E.BYPASS.LTC128B.128 [R210+0x1900], [R2.64], !P2 ;  /* 0x0190000002d27fae */ /* 0x0009e4000d101d48 */
.L_x_1234:
[----:B-1----:R-:W-:Y:S02]  /*13980*/  LOP3.LUT P1, RZ, R208, 0x100, RZ, 0xc0, !PT ;  /* 0x00000100d0ff7812 */ /* 0x002fe4000782c0ff */
[----:B----4-:R-:W-:Y:S05]  /*13990*/  IADD3 R2, P0, R0, R5, RZ ;  /* 0x0000000500027210 */ /* 0x010fea0007f1e0ff */
[----:B------:R-:W-:Y:S06]  /*139a0*/  IMAD.X R3, R4, 0x1, R6, P0 ;  /* 0x0000000104037824 */ /* 0x000fec00000e0606 */
[----:B------:R-:W-:Y:S01]  /*139b0*/  @!PT LDS RZ, [RZ] ;  /* 0x00000000fffff984 */ /* 0x000fe20000000800 */
[----:B------:R-:W-:Y:S01]  /*139c0*/  @!PT LDS RZ, [RZ] ;  /* 0x00000000fffff984 */ /* 0x000fe20000000800 */
[----:B------:R-:W-:Y:S01]  /*139d0*/  @!PT LDS RZ, [RZ] ;  /* 0x00000000fffff984 */ /* 0x000fe20000000800 */
[----:B------:R1:W-:Y:S02]  /*139e0*/  LDGSTS.E.BYPASS.LTC128B.128 [R210+0x2100], [R2.64], !P1 ;  /* 0x0210000002d27fae */ /* 0x0003e4000c901d48 */
.L_x_1064:
[----:B-1-34-:R-:W-:Y:S05]  /*139f0*/  BSYNC B0 ;  /* 0x0000000000007941 */ /* 0x01afea0003800000 */
.L_x_1063:
        /* <DEDUP_REMOVED lines=106> */
[C---:B------:R-:W-:Y:S01]  /*140a0*/  SHF.L.U64.HI R86, R248.reuse, 0x1, R249 ;  /* 0x00000001f8567819 */ /* 0x040fe200000102f9 */
[----:B------:R-:W-:Y:S01]  /*140b0*/  IMAD.SHL.U32 R85, R248, 0x2, RZ ;  /* 0x00000002f8557824 */ /* 0x000fe200078e00ff */
[----:B------:R-:W3:Y:S01]  /*140c0*/  LDL R0, [R1+0x1c] ;  /* 0x00001c0001007983 */ /* 0x000ee20000100800 */
[----:B------:R-:W-:Y:S03]  /*140d0*/  ISETP.NE.AND P2, PT, R3, 0x1, PT ;  /* 0x000000010300780c */ /* 0x000fe60003f45270 */
        /* <DEDUP_REMOVED lines=14> */
[C---:B------:R-:W-:Y:S04]  /*141c0*/  @!P1 LEA R2, P0, R3.reuse, c[0x0][0x2a0], 0x2 ;  /* 0x0000a80003029a11 */ /* 0x040fe800078010ff */
        /* <DEDUP_REMOVED lines=8> */
[C---:B------:R-:W-:Y:S04]  /*14250*/  IMAD.WIDE.U32 R2, R215.reuse, c[0x0][0x1f0], R2 ;  /* 0x00007c00d7027a25 */ /* 0x040fe800078e0002 */
[----:B------:R-:W-:Y:S01]  /*14260*/  IMAD R0, R0, c[0x0][0x1f0], RZ ;  /* 0x00007c0000007a24 */ /* 0x000fe200078e02ff */
[----:B------:R-:W-:Y:S03]  /*14270*/  IADD3 R2, P0, R212, R2, RZ ;  /* 0x00000002d4027210 */ /* 0x000fe60007f1e0ff */
[----:B------:R-:W-:Y:S05]  /*14280*/  IMAD R0, R215, c[0x0][0x1f4], R0 ;  /* 0x00007d00d7007a24 */ /* 0x000fea00078e0200 */
[----:B------:R-:W-:Y:S02]  /*14290*/  IADD3.X R3, R94, R3, R0, P0, !PT ;  /* 0x000000035e037210 */ /* 0x000fe400007fe400 */
[C---:B------:R-:W-:Y:S04]  /*142a0*/  LEA R0, P0, R2.reuse, c[0x0][0x1c8], 0x1 ;  /* 0x0000720002007a11 */ /* 0x040fe800078008ff */
[----:B------:R-:W-:Y:S01]  /*142b0*/  LEA.HI.X R84, R2, c[0x0][0x1cc], R3, 0x1, P0 ;  /* 0x0000730002547a11 */ /* 0x000fe200000f0c03 */
[----:B------:R-:W-:-:S06]  /*142c0*/  BRA.DIV ~URZ, `(.L_x_1069) ;  /* 0x000137a27f007947 */ /* 0x000fcc000b800000 */
[----:B------:R1:W2:Y:S02]  /*142d0*/  SHFL.IDX PT, R87, R84, RZ, 0x181f ;  /* 0x00181fff54577589 */ /* 0x0002a400000e0000 */
.L_x_1235:
[----:B------:R-:W-:-:S05]  /*142e0*/  BRA.DIV ~URZ, `(.L_x_1070) ;  /* 0x000137f27f007947 */ /* 0x000fca000b800000 */
[----:B------:R-:W3:Y:S01]  /*142f0*/  SHFL.IDX PT, R2, R0, RZ, 0x181f ;  /* 0x00181fff00027589 */ /* 0x000ee200000e0000 */
[----:B------:R-:W-:Y:S02]  /*14300*/  LOP3.LUT P1, RZ, R208, 0x100, RZ, 0xc0, !PT ;  /* 0x00000100d0ff7812 */ /* 0x000fe4000782c0ff */
[-C--:B---3--:R-:W-:Y:S05]  /*14310*/  IADD3 R2, P0, R2, R85.reuse, RZ ;  /* 0x0000005502027210 */ /* 0x088fea0007f1e0ff */
[--C-:B--2---:R-:W-:Y:S06]  /*14320*/  IMAD.X R3, R87, 0x1, R86.reuse, P0 ;  /* 0x0000000157037824 */ /* 0x104fec00000e0656 */
[----:B------:R-:W-:Y:S01]  /*14330*/  @!PT LDS RZ, [RZ] ;  /* 0x00000000fffff984 */ /* 0x000fe20000000800 */
[----:B------:R-:W-:Y:S01]  /*14340*/  @!PT LDS RZ, [RZ] ;  /* 0x00000000fffff984 */ /* 0x000fe20000000800 */
[----:B------:R2:W-:Y:S04]  /*14350*/  LDGSTS.E.BYPASS.LTC128B.128 [R210+0x2900], [R2.64], !P1 ;  /* 0x0290000002d27fae */ /* 0x0005e8000c901d48 */
[----:B--2---:R-:W2:Y:S04]  /*14360*/  SHFL.IDX PT, R2, R0, 0x1, 0x181f ;  /* 0x00381f0000027f89 */ /* 0x004ea800000e0000 */
[----:B------:R-:W3:Y:S01]  /*14370*/  SHFL.IDX PT, R3, R84, 0x1, 0x181f ;  /* 0x00381f0054037f89 */ /* 0x000ee200000e0000 */
[-C--:B--2---:R-:W-:Y:S05]  /*14380*/  IADD3 R2, P0, R2, R85.reuse, RZ ;  /* 0x0000005502027210 */ /* 0x084fea0007f1e0ff */
[--C-:B---3--:R-:W-:Y:S05]  /*14390*/  IMAD.X R3, R3, 0x1, R86.reuse, P0 ;  /* 0x0000000103037824 */ /* 0x108fea00000e0656 */
[----:B------:R2:W-:Y:S04]  /*143a0*/  LDGSTS.E.BYPASS.LTC128B.128 [R210+0x3100], [R2.64], !P1 ;  /* 0x0310000002d27fae */ /* 0x0005e8000c901d48 */
[----:B--2---:R-:W2:Y:S04]  /*143b0*/  SHFL.IDX PT, R2, R0, 0x2, 0x181f ;  /* 0x00581f0000027f89 */ /* 0x004ea800000e0000 */
[----:B------:R-:W3:Y:S01]  /*143c0*/  SHFL.IDX PT, R3, R84, 0x2, 0x181f ;  /* 0x00581f0054037f89 */ /* 0x000ee200000e0000 */
[-C--:B--2---:R-:W-:Y:S05]  /*143d0*/  IADD3 R2, P0, R2, R85.reuse, RZ ;  /* 0x0000005502027210 */ /* 0x084fea0007f1e0ff */
[--C-:B---3--:R-:W-:Y:S05]  /*143e0*/  IMAD.X R3, R3, 0x1, R86.reuse, P0 ;  /* 0x0000000103037824 */ /* 0x108fea00000e0656 */
[----:B------:R2:W-:Y:S04]  /*143f0*/  LDGSTS.E.BYPASS.LTC128B.128 [R210+0x3900], [R2.64], !P1 ;  /* 0x0390000002d27fae */ /* 0x0005e8000c901d48 */
[----:B--2---:R-:W2:Y:S04]  /*14400*/  SHFL.IDX PT, R2, R0, 0x3, 0x181f ;  /* 0x00781f0000027f89 */ /* 0x004ea800000e0000 */
[----:B------:R-:W3:Y:S04]  /*14410*/  SHFL.IDX PT, R3, R84, 0x3, 0x181f ;  /* 0x00781f0054037f89 */ /* 0x000ee800000e0000 */
[----:B------:R-:W4:Y:S04]  /*14420*/  SHFL.IDX PT, R0, R0, 0x4, 0x181f ;  /* 0x00981f0000007f89 */ /* 0x000f2800000e0000 */
[----:B-1----:R-:W1:Y:S01]  /*14430*/  SHFL.IDX PT, R84, R84, 0x4, 0x181f ;  /* 0x00981f0054547f89 */ /* 0x002e6200000e0000 */
[----:B--2---:R-:W-:Y:S05]  /*14440*/  IADD3 R2, P0, R2, R85, RZ ;  /* 0x0000005502027210 */ /* 0x004fea0007f1e0ff */
[----:B---3--:R-:W-:Y:S05]  /*14450*/  IMAD.X R3, R3, 0x1, R86, P0 ;  /* 0x0000000103037824 */ /* 0x008fea00000e0656 */
[----:B------:R2:W-:Y:S03]  /*14460*/  LDGSTS.E.BYPASS.LTC128B.128 [R210+0x4100], [R2.64], !P1 ;  /* 0x0410000002d27fae */ /* 0x0005e6000c901d48 */
.L_x_1236:
[----:B----4-:R-:W-:Y:S02]  /*14470*/  LOP3.LUT P1, RZ, R208, 0x100, RZ, 0xc0, !PT ;  /* 0x00000100d0ff7812 */ /* 0x010fe4000782c0ff */
[----:B--2---:R-:W-:Y:S05]  /*14480*/  IADD3 R2, P0, R0, R85, RZ ;  /* 0x0000005500027210 */ /* 0x004fea0007f1e0ff */
[----:B-1----:R-:W-:Y:S06]  /*14490*/  IMAD.X R3, R84, 0x1, R86, P0 ;  /* 0x0000000154037824 */ /* 0x002fec00000e0656 */
[----:B------:R-:W-:Y:S01]  /*144a0*/  @!PT LDS RZ, [RZ] ;  /* 0x00000000fffff984 */ /* 0x000fe20000000800 */
[----:B------:R-:W-:Y:S01]  /*144b0*/  @!PT LDS RZ, [RZ] ;  /* 0x00000000fffff984 */ /* 0x000fe20000000800 */
[----:B------:R-:W-:Y:S01]  /*144c0*/  @!PT LDS RZ, [RZ] ;  /* 0x00000000fffff984 */ /* 0x000fe20000000800 */
[----:B------:R1:W-:Y:S02]  /*144d0*/  LDGSTS.E.BYPASS.LTC128B.128 [R210+0x4900], [R2.64], !P1 ;  /* 0x0490000002d27fae */ /* 0x0003e4000c901d48 */
.L_x_1068:
[----:B------:R-:W-:Y:S05]  /*144e0*/  BSYNC B0 ;  /* 0x0000000000007941 */ /* 0x000fea0003800000 */
.L_x_1067:
[----:B------:R-:W2:Y:S01]  /*144f0*/  LDL R84, [R1+0x44] ;  /* 0x0000440001547983 */ /* 0x000ea20000100800 */
[----:B------:R-:W-:Y:S01]  /*14500*/  IMAD.MOV.U32 R85, RZ, RZ, c[0x0][0x2c4] ;  /* 0x0000b100ff557624 */ /* 0x000fe200078e00ff */
[----:B------:R-:W-:Y:S02]  /*14510*/  LOP3.LUT R166, RZ, c[0x0][0x324], RZ, 0x33, !PT ;  /* 0x0000c900ffa67a12 */ /* 0x000fe400078e33ff */
[----:B------:R-:W2:Y:S02]  /*14520*/  LDL R0, [R1+0x4c] ;  /* 0x00004c0001007983 */ /* 0x000ea40000100800 */
[----:B------:R-:W-:Y:S02]  /*14530*/  ISETP.NE.AND P0, PT, R85, 0x1, PT ;  /* 0x000000015500780c */ /* 0x000fe40003f05270 */
[----:B-1----:R-:W3:Y:S04]  /*14540*/  LDL R3, [R1+0x4] ;  /* 0x0000040001037983 */ /* 0x002ee80000100800 */
[----:B------:R-:W4:Y:S04]  /*14550*/  LDL R2, [R1] ;  /* 0x0000000001027983 */ /* 0x000f280000100800 */
[----:B------:R-:W0:Y:S01]  /*14560*/  LDGDEPBAR ;  /* 0x00000000000079af */ /* 0x000e220000000000 */
[----:B--2---:R-:W-:Y:S02]  /*14570*/  IMAD.IADD R164, R0, 0x1, R84 ;  /* 0x0000000100a47824 */ /* 0x004fe400078e0254 */
[----:B------:R-:W-:Y:S02]  /*14580*/  IMAD R84, R214, -0x50, RZ ;  /* 0xffffffb0d6547824 */ /* 0x000fe400078e02ff */
[----:B------:R-:W-:Y:S05]  /*14590*/  @P0 IMAD.HI.U32 R0, R164, c[0x0][0x2c8], RZ ;  /* 0x0000b200a4000a27 */ /* 0x000fea00078e00ff */
[----:B------:R-:W-:Y:S02]  /*145a0*/  @P0 SHF.R.U32.HI R164, RZ, c[0x0][0x2cc], R0 ;  /* 0x0000b300ffa40a19 */ /* 0x000fe40000011600 */
[----:B---3--:R-:W-:Y:S04]  /*145b0*/  IADD3 R0, -R3, 0x1, R84 ;  /* 0x0000000103007810 */ /* 0x008fe80007ffe154 */
[----:B----4-:R-:W-:Y:S04]  /*145c0*/  IADD3 R85, -R252, R0, R2 ;  /* 0x00000000fc557210 */ /* 0x010fe80007ffe102 */
[----:B------:R-:W-:Y:S01]  /*145d0*/  IADD3 R165, R85, c[0x0][0x328], RZ ;  /* 0x0000ca0055a57a10 */ /* 0x000fe20007ffe0ff */
[----:B------:R-:W-:-:S05]  /*145e0*/  BRA.DIV ~URZ, `(.L_x_1071) ;  /* 0x000139e27f007947 */ /* 0x000fca000b800000 */
[----:B------:R1:W2:Y:S02]  /*145f0*/  SHFL.IDX PT, R0, R164, RZ, 0x1c1f ;  /* 0x001c1fffa4007589 */ /* 0x0002a400000e0000 */
.L_x_1237:
[-C--:B--2---:R-:W-:Y:S01]  /*14600*/  IADD3 R87, R165, R0.reuse, RZ ;  /* 0x00000000a5577210 */ /* 0x084fe20007ffe0ff */
[----:B------:R-:W-:Y:S02]  /*14610*/  IMAD.MOV.U32 R2, RZ, RZ, c[0x0][0x32c] ;  /* 0x0000cb00ff027624 */ /* 0x000fe400078e00ff */
[----:B------:R-:W-:Y:S03]  /*14620*/  IMAD.IADD R166, R166, 0x1, R85 ;  /* 0x00000001a6a67824 */ /* 0x000fe600078e0255 */
[----:B------:R-:W-:Y:S02]  /*14630*/  ISETP.GE.AND P0, PT, R2, 0x1, PT ;  /* 0x000000010200780c */ /* 0x000fe40003f06270 */
[----:B------:R-:W-:Y:S11]  /*14640*/  IADD3 R85, R166, R0, RZ ;  /* 0x00000000a6557210 */ /* 0x000ff60007ffe0ff */
[----:B------:R-:W-:-:S05]  /*14650*/  @!P0 BRA `(.L_x_1072) ;  /* 0x000001a000008947 */ /* 0x000fca0003800000 */
[----:B------:R-:W2:Y:S01]  /*14660*/  LDL R2, [R1] ;  /* 0x0000000001027983 */ /* 0x000ea20000100800 */
[----:B------:R-:W-:Y:S01]  /*14670*/  BSSY B0, `(.L_x_1073) ;  /* 0x0000012000007945 */ /* 0x000fe20003800000 */
[----:B--2---:R-:W-:Y:S04]  /*14680*/  IADD3 R0, -R252, R2, R0 ;  /* 0x00000002fc007210 */ /* 0x004fe80007ffe100 */
        /* <DEDUP_REMOVED lines=11> */
.L_x_1074:
[----:B------:R-:W-:Y:S04]  /*14740*/  MOV R2, c[0x0][0x32c] ;  /* 0x0000cb0000027a02 */ /* 0x000fe80000000f00 */
[----:B------:R-:W-:Y:S11]  /*14750*/  ISETP.NE.AND P0, PT, R2, 0x1, PT ;  /* 0x000000010200780c */ /* 0x000ff60003f05270 */
[----:B------:R-:W-:Y:S02]  /*14760*/  @!UPT UIADD3 URZ, URZ, URZ, URZ ;  /* 0x0000003f3f3ff290 */ /* 0x000fe4000fffe03f */
[----:B------:R-:W-:Y:S05]  /*14770*/  @P0 IMAD.HI.U32 R2, R0, c[0x0][0x330], RZ ;  /* 0x0000cc0000020a27 */ /* 0x000fea00078e00ff */
[----:B------:R-:W-:Y:S02]  /*14780*/  @P0 SHF.R.U32.HI R0, RZ, c[0x0][0x334], R2 ;  /* 0x0000cd00ff000a19 */ /* 0x000fe40000011602 */
.L_x_1075:
[----:B------:R-:W-:Y:S05]  /*14790*/  BSYNC B0 ;  /* 0x0000000000007941 */ /* 0x000fea0003800000 */
.L_x_1073:
[----:B------:R-:W2:Y:S02]  /*147a0*/  LDL R2, [R1+0x4] ;  /* 0x0000040001027983 */ /* 0x000ea40000100800 */
[----:B--2---:R-:W-:Y:S04]  /*147b0*/  IMAD.IADD R2, R84, 0x1, -R2 ;  /* 0x0000000154027824 */ /* 0x004fe800078e0a02 */
[----:B------:R-:W-:Y:S05]  /*147c0*/  IMAD R0, R0, c[0x0][0x32c], R2 ;  /* 0x0000cb0000007a24 */ /* 0x000fea00078e0202 */
[----:B------:R-:W-:Y:S02]  /*147d0*/  IMNMX R85, R85, R0, !PT ;  /* 0x0000000055557217 */ /* 0x000fe40007800200 */
[----:B------:R-:W-:Y:S04]  /*147e0*/  IADD3 R0, R0, c[0x0][0x32c], RZ ;  /* 0x0000cb0000007a10 */ /* 0x000fe80007ffe0ff */
[----:B------:R-:W-:Y:S02]  /*147f0*/  IMNMX R87, R87, R0, PT ;  /* 0x0000000057577217 */ /* 0x000fe40003800200 */
.L_x_1072:
[----:B------:R-:W-:-:S05]  /*14800*/  BRA.DIV ~URZ, `(.L_x_1076) ;  /* 0x000138327f007947 */ /* 0x000fca000b800000 */
[----:B------:R2:W3:Y:S02]  /*14810*/  SHFL.IDX PT, R2, R164, 0x1, 0x1c1f ;  /* 0x003c1f00a4027f89 */ /* 0x0004e400000e0000 */
.L_x_1238:
[----:B---3--:R-:W-:Y:S01]  /*14820*/  IADD3 R86, R165, R2, RZ ;  /* 0x00000002a5567210 */ /* 0x008fe20007ffe0ff */
[----:B------:R-:W-:Y:S05]  /*14830*/  IMAD.MOV.U32 R0, RZ, RZ, c[0x0][0x32c] ;  /* 0x0000cb00ff007624 */ /* 0x000fea00078e00ff */
[----:B------:R-:W-:Y:S01]  /*14840*/  ISETP.GE.AND P0, PT, R0, 0x1, PT ;  /* 0x000000010000780c */ /* 0x000fe20003f06270 */
[----:B------:R-:W-:Y:S11]  /*14850*/  IMAD.IADD R0, R166, 0x1, R2 ;  /* 0x00000001a6007824 */ /* 0x000ff600078e0202 */
[----:B------:R-:W-:Y:S01]  /*14860*/  @!UPT UIADD3 URZ, URZ, URZ, URZ ;  /* 0x0000003f3f3ff290 */ /* 0x000fe2000fffe03f */
[----:B------:R-:W-:-:S05]  /*14870*/  @!P0 BRA `(.L_x_1077) ;  /* 0x000001a000008947 */ /* 0x000fca0003800000 */
[----:B------:R-:W3:Y:S01]  /*14880*/  LDL R3, [R1] ;  /* 0x0000000001037983 */ /* 0x000ee20000100800 */
[----:B------:R-:W-:Y:S01]  /*14890*/  BSSY B0, `(.L_x_1078) ;  /* 0x0000012000007945 */ /* 0x000fe20003800000 */
[----:B---3--:R-:W-:Y:S04]  /*148a0*/  IADD3 R2, -R252, R3, R2 ;  /* 0x00000003fc027210 */ /* 0x008fe80007ffe102 */
        /* <DEDUP_REMOVED lines=11> */
.L_x_1079:
[----:B------:R-:W-:Y:S04]  /*14960*/  MOV R3, c[0x0][0x32c] ;  /* 0x0000cb0000037a02 */ /* 0x000fe80000000f00 */
[----:B------:R-:W-:Y:S11]  /*14970*/  ISETP.NE.AND P0, PT, R3, 0x1, PT ;  /* 0x000000010300780c */ /* 0x000ff60003f05270 */
[----:B------:R-:W-:Y:S02]  /*14980*/  @!UPT UIADD3 URZ, URZ, URZ, URZ ;  /* 0x0000003f3f3ff290 */ /* 0x000fe4000fffe03f */
[----:B------:R-:W-:Y:S05]  /*14990*/  @P0 IMAD.HI.U32 R3, R2, c[0x0][0x330], RZ ;  /* 0x0000cc0002030a27 */ /* 0x000fea00078e00ff */
[----:B------:R-:W-:Y:S02]  /*149a0*/  @P0 SHF.R.U32.HI R2, RZ, c[0x0][0x334], R3 ;  /* 0x0000cd00ff020a19 */ /* 0x000fe40000011603 */
.L_x_1080:
[----:B------:R-:W-:Y:S05]  /*149b0*/  BSYNC B0 ;  /* 0x0000000000007941 */ /* 0x000fea0003800000 */
.L_x_1078:
[----:B------:R-:W3:Y:S02]  /*149c0*/  LDL R3, [R1+0x4] ;  /* 0x0000040001037983 */ /* 0x000ee40000100800 */
[----:B---3--:R-:W-:Y:S04]  /*149d0*/  IMAD.IADD R3, R84, 0x1, -R3 ;  /* 0x0000000154037824 */ /* 0x008fe800078e0a03 */
[----:B------:R-:W-:Y:S05]  /*149e0*/  IMAD R2, R2, c[0x0][0x32c], R3 ;  /* 0x0000cb0002027a24 */ /* 0x000fea00078e0203 */
[----:B------:R-:W-:Y:S02]  /*149f0*/  IMNMX R0, R0, R2, !PT ;  /* 0x0000000200007217 */ /* 0x000fe40007800200 */
[----:B------:R-:W-:Y:S04]  /*14a00*/  IADD3 R2, R2, c[0x0][0x32c], RZ ;  /* 0x0000cb0002027a10 */ /* 0x000fe80007ffe0ff */
[----:B------:R-:W-:Y:S02]  /*14a10*/  IMNMX R86, R86, R2, PT ;  /* 0x0000000256567217 */ /* 0x000fe40003800200 */
.L_x_1077:
[----:B------:R-:W-:-:S05]  /*14a20*/  BRA.DIV ~URZ, `(.L_x_1081) ;  /* 0x000136827f007947 */ /* 0x000fca000b800000 */
[----:B------:R3:W4:Y:S02]  /*14a30*/  SHFL.IDX PT, R94, R164, 0x2, 0x1c1f ;  /* 0x005c1f00a45e7f89 */ /* 0x00072400000e0000 */
.L_x_1239:
[----:B----4-:R-:W-:Y:S01]  /*14a40*/  IADD3 R3, R165, R94, RZ ;  /* 0x0000005ea5037210 */ /* 0x010fe20007ffe0ff */
[----:B------:R-:W-:Y:S05]  /*14a50*/  IMAD.MOV.U32 R2, RZ, RZ, c[0x0][0x32c] ;  /* 0x0000cb00ff027624 */ /* 0x000fea00078e00ff */
[----:B------:R-:W-:Y:S01]  /*14a60*/  ISETP.GE.AND P0, PT, R2, 0x1, PT ;  /* 0x000000010200780c */ /* 0x000fe20003f06270 */
[----:B------:R-:W-:Y:S11]  /*14a70*/  IMAD.IADD R2, R166, 0x1, R94 ;  /* 0x00000001a6027824 */ /* 0x000ff600078e025e */
[----:B------:R-:W-:Y:S01]  /*14a80*/  @!UPT UIADD3 URZ, URZ, URZ, URZ ;  /* 0x0000003f3f3ff290 */ /* 0x000fe2000fffe03f */
[----:B------:R-:W-:-:S05]  /*14a90*/  @!P0 BRA `(.L_x_1082) ;  /* 0x000001a000008947 */ /* 0x000fca0003800000 */
[----:B------:R-:W4:Y:S01]  /*14aa0*/  LDL R167, [R1] ;  /* 0x0000000001a77983 */ /* 0x000f220000100800 */
[----:B------:R-:W-:Y:S01]  /*14ab0*/  BSSY B0, `(.L_x_1083) ;  /* 0x0000012000007945 */ /* 0x000fe20003800000 */
[----:B----4-:R-:W-:Y:S04]  /*14ac0*/  IADD3 R94, -R252, R167, R94 ;  /* 0x000000a7fc5e7210 */ /* 0x010fe80007ffe15e */
        /* <DEDUP_REMOVED lines=11> */
.L_x_1084:
[----:B------:R-:W-:Y:S04]  /*14b80*/  MOV R167, c[0x0][0x32c] ;  /* 0x0000cb0000a77a02 */ /* 0x000fe80000000f00 */
[----:B------:R-:W-:Y:S11]  /*14b90*/  ISETP.NE.AND P0, PT, R167, 0x1, PT ;  /* 0x00000001a700780c */ /* 0x000ff60003f05270 */
[----:B------:R-:W-:Y:S02]  /*14ba0*/  @!UPT UIADD3 URZ, URZ, URZ, URZ ;  /* 0x0000003f3f3ff290 */ /* 0x000fe4000fffe03f */
[----:B------:R-:W-:Y:S05]  /*14bb0*/  @P0 IMAD.HI.U32 R167, R94, c[0x0][0x330], RZ ;  /* 0x0000cc005ea70a27 */ /* 0x000fea00078e00ff */
[----:B------:R-:W-:Y:S02]  /*14bc0*/  @P0 SHF.R.U32.HI R94, RZ, c[0x0][0x334], R167 ;  /* 0x0000cd00ff5e0a19 */ /* 0x000fe400000116a7 */
.L_x_1085:
[----:B------:R-:W-:Y:S05]  /*14bd0*/  BSYNC B0 ;  /* 0x0000000000007941 */ /* 0x000fea0003800000 */
.L_x_1083:
[----:B------:R-:W4:Y:S02]  /*14be0*/  LDL R167, [R1+0x4] ;  /* 0x0000040001a77983 */ /* 0x000f240000100800 */
[----:B----4-:R-:W-:Y:S04]  /*14bf0*/  IMAD.IADD R167, R84, 0x1, -R167 ;  /* 0x0000000154a77824 */ /* 0x010fe800078e0aa7 */
[----:B------:R-:W-:Y:S05]  /*14c00*/  IMAD R94, R94, c[0x0][0x32c], R167 ;  /* 0x0000cb005e5e7a24 */ /* 0x000fea00078e02a7 */
[----:B------:R-:W-:Y:S02]  /*14c10*/  IMNMX R2, R2, R94, !PT ;  /* 0x0000005e02027217 */ /* 0x000fe40007800200 */
[----:B------:R-:W-:Y:S04]  /*14c20*/  IADD3 R94, R94, c[0x0][0x32c], RZ ;  /* 0x0000cb005e5e7a10 */ /* 0x000fe80007ffe0ff */
[----:B------:R-:W-:Y:S02]  /*14c30*/  IMNMX R3, R3, R94, PT ;  /* 0x0000005e03037217 */ /* 0x000fe40003800200 */
.L_x_1082:
[C---:B------:R-:W-:Y:S02]  /*14c40*/  ISETP.GE.AND P0, PT, R84.reuse, 0x9, PT ;  /* 0x000000095400780c */ /* 0x040fe40003f06270 */
[----:B------:R-:W-:Y:S02]  /*14c50*/  ISETP.GE.AND P1, PT, R84, 0xa, PT ;  /* 0x0000000a5400780c */ /* 0x000fe40003f26270 */
[----:B------:R-:W-:Y:S02]  /*14c60*/  LOP3.LUT R208, R208, 0xfffffff7, RZ, 0xc0, !PT ;  /* 0xfffffff7d0d07812 */ /* 0x000fe400078ec0ff */
[C---:B------:R-:W-:Y:S02]  /*14c70*/  ISETP.GE.AND P3, PT, R84.reuse, 0x19, PT ;  /* 0x000000195400780c */ /* 0x040fe40003f66270 */
[C---:B------:R-:W-:Y:S02]  /*14c80*/  ISETP.GE.AND P5, PT, R84.reuse, 0x21, PT ;  /* 0x000000215400780c */ /* 0x040fe40003fa6270 */
[----:B------:R-:W-:Y:S02]  /*14c90*/  ISETP.GE.AND P6, PT, R84, 0x29, PT ;  /* 0x000000295400780c */ /* 0x000fe40003fc6270 */
[----:B------:R-:W-:Y:S02]  /*14ca0*/  LOP3.LUT R209, R209, 0xffffffbf, RZ, 0xc0, !PT ;  /* 0xffffffbfd1d17812 */ /* 0x000fe400078ec0ff */
[----:B------:R-:W-:Y:S02]  /*14cb0*/  @P0 LOP3.LUT R208, R208, 0x8, RZ, 0xfc, !PT ;  /* 0x00000008d0d00812 */ /* 0x000fe400078efcff */
[----:B------:R-:W-:Y:S02]  /*14cc0*/  ISETP.GT.AND P0, PT, R85, 0x8, !P0 ;  /* 0x000000085500780c */ /* 0x000fe40004704270 */
[----:B------:R-:W-:Y:S02]  /*14cd0*/  LOP3.LUT R208, R208, 0xfffffffb, RZ, 0xc0, !PT ;  /* 0xfffffffbd0d07812 */ /* 0x000fe400078ec0ff */
        /* <DEDUP_REMOVED lines=8> */
[----:B------:R-:W-:Y:S04]  /*14d60*/  ISETP.GT.AND P0, PT, R85, 0x10, !P1 ;  /* 0x000000105500780c */ /* 0x000fe80004f04270 */
[----:B------:R-:W-:Y:S02]  /*14d70*/  ISETP.LT.OR P2, PT, R87, 0x11, P0 ;  /* 0x000000115700780c */ /* 0x000fe40000741670 */
[----:B------:R-:W-:Y:S02]  /*14d80*/  @P1 LOP3.LUT R208, R208, 0x2, RZ, 0xfc, !PT ;  /* 0x00000002d0d01812 */ /* 0x000fe400078efcff */
[----:B------:R-:W-:Y:S02]  /*14d90*/  ISETP.GE.AND P1, PT, R84, 0x12, PT ;  /* 0x000000125400780c */ /* 0x000fe40003f26270 */
[----:B------:R-:W-:Y:S02]  /*14da0*/  LOP3.LUT R208, R208, 0xffffffef, RZ, 0xc0, !PT ;  /* 0xffffffefd0d07812 */ /* 0x000fe400078ec0ff */
[----:B------:R-:W-:Y:S02]  /*14db0*/  ISETP.GT.AND P0, PT, R85, 0x11, !P1 ;  /* 0x000000115500780c */ /* 0x000fe40004f04270 */
[----:B------:R-:W-:Y:S07]  /*14dc0*/  FSEL R184, R20, -INF , !P2 ;  /* 0xff80000014b87808 */ /* 0x000fee0005000000 */
[----:B------:R-:W-:Y:S02]  /*14dd0*/  @P1 LOP3.LUT R208, R208, 0x10, RZ, 0xfc, !PT ;  /* 0x00000010d0d01812 */ /* 0x000fe400078efcff */
[----:B------:R-:W-:Y:S02]  /*14de0*/  ISETP.LT.OR P1, PT, R87, 0x12, P0 ;  /* 0x000000125700780c */ /* 0x000fe40000721670 */
[----:B------:R-:W-:Y:S02]  /*14df0*/  LOP3.LUT R208, R208, 0xffffffdf, RZ, 0xc0, !PT ;  /* 0xffffffdfd0d07812 */ /* 0x000fe400078ec0ff */
[----:B------:R-:W-:Y:S02]  /*14e00*/  ISETP.GT.AND P0, PT, R85, 0x18, !P3 ;  /* 0x000000185500780c */ /* 0x000fe40005f04270 */
[----:B------:R-:W-:Y:S02]  /*14e10*/  @P3 LOP3.LUT R208, R208, 0x20, RZ, 0xfc, !PT ;  /* 0x00000020d0d03812 */ /* 0x000fe400078efcff */
[----:B------:R-:W-:Y:S02]  /*14e20*/  ISETP.GE.AND P3, PT, R84, 0x1a, PT ;  /* 0x0000001a5400780c */ /* 0x000fe40003f66270 */
[----:B------:R-:W-:Y:S02]  /*14e30*/  LOP3.LUT R208, R208, 0xffffffbf, RZ, 0xc0, !PT ;  /* 0xffffffbfd0d07812 */ /* 0x000fe400078ec0ff */
[----:B------:R-:W-:Y:S02]  /*14e40*/  ISETP.LT.OR P4, PT, R87, 0x19, P0 ;  /* 0x000000195700780c */ /* 0x000fe40000781670 */
[----:B------:R-:W-:Y:S02]  /*14e50*/  ISETP.GT.AND P0, PT, R85, 0x19, !P3 ;  /* 0x000000195500780c */ /* 0x000fe40005f04270 */
[----:B------:R-:W-:Y:S02]  /*14e60*/  FSEL R183, R21, -INF , !P1 ;  /* 0xff80000015b77808 */ /* 0x000fe40004800000 */
[----:B------:R-:W-:Y:S03]  /*14e70*/  FSEL R180, R32, -INF , !P4 ;  /* 0xff80000020b47808 */ /* 0x000fe60006000000 */
[----:B------:R-:W-:Y:S02]  /*14e80*/  @P3 LOP3.LUT R208, R208, 0x40, RZ, 0xfc, !PT ;  /* 0x00000040d0d03812 */ /* 0x000fe400078efcff */
[----:B------:R-:W-:Y:S02]  /*14e90*/  ISETP.LT.OR P3, PT, R87, 0x1a, P0 ;  /* 0x0000001a5700780c */ /* 0x000fe40000761670 */
[----:B------:R-:W-:Y:S02]  /*14ea0*/  ISETP.GT.AND P0, PT, R85, 0x20, !P5 ;  /* 0x000000205500780c */ /* 0x000fe40006f04270 */
[----:B------:R-:W-:Y:S02]  /*14eb0*/  LOP3.LUT R208, R208, 0xffffff7f, RZ, 0xc0, !PT ;  /* 0xffffff7fd0d07812 */ /* 0x000fe400078ec0ff */
[----:B------:R-:W-:Y:S02]  /*14ec0*/  ISETP.LT.OR P0, PT, R87, 0x21, P0 ;  /* 0x000000215700780c */ /* 0x000fe40000701670 */
[----:B------:R-:W-:Y:S02]  /*14ed0*/  @P5 LOP3.LUT R208, R208, 0x80, RZ, 0xfc, !PT ;  /* 0x00000080d0d05812 */ /* 0x000fe400078efcff */
[----:B------:R-:W-:Y:S02]  /*14ee0*/  ISETP.GE.AND P5, PT, R84, 0x22, PT ;  /* 0x000000225400780c */ /* 0x000fe40003fa6270 */
[----:B------:R-:W-:Y:S02]  /*14ef0*/  LOP3.LUT R208, R208, 0xfffffdff, RZ, 0xc0, !PT ;  /* 0xfffffdffd0d07812 */ /* 0x000fe400078ec0ff */
[----:B------:R-:W-:Y:S02]  /*14f00*/  FSEL R179, R33, -INF , !P3 ;  /* 0xff80000021b37808 */ /* 0x000fe40005800000 */
[----:B------:R-:W-:Y:S04]  /*14f10*/  LOP3.LUT R208, R208, 0xfff7ffff, RZ, 0xc0, !PT ;  /* 0xfff7ffffd0d07812 */ /* 0x000fe800078ec0ff */
[----:B------:R-:W-:Y:S02]  /*14f20*/  @P0 LOP3.LUT R208, R208, 0x80000, RZ, 0xfc, !PT ;  /* 0x00080000d0d00812 */ /* 0x000fe400078efcff */
[----:B------:R-:W-:Y:S02]  /*14f30*/  ISETP.GT.AND P0, PT, R85, 0x21, !P5 ;  /* 0x000000215500780c */ /* 0x000fe40006f04270 */
        /* <DEDUP_REMOVED lines=14> */
[----:B------:R-:W-:Y:S02]  /*15020*/  ISETP.GE.AND P6, PT, R84, 0x31, PT ;  /* 0x000000315400780c */ /* 0x000fe40003fc6270 */
[----:B------:R-:W-:Y:S04]  /*15030*/  LOP3.LUT R208, R208, 0xffffefff, RZ, 0xc0, !PT ;  /* 0xffffefffd0d07812 */ /* 0x000fe800078ec0ff */
[----:B------:R-:W-:Y:S05]  /*15040*/  LOP3.LUT R208, R208, 0xffefffff, RZ, 0xc0, !PT ;  /* 0xffefffffd0d07812 */ /* 0x000fea00078ec0ff */
        /* <DEDUP_REMOVED lines=32> */
[----:B------:R-:W-:Y:S02]  /*15250*/  LOP3.LUT R208, R208, 0xfffbffff, RZ, 0xc0, !PT ;  /* 0xfffbffffd0d07812 */ /* 0x000fe400078ec0ff */
[----:B------:R-:W-:Y:S02]  /*15260*/  ISETP.GE.AND P6, PT, R84, 0x42, PT ;  /* 0x000000425400780c */ /* 0x000fe40003fc6270 */
[----:B------:R-:W-:Y:S07]  /*15270*/  LOP3.LUT R208, R208, 0xefffffff, RZ, 0xc0, !PT ;  /* 0xefffffffd0d07812 */ /* 0x000fee00078ec0ff */
[----:B------:R-:W-:Y:S02]  /*15280*/  @P0 LOP3.LUT R208, R208, 0x10000000, RZ, 0xfc, !PT ;  /* 0x10000000d0d00812 */ /* 0x000fe400078efcff */
[----:B------:R-:W-:Y:S02]  /*15290*/  ISETP.GT.AND P0, PT, R85, 0x41, !P6 ;  /* 0x000000415500780c */ /* 0x000fe40007704270 */
[----:B------:R-:W-:Y:S02]  /*152a0*/  @P6 LOP3.LUT R208, R208, 0x40000, RZ, 0xfc, !PT ;  /* 0x00040000d0d06812 */ /* 0x000fe400078efcff */
[----:B------:R-:W-:Y:S02]  /*152b0*/  ISETP.LT.OR P0, PT, R87, 0x42, P0 ;  /* 0x000000425700780c */ /* 0x000fe40000701670 */
[----:B------:R-:W-:Y:S02]  /*152c0*/  ISETP.GE.AND P6, PT, R84, 0x1, PT ;  /* 0x000000015400780c */ /* 0x000fe40003fc6270 */
[----:B------:R-:W-:Y:S09]  /*152d0*/  LOP3.LUT R208, R208, 0xf7ffffff, RZ, 0xc0, !PT ;  /* 0xf7ffffffd0d07812 */ /* 0x000ff200078ec0ff */
[----:B------:R-:W-:Y:S02]  /*152e0*/  @P0 LOP3.LUT R208, R208, 0x8000000, RZ, 0xfc, !PT ;  /* 0x08000000d0d00812 */ /* 0x000fe400078efcff */
[----:B------:R-:W-:Y:S02]  /*152f0*/  ISETP.GT.AND P0, PT, R85, RZ, !P6 ;  /* 0x000000ff5500720c */ /* 0x000fe40007704270 */
[----:B------:R-:W-:Y:S02]  /*15300*/  @P6 LOP3.LUT R209, R209, 0x40, RZ, 0xfc, !PT ;  /* 0x00000040d1d16812 */ /* 0x000fe400078efcff */
[----:B------:R-:W-:Y:S02]  /*15310*/  ISETP.LT.OR P0, PT, R87, 0x1, P0 ;  /* 0x000000015700780c */ /* 0x000fe40000701670 */
[----:B------:R-:W-:Y:S02]  /*15320*/  ISETP.GE.AND P6, PT, R84, 0x2, PT ;  /* 0x000000025400780c */ /* 0x000fe40003fc6270 */
[----:B------:R-:W-:Y:S02]  /*15330*/  LOP3.LUT R208, R208, 0xfffffffe, RZ, 0xc0, !PT ;  /* 0xfffffffed0d07812 */ /* 0x000fe400078ec0ff */
[----:B------:R-:W-:Y:S02]  /*15340*/  LOP3.LUT R209, R209, 0xffffff7f, RZ, 0xc0, !PT ;  /* 0xffffff7fd1d17812 */ /* 0x000fe400078ec0ff */
[----:B------:R-:W-:Y:S05]  /*15350*/  LOP3.LUT R208, R208, 0xbfffffff, RZ, 0xc0, !PT ;  /* 0xbfffffffd0d07812 */ /* 0x000fea00078ec0ff */
[----:B------:R-:W-:Y:S02]  /*15360*/  @P0 LOP3.LUT R208, R208, 0x40000000, RZ, 0xfc, !PT ;  /* 0x40000000d0d00812 */ /* 0x000fe400078efcff */
[----:B------:R-:W-:Y:S02]  /*15370*/  ISETP.GT.AND P0, PT, R85, 0x1, !P6 ;  /* 0x000000015500780c */ /* 0x000fe40007704270 */
[----:B------:R-:W-:Y:S02]  /*15380*/  @P6 LOP3.LUT R208, R208, 0x1, RZ, 0xfc, !PT ;  /* 0x00000001d0d06812 */ /* 0x000fe400078efcff */
[----:B------:R-:W-:Y:S02]  /*15390*/  ISETP.LT.OR P6, PT, R87, 0x2, P0 ;  /* 0x000000025700780c */ /* 0x000fe400007c1670 */
[----:B------:R-:W-:Y:S11]  /*153a0*/  ISETP.GE.AND P0, PT, R84, 0x49, PT ;  /* 0x000000495400780c */ /* 0x000ff60003f06270 */
[----:B------:R-:W-:Y:S02]  /*153b0*/  @P6 LOP3.LUT R209, R209, 0x80, RZ, 0xfc, !PT ;  /* 0x00000080d1d16812 */ /* 0x000fe400078efcff */
[C---:B------:R-:W-:Y:S02]  /*153c0*/  LOP3.LUT P6, RZ, R208.reuse, 0x20, RZ, 0xc0, !PT ;  /* 0x00000020d0ff7812 */ /* 0x040fe400078cc0ff */
[----:B------:R-:W-:Y:S02]  /*153d0*/  LOP3.LUT R208, R208, 0xfffeffff, RZ, 0xc0, !PT ;  /* 0xfffeffffd0d07812 */ /* 0x000fe400078ec0ff */
[----:B------:R-:W-:Y:S02]  /*153e0*/  LOP3.LUT R209, R209, 0xfffffffe, RZ, 0xc0, !PT ;  /* 0xfffffffed1d17812 */ /* 0x000fe400078ec0ff */
[----:B------:R-:W-:Y:S02]  /*153f0*/  @P0 LOP3.LUT R208, R208, 0x10000, RZ, 0xfc, !PT ;  /* 0x00010000d0d00812 */ /* 0x000fe400078efcff */
[----:B------:R-:W-:Y:S02]  /*15400*/  ISETP.GT.AND P0, PT, R85, 0x48, !P0 ;  /* 0x000000485500780c */ /* 0x000fe40004704270 */
[----:B------:R-:W-:Y:S02]  /*15410*/  LOP3.LUT R208, R208, 0xfdffffff, RZ, 0xc0, !PT ;  /* 0xfdffffffd0d07812 */ /* 0x000fe400078ec0ff */
[----:B------:R-:W-:Y:S11]  /*15420*/  ISETP.LT.OR P0, PT, R87, 0x49, P0 ;  /* 0x000000495700780c */ /* 0x000ff60000701670 */
[----:B------:R-:W-:Y:S02]  /*15430*/  @!UPT UIADD3 URZ, URZ, URZ, URZ ;  /* 0x0000003f3f3ff290 */ /* 0x000fe4000fffe03f */
[----:B------:R-:W-:Y:S02]  /*15440*/  @P0 LOP3.LUT R209, R209, 0x1, RZ, 0xfc, !PT ;  /* 0x00000001d1d10812 */ /* 0x000fe400078efcff */
[----:B------:R-:W-:Y:S02]  /*15450*/  ISETP.GE.AND P0, PT, R84, 0x4a, PT ;  /* 0x0000004a5400780c */ /* 0x000fe40003f06270 */
[----:B------:R-:W-:Y:S11]  /*15460*/  LOP3.LUT R209, R209, 0xfffff7ff, RZ, 0xc0, !PT ;  /* 0xfffff7ffd1d17812 */ /* 0x000ff600078ec0ff */
[----:B------:R-:W-:Y:S02]  /*15470*/  @P0 LOP3.LUT R208, R208, 0x2000000, RZ, 0xfc, !PT ;  /* 0x02000000d0d00812 */ /* 0x000fe400078efcff */
[----:B------:R-:W-:Y:S02]  /*15480*/  ISETP.GT.AND P0, PT, R85, 0x49, !P0 ;  /* 0x000000495500780c */ /* 0x000fe40004704270 */
[----:B------:R-:W-:Y:S02]  /*15490*/  LOP3.LUT R208, R208, 0x7fffffff, RZ, 0xc0, !PT ;  /* 0x7fffffffd0d07812 */ /* 0x000fe400078ec0ff */
[----:B------:R-:W-:Y:S11]  /*154a0*/  ISETP.LT.OR P0, PT, R87, 0x4a, P0 ;  /* 0x0000004a5700780c */ /* 0x000ff60000701670 */
[----:B------:R-:W-:Y:S02]  /*154b0*/  @!UPT UIADD3 URZ, URZ, URZ, URZ ;  /* 0x0000003f3f3ff290 */ /* 0x000fe4000fffe03f */
[----:B------:R-:W-:Y:S04]  /*154c0*/  @P0 LOP3.LUT R208, R208, 0x80000000, RZ, 0xfc, !PT ;  /* 0x80000000d0d00812 */ /* 0x000fe800078efcff */
[C---:B------:R-:W-:Y:S02]  /*154d0*/  LOP3.LUT P0, RZ, R208.reuse, 0x8, RZ, 0xc0, !PT ;  /* 0x00000008d0ff7812 */ /* 0x040fe4000780c0ff */
[----:B------:R-:W-:Y:S02]  /*154e0*/  LOP3.LUT P1, RZ, R208, 0x40, RZ, 0xc0, !PT ;  /* 0x00000040d0ff7812 */ /* 0x000fe4000782c0ff */
[----:B------:R-:W-:Y:S02]  /*154f0*/  ISETP.GT.AND P0, PT, R0, 0x8, !P0 ;  /* 0x000000080000780c */ /* 0x000fe40004704270 */
[----:B------:R-:W-:Y:S02]  /*15500*/  LOP3.LUT P3, RZ, R208, 0x20000, RZ, 0xc0, !PT ;  /* 0x00020000d0ff7812 */ /* 0x000fe4000786c0ff */
[----:B------:R-:W-:Y:S02]  /*15510*/  ISETP.LT.OR P0, PT, R86, 0x9, P0 ;  /* 0x000000095600780c */ /* 0x000fe40000701670 */
[----:B------:R-:W-:Y:S02]  /*15520*/  LOP3.LUT P5, RZ, R208, 0x8000, RZ, 0xc0, !PT ;  /* 0x00008000d0ff7812 */ /* 0x000fe400078ac0ff */
[----:B------:R-:W-:Y:S02]  /*15530*/  FSEL R213, R18, -INF , !P0 ;  /* 0xff80000012d57808 */ /* 0x000fe40004000000 */
[C---:B------:R-:W-:Y:S02]  /*15540*/  LOP3.LUT P0, RZ, R208.reuse, 0x4, RZ, 0xc0, !PT ;  /* 0x00000004d0ff7812 */ /* 0x040fe4000780c0ff */
[----:B------:R-:W-:Y:S02]  /*15550*/  LOP3.LUT P4, RZ, R208, 0x200000, RZ, 0xc0, !PT ;  /* 0x00200000d0ff7812 */ /* 0x000fe4000788c0ff */
[----:B------:R-:W-:Y:S02]  /*15560*/  ISETP.GT.AND P0, PT, R0, 0x9, !P0 ;  /* 0x000000090000780c */ /* 0x000fe40004704270 */
[----:B------:R-:W-:Y:S02]  /*15570*/  FSEL R172, R48, -INF , !P4 ;  /* 0xff80000030ac7808 */ /* 0x000fe40006000000 */
[----:B------:R-:W-:Y:S02]  /*15580*/  ISETP.LT.OR P0, PT, R86, 0xa, P0 ;  /* 0x0000000a5600780c */ /* 0x000fe40000701670 */
[C---:B------:R-:W-:Y:S02]  /*15590*/  LOP3.LUT P4, RZ, R208.reuse, 0x40000, RZ, 0xc0, !PT ;  /* 0x00040000d0ff7812 */ /* 0x040fe4000788c0ff */
[----:B------:R-:W-:Y:S02]  /*155a0*/  FSEL R212, R19, -INF , !P0 ;  /* 0xff80000013d47808 */ /* 0x000fe40004000000 */
[C---:B------:R-:W-:Y:S02]  /*155b0*/  LOP3.LUT P0, RZ, R208.reuse, 0x2, RZ, 0xc0, !PT ;  /* 0x00000002d0ff7812 */ /* 0x040fe4000780c0ff */
[----:B------:R-:W-:Y:S02]  /*155c0*/  LOP3.LUT P2, RZ, R208, 0x80000, RZ, 0xc0, !PT ;  /* 0x00080000d0ff7812 */ /* 0x000fe4000784c0ff */
[----:B------:R-:W-:Y:S02]  /*155d0*/  ISETP.GT.AND P0, PT, R0, 0x10, !P0 ;  /* 0x000000100000780c */ /* 0x000fe40004704270 */
[----:B------:R-:W-:Y:S02]  /*155e0*/  FSEL R176, R36, -INF , !P2 ;  /* 0xff80000024b07808 */ /* 0x000fe40005000000 */
[----:B------:R-:W-:Y:S02]  /*155f0*/  ISETP.LT.OR P0, PT, R86, 0x11, P0 ;  /* 0x000000115600780c */ /* 0x000fe40000701670 */
[----:B------:R-:W-:Y:S02]  /*15600*/  LOP3.LUT P2, RZ, R208, 0x400000, RZ, 0xc0, !PT ;  /* 0x00400000d0ff7812 */ /* 0x000fe4000784c0ff */
[----:B------:R-:W-:Y:S02]  /*15610*/  FSEL R211, R22, -INF , !P0 ;  /* 0xff80000016d37808 */ /* 0x000fe40004000000 */
[----:B------:R-:W-:Y:S02]  /*15620*/  LOP3.LUT P0, RZ, R208, 0x10, RZ, 0xc0, !PT ;  /* 0x00000010d0ff7812 */ /* 0x000fe4000780c0ff */
[----:B------:R-:W-:Y:S02]  /*15630*/  FSEL R167, R53, -INF , !P2 ;  /* 0xff80000035a77808 */ /* 0x000fe40005000000 */
[----:B------:R-:W-:Y:S02]  /*15640*/  ISETP.GT.AND P0, PT, R0, 0x11, !P0 ;  /* 0x000000110000780c */ /* 0x000fe40004704270 */
[----:B------:R-:W-:Y:S02]  /*15650*/  LOP3.LUT P2, RZ, R208, 0x2000000, RZ, 0xc0, !PT ;  /* 0x02000000d0ff7812 */ /* 0x000fe4000784c0ff */
[----:B------:R-:W-:Y:S04]  /*15660*/  ISETP.LT.OR P0, PT, R86, 0x12, P0 ;  /* 0x000000125600780c */ /* 0x000fe80000701670 */
[----:B------:R-:W-:Y:S02]  /*15670*/  FSEL R191, R23, -INF , !P0 ;  /* 0xff80000017bf7808 */ /* 0x000fe40004000000 */
[----:B------:R-:W-:Y:S02]  /*15680*/  ISETP.GT.AND P0, PT, R0, 0x18, !P6 ;  /* 0x000000180000780c */ /* 0x000fe40007704270 */
[----:B------:R-:W-:Y:S02]  /*15690*/  LOP3.LUT P6, RZ, R208, 0x800, RZ, 0xc0, !PT ;  /* 0x00000800d0ff7812 */ /* 0x000fe400078cc0ff */
[----:B------:R-:W-:Y:S04]  /*156a0*/  ISETP.LT.OR P0, PT, R86, 0x19, P0 ;  /* 0x000000195600780c */ /* 0x000fe80000701670 */
[----:B------:R-:W-:Y:S02]  /*156b0*/  FSEL R190, R34, -INF , !P0 ;  /* 0xff80000022be7808 */ /* 0x000fe40004000000 */
[----:B------:R-:W-:Y:S02]  /*156c0*/  ISETP.GT.AND P0, PT, R0, 0x19, !P1 ;  /* 0x000000190000780c */ /* 0x000fe40004f04270 */
[----:B------:R-:W-:Y:S02]  /*156d0*/  LOP3.LUT P1, RZ, R208, 0x800000, RZ, 0xc0, !PT ;  /* 0x00800000d0ff7812 */ /* 0x000fe4000782c0ff */
[----:B------:R-:W-:Y:S02]  /*156e0*/  ISETP.LT.OR P0, PT, R86, 0x1a, P0 ;  /* 0x0000001a5600780c */ /* 0x000fe40000701670 */
[----:B------:R-:W-:Y:S02]  /*156f0*/  @P6 LOP3.LUT R209, R209, 0x800, RZ, 0xfc, !PT ;  /* 0x00000800d1d16812 */ /* 0x000fe400078efcff */
[----:B------:R-:W-:Y:S02]  /*15700*/  FSEL R189, R35, -INF , !P0 ;  /* 0xff80000023bd7808 */ /* 0x000fe40004000000 */
[----:B------:R-:W-:Y:S02]  /*15710*/  LOP3.LUT R209, R209, 0xfffffeff, RZ, 0xc0, !PT ;  /* 0xfffffeffd1d17812 */ /* 0x000fe400078ec0ff */
[----:B------:R-:W-:Y:S02]  /*15720*/  LOP3.LUT P0, RZ, R208, 0x80, RZ, 0xc0, !PT ;  /* 0x00000080d0ff7812 */ /* 0x000fe4000780c0ff */
[----:B------:R-:W-:Y:S02]  /*15730*/  @P3 LOP3.LUT R209, R209, 0x100, RZ, 0xfc, !PT ;  /* 0x00000100d1d13812 */ /* 0x000fe400078efcff */
[----:B------:R-:W-:Y:S02]  /*15740*/  ISETP.GT.AND P0, PT, R0, 0x20, !P0 ;  /* 0x000000200000780c */ /* 0x000fe40004704270 */
[----:B------:R-:W-:Y:S02]  /*15750*/  LOP3.LUT R209, R209, 0xfffffdff, RZ, 0xc0, !PT ;  /* 0xfffffdffd1d17812 */ /* 0x000fe400078ec0ff */
[----:B------:R-:W-:Y:S02]  /*15760*/  LOP3.LUT P3, RZ, R208, 0x200, RZ, 0xc0, !PT ;  /* 0x00000200d0ff7812 */ /* 0x000fe4000786c0ff */
[----:B------:R-:W-:Y:S02]  /*15770*/  ISETP.LT.OR P0, PT, R86, 0x21, P0 ;  /* 0x000000215600780c */ /* 0x000fe40000701670 */
[----:B------:R-:W-:Y:S02]  /*15780*/  @P5 LOP3.LUT R209, R209, 0x200, RZ, 0xfc, !PT ;  /* 0x00000200d1d15812 */ /* 0x000fe400078efcff */
[----:B------:R-:W-:Y:S02]  /*15790*/  LOP3.LUT P5, RZ, R208, 0x1000000, RZ, 0xc0, !PT ;  /* 0x01000000d0ff7812 */ /* 0x000fe400078ac0ff */
[----:B------:R-:W-:Y:S02]  /*157a0*/  FSEL R186, R38, -INF , !P0 ;  /* 0xff80000026ba7808 */ /* 0x000fe40004000000 */
[----:B------:R-:W-:Y:S02]  /*157b0*/  ISETP.GT.AND P0, PT, R0, 0x21, !P3 ;  /* 0x000000210000780c */ /* 0x000fe40005f04270 */
[----:B------:R-:W-:Y:S02]  /*157c0*/  LOP3.LUT R209, R209, 0xfffffbff, RZ, 0xc0, !PT ;  /* 0xfffffbffd1d17812 */ /* 0x000fe400078ec0ff */
[----:B------:R-:W-:Y:S02]  /*157d0*/  ISETP.LT.OR P0, PT, R86, 0x22, P0 ;  /* 0x000000225600780c */ /* 0x000fe40000701670 */
[C---:B------:R-:W-:Y:S02]  /*157e0*/  LOP3.LUT P6, RZ, R208.reuse, 0x100000, RZ, 0xc0, !PT ;  /* 0x00100000d0ff7812 */ /* 0x040fe400078cc0ff */
[----:B------:R-:W-:Y:S02]  /*157f0*/  FSEL R185, R39, -INF , !P0 ;  /* 0xff80000027b97808 */ /* 0x000fe40004000000 */
[----:B------:R-:W-:Y:S02]  /*15800*/  LOP3.LUT P0, RZ, R208, 0x400, RZ, 0xc0, !PT ;  /* 0x00000400d0ff7812 */ /* 0x000fe4000780c0ff */
[----:B------:R-:W-:Y:S02]  /*15810*/  @P5 LOP3.LUT R209, R209, 0x400, RZ, 0xfc, !PT ;  /* 0x00000400d1d15812 */ /* 0x000fe400078efcff */
[----:B------:R-:W-:Y:S02]  /*15820*/  ISETP.GT.AND P0, PT, R0, 0x28, !P0 ;  /* 0x000000280000780c */ /* 0x000fe40004704270 */
[----:B------:R-:W-:Y:S02]  /*15830*/  FSEL R171, R49, -INF , !P6 ;  /* 0xff80000031ab7808 */ /* 0x000fe40007000000 */
[C---:B------:R-:W-:Y:S02]  /*15840*/  LOP3.LUT P6, RZ, R209.reuse, 0x800, RZ, 0xc0, !PT ;  /* 0x00000800d1ff7812 */ /* 0x040fe400078cc0ff */
[----:B------:R-:W-:Y:S02]  /*15850*/  ISETP.LT.OR P0, PT, R86, 0x29, P0 ;  /* 0x000000295600780c */ /* 0x000fe40000701670 */
[----:B------:R-:W-:Y:S02]  /*15860*/  FSEL R168, R52, -INF , !P1 ;  /* 0xff80000034a87808 */ /* 0x000fe40004800000 */
[----:B------:R-:W-:Y:S02]  /*15870*/  FSEL R182, R50, -INF , !P0 ;  /* 0xff80000032b67808 */ /* 0x000fe40004000000 */
[----:B------:R-:W-:Y:S02]  /*15880*/  ISETP.GT.AND P0, PT, R0, 0x29, !P6 ;  /* 0x000000290000780c */ /* 0x000fe40007704270 */
[----:B------:R-:W-:Y:S02]  /*15890*/  LOP3.LUT P1, RZ, R208, 0x10000, RZ, 0xc0, !PT ;  /* 0x00010000d0ff7812 */ /* 0x000fe4000782c0ff */
[----:B------:R-:W-:Y:S02]  /*158a0*/  ISETP.LT.OR P0, PT, R86, 0x2a, P0 ;  /* 0x0000002a5600780c */ /* 0x000fe40000701670 */
[----:B------:R-:W-:Y:S02]  /*158b0*/  LOP3.LUT R209, R209, 0xffffffdf, RZ, 0xc0, !PT ;  /* 0xffffffdfd1d17812 */ /* 0x000fe400078ec0ff */
[----:B------:R-:W-:Y:S02]  /*158c0*/  FSEL R181, R51, -INF , !P0 ;  /* 0xff80000033b57808 */ /* 0x000fe40004000000 */
[C---:B------:R-:W-:Y:S02]  /*158d0*/  LOP3.LUT P0, RZ, R208.reuse, 0x1000, RZ, 0xc0, !PT ;  /* 0x00001000d0ff7812 */ /* 0x040fe4000780c0ff */
[----:B------:R-:W-:Y:S02]  /*158e0*/  LOP3.LUT P5, RZ, R208, 0x4000000, RZ, 0xc0, !PT ;  /* 0x04000000d0ff7812 */ /* 0x000fe400078ac0ff */
[----:B------:R-:W-:Y:S02]  /*158f0*/  ISETP.GT.AND P0, PT, R0, 0x30, !P0 ;  /* 0x000000300000780c */ /* 0x000fe40004704270 */
[----:B------:R-:W-:Y:S02]  /*15900*/  @P1 LOP3.LUT R209, R209, 0x20, RZ, 0xfc, !PT ;  /* 0x00000020d1d11812 */ /* 0x000fe400078efcff */
[----:B------:R-:W-:Y:S02]  /*15910*/  ISETP.LT.OR P0, PT, R86, 0x31, P0 ;  /* 0x000000315600780c */ /* 0x000fe40000701670 */
[----:B------:R-:W-:Y:S02]  /*15920*/  FSEL R94, R64, -INF , !P5 ;  /* 0xff800000405e7808 */ /* 0x000fe40006800000 */
[----:B------:R-:W-:Y:S02]  /*15930*/  FSEL R178, R54, -INF , !P0 ;  /* 0xff80000036b27808 */ /* 0x000fe40004000000 */
[----:B------:R-:W-:Y:S02]  /*15940*/  LOP3.LUT P0, RZ, R208, 0x2000, RZ, 0xc0, !PT ;  /* 0x00002000d0ff7812 */ /* 0x000fe4000780c0ff */
[----:B------:R-:W-:Y:S02]  /*15950*/  LOP3.LUT P5, RZ, R209, 0x400, RZ, 0xc0, !PT ;  /* 0x00000400d1ff7812 */ /* 0x000fe400078ac0ff */
[----:B------:R-:W-:Y:S02]  /*15960*/  ISETP.GT.AND P0, PT, R0, 0x31, !P0 ;  /* 0x000000310000780c */ /* 0x000fe40004704270 */
[----:B------:R-:W-:Y:S02]  /*15970*/  FSEL R65, R65, -INF , !P5 ;  /* 0xff80000041417808 */ /* 0x000fe40006800000 */
        /* <DEDUP_REMOVED lines=10> */
[----:B------:R-:W-:Y:S02]  /*15a20*/  ISETP.GT.AND P0, PT, R0, 0x39, !P5 ;  /* 0x000000390000780c */ /* 0x000fe40006f04270 */
[----:B------:R-:W-:Y:S02]  /*15a30*/  LOP3.LUT P6, RZ, R208, 0x40000000, RZ, 0xc0, !PT ;  /* 0x40000000d0ff7812 */ /* 0x000fe400078cc0ff */
[----:B------:R-:W-:Y:S02]  /*15a40*/  ISETP.LT.OR P0, PT, R86, 0x3a, P0 ;  /* 0x0000003a5600780c */ /* 0x000fe40000701670 */
[----:B------:R-:W-:Y:S02]  /*15a50*/  FSEL R33, R4, -INF , !P6 ;  /* 0xff80000004217808 */ /* 0x000fe40007000000 */
[----:B------:R-:W-:Y:S02]  /*15a60*/  FSEL R173, R67, -INF , !P0 ;  /* 0xff80000043ad7808 */ /* 0x000fe40004000000 */
[----:B------:R-:W-:Y:S02]  /*15a70*/  LOP3.LUT P0, RZ, R208, 0x8000000, RZ, 0xc0, !PT ;  /* 0x08000000d0ff7812 */ /* 0x000fe4000780c0ff */
[----:B------:R-:W-:Y:S02]  /*15a80*/  LOP3.LUT P6, RZ, R209, 0x80, RZ, 0xc0, !PT ;  /* 0x00000080d1ff7812 */ /* 0x000fe400078cc0ff */
[----:B------:R-:W-:Y:S02]  /*15a90*/  FSEL R48, R69, -INF , !P0 ;  /* 0xff80000045307808 */ /* 0x000fe40004000000 */
[----:B------:R-:W-:Y:S02]  /*15aa0*/  ISETP.GT.AND P0, PT, R0, 0x40, !P3 ;  /* 0x000000400000780c */ /* 0x000fe40005f04270 */
[----:B------:R-:W-:Y:S02]  /*15ab0*/  FSEL R37, R5, -INF , !P6 ;  /* 0xff80000005257808 */ /* 0x000fe40007000000 */
[----:B------:R-:W-:Y:S02]  /*15ac0*/  ISETP.LT.OR P0, PT, R86, 0x41, P0 ;  /* 0x000000415600780c */ /* 0x000fe40000701670 */
[C---:B------:R-:W-:Y:S02]  /*15ad0*/  LOP3.LUT P6, RZ, R209.reuse, 0x40, RZ, 0xc0, !PT ;  /* 0x00000040d1ff7812 */ /* 0x040fe400078cc0ff */
        /* <DEDUP_REMOVED lines=8> */
[----:B------:R-:W-:Y:S04]  /*15b60*/  ISETP.GT.AND P0, PT, R0, 0x1, !P0 ;  /* 0x000000010000780c */ /* 0x000fe80004704270 */
[----:B------:R-:W-:Y:S04]  /*15b70*/  ISETP.LT.OR P0, PT, R86, 0x2, P0 ;  /* 0x000000025600780c */ /* 0x000fe80000701670 */
[----:B------:R-:W-:Y:S02]  /*15b80*/  FSEL R66, R7, -INF , !P0 ;  /* 0xff80000007427808 */ /* 0x000fe40004000000 */
[----:B------:R-:W-:Y:S04]  /*15b90*/  ISETP.GT.AND P0, PT, R0, RZ, !P6 ;  /* 0x000000ff0000720c */ /* 0x000fe80007704270 */
[----:B------:R-:W-:Y:S04]  /*15ba0*/  ISETP.LT.OR P0, PT, R86, 0x1, P0 ;  /* 0x000000015600780c */ /* 0x000fe80000701670 */
[----:B------:R-:W-:Y:S02]  /*15bb0*/  FSEL R39, R6, -INF , !P0 ;  /* 0xff80000006277808 */ /* 0x000fe40004000000 */
[----:B------:R-:W-:Y:S04]  /*15bc0*/  LOP3.LUT P0, RZ, R208, 0x80000000, RZ, 0xc0, !PT ;  /* 0x80000000d0ff7812 */ /* 0x000fe8000780c0ff */
[----:B------:R-:W-:Y:S02]  /*15bd0*/  FSEL R34, R81, -INF , !P0 ;  /* 0xff80000051227808 */ /* 0x000fe40004000000 */
[----:B------:R-:W-:Y:S04]  /*15be0*/  ISETP.GT.AND P0, PT, R0, 0x48, !P1 ;  /* 0x000000480000780c */ /* 0x000fe80004f04270 */
[----:B------:R-:W-:Y:S04]  /*15bf0*/  ISETP.LT.OR P0, PT, R86, 0x49, P0 ;  /* 0x000000495600780c */ /* 0x000fe80000701670 */
[----:B------:R-:W-:Y:S02]  /*15c00*/  FSEL R55, R82, -INF , !P0 ;  /* 0xff80000052377808 */ /* 0x000fe40004000000 */
[----:B------:R-:W-:Y:S04]  /*15c10*/  ISETP.GT.AND P0, PT, R0, 0x49, !P2 ;  /* 0x000000490000780c */ /* 0x000fe80005704270 */
[----:B------:R-:W-:Y:S04]  /*15c20*/  ISETP.LT.OR P0, PT, R86, 0x4a, P0 ;  /* 0x0000004a5600780c */ /* 0x000fe80000701670 */
        /* <DEDUP_REMOVED lines=72> */
[----:B------:R-:W-:Y:S04]  /*160b0*/  ISETP.GT.AND P0, PT, R2, 0x49, !P2 ;  /* 0x000000490200780c */ /* 0x000fe80005704270 */
[----:B------:R-:W-:Y:S04]  /*160c0*/  ISETP.LT.OR P0, PT, R3, 0x4a, P0 ;  /* 0x0000004a0300780c */ /* 0x000fe80000701670 */
[----:B------:R-:W-:Y:S01]  /*160d0*/  FSEL R35, R77, -INF , !P0 ;  /* 0xff8000004d237808 */ /* 0x000fe20004000000 */
[----:B------:R-:W-:-:S06]  /*160e0*/  BRA.DIV ~URZ, `(.L_x_1086) ;  /* 0x000120327f007947 */ /* 0x000fcc000b800000 */
[----:B------:R4:W1:Y:S02]  /*160f0*/  SHFL.IDX PT, R3, R164, 0x3, 0x1c1f ;  /* 0x007c1f00a4037f89 */ /* 0x00086400000e0000 */
.L_x_1240:
[----:B-1----:R-:W-:Y:S01]  /*16100*/  IADD3 R2, R165, R3, RZ ;  /* 0x00000003a5027210 */ /* 0x002fe20007ffe0ff */
[----:B------:R-:W-:Y:S05]  /*16110*/  IMAD.MOV.U32 R0, RZ, RZ, c[0x0][0x32c] ;  /* 0x0000cb00ff007624 */ /* 0x000fea00078e00ff */
[----:B------:R-:W-:Y:S01]  /*16120*/  ISETP.GE.AND P0, PT, R0, 0x1, PT ;  /* 0x000000010000780c */ /* 0x000fe20003f06270 */
[----:B------:R-:W-:Y:S11]  /*16130*/  IMAD.IADD R0, R166, 0x1, R3 ;  /* 0x00000001a6007824 */ /* 0x000ff600078e0203 */
[----:B------:R-:W-:Y:S01]  /*16140*/  @!UPT UIADD3 URZ, URZ, URZ, URZ ;  /* 0x0000003f3f3ff290 */ /* 0x000fe2000fffe03f */
[----:B------:R-:W-:-:S05]  /*16150*/  @!P0 BRA `(.L_x_1087) ;  /* 0x000001a000008947 */ /* 0x000fca0003800000 */
[----:B------:R-:W5:Y:S01]  /*16160*/  LDL R4, [R1] ;  /* 0x0000000001047983 */ /* 0x000f620000100800 */
[----:B------:R-:W-:Y:S01]  /*16170*/  BSSY B0, `(.L_x_1088) ;  /* 0x0000012000007945 */ /* 0x000fe20003800000 */
[----:B-----5:R-:W-:Y:S04]  /*16180*/  IADD3 R3, -R252, R4, R3 ;  /* 0x00000004fc037210 */ /* 0x020fe80007ffe103 */
        /* <DEDUP_REMOVED lines=11> */
.L_x_1089:
[----:B------:R-:W-:Y:S04]  /*16240*/  MOV R4, c[0x0][0x32c] ;  /* 0x0000cb0000047a02 */ /* 0x000fe80000000f00 */
[----:B------:R-:W-:Y:S11]  /*16250*/  ISETP.NE.AND P0, PT, R4, 0x1, PT ;  /* 0x000000010400780c */ /* 0x000ff60003f05270 */
[----:B------:R-:W-:Y:S02]  /*16260*/  @!UPT UIADD3 URZ, URZ, URZ, URZ ;  /* 0x0000003f3f3ff290 */ /* 0x000fe4000fffe03f */
[----:B------:R-:W-:Y:S05]  /*16270*/  @P0 IMAD.HI.U32 R4, R3, c[0x0][0x330], RZ ;  /* 0x0000cc0003040a27 */ /* 0x000fea00078e00ff */
[----:B------:R-:W-:Y:S02]  /*16280*/  @P0 SHF.R.U32.HI R3, RZ, c[0x0][0x334], R4 ;  /* 0x0000cd00ff030a19 */ /* 0x000fe40000011604 */
.L_x_1090:
[----:B------:R-:W-:Y:S05]  /*16290*/  BSYNC B0 ;  /* 0x0000000000007941 */ /* 0x000fea0003800000 */
.L_x_1088:
[----:B------:R-:W5:Y:S02]  /*162a0*/  LDL R4, [R1+0x4] ;  /* 0x0000040001047983 */ /* 0x000f640000100800 */
[----:B-----5:R-:W-:Y:S04]  /*162b0*/  IMAD.IADD R4, R84, 0x1, -R4 ;  /* 0x0000000154047824 */ /* 0x020fe800078e0a04 */
[----:B------:R-:W-:Y:S05]  /*162c0*/  IMAD R3, R3, c[0x0][0x32c], R4 ;  /* 0x0000cb0003037a24 */ /* 0x000fea00078e0204 */
[----:B------:R-:W-:Y:S02]  /*162d0*/  IMNMX R0, R0, R3, !PT ;  /* 0x0000000300007217 */ /* 0x000fe40007800200 */
[----:B------:R-:W-:Y:S04]  /*162e0*/  IADD3 R3, R3, c[0x0][0x32c], RZ ;  /* 0x0000cb0003037a10 */ /* 0x000fe80007ffe0ff */
[----:B------:R-:W-:Y:S02]  /*162f0*/  IMNMX R2, R2, R3, PT ;  /* 0x0000000302027217 */ /* 0x000fe40003800200 */
.L_x_1087:
[----:B------:R-:W-:Y:S02]  /*16300*/  ISETP.GT.AND P0, PT, R0, RZ, !P6 ;  /* 0x000000ff0000720c */ /* 0x000fe40007704270 */
[----:B------:R-:W-:Y:S02]  /*16310*/  LOP3.LUT P2, RZ, R208, 0x1, RZ, 0xc0, !PT ;  /* 0x00000001d0ff7812 */ /* 0x000fe4000784c0ff */
[----:B------:R-:W-:Y:S02]  /*16320*/  ISETP.LT.OR P0, PT, R2, 0x1, P0 ;  /* 0x000000010200780c */ /* 0x000fe40000701670 */
[----:B------:R-:W-:Y:S02]  /*16330*/  LOP3.LUT P1, RZ, R208, 0x8, RZ, 0xc0, !PT ;  /* 0x00000008d0ff7812 */ /* 0x000fe4000782c0ff */
[----:B------:R-:W-:Y:S02]  /*16340*/  FSEL R16, R10, -INF , !P0 ;  /* 0xff8000000a107808 */ /* 0x000fe40004000000 */
[----:B------:R-:W-:Y:S02]  /*16350*/  ISETP.GT.AND P0, PT, R0, 0x1, !P2 ;  /* 0x000000010000780c */ /* 0x000fe40005704270 */
        /* <DEDUP_REMOVED lines=57> */
[----:B------:R-:W-:Y:S02]  /*166f0*/  ISETP.GT.AND P1, PT, R0, 0x48, !P1 ;  /* 0x000000480000780c */ /* 0x000fe40004f24270 */
[----:B------:R-:W-:Y:S02]  /*16700*/  FSEL R19, R58, -INF , !P0 ;  /* 0xff8000003a137808 */ /* 0x000fe40004000000 */
[----:B------:R-:W-:Y:S02]  /*16710*/  LOP3.LUT P0, RZ, R208, 0x2000, RZ, 0xc0, !PT ;  /* 0x00002000d0ff7812 */ /* 0x000fe4000780c0ff */
[----:B------:R-:W-:Y:S02]  /*16720*/  ISETP.LT.OR P1, PT, R2, 0x49, P1 ;  /* 0x000000490200780c */ /* 0x000fe40000f21670 */
        /* <DEDUP_REMOVED lines=94> */
.L_x_1241:
[----:B-12---:R-:W-:Y:S01]  /*16d10*/  FMNMX.FTZ R84, R84, R0, !PT ;  /* 0x0000000054547209 */ /* 0x006fe20007810000 */
[----:B------:R-:W-:-:S05]  /*16d20*/  BRA.DIV ~URZ, `(.L_x_1092) ;  /* 0x000114a27f007947 */ /* 0x000fca000b800000 */
        /* <DEDUP_REMOVED lines=13> */
.L_x_1242:
[C---:B------:R-:W-:Y:S01]  /*16e00*/  FSETP.NEU.FTZ.AND P0, PT, R87.reuse, -INF , PT ;  /* 0xff8000005700780b */ /* 0x040fe20003f1d000 */
[C---:B------:R-:W-:Y:S01]  /*16e10*/  FMUL.FTZ R2, R87.reuse, c[0x0][0x2d0] ;  /* 0x0000b40057027a20 */ /* 0x040fe20000410000 */
[----:B--2---:R-:W-:Y:S01]  /*16e20*/  FMNMX.FTZ R68, R0, R84, !PT ;  /* 0x0000005400447209 */ /* 0x004fe20007810000 */
[----:B------:R-:W-:Y:S01]  /*16e30*/  WARPSYNC 0xffffffff ;  /* 0xffffffff00007948 */ /* 0x000fe20003800000 */
[----:B------:R-:W-:Y:S02]  /*16e40*/  FSEL R0, R87, RZ, P0 ;  /* 0x000000ff57007208 */ /* 0x000fe40000000000 */
[----:B------:R-:W-:Y:S02]  /*16e50*/  FSEL R2, R2, RZ, P0 ;  /* 0x000000ff02027208 */ /* 0x000fe40000000000 */
[----:B------:R-:W-:Y:S01]  /*16e60*/  FSETP.NEU.FTZ.AND P0, PT, R86, -INF , PT ;  /* 0xff8000005600780b */ /* 0x000fe20003f1d000 */
[----:B------:R-:W-:Y:S02]  /*16e70*/  FADD.FTZ R0, -R0, R90 ;  /* 0x0000005a00007221 */ /* 0x000fe40000010100 */
[--C-:B------:R-:W-:Y:S02]  /*16e80*/  FFMA.FTZ R3, R33, c[0x0][0x2d0], -R2.reuse ;  /* 0x0000b40021037a23 */ /* 0x100fe40000010802 */
[----:B------:R-:W-:Y:S02]  /*16e90*/  FMUL.FTZ R0, R0, c[0x0][0x2d0] ;  /* 0x0000b40000007a20 */ /* 0x000fe40000410000 */
        /* <DEDUP_REMOVED lines=22> */
[----:B------:R-:W-:Y:S05]  /*17000*/  FFMA.FTZ R223, R94, c[0x0][0x2d0], -R2 ;  /* 0x0000b4005edf7a23 */ /* 0x000fea0000010802 */
[----:B------:R-:W2:Y:S02]  /*17010*/  MUFU.EX2 R2, R4 ;  /* 0x0000000400027308 */ /* 0x000ea40000000800 */
[----:B--2---:R-:W-:Y:S01]  /*17020*/  F2FP.PACK_AB R72, R2, R3 ;  /* 0x000000030248723e */ /* 0x004fe200000000ff */
[C---:B------:R-:W-:Y:S01]  /*17030*/  FFMA.FTZ R0, R65.reuse, R229, R3 ;  /* 0x000000e541007223 */ /* 0x040fe20000010003 */
[----:B------:R-:W-:Y:S01]  /*17040*/  F2FP.PACK_AB R74, R30, R31 ;  /* 0x0000001f1e4a723e */ /* 0x000fe200000000ff */
[----:B------:R-:W-:Y:S02]  /*17050*/  FMUL.FTZ R48, R65, R152 ;  /* 0x0000009841307220 */ /* 0x000fe40000410000 */
[----:B------:R-:W-:Y:S01]  /*17060*/  FADD.FTZ R8, R2, R0 ;  /* 0x0000000002087221 */ /* 0x000fe20000010000 */
[C---:B------:R-:W-:Y:S01]  /*17070*/  FSEL R0, R86.reuse, RZ, P0 ;  /* 0x000000ff56007208 */ /* 0x040fe20000000000 */
[----:B------:R-:W-:Y:S04]  /*17080*/  FMUL.FTZ R2, R86, c[0x0][0x2d0] ;  /* 0x0000b40056027a20 */ /* 0x000fe80000410000 */
[----:B------:R-:W-:Y:S01]  /*17090*/  FADD.FTZ R0, -R0, R91 ;  /* 0x0000005b00007221 */ /* 0x000fe20000010100 */
[----:B------:R-:W-:Y:S02]  /*170a0*/  FSEL R2, R2, RZ, P0 ;  /* 0x000000ff02027208 */ /* 0x000fe40000000000 */
[----:B------:R-:W-:Y:S01]  /*170b0*/  FSETP.NEU.FTZ.AND P0, PT, R85, -INF , PT ;  /* 0xff8000005500780b */ /* 0x000fe20003f1d000 */
        /* <DEDUP_REMOVED lines=23> */
[----:B------:R-:W5:Y:S01]  /*17230*/  MUFU.EX2 R2, R4 ;  /* 0x0000000400027308 */ /* 0x000f620000000800 */
[C---:B--2---:R-:W-:Y:S02]  /*17240*/  FFMA.FTZ R0, R3.reuse, R227, R5 ;  /* 0x000000e303007223 */ /* 0x044fe40000010005 */
[C---:B------:R-:W-:Y:S02]  /*17250*/  FMUL.FTZ R50, R3.reuse, R154 ;  /* 0x0000009a03327220 */ /* 0x040fe40000410000 */
[----:B------:R-:W-:Y:S02]  /*17260*/  FMUL.FTZ R51, R3, R155 ;  /* 0x0000009b03337220 */ /* 0x000fe40000410000 */
[C---:B-----5:R-:W-:Y:S01]  /*17270*/  FADD.FTZ R34, R2.reuse, R0 ;  /* 0x0000000002227221 */ /* 0x060fe20000010000 */
[----:B------:R-:W-:Y:S01]  /*17280*/  F2FP.PACK_AB R73, R2, R5 ;  /* 0x000000050249723e */ /* 0x000fe200000000ff */
[C---:B------:R-:W-:Y:S01]  /*17290*/  FMUL.FTZ R2, R85.reuse, c[0x0][0x2d0] ;  /* 0x0000b40055027a20 */ /* 0x040fe20000410000 */
[----:B------:R-:W-:Y:S04]  /*172a0*/  FSEL R0, R85, RZ, P0 ;  /* 0x000000ff55007208 */ /* 0x000fe80000000000 */
[----:B------:R-:W-:Y:S01]  /*172b0*/  FSEL R2, R2, RZ, P0 ;  /* 0x000000ff02027208 */ /* 0x000fe20000000000 */
[----:B------:R-:W-:Y:S01]  /*172c0*/  FADD.FTZ R0, -R0, R92 ;  /* 0x0000005c00007221 */ /* 0x000fe20000010100 */
[----:B------:R-:W-:Y:S03]  /*172d0*/  FSETP.NEU.FTZ.AND P0, PT, R68, -INF , PT ;  /* 0xff8000004400780b */ /* 0x000fe60003f1d000 */
[--C-:B------:R-:W-:Y:S02]  /*172e0*/  FFMA.FTZ R5, R83, c[0x0][0x2d0], -R2.reuse ;  /* 0x0000b40053057a23 */ /* 0x100fe40000010802 */
[--C-:B------:R-:W-:Y:S02]  /*172f0*/  FFMA.FTZ R33, R82, c[0x0][0x2d0], -R2.reuse ;  /* 0x0000b40052217a23 */ /* 0x100fe40000010802 */
[--C-:B------:R-:W-:Y:S02]  /*17300*/  FFMA.FTZ R166, R80, c[0x0][0x2d0], -R2.reuse ;  /* 0x0000b40050a67a23 */ /* 0x100fe40000010802 */
[--C-:B------:R-:W-:Y:S02]  /*17310*/  FFMA.FTZ R170, R54, c[0x0][0x2d0], -R2.reuse ;  /* 0x0000b40036aa7a23 */ /* 0x100fe40000010802 */
[--C-:B------:R-:W-:Y:S02]  /*17320*/  FFMA.FTZ R177, R53, c[0x0][0x2d0], -R2.reuse ;  /* 0x0000b40035b17a23 */ /* 0x100fe40000010802 */
[--C-:B------:R-:W-:Y:S02]  /*17330*/  FFMA.FTZ R186, R52, c[0x0][0x2d0], -R2.reuse ;  /* 0x0000b40034ba7a23 */ /* 0x100fe40000010802 */
[----:B------:R-:W-:Y:S01]  /*17340*/  LDSM.16.MT88.4 R52, [R194] ;  /* 0x00000000c234783b */ /* 0x000fe20000004200 */
[--C-:B------:R-:W-:Y:S02]  /*17350*/  FFMA.FTZ R241, R38, c[0x0][0x2d0], -R2.reuse ;  /* 0x0000b40026f17a23 */ /* 0x100fe40000010802 */
[--C-:B------:R-:W-:Y:S02]  /*17360*/  FFMA.FTZ R4, R32, c[0x0][0x2d0], -R2.reuse ;  /* 0x0000b40020047a23 */ /* 0x100fe40000010802 */
[--C-:B------:R-:W-:Y:S02]  /*17370*/  FFMA.FTZ R32, R81, c[0x0][0x2d0], -R2.reuse ;  /* 0x0000b40051207a23 */ /* 0x100fe40000010802 */
[----:B------:R2:W-:Y:S01]  /*17380*/  MUFU.EX2 R37, R4 ;  /* 0x0000000400257308 */ /* 0x0005e20000000800 */
[----:B------:R-:W-:Y:S01]  /*17390*/  LDSM.16.MT88.4 R80, [R196] ;  /* 0x00000000c450783b */ /* 0x000fe20000004200 */
[--C-:B------:R-:W-:Y:S02]  /*173a0*/  FFMA.FTZ R185, R49, c[0x0][0x2d0], -R2.reuse ;  /* 0x0000b40031b97a23 */ /* 0x100fe40000010802 */
[----:B------:R-:W-:Y:S02]  /*173b0*/  FMUL.FTZ R49, R65, R153 ;  /* 0x0000009941317220 */ /* 0x000fe40000410000 */
[--C-:B------:R-:W-:Y:S02]  /*173c0*/  FFMA.FTZ R178, R45, c[0x0][0x2d0], -R2.reuse ;  /* 0x0000b4002db27a23 */ /* 0x100fe40000010802 */
[--C-:B------:R-:W-:Y:S01]  /*173d0*/  FFMA.FTZ R174, R44, c[0x0][0x2d0], -R2.reuse ;  /* 0x0000b4002cae7a23 */ /* 0x100fe20000010802 */
[----:B------:R-:W-:Y:S01]  /*173e0*/  LDSM.16.MT88.4 R152, [R194+0x2000] ;  /* 0x00200000c298783b */ /* 0x000fe20000004200 */
[--C-:B------:R-:W-:Y:S02]  /*173f0*/  FFMA.FTZ R165, R71, c[0x0][0x2d0], -R2.reuse ;  /* 0x0000b40047a57a23 */ /* 0x100fe40000010802 */
[----:B------:R-:W-:Y:S01]  /*17400*/  MUFU.EX2 R178, R178 ;  /* 0x000000b200b27308 */ /* 0x000fe20000000800 */
[--C-:B---34-:R-:W-:Y:S02]  /*17410*/  FFMA.FTZ R164, R70, c[0x0][0x2d0], -R2.reuse ;  /* 0x0000b40046a47a23 */ /* 0x118fe40000010802 */
[--C-:B------:R-:W-:Y:S02]  /*17420*/  FFMA.FTZ R94, R69, c[0x0][0x2d0], -R2.reuse ;  /* 0x0000b400455e7a23 */ /* 0x100fe40000010802 */
[--C-:B------:R-:W-:Y:S02]  /*17430*/  FFMA.FTZ R167, R67, c[0x0][0x2d0], -R2.reuse ;  /* 0x0000b40043a77a23 */ /* 0x100fe40000010802 */
[--C-:B------:R-:W-:Y:S02]  /*17440*/  FFMA.FTZ R237, R41, c[0x0][0x2d0], -R2.reuse ;  /* 0x0000b40029ed7a23 */ /* 0x100fe40000010802 */
[--C-:B------:R-:W-:Y:S01]  /*17450*/  FFMA.FTZ R238, R40, c[0x0][0x2d0], -R2.reuse ;  /* 0x0000b40028ee7a23 */ /* 0x100fe20000010802 */
[----:B------:R-:W-:Y:S01]  /*17460*/  MUFU.EX2 R70, R217 ;  /* 0x000000d900467308 */ /* 0x000fe20000000800 */
[--C-:B------:R-:W-:Y:S02]  /*17470*/  FFMA.FTZ R243, R35, c[0x0][0x2d0], -R2.reuse ;  /* 0x0000b40023f37a23 */ /* 0x100fe40000010802 */
[----:B------:R-:W-:Y:S01]  /*17480*/  FFMA.FTZ R169, R64, c[0x0][0x2d0], -R2 ;  /* 0x0000b40040a97a23 */ /* 0x000fe20000010802 */
[----:B------:R-:W-:Y:S01]  /*17490*/  FSEL R2, R68, RZ, P0 ;  /* 0x000000ff44027208 */ /* 0x000fe20000000000 */
[----:B------:R-:W-:Y:S02]  /*174a0*/  FMUL.FTZ R0, R0, c[0x0][0x2d0] ;  /* 0x0000b40000007a20 */ /* 0x000fe40000410000 */
[----:B--2---:R-:W-:Y:S02]  /*174b0*/  FMUL.FTZ R4, R68, c[0x0][0x2d0] ;  /* 0x0000b40044047a20 */ /* 0x004fe40000410000 */
[----:B------:R-:W-:Y:S01]  /*174c0*/  FADD.FTZ R2, -R2, R93 ;  /* 0x0000005d02027221 */ /* 0x000fe20000010100 */
[----:B------:R-:W2:Y:S02]  /*174d0*/  MUFU.EX2 R35, R5 ;  /* 0x0000000500237308 */ /* 0x000ea40000000800 */
[----:B------:R-:W-:Y:S01]  /*174e0*/  FSEL R4, R4, RZ, P0 ;  /* 0x000000ff04047208 */ /* 0x000fe20000000000 */
[----:B------:R-:W-:Y:S01]  /*174f0*/  FMUL.FTZ R2, R2, c[0x0][0x2d0] ;  /* 0x0000b40002027a20 */ /* 0x000fe20000410000 */
[C---:B------:R-:W-:Y:S02]  /*17500*/  ISETP.GT.AND P0, PT, R214.reuse, R250, PT ;  /* 0x000000fad600720c */ /* 0x040fe40003f04270 */
[----:B------:R-:W-:Y:S01]  /*17510*/  IADD3 R214, R214, -0x1, RZ ;  /* 0xffffffffd6d67810 */ /* 0x000fe20007ffe0ff */
[--C-:B------:R-:W-:Y:S02]  /*17520*/  FFMA.FTZ R173, R23, c[0x0][0x2d0], -R4.reuse ;  /* 0x0000b40017ad7a23 */ /* 0x100fe40000010804 */
[--C-:B------:R-:W-:Y:S01]  /*17530*/  FFMA.FTZ R189, R22, c[0x0][0x2d0], -R4.reuse ;  /* 0x0000b40016bd7a23 */ /* 0x100fe20000010804 */
[----:B------:R-:W3:Y:S01]  /*17540*/  MUFU.EX2 R0, R0 ;  /* 0x0000000000007308 */ /* 0x000ee20000000800 */
[--C-:B------:R-:W-:Y:S02]  /*17550*/  FFMA.FTZ R190, R21, c[0x0][0x2d0], -R4.reuse ;  /* 0x0000b40015be7a23 */ /* 0x100fe40000010804 */
[--C-:B------:R-:W-:Y:S02]  /*17560*/  FFMA.FTZ R191, R20, c[0x0][0x2d0], -R4.reuse ;  /* 0x0000b40014bf7a23 */ /* 0x100fe40000010804 */
[----:B------:R-:W4:Y:S01]  /*17570*/  LDSM.16.MT88.4 R20, [R193] ;  /* 0x00000000c114783b */ /* 0x000f220000004200 */
[--C-:B------:R-:W-:Y:S02]  /*17580*/  FFMA.FTZ R6, R16, c[0x0][0x2d0], -R4.reuse ;  /* 0x0000b40010067a23 */ /* 0x100fe40000010804 */
[--C-:B------:R-:W-:Y:S02]  /*17590*/  FFMA.FTZ R7, R29, c[0x0][0x2d0], -R4.reuse ;  /* 0x0000b4001d077a23 */ /* 0x100fe40000010804 */
[----:B------:R-:W5:Y:S01]  /*175a0*/  MUFU.EX2 R2, R2 ;  /* 0x0000000200027308 */ /* 0x000f620000000800 */
[--C-:B------:R-:W-:Y:S02]  /*175b0*/  FFMA.FTZ R17, R17, c[0x0][0x2d0], -R4.reuse ;  /* 0x0000b40011117a23 */ /* 0x100fe40000010804 */
[--C-:B------:R-:W-:Y:S01]  /*175c0*/  FFMA.FTZ R16, R28, c[0x0][0x2d0], -R4.reuse ;  /* 0x0000b4001c107a23 */ /* 0x100fe20000010804 */
[----:B--2---:R-:W-:Y:S01]  /*175d0*/  F2FP.PACK_AB R76, R35, R37 ;  /* 0x00000025234c723e */ /* 0x004fe200000000ff */
[--C-:B------:R-:W-:Y:S02]  /*175e0*/  FFMA.FTZ R93, R26, c[0x0][0x2d0], -R4.reuse ;  /* 0x0000b4001a5d7a23 */ /* 0x100fe40000010804 */
[--C-:B------:R-:W-:Y:S02]  /*175f0*/  FFMA.FTZ R92, R27, c[0x0][0x2d0], -R4.reuse ;  /* 0x0000b4001b5c7a23 */ /* 0x100fe40000010804 */
[--C-:B------:R-:W-:Y:S01]  /*17600*/  FFMA.FTZ R91, R25, c[0x0][0x2d0], -R4.reuse ;  /* 0x0000b400195b7a23 */ /* 0x100fe20000010804 */
[----:B------:R-:W-:Y:S01]  /*17610*/  MUFU.EX2 R64, R219 ;  /* 0x000000db00407308 */ /* 0x000fe20000000800 */
[--C-:B------:R-:W-:Y:S02]  /*17620*/  FFMA.FTZ R67, R24, c[0x0][0x2d0], -R4.reuse ;  /* 0x0000b40018437a23 */ /* 0x100fe40000010804 */
[--C-:B------:R-:W-:Y:S02]  /*17630*/  FFMA.FTZ R227, R19, c[0x0][0x2d0], -R4.reuse ;  /* 0x0000b40013e37a23 */ /* 0x100fe40000010804 */
[C---:B---3--:R-:W-:Y:S02]  /*17640*/  FMUL.FTZ R44, R0.reuse, R104 ;  /* 0x00000068002c7220 */ /* 0x048fe40000410000 */
[C---:B------:R-:W-:Y:S02]  /*17650*/  FMUL.FTZ R45, R0.reuse, R105 ;  /* 0x00000069002d7220 */ /* 0x040fe40000410000 */
[C---:B------:R-:W-:Y:S01]  /*17660*/  FMUL.FTZ R60, R0.reuse, R96 ;  /* 0x00000060003c7220 */ /* 0x040fe20000410000 */
[----:B------:R-:W-:Y:S01]  /*17670*/  MUFU.EX2 R69, R188 ;  /* 0x000000bc00457308 */ /* 0x000fe20000000800 */
[----:B------:R-:W-:Y:S02]  /*17680*/  FMUL.FTZ R61, R0, R97 ;  /* 0x00000061003d7220 */ /* 0x000fe40000410000 */
[--C-:B------:R-:W-:Y:S02]  /*17690*/  FFMA.FTZ R229, R18, c[0x0][0x2d0], -R4.reuse ;  /* 0x0000b40012e57a23 */ /* 0x100fe40000010804 */
[--C-:B------:R-:W-:Y:S02]  /*176a0*/  FFMA.FTZ R230, R15, c[0x0][0x2d0], -R4.reuse ;  /* 0x0000b4000fe67a23 */ /* 0x100fe40000010804 */
[--C-:B------:R-:W-:Y:S02]  /*176b0*/  FFMA.FTZ R231, R14, c[0x0][0x2d0], -R4.reuse ;  /* 0x0000b4000ee77a23 */ /* 0x100fe40000010804 */
[--C-:B------:R-:W-:Y:S01]  /*176c0*/  FFMA.FTZ R240, R13, c[0x0][0x2d0], -R4.reuse ;  /* 0x0000b4000df07a23 */ /* 0x100fe20000010804 */
[----:B------:R-:W2:Y:S01]  /*176d0*/  MUFU.EX2 R18, R6 ;  /* 0x0000000600127308 */ /* 0x000ea20000000800 */
[--C-:B------:R-:W-:Y:S02]  /*176e0*/  FFMA.FTZ R242, R12, c[0x0][0x2d0], -R4.reuse ;  /* 0x0000b4000cf27a23 */ /* 0x100fe40000010804 */
[--C-:B------:R-:W-:Y:S02]  /*176f0*/  FFMA.FTZ R244, R11, c[0x0][0x2d0], -R4.reuse ;  /* 0x0000b4000bf47a23 */ /* 0x100fe40000010804 */
[----:B------:R-:W-:Y:S02]  /*17700*/  FFMA.FTZ R245, R9, c[0x0][0x2d0], -R4 ;  /* 0x0000b40009f57a23 */ /* 0x000fe40000010804 */
[C---:B------:R-:W-:Y:S02]  /*17710*/  FFMA.FTZ R4, R0.reuse, R246, R37 ;  /* 0x000000f600047223 */ /* 0x040fe40000010025 */
[C---:B------:R-:W-:Y:S01]  /*17720*/  FMUL.FTZ R40, R0.reuse, R108 ;  /* 0x0000006c00287220 */ /* 0x040fe20000410000 */
[----:B------:R-:W-:Y:S01]  /*17730*/  MUFU.EX2 R219, R94 ;  /* 0x0000005e00db7308 */ /* 0x000fe20000000800 */
[C---:B------:R-:W-:Y:S02]  /*17740*/  FMUL.FTZ R41, R0.reuse, R109 ;  /* 0x0000006d00297220 */ /* 0x040fe40000410000 */
[C---:B------:R-:W-:Y:S02]  /*17750*/  FMUL.FTZ R56, R0.reuse, R100 ;  /* 0x0000006400387220 */ /* 0x040fe40000410000 */
[----:B------:R-:W-:Y:S02]  /*17760*/  FMUL.FTZ R57, R0, R101 ;  /* 0x0000006500397220 */ /* 0x000fe40000410000 */
[----:B-----5:R-:W-:Y:S02]  /*17770*/  FMUL.FTZ R59, R2, R103 ;  /* 0x00000067023b7220 */ /* 0x020fe40000410000 */
[C---:B------:R-:W-:Y:S01]  /*17780*/  FMUL.FTZ R9, R0.reuse, R125 ;  /* 0x0000007d00097220 */ /* 0x040fe20000410000 */
[----:B------:R3:W-:Y:S01]  /*17790*/  MUFU.EX2 R103, R36 ;  /* 0x0000002400677308 */ /* 0x0007e20000000800 */
[C---:B------:R-:W-:Y:S02]  /*177a0*/  FMUL.FTZ R12, R0.reuse, R120 ;  /* 0x00000078000c7220 */ /* 0x040fe40000410000 */
[C---:B------:R-:W-:Y:S02]  /*177b0*/  FMUL.FTZ R13, R0.reuse, R121 ;  /* 0x00000079000d7220 */ /* 0x040fe40000410000 */
[C---:B------:R-:W-:Y:S02]  /*177c0*/  FMUL.FTZ R24, R0.reuse, R116 ;  /* 0x0000007400187220 */ /* 0x040fe40000410000 */
[C---:B------:R-:W-:Y:S02]  /*177d0*/  FMUL.FTZ R25, R0.reuse, R117 ;  /* 0x0000007500197220 */ /* 0x040fe40000410000 */
[C---:B------:R-:W-:Y:S01]  /*177e0*/  FMUL.FTZ R28, R0.reuse, R112 ;  /* 0x00000070001c7220 */ /* 0x040fe20000410000 */
[----:B------:R5:W-:Y:S01]  /*177f0*/  MUFU.EX2 R116, R7 ;  /* 0x0000000700747308 */ /* 0x000be20000000800 */
[C---:B------:R-:W-:Y:S02]  /*17800*/  FMUL.FTZ R29, R0.reuse, R113 ;  /* 0x00000071001d7220 */ /* 0x040fe40000410000 */
[----:B------:R-:W-:Y:S02]  /*17810*/  FADD.FTZ R5, R31, R8 ;  /* 0x000000081f057221 */ /* 0x000fe40000010000 */
[----:B------:R-:W-:Y:S02]  /*17820*/  FMUL.FTZ R8, R0, R124 ;  /* 0x0000007c00087220 */ /* 0x000fe40000410000 */
[----:B------:R-:W-:Y:S02]  /*17830*/  FMUL.FTZ R19, R3, R139 ;  /* 0x0000008b03137220 */ /* 0x000fe40000410000 */
[C---:B------:R-:W-:Y:S01]  /*17840*/  FMUL.FTZ R46, R2.reuse, R106 ;  /* 0x0000006a022e7220 */ /* 0x040fe20000410000 */
[----:B------:R-:W1:Y:S01]  /*17850*/  MUFU.EX2 R0, R10 ;  /* 0x0000000a00007308 */ /* 0x000e620000000800 */
[----:B------:R-:W-:Y:S02]  /*17860*/  FMUL.FTZ R58, R2, R102 ;  /* 0x00000066023a7220 */ /* 0x000fe40000410000 */
[----:B------:R-:W-:Y:S01]  /*17870*/  FADD.FTZ R90, R35, R4 ;  /* 0x00000004235a7221 */ /* 0x000fe20000010000 */
[----:B---3--:R-:W3:Y:S01]  /*17880*/  LDSM.16.MT88.4 R36, [R197] ;  /* 0x00000000c524783b */ /* 0x008ee20000004200 */
[----:B------:R-:W-:Y:S02]  /*17890*/  FMUL.FTZ R6, R3, R134 ;  /* 0x0000008603067220 */ /* 0x000fe40000410000 */
[----:B------:R-:W-:Y:S02]  /*178a0*/  FADD.FTZ R66, R30, R5 ;  /* 0x000000051e427221 */ /* 0x000fe40000010000 */
[C---:B------:R-:W-:Y:S01]  /*178b0*/  FMUL.FTZ R4, R65.reuse, R132 ;  /* 0x0000008441047220 */ /* 0x040fe20000410000 */
[----:B------:R-:W-:Y:S01]  /*178c0*/  MUFU.EX2 R102, R33 ;  /* 0x0000002100667308 */ /* 0x000fe20000000800 */
[----:B------:R-:W-:Y:S02]  /*178d0*/  FMUL.FTZ R5, R65, R133 ;  /* 0x0000008541057220 */ /* 0x000fe40000410000 */
[C---:B------:R-:W-:Y:S02]  /*178e0*/  FMUL.FTZ R11, R2.reuse, R127 ;  /* 0x0000007f020b7220 */ /* 0x040fe40000410000 */
[C---:B-----5:R-:W-:Y:S02]  /*178f0*/  FMUL.FTZ R7, R3.reuse, R135 ;  /* 0x0000008703077220 */ /* 0x060fe40000410000 */
[C---:B------:R-:W-:Y:S02]  /*17900*/  FMUL.FTZ R14, R2.reuse, R122 ;  /* 0x0000007a020e7220 */ /* 0x040fe40000410000 */
[C---:B------:R-:W-:Y:S01]  /*17910*/  FMUL.FTZ R15, R2.reuse, R123 ;  /* 0x0000007b020f7220 */ /* 0x040fe20000410000 */
[----:B------:R-:W5:Y:S01]  /*17920*/  MUFU.EX2 R100, R17 ;  /* 0x0000001100647308 */ /* 0x000f620000000800 */
[C---:B-12---:R-:W-:Y:S02]  /*17930*/  FFMA.FTZ R84, R2.reuse, R247, R18 ;  /* 0x000000f702547223 */ /* 0x046fe40000010012 */
[----:B------:R-:W-:Y:S01]  /*17940*/  FMUL.FTZ R35, R3, R147 ;  /* 0x0000009303237220 */ /* 0x000fe20000410000 */
[----:B------:R-:W-:Y:S01]  /*17950*/  F2FP.PACK_AB R75, R103, R0 ;  /* 0x00000000674b723e */ /* 0x000fe200000000ff */
[C---:B------:R-:W-:Y:S02]  /*17960*/  FMUL.FTZ R47, R2.reuse, R107 ;  /* 0x0000006b022f7220 */ /* 0x040fe40000410000 */
[----:B------:R-:W-:Y:S01]  /*17970*/  LDSM.16.MT88.4 R104, [R194+0x1000] ;  /* 0x00100000c268783b */ /* 0x000fe20000004200 */
[C---:B------:R-:W-:Y:S02]  /*17980*/  FMUL.FTZ R62, R2.reuse, R98 ;  /* 0x00000062023e7220 */ /* 0x040fe40000410000 */
[----:B------:R-:W1:Y:S01]  /*17990*/  MUFU.EX2 R101, R16 ;  /* 0x0000001000657308 */ /* 0x000e620000000800 */
[-C--:B----4-:R-:W-:Y:S05]  /*179a0*/  HMMA.16816.F32 R4, R72, R20.reuse, R4 ;  /* 0x000000144804723c */ /* 0x090fea0000001804 */
[C---:B------:R-:W-:Y:S02]  /*179b0*/  FMUL.FTZ R10, R2.reuse, R126 ;  /* 0x0000007e020a7220 */ /* 0x040fe40000410000 */
[C---:B------:R-:W-:Y:S02]  /*179c0*/  FMUL.FTZ R26, R2.reuse, R118 ;  /* 0x00000076021a7220 */ /* 0x040fe40000410000 */
[----:B------:R-:W2:Y:S03]  /*179d0*/  MUFU.EX2 R117, R32 ;  /* 0x0000002000757308 */ /* 0x000ea60000000800 */
[----:B------:R-:W-:Y:S01]  /*179e0*/  FMUL.FTZ R27, R2, R119 ;  /* 0x00000077021b7220 */ /* 0x000fe20000410000 */
[----:B-----5:R-:W-:Y:S01]  /*179f0*/  F2FP.PACK_AB R77, R100, R18 ;  /* 0x00000012644d723e */ /* 0x020fe200000000ff */
[----:B------:R-:W-:Y:S02]  /*17a00*/  FMUL.FTZ R17, R65, R137 ;  /* 0x0000008941117220 */ /* 0x000fe40000410000 */
[----:B------:R-:W-:Y:S02]  /*17a10*/  FMUL.FTZ R18, R3, R138 ;  /* 0x0000008a03127220 */ /* 0x000fe40000410000 */
[C---:B------:R-:W-:Y:S01]  /*17a20*/  FMUL.FTZ R33, R65.reuse, R145 ;  /* 0x0000009141217220 */ /* 0x040fe20000410000 */
[----:B------:R-:W-:Y:S01]  /*17a30*/  MUFU.EX2 R108, R184 ;  /* 0x000000b8006c7308 */ /* 0x000fe20000000800 */
[----:B------:R-:W-:Y:S02]  /*17a40*/  FMUL.FTZ R63, R2, R99 ;  /* 0x00000063023f7220 */ /* 0x000fe40000410000 */
[----:B------:R-:W4:Y:S01]  /*17a50*/  LDSM.16.MT88.4 R96, [R193+0x800] ;  /* 0x00080000c160783b */ /* 0x000f220000004200 */
[----:B-1----:R-:W-:Y:S01]  /*17a60*/  F2FP.PACK_AB R79, R116, R101 ;  /* 0x00000065744f723e */ /* 0x002fe200000000ff */
[----:B------:R-:W-:Y:S02]  /*17a70*/  FMUL.FTZ R16, R65, R136 ;  /* 0x0000008841107220 */ /* 0x000fe40000410000 */
[----:B------:R-:W-:Y:S02]  /*17a80*/  FADD.FTZ R71, R0, R34 ;  /* 0x0000002200477221 */ /* 0x000fe40000010000 */
[----:B------:R-:W-:Y:S01]  /*17a90*/  FMUL.FTZ R34, R3, R146 ;  /* 0x0000009203227220 */ /* 0x000fe20000410000 */
[----:B------:R-:W-:Y:S01]  /*17aa0*/  MUFU.EX2 R109, R183 ;  /* 0x000000b7006d7308 */ /* 0x000fe20000000800 */
[----:B------:R-:W-:Y:S01]  /*17ab0*/  LDSM.16.MT88.4 R136, [R193+0x2000] ;  /* 0x00200000c188783b */ /* 0x000fe20000004200 */
[C---:B------:R-:W-:Y:S01]  /*17ac0*/  FMUL.FTZ R42, R2.reuse, R110 ;  /* 0x0000006e022a7220 */ /* 0x040fe20000410000 */
[----:B--2---:R-:W-:Y:S01]  /*17ad0*/  F2FP.PACK_AB R78, R117, R102 ;  /* 0x00000066754e723e */ /* 0x004fe200000000ff */
[C---:B------:R-:W-:Y:S02]  /*17ae0*/  FMUL.FTZ R32, R65.reuse, R144 ;  /* 0x0000009041207220 */ /* 0x040fe40000410000 */
[C---:B------:R-:W-:Y:S03]  /*17af0*/  FMUL.FTZ R43, R2.reuse, R111 ;  /* 0x0000006f022b7220 */ /* 0x040fe60000410000 */
[----:B------:R-:W-:Y:S01]  /*17b00*/  LDSM.16.MT88.4 R144, [R197+0x2000] ;  /* 0x00200000c590783b */ /* 0x000fe20000004200 */
        /* <DEDUP_REMOVED lines=9> */
[----:B------:R-:W1:Y:S01]  /*17ba0*/  MUFU.EX2 R2, R218 ;  /* 0x000000da00027308 */ /* 0x000e620000000800 */
[----:B------:R-:W-:Y:S02]  /*17bb0*/  FADD.FTZ R0, R64, R66 ;  /* 0x0000004240007221 */ /* 0x000fe40000010000 */
[C---:B------:R-:W-:Y:S02]  /*17bc0*/  FMUL.FTZ R66, R3.reuse, R162 ;  /* 0x000000a203427220 */ /* 0x040fe40000410000 */
[C---:B------:R-:W-:Y:S04]  /*17bd0*/  FMUL.FTZ R22, R3.reuse, R142 ;  /* 0x0000008e03167220 */ /* 0x040fe80000410000 */
[----:B------:R-:W-:Y:S01]  /*17be0*/  FMUL.FTZ R23, R3, R143 ;  /* 0x0000008f03177220 */ /* 0x000fe20000410000 */
[----:B------:R-:W-:Y:S06]  /*17bf0*/  MUFU.EX2 R120, R165 ;  /* 0x000000a500787308 */ /* 0x000fec0000000800 */
[-C--:B---3--:R-:W-:Y:S04]  /*17c00*/  HMMA.16816.F32 R20, R72, R36.reuse, R20 ;  /* 0x000000244814723c */ /* 0x088fe80000001814 */
[----:B------:R-:W-:Y:S04]  /*17c10*/  MUFU.EX2 R94, R180 ;  /* 0x000000b4005e7308 */ /* 0x000fe80000000800 */
[C---:B------:R-:W-:Y:S04]  /*17c20*/  HMMA.16816.F32 R24, R76.reuse, R36, R24 ;  /* 0x000000244c18723c */ /* 0x040fe80000001818 */
[----:B-1----:R-:W-:Y:S02]  /*17c30*/  FADD.FTZ R0, R2, R0 ;  /* 0x0000000002007221 */ /* 0x002fe40000010000 */
[----:B------:R-:W-:Y:S01]  /*17c40*/  MUFU.EX2 R174, R174 ;  /* 0x000000ae00ae7308 */ /* 0x000fe20000000800 */
[C---:B------:R-:W-:Y:S01]  /*17c50*/  FMUL.FTZ R36, R65.reuse, R148 ;  /* 0x0000009441247220 */ /* 0x040fe20000410000 */
[-C--:B------:R-:W-:Y:S04]  /*17c60*/  HMMA.16816.F32 R28, R76, R38.reuse, R28 ;  /* 0x000000264c1c723c */ /* 0x080fe8000000181c */
[----:B------:R-:W-:Y:S02]  /*17c70*/  FADD.FTZ R0, R70, R0 ;  /* 0x0000000046007221 */ /* 0x000fe40000010000 */
[----:B------:R-:W-:Y:S02]  /*17c80*/  FMUL.FTZ R37, R65, R149 ;  /* 0x0000009541257220 */ /* 0x000fe40000410000 */
[C---:B------:R-:W-:Y:S01]  /*17c90*/  HMMA.16816.F32 R32, R72.reuse, R38, R32 ;  /* 0x000000264820723c */ /* 0x040fe20000001820 */
[----:B------:R-:W-:Y:S03]  /*17ca0*/  MUFU.EX2 R166, R229 ;  /* 0x000000e500a67308 */ /* 0x000fe60000000800 */
[----:B------:R-:W-:Y:S03]  /*17cb0*/  FADD.FTZ R0, R69, R0 ;  /* 0x0000000045007221 */ /* 0x000fe60000010000 */
[C---:B------:R-:W-:Y:S02]  /*17cc0*/  FMUL.FTZ R38, R3.reuse, R150 ;  /* 0x0000009603267220 */ /* 0x040fe40000410000 */
[----:B------:R-:W-:Y:S02]  /*17cd0*/  FMUL.FTZ R39, R3, R151 ;  /* 0x0000009703277220 */ /* 0x000fe40000410000 */
[----:B------:R-:W-:Y:S01]  /*17ce0*/  MUFU.EX2 R165, R230 ;  /* 0x000000e600a57308 */ /* 0x000fe20000000800 */
[----:B------:R-:W-:Y:S04]  /*17cf0*/  FADD.FTZ R0, R110, R0 ;  /* 0x000000006e007221 */ /* 0x000fe80000010000 */
[-C--:B------:R-:W-:Y:S03]  /*17d00*/  HMMA.16816.F32 R36, R72, R52.reuse, R36 ;  /* 0x000000344824723c */ /* 0x080fe60000001824 */
[----:B------:R-:W-:Y:S02]  /*17d10*/  FADD.FTZ R0, R108, R0 ;  /* 0x000000006c007221 */ /* 0x000fe40000010000 */
[----:B------:R1:W-:Y:S02]  /*17d20*/  MUFU.EX2 R184, R67 ;  /* 0x0000004300b87308 */ /* 0x0003e40000000800 */
[----:B------:R-:W-:Y:S01]  /*17d30*/  FADD.FTZ R0, R109, R0 ;  /* 0x000000006d007221 */ /* 0x000fe20000010000 */
[C---:B------:R-:W-:Y:S07]  /*17d40*/  HMMA.16816.F32 R40, R76.reuse, R52, R40 ;  /* 0x000000344c28723c */ /* 0x040fee0000001828 */
[C---:B------:R-:W-:Y:S01]  /*17d50*/  FMUL.FTZ R52, R65.reuse, R156 ;  /* 0x0000009c41347220 */ /* 0x040fe20000410000 */
[-C--:B------:R-:W-:Y:S01]  /*17d60*/  HMMA.16816.F32 R44, R76, R54.reuse, R44 ;  /* 0x000000364c2c723c */ /* 0x080fe2000000182c */
[----:B------:R-:W-:Y:S03]  /*17d70*/  MUFU.EX2 R112, R179 ;  /* 0x000000b300707308 */ /* 0x000fe60000000800 */
[----:B------:R-:W-:Y:S04]  /*17d80*/  FMUL.FTZ R53, R65, R157 ;  /* 0x0000009d41357220 */ /* 0x000fe80000410000 */
[C---:B------:R-:W-:Y:S03]  /*17d90*/  HMMA.16816.F32 R48, R72.reuse, R54, R48 ;  /* 0x000000364830723c */ /* 0x040fe60000001830 */
[----:B------:R-:W2:Y:S01]  /*17da0*/  MUFU.EX2 R119, R176 ;  /* 0x000000b000777308 */ /* 0x000ea20000000800 */
[C---:B-1----:R-:W-:Y:S03]  /*17db0*/  FMUL.FTZ R67, R3.reuse, R163 ;  /* 0x000000a303437220 */ /* 0x042fe60000410000 */
[C---:B------:R-:W-:Y:S02]  /*17dc0*/  FMUL.FTZ R54, R3.reuse, R158 ;  /* 0x0000009e03367220 */ /* 0x040fe40000410000 */
[----:B------:R-:W-:Y:S03]  /*17dd0*/  FMUL.FTZ R55, R3, R159 ;  /* 0x0000009f03377220 */ /* 0x000fe60000410000 */
[----:B------:R-:W-:Y:S01]  /*17de0*/  FADD.FTZ R3, R102, R90 ;  /* 0x0000005a66037221 */ /* 0x000fe20000010000 */
[----:B------:R-:W-:Y:S03]  /*17df0*/  MUFU.EX2 R122, R175 ;  /* 0x000000af007a7308 */ /* 0x000fe60000000800 */
[-C--:B------:R-:W-:Y:S07]  /*17e00*/  HMMA.16816.F32 R52, R72, R80.reuse, R52 ;  /* 0x000000504834723c */ /* 0x080fee0000001834 */
[----:B------:R-:W1:Y:S01]  /*17e10*/  MUFU.EX2 R124, R172 ;  /* 0x000000ac007c7308 */ /* 0x000e620000000800 */
[C---:B------:R-:W-:Y:S08]  /*17e20*/  HMMA.16816.F32 R56, R76.reuse, R80, R56 ;  /* 0x000000504c38723c */ /* 0x040ff00000001838 */
[-C--:B------:R-:W-:Y:S01]  /*17e30*/  HMMA.16816.F32 R60, R76, R82.reuse, R60 ;  /* 0x000000524c3c723c */ /* 0x080fe2000000183c */
[----:B------:R-:W3:Y:S06]  /*17e40*/  MUFU.EX2 R123, R164 ;  /* 0x000000a4007b7308 */ /* 0x000eec0000000800 */
[----:B------:R-:W-:Y:S01]  /*17e50*/  F2FP.PACK_AB R76, R2, R64 ;  /* 0x00000040024c723e */ /* 0x000fe200000000ff */
[----:B------:R-:W-:Y:S01]  /*17e60*/  FMUL.FTZ R64, R65, R160 ;  /* 0x000000a041407220 */ /* 0x000fe20000410000 */
[----:B------:R-:W-:Y:S02]  /*17e70*/  F2FP.PACK_AB R78, R69, R70 ;  /* 0x00000046454e723e */ /* 0x000fe400000000ff */
[----:B------:R-:W-:Y:S01]  /*17e80*/  MUFU.EX2 R113, R93 ;  /* 0x0000005d00717308 */ /* 0x000fe20000000800 */
[----:B------:R-:W-:Y:S01]  /*17e90*/  FMUL.FTZ R65, R65, R161 ;  /* 0x000000a141417220 */ /* 0x000fe20000410000 */
[----:B--2---:R-:W-:Y:S01]  /*17ea0*/  F2FP.PACK_AB R77, R119, R112 ;  /* 0x00000070774d723e */ /* 0x004fe200000000ff */
[----:B------:R-:W-:Y:S01]  /*17eb0*/  FADD.FTZ R2, R100, R84 ;  /* 0x0000005464027221 */ /* 0x000fe20000010000 */
[----:B-1----:R-:W-:Y:S01]  /*17ec0*/  F2FP.PACK_AB R79, R124, R122 ;  /* 0x0000007a7c4f723e */ /* 0x002fe200000000ff */
[----:B------:R-:W-:Y:S02]  /*17ed0*/  FADD.FTZ R70, R103, R71 ;  /* 0x0000004767467221 */ /* 0x000fe40000010000 */
[----:B------:R-:W-:Y:S01]  /*17ee0*/  FADD.FTZ R69, R101, R2 ;  /* 0x0000000265457221 */ /* 0x000fe20000010000 */
[----:B------:R-:W-:Y:S01]  /*17ef0*/  HMMA.16816.F32 R64, R72, R82, R64 ;  /* 0x000000524840723c */ /* 0x000fe20000001840 */
[----:B------:R-:W1:Y:S01]  /*17f00*/  LDSM.16.MT88.4 R80, [R197+0x800] ;  /* 0x00080000c550783b */ /* 0x000e620000004200 */
[----:B------:R-:W2:Y:S02]  /*17f10*/  MUFU.EX2 R114, R92 ;  /* 0x0000005c00727308 */ /* 0x000ea40000000800 */
[----:B------:R-:W-:Y:S02]  /*17f20*/  FADD.FTZ R2, R94, R0 ;  /* 0x000000005e027221 */ /* 0x000fe40000010000 */
[----:B------:R-:W-:Y:S01]  /*17f30*/  FADD.FTZ R0, R117, R3 ;  /* 0x0000000375007221 */ /* 0x000fe20000010000 */
[----:B------:R-:W-:Y:S01]  /*17f40*/  F2FP.PACK_AB R72, R120, R111 ;  /* 0x0000006f7848723e */ /* 0x000fe200000000ff */
[-C--:B----4-:R-:W-:Y:S01]  /*17f50*/  HMMA.16816.F32 R4, R76, R96.reuse, R4 ;  /* 0x000000604c04723c */ /* 0x090fe20000001804 */
[----:B------:R-:W4:Y:S03]  /*17f60*/  LDSM.16.MT88.4 R100, [R194+0x800] ;  /* 0x00080000c264783b */ /* 0x000f260000004200 */
[----:B------:R-:W5:Y:S01]  /*17f70*/  MUFU.EX2 R121, R91 ;  /* 0x0000005b00797308 */ /* 0x000f620000000800 */
[----:B---3--:R-:W-:Y:S01]  /*17f80*/  F2FP.PACK_AB R74, R219, R123 ;  /* 0x0000007bdb4a723e */ /* 0x008fe200000000ff */
[----:B------:R-:W-:Y:S02]  /*17f90*/  FADD.FTZ R3, R112, R70 ;  /* 0x0000004670037221 */ /* 0x000fe40000010000 */
[----:B------:R-:W-:Y:S04]  /*17fa0*/  FADD.FTZ R70, R111, R0 ;  /* 0x000000006f467221 */ /* 0x000fe80000010000 */
[----:B------:R-:W-:Y:S02]  /*17fb0*/  FADD.FTZ R69, R116, R69 ;  /* 0x0000004574457221 */ /* 0x000fe40000010000 */
[----:B------:R-:W-:Y:S01]  /*17fc0*/  MUFU.EX2 R172, R186 ;  /* 0x000000ba00ac7308 */ /* 0x000fe20000000800 */
[----:B------:R-:W-:Y:S02]  /*17fd0*/  FADD.FTZ R3, R119, R3 ;  /* 0x0000000377037221 */ /* 0x000fe40000010000 */
[----:B------:R-:W-:Y:S01]  /*17fe0*/  FADD.FTZ R70, R120, R70 ;  /* 0x0000004678467221 */ /* 0x000fe20000010000 */
[----:B--2---:R-:W-:Y:S06]  /*17ff0*/  F2FP.PACK_AB R73, R114, R113 ;  /* 0x000000717249723e */ /* 0x004fec00000000ff */
[----:B------:R-:W-:Y:S01]  /*18000*/  MUFU.EX2 R217, R171 ;  /* 0x000000ab00d97308 */ /* 0x000fe20000000800 */
[----:B-----5:R-:W-:Y:S09]  /*18010*/  F2FP.PACK_AB R75, R184, R121 ;  /* 0x00000079b84b723e */ /* 0x020ff200000000ff */
[----:B------:R-:W2:Y:S01]  /*18020*/  MUFU.EX2 R218, R168 ;  /* 0x000000a800da7308 */ /* 0x000ea20000000800 */
[C---:B------:R-:W-:Y:S08]  /*18030*/  HMMA.16816.F32 R8, R72.reuse, R96, R8 ;  /* 0x000000604808723c */ /* 0x040ff00000001808 */
[-C--:B------:R-:W-:Y:S01]  /*18040*/  HMMA.16816.F32 R12, R72, R98.reuse, R12 ;  /* 0x00000062480c723c */ /* 0x080fe2000000180c */
[----:B------:R-:W-:Y:S07]  /*18050*/  MUFU.EX2 R187, R182 ;  /* 0x000000b600bb7308 */ /* 0x000fee0000000800 */
[C---:B------:R-:W-:Y:S01]  /*18060*/  HMMA.16816.F32 R16, R76.reuse, R98, R16 ;  /* 0x000000624c10723c */ /* 0x040fe20000001810 */
[----:B------:R-:W3:Y:S02]  /*18070*/  LDSM.16.MT88.4 R96, [R196+0x800] ;  /* 0x00080000c460783b */ /* 0x000ee40000004200 */
[----:B------:R-:W5:Y:S05]  /*18080*/  MUFU.EX2 R188, R181 ;  /* 0x000000b500bc7308 */ /* 0x000f6a0000000800 */
[-C--:B-1----:R-:W-:Y:S05]  /*18090*/  HMMA.16816.F32 R20, R76, R80.reuse, R20 ;  /* 0x000000504c14723c */ /* 0x082fea0000001814 */
[----:B------:R-:W-:Y:S03]  /*180a0*/  MUFU.EX2 R183, R167 ;  /* 0x000000a700b77308 */ /* 0x000fe60000000800 */
[C---:B------:R-:W-:Y:S07]  /*180b0*/  HMMA.16816.F32 R24, R72.reuse, R80, R24 ;  /* 0x000000504818723c */ /* 0x040fee0000001818 */
[----:B------:R-:W-:Y:S01]  /*180c0*/  MUFU.EX2 R167, R227 ;  /* 0x000000e300a77308 */ /* 0x000fe20000000800 */
[-C--:B------:R-:W-:Y:S08]  /*180d0*/  HMMA.16816.F32 R28, R72, R82.reuse, R28 ;  /* 0x00000052481c723c */ /* 0x080ff0000000181c */
[C---:B------:R-:W-:Y:S01]  /*180e0*/  HMMA.16816.F32 R32, R76.reuse, R82, R32 ;  /* 0x000000524c20723c */ /* 0x040fe20000001820 */
[----:B------:R-:W1:Y:S01]  /*180f0*/  LDSM.16.MT88.4 R80, [R193+0x1000] ;  /* 0x00100000c150783b */ /* 0x000e620000004200 */
[----:B------:R-:W1:Y:S06]  /*18100*/  MUFU.EX2 R182, R169 ;  /* 0x000000a900b67308 */ /* 0x000e6c0000000800 */
[-C--:B----4-:R-:W-:Y:S04]  /*18110*/  HMMA.16816.F32 R36, R76, R100.reuse, R36 ;  /* 0x000000644c24723c */ /* 0x090fe80000001824 */
[----:B------:R-:W-:Y:S04]  /*18120*/  MUFU.EX2 R159, R170 ;  /* 0x000000aa009f7308 */ /* 0x000fe80000000800 */
[C---:B------:R-:W-:Y:S06]  /*18130*/  HMMA.16816.F32 R40, R72.reuse, R100, R40 ;  /* 0x000000644828723c */ /* 0x040fec0000001828 */
[----:B------:R-:W4:Y:S02]  /*18140*/  MUFU.EX2 R179, R177 ;  /* 0x000000b100b37308 */ /* 0x000f240000000800 */
[-C--:B------:R-:W-:Y:S08]  /*18150*/  HMMA.16816.F32 R44, R72, R102.reuse, R44 ;  /* 0x00000066482c723c */ /* 0x080ff0000000182c */
[C---:B------:R-:W-:Y:S01]  /*18160*/  HMMA.16816.F32 R48, R76.reuse, R102, R48 ;  /* 0x000000664c30723c */ /* 0x040fe20000001830 */
[----:B------:R-:W1:Y:S01]  /*18170*/  LDSM.16.MT88.4 R100, [R197+0x1000] ;  /* 0x00100000c564783b */ /* 0x000e620000004200 */
[----:B------:R-:W-:Y:S06]  /*18180*/  MUFU.EX2 R177, R185 ;  /* 0x000000b900b17308 */ /* 0x000fec0000000800 */
[-C--:B---3--:R-:W-:Y:S04]  /*18190*/  HMMA.16816.F32 R52, R76, R96.reuse, R52 ;  /* 0x000000604c34723c */ /* 0x088fe80000001834 */
[----:B------:R-:W-:Y:S04]  /*181a0*/  MUFU.EX2 R158, R173 ;  /* 0x000000ad009e7308 */ /* 0x000fe80000000800 */
[C---:B------:R-:W-:Y:S06]  /*181b0*/  HMMA.16816.F32 R56, R72.reuse, R96, R56 ;  /* 0x000000604838723c */ /* 0x040fec0000001838 */
[----:B------:R-:W3:Y:S02]  /*181c0*/  MUFU.EX2 R157, R189 ;  /* 0x000000bd009d7308 */ /* 0x000ee40000000800 */
[-C--:B------:R-:W-:Y:S07]  /*181d0*/  HMMA.16816.F32 R60, R72, R98.reuse, R60 ;  /* 0x00000062483c723c */ /* 0x080fee000000183c */
[----:B------:R-:W-:Y:S01]  /*181e0*/  F2FP.PACK_AB R72, R108, R110 ;  /* 0x0000006e6c48723e */ /* 0x000fe200000000ff */
[----:B------:R-:W-:Y:S01]  /*181f0*/  HMMA.16816.F32 R64, R76, R98, R64 ;  /* 0x000000624c40723c */ /* 0x000fe20000001840 */
[----:B------:R-:W-:Y:S01]  /*18200*/  MUFU.EX2 R156, R190 ;  /* 0x000000be009c7308 */ /* 0x000fe20000000800 */
[----:B------:R-:W3:Y:S02]  /*18210*/  LDSM.16.MT88.4 R96, [R196+0x1000] ;  /* 0x00100000c460783b */ /* 0x000ee40000004200 */
[----:B------:R-:W-:Y:S02]  /*18220*/  F2FP.PACK_AB R74, R94, R109 ;  /* 0x0000006d5e4a723e */ /* 0x000fe400000000ff */
[----:B--2---:R-:W-:Y:S02]  /*18230*/  F2FP.PACK_AB R73, R218, R217 ;  /* 0x000000d9da49723e */ /* 0x004fe400000000ff */
[----:B-----5:R-:W-:Y:S02]  /*18240*/  F2FP.PACK_AB R75, R188, R187 ;  /* 0x000000bbbc4b723e */ /* 0x020fe400000000ff */
[----:B------:R-:W-:Y:S01]  /*18250*/  LDSM.16.MT88.4 R108, [R196+0x1800] ;  /* 0x00180000c46c783b */ /* 0x000fe20000004200 */
[----:B------:R-:W2:Y:S01]  /*18260*/  MUFU.EX2 R171, R191 ;  /* 0x000000bf00ab7308 */ /* 0x000ea20000000800 */
[----:B-1----:R-:W-:Y:S02]  /*18270*/  F2FP.PACK_AB R76, R182, R183 ;  /* 0x000000b7b64c723e */ /* 0x002fe400000000ff */
[----:B----4-:R-:W-:Y:S01]  /*18280*/  F2FP.PACK_AB R78, R179, R159 ;  /* 0x0000009fb34e723e */ /* 0x010fe200000000ff */
[-C--:B------:R-:W-:Y:S05]  /*18290*/  HMMA.16816.F32 R4, R72, R80.reuse, R4 ;  /* 0x000000504804723c */ /* 0x080fea0000001804 */
[----:B---3--:R-:W-:Y:S01]  /*182a0*/  F2FP.PACK_AB R77, R157, R158 ;  /* 0x0000009e9d4d723e */ /* 0x008fe200000000ff */
[----:B------:R-:W-:Y:S10]  /*182b0*/  MUFU.EX2 R94, R231 ;  /* 0x000000e7005e7308 */ /* 0x000ff40000000800 */
[----:B------:R-:W1:Y:S01]  /*182c0*/  MUFU.EX2 R84, R225 ;  /* 0x000000e100547308 */ /* 0x000e620000000800 */
[----:B--2---:R-:W-:Y:S09]  /*182d0*/  F2FP.PACK_AB R79, R171, R156 ;  /* 0x0000009cab4f723e */ /* 0x004ff200000000ff */
[----:B------:R-:W2:Y:S01]  /*182e0*/  MUFU.EX2 R71, R224 ;  /* 0x000000e000477308 */ /* 0x000ea20000000800 */
[C---:B------:R-:W-:Y:S08]  /*182f0*/  HMMA.16816.F32 R8, R76.reuse, R80, R8 ;  /* 0x000000504c08723c */ /* 0x040ff00000001808 */
[-C--:B------:R-:W-:Y:S01]  /*18300*/  HMMA.16816.F32 R12, R76, R82.reuse, R12 ;  /* 0x000000524c0c723c */ /* 0x080fe2000000180c */
[----:B------:R-:W3:Y:S03]  /*18310*/  MUFU.EX2 R91, R223 ;  /* 0x000000df005b7308 */ /* 0x000ee60000000800 */
[----:B-1----:R-:W-:Y:S04]  /*18320*/  FADD.FTZ R0, R84, R2 ;  /* 0x0000000254007221 */ /* 0x002fe80000010000 */
[C---:B------:R-:W-:Y:S01]  /*18330*/  HMMA.16816.F32 R16, R72.reuse, R82, R16 ;  /* 0x000000524810723c */ /* 0x040fe20000001810 */
[----:B------:R-:W1:Y:S02]  /*18340*/  LDSM.16.MT88.4 R80, [R193+0x1800] ;  /* 0x00180000c150783b */ /* 0x000e640000004200 */
[----:B------:R-:W4:Y:S01]  /*18350*/  MUFU.EX2 R90, R222 ;  /* 0x000000de005a7308 */ /* 0x000f220000000800 */
[----:B--2---:R-:W-:Y:S04]  /*18360*/  FADD.FTZ R0, R71, R0 ;  /* 0x0000000047007221 */ /* 0x004fe80000010000 */
[-C--:B------:R-:W-:Y:S05]  /*18370*/  HMMA.16816.F32 R20, R72, R100.reuse, R20 ;  /* 0x000000644814723c */ /* 0x080fea0000001814 */
[----:B------:R-:W-:Y:S03]  /*18380*/  MUFU.EX2 R175, R220 ;  /* 0x000000dc00af7308 */ /* 0x000fe60000000800 */
[C---:B------:R-:W-:Y:S04]  /*18390*/  HMMA.16816.F32 R24, R76.reuse, R100, R24 ;  /* 0x000000644c18723c */ /* 0x040fe80000001818 */
[----:B---3--:R-:W-:Y:S03]  /*183a0*/  FADD.FTZ R0, R91, R0 ;  /* 0x000000005b007221 */ /* 0x008fe60000010000 */
[----:B------:R-:W-:Y:S01]  /*183b0*/  MUFU.EX2 R176, R213 ;  /* 0x000000d500b07308 */ /* 0x000fe20000000800 */
[-C--:B------:R-:W-:Y:S04]  /*183c0*/  HMMA.16816.F32 R28, R76, R102.reuse, R28 ;  /* 0x000000664c1c723c */ /* 0x080fe8000000181c */
[----:B----4-:R-:W-:Y:S02]  /*183d0*/  FADD.FTZ R2, R90, R0 ;  /* 0x000000005a027221 */ /* 0x010fe40000010000 */
[----:B------:R-:W-:Y:S02]  /*183e0*/  FADD.FTZ R0, R113, R69 ;  /* 0x0000004571007221 */ /* 0x000fe40000010000 */
[C---:B------:R-:W-:Y:S01]  /*183f0*/  HMMA.16816.F32 R32, R72.reuse, R102, R32 ;  /* 0x000000664820723c */ /* 0x040fe20000001820 */
[----:B------:R-:W2:Y:S01]  /*18400*/  LDSM.16.MT88.4 R100, [R197+0x1800] ;  /* 0x00180000c564783b */ /* 0x000ea20000004200 */
[----:B------:R-:W-:Y:S02]  /*18410*/  MUFU.EX2 R180, R212 ;  /* 0x000000d400b47308 */ /* 0x000fe40000000800 */
[----:B------:R-:W-:Y:S04]  /*18420*/  FADD.FTZ R69, R114, R0 ;  /* 0x0000000072457221 */ /* 0x000fe80000010000 */
[-C--:B------:R-:W-:Y:S04]  /*18430*/  HMMA.16816.F32 R36, R72, R104.reuse, R36 ;  /* 0x000000684824723c */ /* 0x080fe80000001824 */
[----:B------:R-:W-:Y:S04]  /*18440*/  MUFU.EX2 R181, R211 ;  /* 0x000000d300b57308 */ /* 0x000fe80000000800 */
[C---:B------:R-:W-:Y:S06]  /*18450*/  HMMA.16816.F32 R40, R76.reuse, R104, R40 ;  /* 0x000000684c28723c */ /* 0x040fec0000001828 */
[----:B------:R-:W3:Y:S02]  /*18460*/  MUFU.EX2 R118, R221 ;  /* 0x000000dd00767308 */ /* 0x000ee40000000800 */
[-C--:B------:R-:W-:Y:S08]  /*18470*/  HMMA.16816.F32 R44, R76, R106.reuse, R44 ;  /* 0x0000006a4c2c723c */ /* 0x080ff0000000182c */
[C---:B------:R-:W-:Y:S01]  /*18480*/  HMMA.16816.F32 R48, R72.reuse, R106, R48 ;  /* 0x0000006a4830723c */ /* 0x040fe20000001830 */
[----:B------:R-:W4:Y:S01]  /*18490*/  LDSM.16.MT88.4 R104, [R194+0x1800] ;  /* 0x00180000c268783b */ /* 0x000f220000004200 */
[----:B------:R-:W5:Y:S06]  /*184a0*/  MUFU.EX2 R115, R226 ;  /* 0x000000e200737308 */ /* 0x000f6c0000000800 */
[-C--:B------:R-:W-:Y:S04]  /*184b0*/  HMMA.16816.F32 R52, R72, R96.reuse, R52 ;  /* 0x000000604834723c */ /* 0x080fe80000001834 */
[----:B------:R-:W1:Y:S01]  /*184c0*/  MUFU.EX2 R93, R232 ;  /* 0x000000e8005d7308 */ /* 0x000e620000000800 */
[----:B---3--:R-:W-:Y:S03]  /*184d0*/  FADD.FTZ R0, R118, R2 ;  /* 0x0000000276007221 */ /* 0x008fe60000010000 */
[C---:B------:R-:W-:Y:S04]  /*184e0*/  HMMA.16816.F32 R56, R76.reuse, R96, R56 ;  /* 0x000000604c38723c */ /* 0x040fe80000001838 */
[----:B------:R-:W-:Y:S02]  /*184f0*/  FADD.FTZ R2, R121, R69 ;  /* 0x0000004579027221 */ /* 0x000fe40000010000 */
[----:B------:R-:W3:Y:S02]  /*18500*/  MUFU.EX2 R92, R236 ;  /* 0x000000ec005c7308 */ /* 0x000ee40000000800 */
[-C--:B------:R-:W-:Y:S04]  /*18510*/  HMMA.16816.F32 R60, R76, R98.reuse, R60 ;  /* 0x000000624c3c723c */ /* 0x080fe8000000183c */
[C---:B-----5:R-:W-:Y:S01]  /*18520*/  F2FP.PACK_AB R160, R115.reuse, R118 ;  /* 0x0000007673a0723e */ /* 0x060fe200000000ff */
[----:B------:R-:W-:Y:S02]  /*18530*/  FADD.FTZ R0, R115, R0 ;  /* 0x0000000073007221 */ /* 0x000fe40000010000 */
[----:B------:R-:W-:Y:S01]  /*18540*/  F2FP.PACK_AB R76, R71, R84 ;  /* 0x00000054474c723e */ /* 0x000fe200000000ff */
[----:B------:R-:W-:Y:S01]  /*18550*/  HMMA.16816.F32 R64, R72, R98, R64 ;  /* 0x000000624840723c */ /* 0x000fe20000001840 */
[----:B------:R-:W-:Y:S03]  /*18560*/  MUFU.EX2 R170, R233 ;  /* 0x000000e900aa7308 */ /* 0x000fe60000000800 */
[----:B------:R-:W-:Y:S01]  /*18570*/  F2FP.PACK_AB R78, R90, R91 ;  /* 0x0000005b5a4e723e */ /* 0x000fe200000000ff */
[----:B-1----:R-:W-:Y:S01]  /*18580*/  FADD.FTZ R0, R93, R0 ;  /* 0x000000005d007221 */ /* 0x002fe20000010000 */
[----:B------:R-:W-:Y:S01]  /*18590*/  F2FP.PACK_AB R77, R176, R175 ;  /* 0x000000afb04d723e */ /* 0x000fe200000000ff */
[----:B------:R-:W-:Y:S01]  /*185a0*/  FADD.FTZ R2, R184, R2 ;  /* 0x00000002b8027221 */ /* 0x000fe20000010000 */
[----:B------:R-:W-:Y:S03]  /*185b0*/  F2FP.PACK_AB R79, R181, R180 ;  /* 0x000000b4b54f723e */ /* 0x000fe600000000ff */
[----:B------:R-:W1:Y:S01]  /*185c0*/  MUFU.EX2 R169, R234 ;  /* 0x000000ea00a97308 */ /* 0x000e620000000800 */
[----:B------:R-:W-:Y:S01]  /*185d0*/  F2FP.PACK_AB R72, R177, R172 ;  /* 0x000000acb148723e */ /* 0x000fe200000000ff */
[----:B------:R-:W-:Y:S01]  /*185e0*/  FADD.FTZ R2, R158, R2 ;  /* 0x000000029e027221 */ /* 0x000fe20000010000 */
[----:B------:R-:W-:Y:S01]  /*185f0*/  F2FP.PACK_AB R74, R174, R178 ;  /* 0x000000b2ae4a723e */ /* 0x000fe200000000ff */
[-C--:B------:R-:W-:Y:S05]  /*18600*/  HMMA.16816.F32 R4, R76, R80.reuse, R4 ;  /* 0x000000504c04723c */ /* 0x080fea0000001804 */
[----:B------:R-:W-:Y:S01]  /*18610*/  F2FP.PACK_AB R73, R166, R167 ;  /* 0x000000a7a649723e */ /* 0x000fe200000000ff */
[----:B------:R-:W-:Y:S01]  /*18620*/  MUFU.EX2 R168, R235 ;  /* 0x000000eb00a87308 */ /* 0x000fe20000000800 */
[----:B------:R-:W-:Y:S01]  /*18630*/  F2FP.PACK_AB R75, R94, R165 ;  /* 0x000000a55e4b723e */ /* 0x000fe200000000ff */
[C---:B---3--:R-:W-:Y:S01]  /*18640*/  FADD.FTZ R229, R92.reuse, R0 ;  /* 0x000000005ce57221 */ /* 0x048fe20000010000 */
[----:B------:R-:W-:Y:S03]  /*18650*/  F2FP.PACK_AB R162, R92, R93 ;  /* 0x0000005d5ca2723e */ /* 0x000fe600000000ff */
[----:B------:R-:W-:Y:S01]  /*18660*/  FADD.FTZ R0, R122, R3 ;  /* 0x000000037a007221 */ /* 0x000fe20000010000 */
[----:B------:R-:W-:Y:S01]  /*18670*/  MOV R92, R85 ;  /* 0x00000055005c7202 */ /* 0x000fe20000000f00 */
[C---:B------:R-:W-:Y:S02]  /*18680*/  HMMA.16816.F32 R8, R72.reuse, R80, R8 ;  /* 0x000000504808723c */ /* 0x040fe40000001808 */
[----:B------:R-:W3:Y:S02]  /*18690*/  MUFU.EX2 R164, R239 ;  /* 0x000000ef00a47308 */ /* 0x000ee40000000800 */
[----:B------:R-:W-:Y:S01]  /*186a0*/  FADD.FTZ R0, R124, R0 ;  /* 0x000000007c007221 */ /* 0x000fe20000010000 */
[----:B------:R-:W-:Y:S01]  /*186b0*/  MOV R93, R68 ;  /* 0x00000044005d7202 */ /* 0x000fe20000000f00 */
[----:B------:R-:W-:Y:S01]  /*186c0*/  FADD.FTZ R3, R123, R70 ;  /* 0x000000467b037221 */ /* 0x000fe20000010000 */
[----:B-1----:R-:W-:Y:S01]  /*186d0*/  F2FP.PACK_AB R161, R169, R170 ;  /* 0x000000aaa9a1723e */ /* 0x002fe200000000ff */
[-C--:B------:R-:W-:Y:S04]  /*186e0*/  HMMA.16816.F32 R12, R72, R82.reuse, R12 ;  /* 0x00000052480c723c */ /* 0x080fe8000000180c */
[----:B------:R-:W-:Y:S01]  /*186f0*/  MUFU.EX2 R91, R237 ;  /* 0x000000ed005b7308 */ /* 0x000fe20000000800 */
[----:B------:R-:W-:Y:S02]  /*18700*/  FADD.FTZ R3, R219, R3 ;  /* 0x00000003db037221 */ /* 0x000fe40000010000 */
[----:B------:R-:W-:Y:S01]  /*18710*/  FADD.FTZ R2, R157, R2 ;  /* 0x000000029d027221 */ /* 0x000fe20000010000 */
[C---:B------:R-:W-:Y:S04]  /*18720*/  HMMA.16816.F32 R16, R76.reuse, R82, R16 ;  /* 0x000000524c10723c */ /* 0x040fe80000001810 */
[----:B------:R-:W-:Y:S02]  /*18730*/  FADD.FTZ R3, R183, R3 ;  /* 0x00000003b7037221 */ /* 0x000fe40000010000 */
[----:B------:R-:W1:Y:S01]  /*18740*/  MUFU.EX2 R90, R238 ;  /* 0x000000ee005a7308 */ /* 0x000e620000000800 */
[----:B------:R-:W-:Y:S01]  /*18750*/  FADD.FTZ R0, R217, R0 ;  /* 0x00000000d9007221 */ /* 0x000fe20000010000 */
[-C--:B--2---:R-:W-:Y:S04]  /*18760*/  HMMA.16816.F32 R20, R76, R100.reuse, R20 ;  /* 0x000000644c14723c */ /* 0x084fe80000001814 */
[----:B---3--:R-:W-:Y:S01]  /*18770*/  F2FP.PACK_AB R163, R164, R168 ;  /* 0x000000a8a4a3723e */ /* 0x008fe200000000ff */
[----:B------:R-:W-:Y:S02]  /*18780*/  FADD.FTZ R3, R182, R3 ;  /* 0x00000003b6037221 */ /* 0x000fe40000010000 */
[----:B------:R-:W-:Y:S01]  /*18790*/  FADD.FTZ R2, R156, R2 ;  /* 0x000000029c027221 */ /* 0x000fe20000010000 */
[C---:B------:R-:W-:Y:S01]  /*187a0*/  HMMA.16816.F32 R24, R72.reuse, R100, R24 ;  /* 0x000000644818723c */ /* 0x040fe20000001818 */
[----:B------:R-:W-:Y:S03]  /*187b0*/  MUFU.EX2 R84, R241 ;  /* 0x000000f100547308 */ /* 0x000fe60000000800 */
[----:B------:R-:W-:Y:S02]  /*187c0*/  FADD.FTZ R3, R159, R3 ;  /* 0x000000039f037221 */ /* 0x000fe40000010000 */
[----:B------:R-:W-:Y:S02]  /*187d0*/  FADD.FTZ R0, R218, R0 ;  /* 0x00000000da007221 */ /* 0x000fe40000010000 */
[-C--:B------:R-:W-:Y:S03]  /*187e0*/  HMMA.16816.F32 R28, R72, R102.reuse, R28 ;  /* 0x00000066481c723c */ /* 0x080fe6000000181c */
[----:B------:R-:W2:Y:S01]  /*187f0*/  MUFU.EX2 R83, R243 ;  /* 0x000000f300537308 */ /* 0x000ea20000000800 */
[----:B------:R-:W-:Y:S01]  /*18800*/  FADD.FTZ R0, R187, R0 ;  /* 0x00000000bb007221 */ /* 0x000fe20000010000 */
[----:B-1----:R-:W-:Y:S01]  /*18810*/  F2FP.PACK_AB R96, R90, R91 ;  /* 0x0000005b5a60723e */ /* 0x002fe200000000ff */
[----:B------:R-:W-:Y:S02]  /*18820*/  FADD.FTZ R3, R179, R3 ;  /* 0x00000003b3037221 */ /* 0x000fe40000010000 */
[C---:B------:R-:W-:Y:S04]  /*18830*/  HMMA.16816.F32 R32, R76.reuse, R102, R32 ;  /* 0x000000664c20723c */ /* 0x040fe80000001820 */
[----:B------:R-:W-:Y:S01]  /*18840*/  FADD.FTZ R0, R188, R0 ;  /* 0x00000000bc007221 */ /* 0x000fe20000010000 */
[----:B------:R-:W-:Y:S01]  /*18850*/  MUFU.EX2 R81, R240 ;  /* 0x000000f000517308 */ /* 0x000fe20000000800 */
[----:B------:R-:W-:Y:S02]  /*18860*/  FADD.FTZ R2, R171, R2 ;  /* 0x00000002ab027221 */ /* 0x000fe40000010000 */
[-C--:B----4-:R-:W-:Y:S04]  /*18870*/  HMMA.16816.F32 R36, R76, R104.reuse, R36 ;  /* 0x000000684c24723c */ /* 0x090fe80000001824 */
[----:B------:R-:W-:Y:S02]  /*18880*/  FADD.FTZ R0, R175, R0 ;  /* 0x00000000af007221 */ /* 0x000fe40000010000 */
[----:B------:R-:W-:Y:S01]  /*18890*/  FADD.FTZ R3, R172, R3 ;  /* 0x00000003ac037221 */ /* 0x000fe20000010000 */
[----:B------:R-:W1:Y:S01]  /*188a0*/  MUFU.EX2 R82, R242 ;  /* 0x000000f200527308 */ /* 0x000e620000000800 */
[C---:B------:R-:W-:Y:S04]  /*188b0*/  HMMA.16816.F32 R40, R72.reuse, R104, R40 ;  /* 0x000000684828723c */ /* 0x040fe80000001828 */
[----:B--2---:R-:W-:Y:S01]  /*188c0*/  F2FP.PACK_AB R98, R83, R84 ;  /* 0x000000545362723e */ /* 0x004fe200000000ff */
[----:B------:R-:W-:Y:S02]  /*188d0*/  FADD.FTZ R2, R167, R2 ;  /* 0x00000002a7027221 */ /* 0x000fe40000010000 */
[----:B------:R-:W-:Y:S01]  /*188e0*/  FADD.FTZ R0, R176, R0 ;  /* 0x00000000b0007221 */ /* 0x000fe20000010000 */
[-C--:B------:R-:W-:Y:S01]  /*188f0*/  HMMA.16816.F32 R44, R72, R106.reuse, R44 ;  /* 0x0000006a482c723c */ /* 0x080fe2000000182c */
[----:B------:R-:W-:Y:S03]  /*18900*/  MUFU.EX2 R80, R244 ;  /* 0x000000f400507308 */ /* 0x000fe60000000800 */
[----:B------:R-:W-:Y:S02]  /*18910*/  FADD.FTZ R3, R177, R3 ;  /* 0x00000003b1037221 */ /* 0x000fe40000010000 */
[----:B------:R-:W-:Y:S02]  /*18920*/  FADD.FTZ R2, R166, R2 ;  /* 0x00000002a6027221 */ /* 0x000fe40000010000 */
[C---:B------:R-:W-:Y:S03]  /*18930*/  HMMA.16816.F32 R48, R76.reuse, R106, R48 ;  /* 0x0000006a4c30723c */ /* 0x040fe60000001830 */
[----:B------:R-:W2:Y:S01]  /*18940*/  MUFU.EX2 R71, R245 ;  /* 0x000000f500477308 */ /* 0x000ea20000000800 */
[----:B------:R-:W-:Y:S02]  /*18950*/  FADD.FTZ R0, R180, R0 ;  /* 0x00000000b4007221 */ /* 0x000fe40000010000 */
[----:B------:R-:W-:Y:S01]  /*18960*/  FADD.FTZ R3, R178, R3 ;  /* 0x00000003b2037221 */ /* 0x000fe20000010000 */
[----:B-1----:R-:W-:Y:S01]  /*18970*/  F2FP.PACK_AB R97, R82, R81 ;  /* 0x000000515261723e */ /* 0x002fe200000000ff */
[-C--:B------:R-:W-:Y:S04]  /*18980*/  HMMA.16816.F32 R52, R76, R108.reuse, R52 ;  /* 0x0000006c4c34723c */ /* 0x080fe80000001834 */
[----:B------:R-:W-:Y:S02]  /*18990*/  FADD.FTZ R2, R165, R2 ;  /* 0x00000002a5027221 */ /* 0x000fe40000010000 */
[----:B------:R-:W-:Y:S02]  /*189a0*/  FADD.FTZ R0, R181, R0 ;  /* 0x00000000b5007221 */ /* 0x000fe40000010000 */
[C---:B------:R-:W-:Y:S04]  /*189b0*/  HMMA.16816.F32 R56, R72.reuse, R108, R56 ;  /* 0x0000006c4838723c */ /* 0x040fe80000001838 */
[----:B------:R-:W-:Y:S02]  /*189c0*/  FADD.FTZ R3, R174, R3 ;  /* 0x00000003ae037221 */ /* 0x000fe40000010000 */
[----:B------:R-:W-:Y:S02]  /*189d0*/  FADD.FTZ R2, R94, R2 ;  /* 0x000000025e027221 */ /* 0x000fe40000010000 */
[-C--:B------:R-:W-:Y:S01]  /*189e0*/  HMMA.16816.F32 R60, R72, R110.reuse, R60 ;  /* 0x0000006e483c723c */ /* 0x080fe2000000183c */
[----:B------:R-:W1:Y:S03]  /*189f0*/  LDSM.16.MT88.4 R72, [R196+0x2000] ;  /* 0x00200000c448783b */ /* 0x000e660000004200 */
[----:B--2---:R-:W-:Y:S01]  /*18a00*/  F2FP.PACK_AB R99, R71, R80 ;  /* 0x000000504763723e */ /* 0x004fe200000000ff */
[----:B------:R-:W-:Y:S03]  /*18a10*/  FADD.FTZ R0, R170, R0 ;  /* 0x00000000aa007221 */ /* 0x000fe60000010000 */
[----:B------:R-:W-:Y:S08]  /*18a20*/  HMMA.16816.F32 R64, R76, R110, R64 ;  /* 0x0000006e4c40723c */ /* 0x000ff00000001840 */
[-C--:B------:R-:W-:Y:S07]  /*18a30*/  HMMA.16816.F32 R132, R160, R136.reuse, R4 ;  /* 0x00000088a084723c */ /* 0x080fee0000001804 */
[----:B------:R-:W-:Y:S01]  /*18a40*/  FADD.FTZ R4, R91, R3 ;  /* 0x000000035b047221 */ /* 0x000fe20000010000 */
[C---:B------:R-:W-:Y:S04]  /*18a50*/  HMMA.16816.F32 R124, R96.reuse, R136, R8 ;  /* 0x00000088607c723c */ /* 0x040fe80000001808 */
[----:B------:R-:W-:Y:S01]  /*18a60*/  FADD.FTZ R3, R81, R2 ;  /* 0x0000000251037221 */ /* 0x000fe20000010000 */
[----:B------:R-:W-:Y:S01]  /*18a70*/  MOV R91, R86 ;  /* 0x00000056005b7202 */ /* 0x000fe20000000f00 */
[----:B------:R-:W-:Y:S02]  /*18a80*/  FADD.FTZ R2, R169, R0 ;  /* 0x00000000a9027221 */ /* 0x000fe40000010000 */
[-C--:B------:R-:W-:Y:S04]  /*18a90*/  HMMA.16816.F32 R120, R96, R138.reuse, R12 ;  /* 0x0000008a6078723c */ /* 0x080fe8000000180c */
[----:B------:R-:W-:Y:S01]  /*18aa0*/  FADD.FTZ R0, R90, R4 ;  /* 0x000000045a007221 */ /* 0x000fe20000010000 */
[----:B------:R-:W-:Y:S01]  /*18ab0*/  MOV R90, R87 ;  /* 0x00000057005a7202 */ /* 0x000fe20000000f00 */
        /* <DEDUP_REMOVED lines=21> */
.L_x_1062:
[----:B------:R-:W2:Y:S01]  /*18c10*/  LDL R0, [R1+0x44] ;  /* 0x0000440001007983 */ /* 0x000ea20000100800 */
[----:B------:R-:W-:-:S03]  /*18c20*/  IMAD.MOV.U32 R3, RZ, RZ, c[0x0][0x2c4] ;  /* 0x0000b100ff037624 */ /* 0x000fc600078e00ff */
[----:B------:R-:W3:Y:S02]  /*18c30*/  LDL R2, [R1] ;  /* 0x0000000001027983 */ /* 0x000ee40000100800 */
[----:B------:R-:W-:Y:S01]  /*18c40*/  ISETP.NE.AND P1, PT, R3, 0x1, PT ;  /* 0x000000010300780c */ /* 0x000fe20003f25270 */
[----:B------:R-:W-:-:S05]  /*18c50*/  IMAD.MOV.U32 R4, RZ, RZ, c[0x0][0x32c] ;  /* 0x0000cb00ff047624 */ /* 0x000fca00078e00ff */
[----:B------:R-:W-:Y:S02]  /*18c60*/  ISETP.GE.AND P0, PT, R4, 0x1, PT ;  /* 0x000000010400780c */ /* 0x000fe40003f06270 */
[----:B--2---:R-:W-:-:S05]  /*18c70*/  IADD3 R0, R0, 0x7f, RZ ;  /* 0x0000007f00007810 */ /* 0x004fca0007ffe0ff */
[----:B------:R-:W-:Y:S01]  /*18c80*/  @P1 IMAD.HI.U32 R3, R0, c[0x0][0x2c8], RZ ;  /* 0x0000b20000031a27 */ /* 0x000fe200078e00ff */
[----:B---3--:R-:W-:-:S04]  /*18c90*/  IADD3 R2, R2, 0x1, -R252 ;  /* 0x0000000102027810 */ /* 0x008fc80007ffe8fc */
        /* <DEDUP_REMOVED lines=14> */
.L_x_1096:
[----:B------:R-:W-:-:S04]  /*18d80*/  MOV R3, 0x1 ;  /* 0x0000000100037802 */ /* 0x000fc80000000f00 */
[----:B------:R-:W-:-:S13]  /*18d90*/  ISETP.NE.AND P0, PT, R3, c[0x0][0x32c], PT ;  /* 0x0000cb0003007a0c */ /* 0x000fda0003f05270 */
[----:B------:R-:W-:-:S05]  /*18da0*/  @P0 IMAD.HI.U32 R3, R0, c[0x0][0x330], RZ ;  /* 0x0000cc0000030a27 */ /* 0x000fca00078e00ff */
[----:B------:R-:W-:Y:S02]  /*18db0*/  @P0 SHF.R.U32.HI R0, RZ, c[0x0][0x334], R3 ;  /* 0x0000cd00ff000a19 */ /* 0x000fe40000011603 */
.L_x_1097:
[----:B------:R-:W-:Y:S05]  /*18dc0*/  BSYNC B0 ;  /* 0x0000000000007941 */ /* 0x000fea0003800000 */
.L_x_1095:
[----:B------:R-:W-:-:S05]  /*18dd0*/  IMAD R0, R0, c[0x0][0x32c], RZ ;  /* 0x0000cb0000007a24 */ /* 0x000fca00078e02ff */
[----:B------:R-:W-:-:S03]  /*18de0*/  IMNMX R2, R2, R0, !PT ;  /* 0x0000000002027217 */ /* 0x000fc60007800200 */
.L_x_1094:
[----:B------:R-:W2:Y:S01]  /*18df0*/  LDL R3, [R1+0x14] ;  /* 0x0000140001037983 */ /* 0x000ea20000100800 */
[----:B------:R-:W-:-:S05]  /*18e00*/  IADD3 R2, R2, 0x4f, RZ ;  /* 0x0000004f02027810 */ /* 0x000fca0007ffe0ff */
        /* <DEDUP_REMOVED lines=11> */
.L_x_1109:
        /* <DEDUP_REMOVED lines=41> */
.L_x_1243:
        /* <DEDUP_REMOVED lines=23> */
.L_x_1244:
[----:B-1----:R-:W-:Y:S02]  /*192c0*/  LOP3.LUT P1, RZ, R208, 0x100, RZ, 0xc0, !PT ;  /* 0x00000100d0ff7812 */ /* 0x002fe4000782c0ff */
[----:B----4-:R-:W-:Y:S05]  /*192d0*/  IADD3 R2, P0, R0, R5, RZ ;  /* 0x0000000500027210 */ /* 0x010fea0007f1e0ff */
[----:B------:R-:W-:Y:S06]  /*192e0*/  IMAD.X R3, R4, 0x1, R6, P0 ;  /* 0x0000000104037824 */ /* 0x000fec00000e0606 */
[----:B------:R-:W-:Y:S01]  /*192f0*/  @!PT LDS RZ, [RZ] ;  /* 0x00000000fffff984 */ /* 0x000fe20000000800 */
[----:B------:R-:W-:Y:S01]  /*19300*/  @!PT LDS RZ, [RZ] ;  /* 0x00000000fffff984 */ /* 0x000fe20000000800 */
[----:B------:R-:W-:Y:S01]  /*19310*/  @!PT LDS RZ, [RZ] ;  /* 0x00000000fffff984 */ /* 0x000fe20000000800 */
[----:B------:R1:W-:Y:S02]  /*19320*/  LDGSTS.E.BYPASS.LTC128B.128 [R210+0x2100], [R2.64], !P1 ;  /* 0x0210000002d27fae */ /* 0x0003e4000c901d48 */
.L_x_1100:
[----:B-1-34-:R-:W-:Y:S05]  /*19330*/  BSYNC B0 ;  /* 0x0000000000007941 */ /* 0x01afea0003800000 */
.L_x_1099:
        /* <DEDUP_REMOVED lines=142> */
.L_x_1245:
        /* <DEDUP_REMOVED lines=25> */
.L_x_1246:
[----:B----4-:R-:W-:Y:S02]  /*19db0*/  LOP3.LUT P1, RZ, R208, 0x100, RZ, 0xc0, !PT ;  /* 0x00000100d0ff7812 */ /* 0x010fe4000782c0ff */
[----:B--2---:R-:W-:Y:S05]  /*19dc0*/  IADD3 R2, P0, R0, R85, RZ ;  /* 0x0000005500027210 */ /* 0x004fea0007f1e0ff */
[----:B-1----:R-:W-:Y:S06]  /*19dd0*/  IMAD.X R3, R84, 0x1, R86, P0 ;  /* 0x0000000154037824 */ /* 0x002fec00000e0656 */
[----:B------:R-:W-:Y:S01]  /*19de0*/  @!PT LDS RZ, [RZ] ;  /* 0x00000000fffff984 */ /* 0x000fe20000000800 */
[----:B------:R-:W-:Y:S01]  /*19df0*/  @!PT LDS RZ, [RZ] ;  /* 0x00000000fffff984 */ /* 0x000fe20000000800 */
[----:B------:R-:W-:Y:S01]  /*19e00*/  @!PT LDS RZ, [RZ] ;  /* 0x00000000fffff984 */ /* 0x000fe20000000800 */
[----:B------:R1:W-:Y:S02]  /*19e10*/  LDGSTS.E.BYPASS.LTC128B.128 [R210+0x4900], [R2.64], !P1 ;  /* 0x0490000002d27fae */ /* 0x0003e4000c901d48 */
.L_x_1104:
[----:B------:R-:W-:Y:S05]  /*19e20*/  BSYNC B0 ;  /* 0x0000000000007941 */ /* 0x000fea0003800000 */
.L_x_1103:
        /* <DEDUP_REMOVED lines=83> */
.L_x_1247:
        /* <DEDUP_REMOVED lines=15> */
.L_x_1248:
[C---:B------:R-:W-:Y:S01]  /*1a450*/  FMUL.FTZ R2, R87.reuse, c[0x0][0x2d0] ;  /* 0x0000b40057027a20 */ /* 0x040fe20000410000 */
        /* <DEDUP_REMOVED lines=29> */
[C---:B------:R-:W-:Y:S01]  /*1a630*/  F2FP.PACK_AB R68, R3.reuse, R2 ;  /* 0x000000020344723e */ /* 0x040fe200000000ff */
[C---:B------:R-:W-:Y:S02]  /*1a640*/  FMUL.FTZ R2, R86.reuse, c[0x0][0x2d0] ;  /* 0x0000b40056027a20 */ /* 0x040fe40000410000 */
        /* <DEDUP_REMOVED lines=208> */
[----:B------:R3:W-:Y:S03]  /*1b350*/  MUFU.EX2 R159, R187 ;  /* 0x000000bb009f7308 */ /* 0x0007e60000000800 */
[-C--:B------:R-:W-:Y:S07]  /*1b360*/  HMMA.16816.F32 R52, R68, R72.reuse, R52 ;  /* 0x000000484434723c */ /* 0x080fee0000001834 */
[----:B------:R-:W-:Y:S01]  /*1b370*/  MUFU.EX2 R110, R171 ;  /* 0x000000ab006e7308 */ /* 0x000fe20000000800 */
[C---:B------:R-:W-:Y:S04]  /*1b380*/  HMMA.16816.F32 R56, R64.reuse, R72, R56 ;  /* 0x000000484038723c */ /* 0x040fe80000001838 */
[C---:B--2---:R-:W-:Y:S01]  /*1b390*/  FADD.FTZ R0, R78.reuse, R0 ;  /* 0x000000004e007221 */ /* 0x044fe20000010000 */
[----:B------:R-:W-:Y:S03]  /*1b3a0*/  F2FP.PACK_AB R78, R78, R77 ;  /* 0x0000004d4e4e723e */ /* 0x000fe600000000ff */
[-C--:B------:R-:W-:Y:S01]  /*1b3b0*/  HMMA.16816.F32 R60, R64, R74.reuse, R60 ;  /* 0x0000004a403c723c */ /* 0x080fe2000000183c */
[----:B------:R-:W2:Y:S03]  /*1b3c0*/  MUFU.EX2 R118, R170 ;  /* 0x000000aa00767308 */ /* 0x000ea60000000800 */
[----:B------:R-:W-:Y:S01]  /*1b3d0*/  FADD.FTZ R0, R107, R0 ;  /* 0x000000006b007221 */ /* 0x000fe20000010000 */
[----:B---3--:R-:W3:Y:S02]  /*1b3e0*/  LDL R187, [R1+0x18] ;  /* 0x0000180001bb7983 */ /* 0x008ee40000100800 */
        /* <DEDUP_REMOVED lines=9> */
[----:B------:R-:W4:Y:S03]  /*1b480*/  MUFU.EX2 R123, R168 ;  /* 0x000000a8007b7308 */ /* 0x000f260000000800 */
        /* <DEDUP_REMOVED lines=8> */
[----:B------:R-:W-:Y:S03]  /*1b510*/  LDSM.16.MT88.4 R100, [R194+0x1000] ;  /* 0x00100000c264783b */ /* 0x000fe60000004200 */
[----:B------:R-:W-:Y:S02]  /*1b520*/  FADD.FTZ R2, R104, R0 ;  /* 0x0000000068027221 */ /* 0x000fe40000010000 */
[----:B------:R-:W-:Y:S02]  /*1b530*/  FADD.FTZ R0, R116, R91 ;  /* 0x0000005b74007221 */ /* 0x000fe40000010000 */
[----:B------:R-:W-:Y:S01]  /*1b540*/  FADD.FTZ R91, R115, R84 ;  /* 0x00000054735b7221 */ /* 0x000fe20000010000 */
[----:B------:R-:W5:Y:S01]  /*1b550*/  MUFU.EX2 R113, R164 ;  /* 0x000000a400717308 */ /* 0x000f620000000800 */
[----:B------:R-:W-:Y:S01]  /*1b560*/  FADD.FTZ R84, R109, R0 ;  /* 0x000000006d547221 */ /* 0x000fe20000010000 */
[----:B----4-:R-:W-:Y:S08]  /*1b570*/  F2FP.PACK_AB R79, R123, R122 ;  /* 0x0000007a7b4f723e */ /* 0x010ff000000000ff */
[----:B------:R-:W4:Y:S01]  /*1b580*/  MUFU.EX2 R120, R93 ;  /* 0x0000005d00787308 */ /* 0x000f220000000800 */
[-C--:B-1----:R-:W-:Y:S09]  /*1b590*/  HMMA.16816.F32 R4, R76, R80.reuse, R4 ;  /* 0x000000504c04723c */ /* 0x082ff20000001804 */
[----:B------:R-:W-:Y:S03]  /*1b5a0*/  MUFU.EX2 R158, R188 ;  /* 0x000000bc009e7308 */ /* 0x000fe60000000800 */
[----:B-----5:R-:W-:Y:S07]  /*1b5b0*/  F2FP.PACK_AB R69, R113, R112 ;  /* 0x000000707145723e */ /* 0x020fee00000000ff */
[----:B------:R-:W-:Y:S01]  /*1b5c0*/  MUFU.EX2 R157, R191 ;  /* 0x000000bf009d7308 */ /* 0x000fe20000000800 */
[----:B----4-:R-:W-:Y:S09]  /*1b5d0*/  F2FP.PACK_AB R71, R184, R120 ;  /* 0x00000078b847723e */ /* 0x010ff200000000ff */
[----:B------:R-:W-:Y:S01]  /*1b5e0*/  MUFU.EX2 R178, R185 ;  /* 0x000000b900b27308 */ /* 0x000fe20000000800 */
[C---:B------:R-:W-:Y:S08]  /*1b5f0*/  HMMA.16816.F32 R8, R68.reuse, R80, R8 ;  /* 0x000000504408723c */ /* 0x040ff00000001808 */
        /* <DEDUP_REMOVED lines=20> */
[----:B------:R-:W5:Y:S06]  /*1b740*/  MUFU.EX2 R108, R224 ;  /* 0x000000e0006c7308 */ /* 0x000f6c0000000800 */
[-C--:B-1----:R-:W-:Y:S04]  /*1b750*/  HMMA.16816.F32 R52, R76, R80.reuse, R52 ;  /* 0x000000504c34723c */ /* 0x082fe80000001834 */
[----:B------:R-:W1:Y:S04]  /*1b760*/  MUFU.EX2 R92, R223 ;  /* 0x000000df005c7308 */ /* 0x000e680000000800 */
[C---:B------:R-:W-:Y:S06]  /*1b770*/  HMMA.16816.F32 R56, R68.reuse, R80, R56 ;  /* 0x000000504438723c */ /* 0x040fec0000001838 */
[----:B------:R-:W2:Y:S02]  /*1b780*/  MUFU.EX2 R94, R222 ;  /* 0x000000de005e7308 */ /* 0x000ea40000000800 */
[-C--:B------:R-:W-:Y:S04]  /*1b790*/  HMMA.16816.F32 R60, R68, R82.reuse, R60 ;  /* 0x00000052443c723c */ /* 0x080fe8000000183c */
[----:B-----5:R-:W-:Y:S03]  /*1b7a0*/  FADD.FTZ R0, R108, R2 ;  /* 0x000000026c007221 */ /* 0x020fe60000010000 */
[----:B------:R-:W-:Y:S01]  /*1b7b0*/  F2FP.PACK_AB R68, R105, R107 ;  /* 0x0000006b6944723e */ /* 0x000fe200000000ff */
[----:B------:R-:W-:Y:S01]  /*1b7c0*/  HMMA.16816.F32 R64, R76, R82, R64 ;  /* 0x000000524c40723c */ /* 0x000fe20000001840 */
[----:B------:R-:W5:Y:S01]  /*1b7d0*/  LDSM.16.MT88.4 R80, [R196+0x1000] ;  /* 0x00100000c450783b */ /* 0x000f620000004200 */
[----:B------:R-:W4:Y:S02]  /*1b7e0*/  MUFU.EX2 R93, R221 ;  /* 0x000000dd005d7308 */ /* 0x000f240000000800 */
[----:B------:R-:W-:Y:S01]  /*1b7f0*/  F2FP.PACK_AB R70, R104, R106 ;  /* 0x0000006a6846723e */ /* 0x000fe200000000ff */
[----:B-1----:R-:W-:Y:S01]  /*1b800*/  FADD.FTZ R0, R92, R0 ;  /* 0x000000005c007221 */ /* 0x002fe20000010000 */
[----:B------:R-:W-:Y:S02]  /*1b810*/  F2FP.PACK_AB R69, R245, R251 ;  /* 0x000000fbf545723e */ /* 0x000fe400000000ff */
[----:B------:R-:W-:Y:S01]  /*1b820*/  F2FP.PACK_AB R71, R247, R246 ;  /* 0x000000f6f747723e */ /* 0x000fe200000000ff */
[----:B------:R-:W-:Y:S03]  /*1b830*/  LDSM.16.MT88.4 R104, [R194+0x1800] ;  /* 0x00180000c268783b */ /* 0x000fe60000004200 */
[----:B------:R-:W-:Y:S01]  /*1b840*/  F2FP.PACK_AB R76, R182, R183 ;  /* 0x000000b7b64c723e */ /* 0x000fe200000000ff */
[----:B------:R-:W-:Y:S01]  /*1b850*/  MUFU.EX2 R175, R219 ;  /* 0x000000db00af7308 */ /* 0x000fe20000000800 */
[----:B------:R-:W-:Y:S01]  /*1b860*/  F2FP.PACK_AB R78, R159, R179 ;  /* 0x000000b39f4e723e */ /* 0x000fe200000000ff */
[-C--:B--2---:R-:W-:Y:S05]  /*1b870*/  HMMA.16816.F32 R4, R68, R72.reuse, R4 ;  /* 0x000000484404723c */ /* 0x084fea0000001804 */
[----:B------:R-:W-:Y:S01]  /*1b880*/  F2FP.PACK_AB R77, R157, R158 ;  /* 0x0000009e9d4d723e */ /* 0x000fe200000000ff */
[----:B------:R-:W-:Y:S01]  /*1b890*/  FADD.FTZ R0, R94, R0 ;  /* 0x000000005e007221 */ /* 0x000fe20000010000 */
[----:B------:R-:W-:Y:S01]  /*1b8a0*/  F2FP.PACK_AB R79, R172, R156 ;  /* 0x0000009cac4f723e */ /* 0x000fe200000000ff */
[----:B------:R-:W1:Y:S04]  /*1b8b0*/  MUFU.EX2 R176, R218 ;  /* 0x000000da00b07308 */ /* 0x000e680000000800 */
[C---:B----4-:R-:W-:Y:S02]  /*1b8c0*/  FADD.FTZ R2, R93.reuse, R0 ;  /* 0x000000005d027221 */ /* 0x050fe40000010000 */
[C---:B------:R-:W-:Y:S04]  /*1b8d0*/  HMMA.16816.F32 R8, R76.reuse, R72, R8 ;  /* 0x000000484c08723c */ /* 0x040fe80000001808 */
[----:B------:R-:W-:Y:S01]  /*1b8e0*/  MUFU.EX2 R180, R217 ;  /* 0x000000d900b47308 */ /* 0x000fe20000000800 */
[----:B------:R-:W-:Y:S02]  /*1b8f0*/  FADD.FTZ R0, R112, R91 ;  /* 0x0000005b70007221 */ /* 0x000fe40000010000 */
[----:B------:R-:W-:Y:S01]  /*1b900*/  F2FP.PACK_AB R72, R92, R108 ;  /* 0x0000006c5c48723e */ /* 0x000fe200000000ff */
[-C--:B------:R-:W-:Y:S06]  /*1b910*/  HMMA.16816.F32 R12, R76, R74.reuse, R12 ;  /* 0x0000004a4c0c723c */ /* 0x080fec000000180c */
[----:B------:R-:W2:Y:S02]  /*1b920*/  MUFU.EX2 R181, R213 ;  /* 0x000000d500b57308 */ /* 0x000ea40000000800 */
[C---:B------:R-:W-:Y:S04]  /*1b930*/  HMMA.16816.F32 R16, R68.reuse, R74, R16 ;  /* 0x0000004a4410723c */ /* 0x040fe80000001810 */
[----:B-1----:R-:W-:Y:S03]  /*1b940*/  F2FP.PACK_AB R73, R176, R175 ;  /* 0x000000afb049723e */ /* 0x002fe600000000ff */
[----:B------:R-:W-:Y:S01]  /*1b950*/  F2FP.PACK_AB R74, R93, R94 ;  /* 0x0000005e5d4a723e */ /* 0x000fe200000000ff */
[-C--:B------:R-:W-:Y:S01]  /*1b960*/  HMMA.16816.F32 R20, R68, R96.reuse, R20 ;  /* 0x000000604414723c */ /* 0x080fe20000001814 */
[----:B------:R-:W-:Y:S07]  /*1b970*/  MUFU.EX2 R117, R220 ;  /* 0x000000dc00757308 */ /* 0x000fee0000000800 */
[C---:B------:R-:W-:Y:S03]  /*1b980*/  HMMA.16816.F32 R24, R76.reuse, R96, R24 ;  /* 0x000000604c18723c */ /* 0x040fe60000001818 */
[----:B------:R-:W1:Y:S01]  /*1b990*/  MUFU.EX2 R114, R225 ;  /* 0x000000e100727308 */ /* 0x000e620000000800 */
[----:B--2---:R-:W-:Y:S04]  /*1b9a0*/  F2FP.PACK_AB R75, R181, R180 ;  /* 0x000000b4b54b723e */ /* 0x004fe800000000ff */
[-C--:B------:R-:W-:Y:S05]  /*1b9b0*/  HMMA.16816.F32 R28, R76, R98.reuse, R28 ;  /* 0x000000624c1c723c */ /* 0x080fea000000181c */
[----:B------:R-:W-:Y:S03]  /*1b9c0*/  MUFU.EX2 R111, R230 ;  /* 0x000000e6006f7308 */ /* 0x000fe60000000800 */
[C---:B------:R-:W-:Y:S01]  /*1b9d0*/  HMMA.16816.F32 R32, R68.reuse, R98, R32 ;  /* 0x000000624420723c */ /* 0x040fe20000001820 */
[----:B------:R-:W2:Y:S06]  /*1b9e0*/  LDSM.16.MT88.4 R96, [R193+0x1800] ;  /* 0x00180000c160783b */ /* 0x000eac0000004200 */
[----:B------:R-:W4:Y:S01]  /*1b9f0*/  MUFU.EX2 R109, R234 ;  /* 0x000000ea006d7308 */ /* 0x000f220000000800 */
[-C--:B------:R-:W-:Y:S04]  /*1ba00*/  HMMA.16816.F32 R36, R68, R100.reuse, R36 ;  /* 0x000000644424723c */ /* 0x080fe80000001824 */
[----:B-1----:R-:W-:Y:S04]  /*1ba10*/  F2FP.PACK_AB R160, R114, R117 ;  /* 0x0000007572a0723e */ /* 0x002fe800000000ff */
[C---:B------:R-:W-:Y:S01]  /*1ba20*/  HMMA.16816.F32 R40, R76.reuse, R100, R40 ;  /* 0x000000644c28723c */ /* 0x040fe20000001828 */
[----:B------:R-:W-:Y:S07]  /*1ba30*/  MUFU.EX2 R171, R231 ;  /* 0x000000e700ab7308 */ /* 0x000fee0000000800 */
[-C--:B------:R-:W-:Y:S03]  /*1ba40*/  HMMA.16816.F32 R44, R76, R102.reuse, R44 ;  /* 0x000000664c2c723c */ /* 0x080fe6000000182c */
[----:B------:R-:W1:Y:S01]  /*1ba50*/  MUFU.EX2 R170, R233 ;  /* 0x000000e900aa7308 */ /* 0x000e620000000800 */
[----:B----4-:R-:W-:Y:S04]  /*1ba60*/  F2FP.PACK_AB R162, R109, R111 ;  /* 0x0000006f6da2723e */ /* 0x010fe800000000ff */
[C---:B------:R-:W-:Y:S01]  /*1ba70*/  HMMA.16816.F32 R48, R68.reuse, R102, R48 ;  /* 0x000000664430723c */ /* 0x040fe20000001830 */
[----:B------:R-:W4:Y:S03]  /*1ba80*/  LDSM.16.MT88.4 R100, [R197+0x1800] ;  /* 0x00180000c564783b */ /* 0x000f260000004200 */
[C---:B---3--:R-:W-:Y:S01]  /*1ba90*/  ISETP.GT.AND P0, PT, R214.reuse, R187, PT ;  /* 0x000000bbd600720c */ /* 0x048fe20003f04270 */
[----:B------:R-:W-:Y:S01]  /*1baa0*/  MUFU.EX2 R169, R235 ;  /* 0x000000eb00a97308 */ /* 0x000fe20000000800 */
[----:B------:R-:W-:Y:S02]  /*1bab0*/  IADD3 R214, R214, -0x1, RZ ;  /* 0xffffffffd6d67810 */ /* 0x000fe40007ffe0ff */
[-C--:B-----5:R-:W-:Y:S07]  /*1bac0*/  HMMA.16816.F32 R52, R68, R80.reuse, R52 ;  /* 0x000000504434723c */ /* 0x0a0fee0000001834 */
[----:B------:R-:W3:Y:S01]  /*1bad0*/  MUFU.EX2 R165, R237 ;  /* 0x000000ed00a57308 */ /* 0x000ee20000000800 */
[C---:B------:R-:W-:Y:S04]  /*1bae0*/  HMMA.16816.F32 R56, R76.reuse, R80, R56 ;  /* 0x000000504c38723c */ /* 0x040fe80000001838 */
[----:B-1----:R-:W-:Y:S03]  /*1baf0*/  F2FP.PACK_AB R161, R170, R171 ;  /* 0x000000abaaa1723e */ /* 0x002fe600000000ff */
[----:B------:R-:W-:Y:S01]  /*1bb00*/  FADD.FTZ R80, R118, R3 ;  /* 0x0000000376507221 */ /* 0x000fe20000010000 */
[-C--:B------:R-:W-:Y:S01]  /*1bb10*/  HMMA.16816.F32 R60, R76, R82.reuse, R60 ;  /* 0x000000524c3c723c */ /* 0x080fe2000000183c */
[----:B------:R-:W1:Y:S01]  /*1bb20*/  LDSM.16.MT88.4 R76, [R196+0x1800] ;  /* 0x00180000c44c783b */ /* 0x000e620000004200 */
[----:B------:R-:W-:Y:S02]  /*1bb30*/  MUFU.EX2 R94, R236 ;  /* 0x000000ec005e7308 */ /* 0x000fe40000000800 */
[----:B------:R-:W-:Y:S02]  /*1bb40*/  FADD.FTZ R3, R119, R84 ;  /* 0x0000005477037221 */ /* 0x000fe40000010000 */
[----:B------:R-:W-:Y:S02]  /*1bb50*/  FADD.FTZ R81, R113, R0 ;  /* 0x0000000071517221 */ /* 0x000fe40000010000 */
[----:B------:R-:W-:Y:S04]  /*1bb60*/  HMMA.16816.F32 R64, R68, R82, R64 ;  /* 0x000000524440723c */ /* 0x000fe80000001840 */
[----:B------:R-:W5:Y:S01]  /*1bb70*/  MUFU.EX2 R93, R238 ;  /* 0x000000ee005d7308 */ /* 0x000f620000000800 */
[----:B------:R-:W-:Y:S02]  /*1bb80*/  FADD.FTZ R0, R117, R2 ;  /* 0x0000000275007221 */ /* 0x000fe40000010000 */
[----:B------:R-:W-:Y:S01]  /*1bb90*/  F2FP.PACK_AB R68, R174, R173 ;  /* 0x000000adae44723e */ /* 0x000fe200000000ff */
[-C--:B--2---:R-:W-:Y:S05]  /*1bba0*/  HMMA.16816.F32 R4, R72, R96.reuse, R4 ;  /* 0x000000604804723c */ /* 0x084fea0000001804 */
[----:B------:R-:W-:Y:S01]  /*1bbb0*/  F2FP.PACK_AB R70, R178, R177 ;  /* 0x000000b1b246723e */ /* 0x000fe200000000ff */
[----:B------:R-:W-:Y:S01]  /*1bbc0*/  MUFU.EX2 R92, R240 ;  /* 0x000000f0005c7308 */ /* 0x000fe20000000800 */
[----:B------:R-:W-:Y:S01]  /*1bbd0*/  F2FP.PACK_AB R69, R167, R168 ;  /* 0x000000a8a745723e */ /* 0x000fe200000000ff */
[----:B------:R-:W-:Y:S01]  /*1bbe0*/  FADD.FTZ R0, R114, R0 ;  /* 0x0000000072007221 */ /* 0x000fe20000010000 */
[----:B------:R-:W-:Y:S03]  /*1bbf0*/  F2FP.PACK_AB R71, R164, R166 ;  /* 0x000000a6a447723e */ /* 0x000fe600000000ff */
[----:B---3--:R-:W-:Y:S01]  /*1bc00*/  F2FP.PACK_AB R163, R165, R169 ;  /* 0x000000a9a5a3723e */ /* 0x008fe200000000ff */
[----:B------:R-:W-:Y:S03]  /*1bc10*/  FADD.FTZ R0, R111, R0 ;  /* 0x000000006f007221 */ /* 0x000fe60000010000 */
[C---:B------:R-:W-:Y:S01]  /*1bc20*/  HMMA.16816.F32 R8, R68.reuse, R96, R8 ;  /* 0x000000604408723c */ /* 0x040fe20000001808 */
[----:B------:R-:W2:Y:S03]  /*1bc30*/  MUFU.EX2 R91, R242 ;  /* 0x000000f2005b7308 */ /* 0x000ea60000000800 */
[----:B------:R-:W-:Y:S02]  /*1bc40*/  FADD.FTZ R229, R109, R0 ;  /* 0x000000006de57221 */ /* 0x000fe40000010000 */
[----:B------:R-:W-:Y:S01]  /*1bc50*/  FADD.FTZ R0, R122, R80 ;  /* 0x000000507a007221 */ /* 0x000fe20000010000 */
[----:B-----5:R-:W-:Y:S01]  /*1bc60*/  F2FP.PACK_AB R96, R93, R94 ;  /* 0x0000005e5d60723e */ /* 0x020fe200000000ff */
[-C--:B------:R-:W-:Y:S03]  /*1bc70*/  HMMA.16816.F32 R12, R68, R98.reuse, R12 ;  /* 0x00000062440c723c */ /* 0x080fe6000000180c */
[----:B------:R-:W-:Y:S01]  /*1bc80*/  MUFU.EX2 R83, R239 ;  /* 0x000000ef00537308 */ /* 0x000fe20000000800 */
[----:B------:R-:W-:Y:S04]  /*1bc90*/  FADD.FTZ R2, R123, R0 ;  /* 0x000000007b027221 */ /* 0x000fe80000010000 */
[C---:B------:R-:W-:Y:S04]  /*1bca0*/  HMMA.16816.F32 R16, R72.reuse, R98, R16 ;  /* 0x000000624810723c */ /* 0x040fe80000001810 */
[----:B------:R-:W-:Y:S01]  /*1bcb0*/  FADD.FTZ R2, R251, R2 ;  /* 0x00000002fb027221 */ /* 0x000fe20000010000 */
[----:B------:R-:W3:Y:S03]  /*1bcc0*/  MUFU.EX2 R84, R241 ;  /* 0x000000f100547308 */ /* 0x000ee60000000800 */
[-C--:B----4-:R-:W-:Y:S04]  /*1bcd0*/  HMMA.16816.F32 R20, R72, R100.reuse, R20 ;  /* 0x000000644814723c */ /* 0x090fe80000001814 */
[----:B--2---:R-:W-:Y:S01]  /*1bce0*/  F2FP.PACK_AB R98, R91, R92 ;  /* 0x0000005c5b62723e */ /* 0x004fe200000000ff */
[----:B------:R-:W-:Y:S02]  /*1bcf0*/  FADD.FTZ R2, R245, R2 ;  /* 0x00000002f5027221 */ /* 0x000fe40000010000 */
[----:B------:R-:W-:Y:S01]  /*1bd00*/  MUFU.EX2 R82, R243 ;  /* 0x000000f300527308 */ /* 0x000fe20000000800 */
[C---:B------:R-:W-:Y:S04]  /*1bd10*/  HMMA.16816.F32 R24, R68.reuse, R100, R24 ;  /* 0x000000644418723c */ /* 0x040fe80000001818 */
[----:B------:R-:W-:Y:S04]  /*1bd20*/  FADD.FTZ R2, R246, R2 ;  /* 0x00000002f6027221 */ /* 0x000fe80000010000 */
[-C--:B------:R-:W-:Y:S04]  /*1bd30*/  HMMA.16816.F32 R28, R68, R102.reuse, R28 ;  /* 0x00000066441c723c */ /* 0x080fe8000000181c */
[----:B------:R-:W-:Y:S01]  /*1bd40*/  FADD.FTZ R2, R247, R2 ;  /* 0x00000002f7027221 */ /* 0x000fe20000010000 */
[----:B---3--:R-:W-:Y:S03]  /*1bd50*/  F2FP.PACK_AB R97, R84, R83 ;  /* 0x000000535461723e */ /* 0x008fe600000000ff */
[C---:B------:R-:W-:Y:S04]  /*1bd60*/  HMMA.16816.F32 R32, R72.reuse, R102, R32 ;  /* 0x000000664820723c */ /* 0x040fe80000001820 */
[----:B------:R-:W-:Y:S04]  /*1bd70*/  FADD.FTZ R2, R175, R2 ;  /* 0x00000002af027221 */ /* 0x000fe80000010000 */
[-C--:B------:R-:W-:Y:S04]  /*1bd80*/  HMMA.16816.F32 R36, R72, R104.reuse, R36 ;  /* 0x000000684824723c */ /* 0x080fe80000001824 */
[----:B------:R-:W-:Y:S04]  /*1bd90*/  FADD.FTZ R2, R176, R2 ;  /* 0x00000002b0027221 */ /* 0x000fe80000010000 */
[C---:B------:R-:W-:Y:S04]  /*1bda0*/  HMMA.16816.F32 R40, R68.reuse, R104, R40 ;  /* 0x000000684428723c */ /* 0x040fe80000001828 */
[----:B------:R-:W-:Y:S04]  /*1bdb0*/  FADD.FTZ R2, R180, R2 ;  /* 0x00000002b4027221 */ /* 0x000fe80000010000 */
[-C--:B------:R-:W-:Y:S04]  /*1bdc0*/  HMMA.16816.F32 R44, R68, R106.reuse, R44 ;  /* 0x0000006a442c723c */ /* 0x080fe8000000182c */
[----:B------:R-:W-:Y:S04]  /*1bdd0*/  FADD.FTZ R2, R181, R2 ;  /* 0x00000002b5027221 */ /* 0x000fe80000010000 */
[C---:B------:R-:W-:Y:S04]  /*1bde0*/  HMMA.16816.F32 R48, R72.reuse, R106, R48 ;  /* 0x0000006a4830723c */ /* 0x040fe80000001830 */
[----:B------:R-:W-:Y:S04]  /*1bdf0*/  FADD.FTZ R2, R171, R2 ;  /* 0x00000002ab027221 */ /* 0x000fe80000010000 */
[-C--:B-1----:R-:W-:Y:S08]  /*1be00*/  HMMA.16816.F32 R52, R72, R76.reuse, R52 ;  /* 0x0000004c4834723c */ /* 0x082ff00000001834 */
[C---:B------:R-:W-:Y:S01]  /*1be10*/  HMMA.16816.F32 R56, R68.reuse, R76, R56 ;  /* 0x0000004c4438723c */ /* 0x040fe20000001838 */
[----:B------:R-:W1:Y:S06]  /*1be20*/  MUFU.EX2 R77, R244 ;  /* 0x000000f4004d7308 */ /* 0x000e6c0000000800 */
[----:B------:R-:W-:Y:S01]  /*1be30*/  FADD.FTZ R76, R121, R3 ;  /* 0x00000003794c7221 */ /* 0x000fe20000010000 */
        /* <DEDUP_REMOVED lines=8> */
[----:B-1----:R-:W-:Y:S01]  /*1bec0*/  F2FP.PACK_AB R99, R77, R82 ;  /* 0x000000524d63723e */ /* 0x002fe200000000ff */
[----:B------:R-:W-:Y:S02]  /*1bed0*/  FADD.FTZ R3, R158, R3 ;  /* 0x000000039e037221 */ /* 0x000fe40000010000 */
[----:B------:R-:W-:Y:S04]  /*1bee0*/  FADD.FTZ R0, R182, R0 ;  /* 0x00000000b6007221 */ /* 0x000fe80000010000 */
        /* <DEDUP_REMOVED lines=28> */
[----:B------:R-:W-:Y:S02]  /*1c0b0*/  FADD.FTZ R0, R84, R4 ;  /* 0x0000000454007221 */ /* 0x000fe40000010000 */
[-C--:B------:R-:W-:Y:S04]  /*1c0c0*/  HMMA.16816.F32 R104, R96, R154.reuse, R44 ;  /* 0x0000009a6068723c */ /* 0x080fe8000000182c */
[----:B------:R-:W-:Y:S02]  /*1c0d0*/  FADD.FTZ R3, R169, R3 ;  /* 0x00000003a9037221 */ /* 0x000fe40000010000 */
[----:B------:R-:W-:Y:S01]  /*1c0e0*/  FADD.FTZ R2, R92, R2 ;  /* 0x000000025c027221 */ /* 0x000fe20000010000 */
[----:B------:R-:W-:Y:S01]  /*1c0f0*/  MOV R92, R86 ;  /* 0x00000056005c7202 */ /* 0x000fe20000000f00 */
[C---:B------:R-:W-:Y:S04]  /*1c100*/  HMMA.16816.F32 R152, R160.reuse, R154, R48 ;  /* 0x0000009aa098723c */ /* 0x040fe80000001830 */
[----:B------:R-:W-:Y:S02]  /*1c110*/  FADD.FTZ R0, R82, R0 ;  /* 0x0000000052007221 */ /* 0x000fe40000010000 */
[----:B------:R-:W-:Y:S02]  /*1c120*/  FADD.FTZ R227, R165, R3 ;  /* 0x00000003a5e37221 */ /* 0x000fe40000010000 */
[-C--:B--2---:R-:W-:Y:S04]  /*1c130*/  HMMA.16816.F32 R156, R160, R68.reuse, R52 ;  /* 0x00000044a09c723c */ /* 0x084fe80000001834 */
[----:B------:R-:W-:Y:S01]  /*1c140*/  FADD.FTZ R246, R91, R2 ;  /* 0x000000025bf67221 */ /* 0x000fe20000010000 */
[----:B------:R-:W-:Y:S01]  /*1c150*/  MOV R91, R87 ;  /* 0x00000057005b7202 */ /* 0x000fe20000000f00 */
[----:B------:R-:W-:Y:S02]  /*1c160*/  FADD.FTZ R247, R77, R0 ;  /* 0x000000004df77221 */ /* 0x000fe40000010000 */
[C---:B------:R-:W-:Y:S07]  /*1c170*/  HMMA.16816.F32 R100, R96.reuse, R68, R56 ;  /* 0x000000446064723c */ /* 0x040fee0000001838 */
[----:B------:R-:W-:Y:S01]  /*1c180*/  MOV R68, R90 ;  /* 0x0000005a00447202 */ /* 0x000fe20000000f00 */
[-C--:B------:R-:W-:Y:S08]  /*1c190*/  HMMA.16816.F32 R96, R96, R70.reuse, R60 ;  /* 0x000000466060723c */ /* 0x080ff0000000183c */
[----:B------:R-:W-:Y:S01]  /*1c1a0*/  HMMA.16816.F32 R160, R160, R70, R64 ;  /* 0x00000046a0a0723c */ /* 0x000fe20000001840 */
[----:B------:R-:W-:-:S07]  /*1c1b0*/  @P0 BRA `(.L_x_1109) ;  /* 0xffffcd0000000947 */ /* 0x000fce000383ffff */
.L_x_1098:
[----:B------:R-:W2:Y:S02]  /*1c1c0*/  LDL R0, [R1+0x14] ;  /* 0x0000140001007983 */ /* 0x000ea40000100800 */
[----:B--2---:R-:W-:-:S13]  /*1c1d0*/  ISETP.GE.AND P0, PT, R214, R0, PT ;  /* 0x00000000d600720c */ /* 0x004fda0003f06270 */
[----:B------:R-:W-:Y:S05]  /*1c1e0*/  @!P0 BRA `(.L_x_1110) ;  /* 0x0000566000008947 */ /* 0x000fea0003800000 */
[----:B------:R-:W-:Y:S01]  /*1c1f0*/  IMAD.MOV.U32 R91, RZ, RZ, R86 ;  /* 0x000000ffff5b7224 */ /* 0x000fe200078e0056 */
[----:B------:R-:W-:Y:S01]  /*1c200*/  MOV R93, R68 ;  /* 0x00000044005d7202 */ /* 0x000fe20000000f00 */
[----:B------:R-:W-:Y:S01]  /*1c210*/  IMAD.MOV.U32 R90, RZ, RZ, R87 ;  /* 0x000000ffff5a7224 */ /* 0x000fe200078e0057 */
[----:B------:R-:W-:Y:S02]  /*1c220*/  MOV R92, R85 ;  /* 0x00000055005c7202 */ /* 0x000fe40000000f00 */
.L_x_1138:
[----:B------:R-:W2:Y:S01]  /*1c230*/  LDL.64 R6, [R1+0x20] ;  /* 0x0000200001067983 */ /* 0x000ea20000100a00 */
[----:B------:R-:W-:Y:S04]  /*1c240*/  DEPBAR.LE SB0, 0x0 ;  /* 0x000080000000791a */ /* 0x000fe80000000000 */
[----:B------:R-:W3:Y:S01]  /*1c250*/  LDL R4, [R1+0x28] ;  /* 0x0000280001047983 */ /* 0x000ee20000100800 */
[----:B------:R-:W-:Y:S01]  /*1c260*/  WARPSYNC 0xffffffff ;  /* 0xffffffff00007948 */ /* 0x000fe20003800000 */
[----:B------:R-:W-:Y:S01]  /*1c270*/  SHF.R.S32.HI R0, RZ, 0x1f, R216 ;  /* 0x0000001fff007819 */ /* 0x000fe200000114d8 */
[----:B-1----:R-:W-:Y:S01]  /*1c280*/  IMAD.WIDE.U32 R2, R216, c[0x0][0x208], RZ ;  /* 0x00008200d8027a25 */ /* 0x002fe200078e00ff */
[----:B------:R-:W-:Y:S01]  /*1c290*/  BAR.SYNC.DEFER_BLOCKING 0x0 ;  /* 0x0000000000007b1d */ /* 0x000fe20000010000 */
[----:B------:R-:W-:Y:S02]  /*1c2a0*/  SHF.L.U64.HI R68, R248, 0x1, R249 ;  /* 0x00000001f8447819 */ /* 0x000fe400000102f9 */
[----:B------:R-:W-:Y:S01]  /*1c2b0*/  IMAD R0, R0, c[0x0][0x208], RZ ;  /* 0x0000820000007a24 */ /* 0x000fe200078e02ff */
[----:B------:R-:W-:Y:S03]  /*1c2c0*/  SHF.L.U32 R53, R248, 0x1, RZ ;  /* 0x00000001f8357819 */ /* 0x000fe600000006ff */
[----:B------:R-:W-:Y:S04]  /*1c2d0*/  IMAD R0, R216, c[0x0][0x20c], R0 ;  /* 0x00008300d8007a24 */ /* 0x000fe800078e0200 */
[----:B------:R-:W-:Y:S01]  /*1c2e0*/  IMAD.IADD R3, R3, 0x1, R0 ;  /* 0x0000000103037824 */ /* 0x000fe200078e0200 */
[----:B------:R-:W-:Y:S03]  /*1c2f0*/  SHF.R.S32.HI R0, RZ, 0x1f, R215 ;  /* 0x0000001fff007819 */ /* 0x000fe600000114d7 */
[C---:B------:R-:W-:Y:S04]  /*1c300*/  IMAD.WIDE.U32 R2, R215.reuse, c[0x0][0x218], R2 ;  /* 0x00008600d7027a25 */ /* 0x040fe800078e0002 */
        /* <DEDUP_REMOVED lines=22> */
.L_x_1249:
[-C--:B------:R-:W-:Y:S01]  /*1c470*/  HMMA.16816.F32 R4, R80, R16.reuse, RZ ;  /* 0x000000105004723c */ /* 0x080fe200000018ff */
[----:B------:R-:W3:Y:S01]  /*1c480*/  LDL R94, [R1+0x14] ;  /* 0x00001400015e7983 */ /* 0x000ee20000100800 */
[----:B------:R-:W-:Y:S01]  /*1c490*/  BSSY B0, `(.L_x_1112) ;  /* 0x00000c4000007945 */ /* 0x000fe20003800000 */
[----:B------:R-:W-:Y:S02]  /*1c4a0*/  LOP3.LUT P2, RZ, R208, 0x100, RZ, 0xc0, !PT ;  /* 0x00000100d0ff7812 */ /* 0x000fe4000784c0ff */
        /* <DEDUP_REMOVED lines=12> */
[----:B------:R-:W1:Y:S03]  /*1c570*/  SHFL.IDX PT, R0, R0, 0x4, 0x181f ;  /* 0x00981f0000007f89 */ /* 0x000e6600000e0000 */
[C---:B------:R-:W-:Y:S05]  /*1c580*/  HMMA.16816.F32 R32, R80.reuse, R34, RZ ;  /* 0x000000225020723c */ /* 0x040fea00000018ff */
[----:B------:R-:W1:Y:S03]  /*1c590*/  SHFL.IDX PT, R69, R52, 0x3, 0x181f ;  /* 0x00781f0034457f89 */ /* 0x000e6600000e0000 */
[-C--:B------:R-:W-:Y:S05]  /*1c5a0*/  HMMA.16816.F32 R36, R80, R48.reuse, RZ ;  /* 0x000000305024723c */ /* 0x080fea00000018ff */
[----:B------:R1:W1:Y:S03]  /*1c5b0*/  SHFL.IDX PT, R73, R52, 0x4, 0x181f ;  /* 0x00981f0034497f89 */ /* 0x00026600000e0000 */
        /* <DEDUP_REMOVED lines=9> */
[-C--:B------:R-:W-:Y:S03]  /*1c650*/  IADD3 R70, P1, R55, R53.reuse, RZ ;  /* 0x0000003537467210 */ /* 0x080fe60007f3e0ff */
[--C-:B------:R-:W-:Y:S01]  /*1c660*/  IMAD.X R61, R57, 0x1, R68.reuse, P0 ;  /* 0x00000001393d7824 */ /* 0x100fe200000e0644 */
[----:B------:R-:W-:Y:S01]  /*1c670*/  IADD3 R72, P0, R0, R53, RZ ;  /* 0x0000003500487210 */ /* 0x000fe20007f1e0ff */
[--C-:B------:R-:W-:Y:S01]  /*1c680*/  IMAD.X R71, R69, 0x1, R68.reuse, P1 ;  /* 0x0000000145477824 */ /* 0x100fe200008e0644 */
[-C--:B------:R-:W-:Y:S01]  /*1c690*/  HMMA.16816.F32 R52, R80, R64.reuse, RZ ;  /* 0x000000405034723c */ /* 0x080fe200000018ff */
[----:B------:R2:W-:Y:S02]  /*1c6a0*/  LDGSTS.E.BYPASS.LTC128B.128 [R210+0x900], [R62.64], !P2 ;  /* 0x009000003ed27fae */ /* 0x0005e4000d101d48 */
[----:B------:R-:W-:Y:S05]  /*1c6b0*/  IMAD.X R73, R73, 0x1, R68, P0 ;  /* 0x0000000149497824 */ /* 0x000fea00000e0644 */
[C---:B------:R-:W-:Y:S01]  /*1c6c0*/  HMMA.16816.F32 R56, R76.reuse, R64, RZ ;  /* 0x000000404c38723c */ /* 0x040fe200000018ff */
        /* <DEDUP_REMOVED lines=128> */
.L_x_1250:
        /* <DEDUP_REMOVED lines=25> */
.L_x_1251:
[----:B----4-:R-:W-:Y:S02]  /*1d060*/  LOP3.LUT P1, RZ, R208, 0x100, RZ, 0xc0, !PT ;  /* 0x00000100d0ff7812 */ /* 0x010fe4000782c0ff */
[----:B--2---:R-:W-:Y:S05]  /*1d070*/  IADD3 R2, P0, R0, R85, RZ ;  /* 0x0000005500027210 */ /* 0x004fea0007f1e0ff */
[----:B-1----:R-:W-:Y:S06]  /*1d080*/  IMAD.X R3, R84, 0x1, R86, P0 ;  /* 0x0000000154037824 */ /* 0x002fec00000e0656 */
[----:B------:R-:W-:Y:S01]  /*1d090*/  @!PT LDS RZ, [RZ] ;  /* 0x00000000fffff984 */ /* 0x000fe20000000800 */
[----:B------:R-:W-:Y:S01]  /*1d0a0*/  @!PT LDS RZ, [RZ] ;  /* 0x00000000fffff984 */ /* 0x000fe20000000800 */
[----:B------:R-:W-:Y:S01]  /*1d0b0*/  @!PT LDS RZ, [RZ] ;  /* 0x00000000fffff984 */ /* 0x000fe20000000800 */
[----:B------:R1:W-:Y:S02]  /*1d0c0*/  LDGSTS.E.BYPASS.LTC128B.128 [R210+0x4900], [R2.64], !P1 ;  /* 0x0490000002d27fae */ /* 0x0003e4000c901d48 */
.L_x_1113:
[----:B------:R-:W-:Y:S05]  /*1d0d0*/  BSYNC B0 ;  /* 0x0000000000007941 */ /* 0x000fea0003800000 */
.L_x_1112:
[----:B------:R-:W2:Y:S01]  /*1d0e0*/  LDL R84, [R1+0x44] ;  /* 0x0000440001547983 */ /* 0x000ea20000100800 */
[----:B------:R-:W-:Y:S01]  /*1d0f0*/  IMAD.MOV.U32 R85, RZ, RZ, c[0x0][0x2c4] ;  /* 0x0000b100ff557624 */ /* 0x000fe200078e00ff */
[----:B------:R-:W-:Y:S02]  /*1d100*/  ULDC UR4, c[0x0][0x324] ;  /* 0x0000c90000047ab9 */ /* 0x000fe40000000800 */
[----:B------:R-:W2:Y:S01]  /*1d110*/  LDL R0, [R1+0x4c] ;  /* 0x00004c0001007983 */ /* 0x000ea20000100800 */
[----:B------:R-:W-:Y:S01]  /*1d120*/  ULOP3.LUT UR4, URZ, UR4, URZ, 0x33, !UPT ;  /* 0x000000043f047292 */ /* 0x000fe2000f8e333f */
        /* <DEDUP_REMOVED lines=10> */
[C---:B------:R-:W-:Y:S02]  /*1d1d0*/  IADD3 R166, R0.reuse, UR4, RZ ;  /* 0x0000000400a67c10 */ /* 0x040fe4000fffe0ff */
[----:B------:R-:W-:Y:S01]  /*1d1e0*/  IADD3 R165, R0, c[0x0][0x328], RZ ;  /* 0x0000ca0000a57a10 */ /* 0x000fe20007ffe0ff */
[----:B------:R-:W-:-:S05]  /*1d1f0*/  BRA.DIV ~URZ, `(.L_x_1116) ;  /* 0x0000c4827f007947 */ /* 0x000fca000b800000 */
[----:B------:R1:W2:Y:S02]  /*1d200*/  SHFL.IDX PT, R0, R164, RZ, 0x1c1f ;  /* 0x001c1fffa4007589 */ /* 0x0002a400000e0000 */
.L_x_1252:
[----:B--2---:R-:W-:Y:S01]  /*1d210*/  IADD3 R87, R165, R0, RZ ;  /* 0x00000000a5577210 */ /* 0x004fe20007ffe0ff */
[----:B------:R-:W-:Y:S02]  /*1d220*/  IMAD.MOV.U32 R2, RZ, RZ, c[0x0][0x32c] ;  /* 0x0000cb00ff027624 */ /* 0x000fe400078e00ff */
[----:B------:R-:W-:Y:S03]  /*1d230*/  IMAD.IADD R85, R166, 0x1, R0 ;  /* 0x00000001a6557824 */ /* 0x000fe600078e0200 */
[----:B------:R-:W-:Y:S11]  /*1d240*/  ISETP.GE.AND P0, PT, R2, 0x1, PT ;  /* 0x000000010200780c */ /* 0x000ff60003f06270 */
[----:B------:R-:W-:Y:S02]  /*1d250*/  @!UPT UIADD3 URZ, URZ, URZ, URZ ;  /* 0x0000003f3f3ff290 */ /* 0x000fe4000fffe03f */
        /* <DEDUP_REMOVED lines=15> */
.L_x_1119:
[----:B------:R-:W-:Y:S04]  /*1d350*/  MOV R2, c[0x0][0x32c] ;  /* 0x0000cb0000027a02 */ /* 0x000fe80000000f00 */
[----:B------:R-:W-:Y:S11]  /*1d360*/  ISETP.NE.AND P0, PT, R2, 0x1, PT ;  /* 0x000000010200780c */ /* 0x000ff60003f05270 */
[----:B------:R-:W-:Y:S02]  /*1d370*/  @!UPT UIADD3 URZ, URZ, URZ, URZ ;  /* 0x0000003f3f3ff290 */ /* 0x000fe4000fffe03f */
[----:B------:R-:W-:Y:S05]  /*1d380*/  @P0 IMAD.HI.U32 R2, R0, c[0x0][0x330], RZ ;  /* 0x0000cc0000020a27 */ /* 0x000fea00078e00ff */
[----:B------:R-:W-:Y:S02]  /*1d390*/  @P0 SHF.R.U32.HI R0, RZ, c[0x0][0x334], R2 ;  /* 0x0000cd00ff000a19 */ /* 0x000fe40000011602 */
.L_x_1120:
[----:B------:R-:W-:Y:S05]  /*1d3a0*/  BSYNC B0 ;  /* 0x0000000000007941 */ /* 0x000fea0003800000 */
.L_x_1118:
[----:B------:R-:W2:Y:S02]  /*1d3b0*/  LDL R2, [R1+0x4] ;  /* 0x0000040001027983 */ /* 0x000ea40000100800 */
[----:B--2---:R-:W-:Y:S04]  /*1d3c0*/  IMAD.IADD R2, R84, 0x1, -R2 ;  /* 0x0000000154027824 */ /* 0x004fe800078e0a02 */
[----:B------:R-:W-:Y:S05]  /*1d3d0*/  IMAD R0, R0, c[0x0][0x32c], R2 ;  /* 0x0000cb0000007a24 */ /* 0x000fea00078e0202 */
[----:B------:R-:W-:Y:S02]  /*1d3e0*/  IMNMX R85, R85, R0, !PT ;  /* 0x0000000055557217 */ /* 0x000fe40007800200 */
[----:B------:R-:W-:Y:S04]  /*1d3f0*/  IADD3 R0, R0, c[0x0][0x32c], RZ ;  /* 0x0000cb0000007a10 */ /* 0x000fe80007ffe0ff */
[----:B------:R-:W-:Y:S02]  /*1d400*/  IMNMX R87, R87, R0, PT ;  /* 0x0000000057577217 */ /* 0x000fe40003800200 */
.L_x_1117:
[----:B------:R-:W-:-:S05]  /*1d410*/  BRA.DIV ~URZ, `(.L_x_1121) ;  /* 0x0000c2d27f007947 */ /* 0x000fca000b800000 */
[----:B------:R2:W3:Y:S02]  /*1d420*/  SHFL.IDX PT, R2, R164, 0x1, 0x1c1f ;  /* 0x003c1f00a4027f89 */ /* 0x0004e400000e0000 */
.L_x_1253:
        /* <DEDUP_REMOVED lines=20> */
.L_x_1124:
[----:B------:R-:W-:Y:S04]  /*1d570*/  MOV R3, c[0x0][0x32c] ;  /* 0x0000cb0000037a02 */ /* 0x000fe80000000f00 */
[----:B------:R-:W-:Y:S11]  /*1d580*/  ISETP.NE.AND P0, PT, R3, 0x1, PT ;  /* 0x000000010300780c */ /* 0x000ff60003f05270 */
[----:B------:R-:W-:Y:S02]  /*1d590*/  @!UPT UIADD3 URZ, URZ, URZ, URZ ;  /* 0x0000003f3f3ff290 */ /* 0x000fe4000fffe03f */
[----:B------:R-:W-:Y:S05]  /*1d5a0*/  @P0 IMAD.HI.U32 R3, R2, c[0x0][0x330], RZ ;  /* 0x0000cc0002030a27 */ /* 0x000fea00078e00ff */
[----:B------:R-:W-:Y:S02]  /*1d5b0*/  @P0 SHF.R.U32.HI R2, RZ, c[0x0][0x334], R3 ;  /* 0x0000cd00ff020a19 */ /* 0x000fe40000011603 */
.L_x_1125:
[----:B------:R-:W-:Y:S05]  /*1d5c0*/  BSYNC B0 ;  /* 0x0000000000007941 */ /* 0x000fea0003800000 */
.L_x_1123:
[----:B------:R-:W3:Y:S02]  /*1d5d0*/  LDL R3, [R1+0x4] ;  /* 0x0000040001037983 */ /* 0x000ee40000100800 */
[----:B---3--:R-:W-:Y:S04]  /*1d5e0*/  IMAD.IADD R3, R84, 0x1, -R3 ;  /* 0x0000000154037824 */ /* 0x008fe800078e0a03 */
[----:B------:R-:W-:Y:S05]  /*1d5f0*/  IMAD R2, R2, c[0x0][0x32c], R3 ;  /* 0x0000cb0002027a24 */ /* 0x000fea00078e0203 */
[----:B------:R-:W-:Y:S02]  /*1d600*/  IMNMX R0, R0, R2, !PT ;  /* 0x0000000200007217 */ /* 0x000fe40007800200 */
[----:B------:R-:W-:Y:S04]  /*1d610*/  IADD3 R2, R2, c[0x0][0x32c], RZ ;  /* 0x0000cb0002027a10 */ /* 0x000fe80007ffe0ff */
[----:B------:R-:W-:Y:S02]  /*1d620*/  IMNMX R86, R86, R2, PT ;  /* 0x0000000256567217 */ /* 0x000fe40003800200 */
.L_x_1122:
[----:B------:R-:W-:-:S05]  /*1d630*/  BRA.DIV ~URZ, `(.L_x_1126) ;  /* 0x0000c1227f007947 */ /* 0x000fca000b800000 */
[----:B------:R3:W4:Y:S02]  /*1d640*/  SHFL.IDX PT, R94, R164, 0x2, 0x1c1f ;  /* 0x005c1f00a45e7f89 */ /* 0x00072400000e0000 */
.L_x_1254:
        /* <DEDUP_REMOVED lines=20> */
.L_x_1129:
[----:B------:R-:W-:Y:S04]  /*1d790*/  MOV R167, c[0x0][0x32c] ;  /* 0x0000cb0000a77a02 */ /* 0x000fe80000000f00 */
[----:B------:R-:W-:Y:S11]  /*1d7a0*/  ISETP.NE.AND P0, PT, R167, 0x1, PT ;  /* 0x00000001a700780c */ /* 0x000ff60003f05270 */
[----:B------:R-:W-:Y:S02]  /*1d7b0*/  @!UPT UIADD3 URZ, URZ, URZ, URZ ;  /* 0x0000003f3f3ff290 */ /* 0x000fe4000fffe03f */
[----:B------:R-:W-:Y:S05]  /*1d7c0*/  @P0 IMAD.HI.U32 R167, R94, c[0x0][0x330], RZ ;  /* 0x0000cc005ea70a27 */ /* 0x000fea00078e00ff */
[----:B------:R-:W-:Y:S02]  /*1d7d0*/  @P0 SHF.R.U32.HI R94, RZ, c[0x0][0x334], R167 ;  /* 0x0000cd00ff5e0a19 */ /* 0x000fe400000116a7 */
.L_x_1130:
[----:B------:R-:W-:Y:S05]  /*1d7e0*/  BSYNC B0 ;  /* 0x0000000000007941 */ /* 0x000fea0003800000 */
.L_x_1128:
[----:B------:R-:W4:Y:S02]  /*1d7f0*/  LDL R167, [R1+0x4] ;  /* 0x0000040001a77983 */ /* 0x000f240000100800 */
[----:B----4-:R-:W-:Y:S04]  /*1d800*/  IMAD.IADD R167, R84, 0x1, -R167 ;  /* 0x0000000154a77824 */ /* 0x010fe800078e0aa7 */
[----:B------:R-:W-:Y:S05]  /*1d810*/  IMAD R94, R94, c[0x0][0x32c], R167 ;  /* 0x0000cb005e5e7a24 */ /* 0x000fea00078e02a7 */
[----:B------:R-:W-:Y:S02]  /*1d820*/  IMNMX R2, R2, R94, !PT ;  /* 0x0000005e02027217 */ /* 0x000fe40007800200 */
[----:B------:R-:W-:Y:S04]  /*1d830*/  IADD3 R94, R94, c[0x0][0x32c], RZ ;  /* 0x0000cb005e5e7a10 */ /* 0x000fe80007ffe0ff */
[----:B------:R-:W-:Y:S02]  /*1d840*/  IMNMX R3, R3, R94, PT ;  /* 0x0000005e03037217 */ /* 0x000fe40003800200 */
.L_x_1127:
        /* <DEDUP_REMOVED lines=332> */
.L_x_1255:
        /* <DEDUP_REMOVED lines=20> */
.L_x_1134:
[----:B------:R-:W-:Y:S04]  /*1ee50*/  MOV R4, c[0x0][0x32c] ;  /* 0x0000cb0000047a02 */ /* 0x000fe80000000f00 */
[----:B------:R-:W-:Y:S11]  /*1ee60*/  ISETP.NE.AND P0, PT, R4, 0x1, PT ;  /* 0x000000010400780c */ /* 0x000ff60003f05270 */
[----:B------:R-:W-:Y:S02]  /*1ee70*/  @!UPT UIADD3 URZ, URZ, URZ, URZ ;  /* 0x0000003f3f3ff290 */ /* 0x000fe4000fffe03f */
[----:B------:R-:W-:Y:S05]  /*1ee80*/  @P0 IMAD.HI.U32 R4, R3, c[0x0][0x330], RZ ;  /* 0x0000cc0003040a27 */ /* 0x000fea00078e00ff */
[----:B------:R-:W-:Y:S02]  /*1ee90*/  @P0 SHF.R.U32.HI R3, RZ, c[0x0][0x334], R4 ;  /* 0x0000cd00ff030a19 */ /* 0x000fe40000011604 */
.L_x_1135:
[----:B------:R-:W-:Y:S05]  /*1eea0*/  BSYNC B0 ;  /* 0x0000000000007941 */ /* 0x000fea0003800000 */
.L_x_1133:
[----:B------:R-:W5:Y:S02]  /*1eeb0*/  LDL R4, [R1+0x4] ;  /* 0x0000040001047983 */ /* 0x000f640000100800 */
[----:B-----5:R-:W-:Y:S04]  /*1eec0*/  IMAD.IADD R4, R84, 0x1, -R4 ;  /* 0x0000000154047824 */ /* 0x020fe800078e0a04 */
[----:B------:R-:W-:Y:S05]  /*1eed0*/  IMAD R3, R3, c[0x0][0x32c], R4 ;  /* 0x0000cb0003037a24 */ /* 0x000fea00078e0204 */
[----:B------:R-:W-:Y:S02]  /*1eee0*/  IMNMX R0, R0, R3, !PT ;  /* 0x0000000300007217 */ /* 0x000fe40007800200 */
[----:B------:R-:W-:Y:S04]  /*1eef0*/  IADD3 R3, R3, c[0x0][0x32c], RZ ;  /* 0x0000cb0003037a10 */ /* 0x000fe80007ffe0ff */
[----:B------:R-:W-:Y:S02]  /*1ef00*/  IMNMX R2, R2, R3, PT ;  /* 0x0000000302027217 */ /* 0x000fe40003800200 */
.L_x_1132:
        /* <DEDUP_REMOVED lines=161> */
.L_x_1256:
        /* <DEDUP_REMOVED lines=15> */
.L_x_1257:
[C---:B------:R-:W-:Y:S01]  /*1fa10*/  FSETP.NEU.FTZ.AND P0, PT, R87.reuse, -INF , PT ;  /* 0xff8000005700780b */ /* 0x040fe20003f1d000 */
[C---:B------:R-:W-:Y:S01]  /*1fa20*/  FMUL.FTZ R2, R87.reuse, c[0x0][0x2d0] ;  /* 0x0000b40057027a20 */ /* 0x040fe20000410000 */
[----:B--2---:R-:W-:Y:S01]  /*1fa30*/  FMNMX.FTZ R68, R0, R4, !PT ;  /* 0x0000000400447209 */ /* 0x004fe20007810000 */
[----:B------:R-:W2:Y:S01]  /*1fa40*/  LDL R250, [R1+0x14] ;  /* 0x0000140001fa7983 */ /* 0x000ea20000100800 */
[----:B------:R-:W-:Y:S01]  /*1fa50*/  FSEL R0, R87, RZ, P0 ;  /* 0x000000ff57007208 */ /* 0x000fe20000000000 */
[----:B------:R-:W-:Y:S01]  /*1fa60*/  WARPSYNC 0xffffffff ;  /* 0xffffffff00007948 */ /* 0x000fe20003800000 */
[----:B------:R-:W-:Y:S02]  /*1fa70*/  FSEL R2, R2, RZ, P0 ;  /* 0x000000ff02027208 */ /* 0x000fe40000000000 */
[----:B------:R-:W-:Y:S01]  /*1fa80*/  FSETP.NEU.FTZ.AND P0, PT, R86, -INF , PT ;  /* 0xff8000005600780b */ /* 0x000fe20003f1d000 */
[----:B------:R-:W-:Y:S02]  /*1fa90*/  FADD.FTZ R0, -R0, R90 ;  /* 0x0000005a00007221 */ /* 0x000fe40000010100 */
[--C-:B------:R-:W-:Y:S02]  /*1faa0*/  FFMA.FTZ R3, R33, c[0x0][0x2d0], -R2.reuse ;  /* 0x0000b40021037a23 */ /* 0x100fe40000010802 */
[----:B------:R-:W-:Y:S02]  /*1fab0*/  FMUL.FTZ R0, R0, c[0x0][0x2d0] ;  /* 0x0000b40000007a20 */ /* 0x000fe40000410000 */
[--C-:B------:R-:W-:Y:S02]  /*1fac0*/  FFMA.FTZ R222, R65, c[0x0][0x2d0], -R2.reuse ;  /* 0x0000b40041de7a23 */ /* 0x100fe40000010802 */
[----:B------:R-:W-:Y:S01]  /*1fad0*/  MUFU.EX2 R3, R3 ;  /* 0x0000000300037308 */ /* 0x000fe20000000800 */
[--C-:B-1----:R-:W-:Y:S02]  /*1fae0*/  FFMA.FTZ R4, R37, c[0x0][0x2d0], -R2.reuse ;  /* 0x0000b40025047a23 */ /* 0x102fe40000010802 */
[--C-:B------:R-:W-:Y:S02]  /*1faf0*/  FFMA.FTZ R221, R51, c[0x0][0x2d0], -R2.reuse ;  /* 0x0000b40033dd7a23 */ /* 0x100fe40000010802 */
[--C-:B------:R-:W-:Y:S02]  /*1fb00*/  FFMA.FTZ R226, R48, c[0x0][0x2d0], -R2.reuse ;  /* 0x0000b40030e27a23 */ /* 0x100fe40000010802 */
[--C-:B------:R-:W-:Y:S02]  /*1fb10*/  FFMA.FTZ R232, R36, c[0x0][0x2d0], -R2.reuse ;  /* 0x0000b40024e87a23 */ /* 0x100fe40000010802 */
[--C-:B------:R-:W-:Y:S01]  /*1fb20*/  FFMA.FTZ R7, R188, c[0x0][0x2d0], -R2.reuse ;  /* 0x0000b400bc077a23 */ /* 0x100fe20000010802 */
[----:B------:R-:W1:Y:S01]  /*1fb30*/  MUFU.EX2 R65, R0 ;  /* 0x0000000000417308 */ /* 0x000e620000000800 */
        /* <DEDUP_REMOVED lines=11> */
[----:B------:R-:W5:Y:S01]  /*1fbf0*/  MUFU.EX2 R30, R6 ;  /* 0x00000006001e7308 */ /* 0x000f620000000800 */
[--C-:B------:R-:W-:Y:S02]  /*1fc00*/  FFMA.FTZ R225, R168, c[0x0][0x2d0], -R2.reuse ;  /* 0x0000b400a8e17a23 */ /* 0x100fe40000010802 */
[--C-:B------:R-:W-:Y:S02]  /*1fc10*/  FFMA.FTZ R224, R167, c[0x0][0x2d0], -R2.reuse ;  /* 0x0000b400a7e07a23 */ /* 0x100fe40000010802 */
[----:B------:R-:W-:Y:S05]  /*1fc20*/  FFMA.FTZ R223, R94, c[0x0][0x2d0], -R2 ;  /* 0x0000b4005edf7a23 */ /* 0x000fea0000010802 */
[----:B------:R-:W3:Y:S01]  /*1fc30*/  MUFU.EX2 R2, R4 ;  /* 0x0000000400027308 */ /* 0x000ee20000000800 */
[C---:B-1----:R-:W-:Y:S02]  /*1fc40*/  FFMA.FTZ R0, R65.reuse, R229, R3 ;  /* 0x000000e541007223 */ /* 0x042fe40000010003 */
[----:B------:R-:W-:Y:S01]  /*1fc50*/  FMUL.FTZ R48, R65, R152 ;  /* 0x0000009841307220 */ /* 0x000fe20000410000 */
[----:B-----5:R-:W-:Y:S02]  /*1fc60*/  F2FP.PACK_AB R74, R30, R31 ;  /* 0x0000001f1e4a723e */ /* 0x020fe400000000ff */
[C---:B---3--:R-:W-:Y:S01]  /*1fc70*/  F2FP.PACK_AB R72, R2.reuse, R3 ;  /* 0x000000030248723e */ /* 0x048fe200000000ff */
        /* <DEDUP_REMOVED lines=29> */
[----:B------:R-:W3:Y:S01]  /*1fe50*/  MUFU.EX2 R2, R4 ;  /* 0x0000000400027308 */ /* 0x000ee20000000800 */
[C---:B-1----:R-:W-:Y:S02]  /*1fe60*/  FFMA.FTZ R0, R3.reuse, R227, R5 ;  /* 0x000000e303007223 */ /* 0x042fe40000010005 */
[C---:B------:R-:W-:Y:S02]  /*1fe70*/  FMUL.FTZ R50, R3.reuse, R154 ;  /* 0x0000009a03327220 */ /* 0x040fe40000410000 */
[----:B------:R-:W-:Y:S02]  /*1fe80*/  FMUL.FTZ R51, R3, R155 ;  /* 0x0000009b03337220 */ /* 0x000fe40000410000 */
[C---:B---3--:R-:W-:Y:S01]  /*1fe90*/  FADD.FTZ R34, R2.reuse, R0 ;  /* 0x0000000002227221 */ /* 0x048fe20000010000 */
        /* <DEDUP_REMOVED lines=25> */
[--C-:B----4-:R-:W-:Y:S02]  /*20030*/  FFMA.FTZ R164, R70, c[0x0][0x2d0], -R2.reuse ;  /* 0x0000b40046a47a23 */ /* 0x110fe40000010802 */
        /* <DEDUP_REMOVED lines=9> */
[----:B-1----:R-:W-:Y:S02]  /*200d0*/  FMUL.FTZ R4, R68, c[0x0][0x2d0] ;  /* 0x0000b40044047a20 */ /* 0x002fe40000410000 */
[----:B------:R-:W-:Y:S01]  /*200e0*/  FADD.FTZ R2, -R2, R93 ;  /* 0x0000005d02027221 */ /* 0x000fe20000010100 */
[----:B------:R-:W1:Y:S02]  /*200f0*/  MUFU.EX2 R35, R5 ;  /* 0x0000000500237308 */ /* 0x000e640000000800 */
[----:B------:R-:W-:Y:S01]  /*20100*/  FSEL R4, R4, RZ, P0 ;  /* 0x000000ff04047208 */ /* 0x000fe20000000000 */
[----:B------:R-:W-:Y:S04]  /*20110*/  FMUL.FTZ R2, R2, c[0x0][0x2d0] ;  /* 0x0000b40002027a20 */ /* 0x000fe80000410000 */
        /* <DEDUP_REMOVED lines=11> */
[----:B-1----:R-:W-:Y:S01]  /*201d0*/  F2FP.PACK_AB R76, R35, R37 ;  /* 0x00000025234c723e */ /* 0x002fe200000000ff */
        /* <DEDUP_REMOVED lines=15> */
[----:B------:R-:W1:Y:S01]  /*202d0*/  MUFU.EX2 R18, R6 ;  /* 0x0000000600127308 */ /* 0x000e620000000800 */
        /* <DEDUP_REMOVED lines=18> */
[----:B------:R-:W-:Y:S01]  /*20400*/  FMUL.FTZ R29, R0, R113 ;  /* 0x00000071001d7220 */ /* 0x000fe20000410000 */
[----:B--2---:R-:W-:Y:S01]  /*20410*/  ISETP.GT.AND P0, PT, R214, R250, PT ;  /* 0x000000fad600720c */ /* 0x004fe20003f04270 */
[----:B------:R-:W-:Y:S02]  /*20420*/  FADD.FTZ R5, R31, R8 ;  /* 0x000000081f057221 */ /* 0x000fe40000010000 */
[----:B------:R-:W-:Y:S02]  /*20430*/  FMUL.FTZ R8, R0, R124 ;  /* 0x0000007c00087220 */ /* 0x000fe40000410000 */
[----:B------:R-:W-:Y:S02]  /*20440*/  FMUL.FTZ R19, R3, R139 ;  /* 0x0000008b03137220 */ /* 0x000fe40000410000 */
[C---:B------:R-:W-:Y:S01]  /*20450*/  FMUL.FTZ R46, R2.reuse, R106 ;  /* 0x0000006a022e7220 */ /* 0x040fe20000410000 */
[----:B------:R-:W2:Y:S01]  /*20460*/  MUFU.EX2 R0, R10 ;  /* 0x0000000a00007308 */ /* 0x000ea20000000800 */
        /* <DEDUP_REMOVED lines=13> */
[C---:B-1----:R-:W-:Y:S02]  /*20540*/  FFMA.FTZ R84, R2.reuse, R247, R18 ;  /* 0x000000f702547223 */ /* 0x042fe40000010012 */
[----:B------:R-:W-:Y:S01]  /*20550*/  FMUL.FTZ R35, R3, R147 ;  /* 0x0000009303237220 */ /* 0x000fe20000410000 */
[----:B--2---:R-:W-:Y:S01]  /*20560*/  F2FP.PACK_AB R75, R103, R0 ;  /* 0x00000000674b723e */ /* 0x004fe200000000ff */
        /* <DEDUP_REMOVED lines=283> */
[----:B------:R-:W-:Y:S01]  /*21720*/  FADD.FTZ R2, R80, R0 ;  /* 0x0000000050027221 */ /* 0x000fe20000010000 */
[----:B------:R-:W-:Y:S01]  /*21730*/  IADD3 R0, R214, -0x1, RZ ;  /* 0xffffffffd6007810 */ /* 0x000fe20007ffe0ff */
[----:B------:R-:W-:Y:S02]  /*21740*/  FADD.FTZ R227, R164, R4 ;  /* 0x00000004a4e37221 */ /* 0x000fe40000010000 */
[C---:B------:R-:W-:Y:S04]  /*21750*/  HMMA.16816.F32 R116, R96.reuse, R144, R24 ;  /* 0x000000906074723c */ /* 0x040fe80000001818 */
[----:B------:R-:W-:Y:S01]  /*21760*/  FADD.FTZ R246, R83, R3 ;  /* 0x0000000353f67221 */ /* 0x000fe20000010000 */
[----:B------:R-:W-:Y:S01]  /*21770*/  MOV R214, R0 ;  /* 0x0000000000d67202 */ /* 0x000fe20000000f00 */
        /* <DEDUP_REMOVED lines=11> */
[----:B------:R-:W-:Y:S07]  /*21830*/  @!UPT UIADD3 URZ, URZ, URZ, URZ ;  /* 0x0000003f3f3ff290 */ /* 0x000fee000fffe03f */
[----:B------:R-:W-:-:S11]  /*21840*/  @P0 BRA `(.L_x_1138) ;  /* 0xffffa9e000000947 */ /* 0x000fd6000383ffff */
.L_x_1110:
[----:B------:R-:W-:Y:S05]  /*21850*/  BRA.DIV ~URZ, `(.L_x_1139) ;  /* 0x000082227f007947 */ /* 0x000fea000b800000 */
[----:B------:R2:W3:Y:S02]  /*21860*/  SHFL.BFLY PT, R0, R229, 0x2, 0x1f ;  /* 0x0c401f00e5007f89 */ /* 0x0004e400000e0000 */
.L_x_1258:
[----:B---3--:R-:W-:Y:S01]  /*21870*/  FADD.FTZ R4, R0, R229 ;  /* 0x000000e500047221 */ /* 0x008fe20000010000 */
[----:B------:R-:W-:Y:S05]  /*21880*/  BRA.DIV ~URZ, `(.L_x_1140) ;  /* 0x000082427f007947 */ /* 0x000fea000b800000 */
[----:B------:R-:W3:Y:S04]  /*21890*/  SHFL.BFLY PT, R2, R227, 0x2, 0x1f ;  /* 0x0c401f00e3027f89 */ /* 0x000ee800000e0000 */
[----:B------:R-:W4:Y:S04]  /*218a0*/  SHFL.BFLY PT, R0, R246, 0x2, 0x1f ;  /* 0x0c401f00f6007f89 */ /* 0x000f2800000e0000 */
[----:B------:R-:W5:Y:S04]  /*218b0*/  SHFL.BFLY PT, R7, R247, 0x2, 0x1f ;  /* 0x0c401f00f7077f89 */ /* 0x000f6800000e0000 */
[----:B-1----:R-:W1:Y:S01]  /*218c0*/  SHFL.BFLY PT, R3, R4, 0x1, 0x1f ;  /* 0x0c201f0004037f89 */ /* 0x002e6200000e0000 */
[----:B---3--:R-:W-:-:S02]  /*218d0*/  FADD.FTZ R2, R2, R227 ;  /* 0x000000e302027221 */ /* 0x008fc40000010000 */
[----:B----4-:R-:W-:-:S03]  /*218e0*/  FADD.FTZ R0, R0, R246 ;  /* 0x000000f600007221 */ /* 0x010fc60000010000 */
[----:B------:R-:W3:Y:S01]  /*218f0*/  SHFL.BFLY PT, R6, R2, 0x1, 0x1f ;  /* 0x0c201f0002067f89 */ /* 0x000ee200000e0000 */
[----:B-----5:R-:W-:-:S03]  /*21900*/  FADD.FTZ R7, R7, R247 ;  /* 0x000000f707077221 */ /* 0x020fc60000010000 */
[----:B------:R-:W4:Y:S01]  /*21910*/  SHFL.BFLY PT, R5, R0, 0x1, 0x1f ;  /* 0x0c201f0000057f89 */ /* 0x000f2200000e0000 */
[----:B-1----:R-:W-:-:S03]  /*21920*/  FADD.FTZ R4, R4, R3 ;  /* 0x0000000304047221 */ /* 0x002fc60000010000 */
[----:B------:R1:W2:Y:S01]  /*21930*/  SHFL.BFLY PT, R8, R7, 0x1, 0x1f ;  /* 0x0c201f0007087f89 */ /* 0x0002a200000e0000 */
[----:B---3--:R-:W-:Y:S02]  /*21940*/  FADD.FTZ R6, R2, R6 ;  /* 0x0000000602067221 */ /* 0x008fe40000010000 */
[----:B----4-:R-:W-:Y:S02]  /*21950*/  FADD.FTZ R5, R0, R5 ;  /* 0x0000000500057221 */ /* 0x010fe40000010000 */
.L_x_1259:
        /* <DEDUP_REMOVED lines=8> */
[----:B------:R-:W3:Y:S01]  /*219e0*/  @P3 MUFU.RCP R0, R4 ;  /* 0x0000000400003308 */ /* 0x000ee20000001000 */
[----:B------:R-:W-:-:S05]  /*219f0*/  MOV R22, 0xff800000 ;  /* 0xff80000000167802 */ /* 0x000fca0000000f00 */
[----:B------:R-:W-:Y:S02]  /*21a00*/  @P1 MOV R10, 0x3f317218 ;  /* 0x3f317218000a1802 */ /* 0x000fe40000000f00 */
[----:B------:R4:W-:Y:S01]  /*21a10*/  @P3 MUFU.LG2 R9, R4 ;  /* 0x0000000400093308 */ /* 0x0009e20000000c00 */
[----:B---3--:R-:W-:-:S07]  /*21a20*/  FMUL.FTZ R64, R0, R132 ;  /* 0x0000008400407220 */ /* 0x008fce0000410000 */
        /* <DEDUP_REMOVED lines=11> */
[----:B-1----:R-:W1:Y:S01]  /*21ae0*/  @P2 MUFU.LG2 R7, R6 ;  /* 0x0000000600072308 */ /* 0x002e620000000c00 */
        /* <DEDUP_REMOVED lines=77> */
.L_x_969:
[----:B------:R3:W5:Y:S04]  /*21fc0*/  LDL R6, [R1+0x50] ;  /* 0x0000500001067983 */ /* 0x0007680000100800 */
[----:B------:R-:W4:Y:S01]  /*21fd0*/  S2R R2, SR_TID.X ;  /* 0x0000000000027919 */ /* 0x000f220000002100 */
[----:B------:R-:W-:Y:S01]  /*21fe0*/  BSSY B0, `(.L_x_1141) ;  /* 0x0000011000007945 */ /* 0x000fe20003800000 */
[----:B----4-:R-:W-:-:S13]  /*21ff0*/  LOP3.LUT P0, RZ, R2, 0x7f, RZ, 0xc0, !PT ;  /* 0x0000007f02ff7812 */ /* 0x010fda000780c0ff */
[----:B------:R-:W-:Y:S05]  /*22000*/  @P0 BRA `(.L_x_1142) ;  /* 0x000000e000000947 */ /* 0x000fea0003800000 */
[----:B---3--:R-:W3:Y:S01]  /*22010*/  S2R R4, SR_LANEID ;  /* 0x0000000000047919 */ /* 0x008ee20000000000 */
[----:B------:R-:W-:Y:S01]  /*22020*/  VOTEU.ANY UR4, UPT, PT ;  /* 0x0000000000047886 */ /* 0x000fe200038e0100 */
[----:B------:R-:W-:Y:S01]  /*22030*/  IMAD.MOV.U32 R5, RZ, RZ, c[0x0][0x564] ;  /* 0x00015900ff057624 */ /* 0x000fe200078e00ff */
[----:B-1----:R-:W3:Y:S08]  /*22040*/  FLO.U32 R3, UR4 ;  /* 0x0000000400037d00 */ /* 0x002ef000080e0000 */
[----:B------:R-:W1:Y:S01]  /*22050*/  POPC R2, UR4 ;  /* 0x0000000400027d09 */ /* 0x000e620008000000 */
[----:B---3--:R-:W-:Y:S01]  /*22060*/  ISETP.EQ.U32.AND P0, PT, R3, R4, PT ;  /* 0x000000040300720c */ /* 0x008fe20003f02070 */
[----:B------:R-:W-:-:S12]  /*22070*/  IMAD.MOV.U32 R4, RZ, RZ, c[0x0][0x560] ;  /* 0x00015800ff047624 */ /* 0x000fd800078e00ff */
[----:B-1----:R1:W3:Y:S04]  /*22080*/  @P0 ATOMG.E.ADD.STRONG.GPU PT, R2, [R4.64], R2 ;  /* 0x00000002040209a8 */ /* 0x0022e800081ee1c8 */
[----:B-1----:R-:W1:Y:S04]  /*22090*/  S2R R4, SR_LTMASK ;  /* 0x0000000000047919 */ /* 0x002e680000003900 */
[----:B---3--:R1:W3:Y:S02]  /*220a0*/  SHFL.IDX PT, R3, R2, R3, 0x1f ;  /* 0x00001f0302037589 */ /* 0x0082e400000e0000 */
[----:B-1----:R-:W-:-:S06]  /*220b0*/  LOP3.LUT R2, R4, UR4, RZ, 0xc0, !PT ;  /* 0x0000000404027c12 */ /* 0x002fcc000f8ec0ff */
[----:B------:R-:W3:Y:S02]  /*220c0*/  POPC R2, R2 ;  /* 0x0000000200027309 */ /* 0x000ee40000000000 */
[----:B---3-5:R-:W-:-:S05]  /*220d0*/  IADD3 R6, R3, c[0x0][0xc], R2 ;  /* 0x0000030003067a10 */ /* 0x028fca0007ffe002 */
[----:B------:R1:W-:Y:S02]  /*220e0*/  STL [R1+0x50], R6 ;  /* 0x0000500601007387 */ /* 0x0003e40000100800 */
.L_x_1142:
[----:B---3--:R-:W-:Y:S05]  /*220f0*/  BSYNC B0 ;  /* 0x0000000000007941 */ /* 0x008fea0003800000 */
.L_x_1141:
[----:B------:R-:W-:Y:S01]  /*22100*/  PRMT R0, R0, 0x9910, RZ ;  /* 0x0000991000007816 */ /* 0x000fe200000000ff */
[----:B------:R-:W-:Y:S01]  /*22110*/  BSSY B1, `(.L_x_1143) ;  /* 0x00002ea000017945 */ /* 0x000fe20003800000 */
[----:B-----5:R-:W-:Y:S02]  /*22120*/  IMAD.MOV.U32 R68, RZ, RZ, R6 ;  /* 0x000000ffff447224 */ /* 0x020fe400078e0006 */
[----:B------:R-:W-:-:S13]  /*22130*/  ISETP.NE.AND P0, PT, R0, RZ, PT ;  /* 0x000000ff0000720c */ /* 0x000fda0003f05270 */
[----:B------:R-:W-:Y:S05]  /*22140*/  @!P0 BRA `(.L_x_1144) ;  /* 0x0000229000008947 */ /* 0x000fea0003800000 */
[----:B------:R-:W3:Y:S04]  /*22150*/  LDL R7, [R1+0x94] ;  /* 0x0000940001077983 */ /* 0x000ee80000100800 */
[----:B-1----:R-:W4:Y:S04]  /*22160*/  LDL R6, [R1+0xa4] ;  /* 0x0000a40001067983 */ /* 0x002f280000100800 */
        /* <DEDUP_REMOVED lines=18> */
[----:B------:R3:W-:Y:S04]  /*22290*/  STS [R7+0x2000], R3 ;  /* 0x0020000307007388 */ /* 0x0007e80000000800 */
[----:B------:R4:W-:Y:S01]  /*222a0*/  STS [R7+0x2400], R2 ;  /* 0x0024000207007388 */ /* 0x0009e20000000800 */
[----:B-1----:R-:W-:Y:S02]  /*222b0*/  F2FP.PACK_AB R0, R35, R34 ;  /* 0x000000222300723e */ /* 0x002fe400000000ff */
[----:B---3--:R-:W-:-:S03]  /*222c0*/  F2FP.PACK_AB R3, R71, R70 ;  /* 0x000000464703723e */ /* 0x008fc600000000ff */
[----:B------:R1:W-:Y:S04]  /*222d0*/  STS [R6+0x2000], R0 ;  /* 0x0020000006007388 */ /* 0x0003e80000000800 */
[----:B----4-:R-:W3:Y:S01]  /*222e0*/  LDL R7, [R1+0xa0] ;  /* 0x0000a00001077983 */ /* 0x010ee20000100800 */
[----:B------:R-:W-:-:S03]  /*222f0*/  F2FP.PACK_AB R2, R83, R82 ;  /* 0x000000525302723e */ /* 0x000fc600000000ff */
[----:B------:R4:W-:Y:S04]  /*22300*/  STS [R6+0x2400], R4 ;  /* 0x0024000406007388 */ /* 0x0009e80000000800 */
[----:B--2---:R2:W-:Y:S04]  /*22310*/  STS [R9], R3 ;  /* 0x0000000309007388 */ /* 0x0045e80000000800 */
[----:B------:R2:W-:Y:S01]  /*22320*/  STS [R9+0x400], R2 ;  /* 0x0004000209007388 */ /* 0x0005e20000000800 */
[----:B-1----:R-:W-:-:S05]  /*22330*/  F2FP.PACK_AB R0, R73, R72 ;  /* 0x000000484900723e */ /* 0x002fca00000000ff */
[----:B------:R1:W-:Y:S01]  /*22340*/  STS [R5], R0 ;  /* 0x0000000005007388 */ /* 0x0003e20000000800 */
[----:B----4-:R-:W-:-:S03]  /*22350*/  F2FP.PACK_AB R4, R39, R38 ;  /* 0x000000262704723e */ /* 0x010fc600000000ff */
[----:B------:R-:W4:Y:S01]  /*22360*/  LDL R6, [R1+0x9c] ;  /* 0x00009c0001067983 */ /* 0x000f220000100800 */
[----:B--2---:R-:W-:Y:S02]  /*22370*/  F2FP.PACK_AB R3, R91, R90 ;  /* 0x0000005a5b03723e */ /* 0x004fe400000000ff */
[----:B------:R-:W-:-:S03]  /*22380*/  F2FP.PACK_AB R2, R43, R42 ;  /* 0x0000002a2b02723e */ /* 0x000fc600000000ff */
[----:B------:R2:W-:Y:S04]  /*22390*/  STS [R5+0x400], R3 ;  /* 0x0004000305007388 */ /* 0x0005e80000000800 */
[----:B------:R-:W-:Y:S01]  /*223a0*/  STS [R9+0x2000], R4 ;  /* 0x0020000409007388 */ /* 0x000fe20000000800 */
[----:B-1----:R-:W-:-:S05]  /*223b0*/  F2FP.PACK_AB R0, R41, R40 ;  /* 0x000000282900723e */ /* 0x002fca00000000ff */
[----:B------:R1:W-:Y:S01]  /*223c0*/  STS [R9+0x2400], R0 ;  /* 0x0024000009007388 */ /* 0x0003e20000000800 */
[----:B--2---:R-:W-:-:S03]  /*223d0*/  F2FP.PACK_AB R3, R57, R56 ;  /* 0x000000383903723e */ /* 0x004fc600000000ff */
[----:B-1----:R-:W2:Y:S01]  /*223e0*/  LDL R9, [R1+0xd4] ;  /* 0x0000d40001097983 */ /* 0x002ea20000100800 */
        /* <DEDUP_REMOVED lines=16> */
[----:B---3--:R1:W-:Y:S04]  /*224f0*/  STS [R7], R3 ;  /* 0x0000000307007388 */ /* 0x0083e80000000800 */
[----:B------:R3:W-:Y:S04]  /*22500*/  STS [R7+0x400], R0 ;  /* 0x0004000007007388 */ /* 0x0007e80000000800 */
[----:B------:R4:W-:Y:S04]  /*22510*/  STS [R8+0x2000], R2 ;  /* 0x0020000208007388 */ /* 0x0009e80000000800 */
[----:B------:R4:W-:Y:S04]  /*22520*/  STS [R8+0x2400], R4 ;  /* 0x0024000408007388 */ /* 0x0009e80000000800 */
[----:B------:R-:W-:Y:S01]  /*22530*/  STS [R7+0x2000], R5 ;  /* 0x0020000507007388 */ /* 0x000fe20000000800 */
[----:B-1----:R-:W-:-:S02]  /*22540*/  F2FP.PACK_AB R3, R47, R46 ;  /* 0x0000002e2f03723e */ /* 0x002fc400000000ff */
[----:B---3--:R-:W-:Y:S02]  /*22550*/  F2FP.PACK_AB R0, R77, R76 ;  /* 0x0000004c4d00723e */ /* 0x008fe400000000ff */
[----:B----4-:R-:W-:Y:S01]  /*22560*/  F2FP.PACK_AB R2, R75, R74 ;  /* 0x0000004a4b02723e */ /* 0x010fe200000000ff */
[----:B------:R-:W-:Y:S04]  /*22570*/  STS [R7+0x2400], R3 ;  /* 0x0024000307007388 */ /* 0x000fe80000000800 */
[----:B------:R1:W-:Y:S04]  /*22580*/  STS [R6], R2 ;  /* 0x0000000206007388 */ /* 0x0003e80000000800 */
[----:B------:R3:W-:Y:S01]  /*22590*/  STS [R6+0x400], R0 ;  /* 0x0004000006007388 */ /* 0x0007e20000000800 */
[----:B------:R-:W-:-:S03]  /*225a0*/  F2FP.PACK_AB R4, R45, R44 ;  /* 0x0000002c2d04723e */ /* 0x000fc600000000ff */
[----:B------:R-:W4:Y:S01]  /*225b0*/  LDL.LU R8, [R1+0x54] ;  /* 0x0000540001087983 */ /* 0x000f220000300800 */
[----:B-1----:R-:W-:Y:S02]  /*225c0*/  F2FP.PACK_AB R2, R59, R58 ;  /* 0x0000003a3b02723e */ /* 0x002fe400000000ff */
[----:B---3--:R-:W-:-:S03]  /*225d0*/  F2FP.PACK_AB R0, R61, R60 ;  /* 0x0000003c3d00723e */ /* 0x008fc600000000ff */
[----:B------:R1:W-:Y:S01]  /*225e0*/  STS [R12], R2 ;  /* 0x000000020c007388 */ /* 0x0003e20000000800 */
[----:B------:R-:W-:-:S03]  /*225f0*/  F2FP.PACK_AB R3, R33, R32 ;  /* 0x000000202103723e */ /* 0x000fc600000000ff */
[----:B--2---:R2:W-:Y:S04]  /*22600*/  STS [R9+0x400], R0 ;  /* 0x0004000009007388 */ /* 0x0045e80000000800 */
[----:B------:R3:W-:Y:S04]  /*22610*/  STS [R6+0x2000], R4 ;  /* 0x0020000406007388 */ /* 0x0007e80000000800 */
[----:B------:R3:W-:Y:S01]  /*22620*/  STS [R6+0x2400], R3 ;  /* 0x0024000306007388 */ /* 0x0007e20000000800 */
[----:B-1----:R-:W-:-:S05]  /*22630*/  F2FP.PACK_AB R2, R27, R26 ;  /* 0x0000001a1b02723e */ /* 0x002fca00000000ff */
[----:B------:R-:W-:Y:S01]  /*22640*/  STS [R12+0x2000], R2 ;  /* 0x002000020c007388 */ /* 0x000fe20000000800 */
[----:B--2---:R-:W-:-:S05]  /*22650*/  F2FP.PACK_AB R0, R31, R30 ;  /* 0x0000001e1f00723e */ /* 0x004fca00000000ff */
[----:B------:R1:W-:Y:S01]  /*22660*/  STS [R9+0x2400], R0 ;  /* 0x0024000009007388 */ /* 0x0003e20000000800 */
[----:B---3--:R-:W-:Y:S02]  /*22670*/  IMAD.MOV.U32 R4, RZ, RZ, 0x4 ;  /* 0x00000004ff047424 */ /* 0x008fe400078e00ff */
[----:B------:R-:W-:Y:S02]  /*22680*/  IMAD.MOV.U32 R3, RZ, RZ, RZ ;  /* 0x000000ffff037224 */ /* 0x000fe400078e00ff */
[CC--:B------:R-:W-:Y:S01]  /*22690*/  @P1 IMAD.WIDE R6, R10.reuse, R4.reuse, c[0x0][0x508] ;  /* 0x000142000a061625 */ /* 0x0c0fe200078e0204 */
[----:B------:R-:W-:Y:S03]  /*226a0*/  BAR.SYNC.DEFER_BLOCKING 0x1, 0x80 ;  /* 0x0042000000007b1d */ /* 0x000fe60000010000 */
[----:B------:R-:W-:-:S03]  /*226b0*/  IMAD.WIDE R4, R10, R4, c[0x0][0x500] ;  /* 0x000140000a047625 */ /* 0x000fc600078e0204 */
[----:B------:R2:W5:Y:S04]  /*226c0*/  @P1 LDG.E R11, [R6.64] ;  /* 0x00000008060b1981 */ /* 0x000568000c1e1900 */
[----:B------:R2:W5:Y:S01]  /*226d0*/  @P2 LDG.E R3, [R4.64] ;  /* 0x0000000804032981 */ /* 0x000562000c1e1900 */
[----:B----4-:R-:W-:-:S04]  /*226e0*/  ISETP.NE.AND P0, PT, R8, RZ, PT ;  /* 0x000000ff0800720c */ /* 0x010fc80003f05270 */
[----:B-1----:R-:W-:Y:S01]  /*226f0*/  SEL R0, R8, c[0x0][0x3d4], P0 ;  /* 0x0000f50008007a07 */ /* 0x002fe20000000000 */
[----:B------:R-:W-:Y:S05]  /*22700*/  @P1 BRA `(.L_x_1145) ;  /* 0x0000004000001947 */ /* 0x000fea0003800000 */
[----:B--2---:R-:W-:Y:S05]  /*22710*/  @!P2 BRA `(.L_x_1145) ;  /* 0x000000300000a947 */ /* 0x004fea0003800000 */
[----:B-----5:R1:W2:Y:S04]  /*22720*/  LDG.E R11, [R4.64] ;  /* 0x00000008040b7981 */ /* 0x0202a8000c1e1900 */
[----:B-1----:R-:W2:Y:S02]  /*22730*/  LDG.E R4, [R4.64+0x4] ;  /* 0x0000040804047981 */ /* 0x002ea4000c1e1900 */
[----:B--2---:R-:W-:Y:S02]  /*22740*/  IADD3 R11, -R11, R4, RZ ;  /* 0x000000040b0b7210 */ /* 0x004fe40007ffe1ff */
.L_x_1145:
        /* <DEDUP_REMOVED lines=9> */
[----:B------:R-:W2:Y:S08]  /*227e0*/  LDC.64 R14, c[0x0][R12+0x168] ;  /* 0x00005a000c0e7b82 */ /* 0x000eb00000000a00 */
        /* <DEDUP_REMOVED lines=12> */
[----:B------:R-:W-:-:S04]  /*228b0*/  IMAD.WIDE.U32 R6, R8, R2, RZ ;  /* 0x0000000208067225 */ /* 0x000fc800078e00ff */
[----:B------:R-:W-:Y:S01]  /*228c0*/  IMAD.IADD R13, R7, 0x1, R13 ;  /* 0x00000001070d7824 */ /* 0x000fe200078e020d */
        /* <DEDUP_REMOVED lines=13> */
[----:B----4-:R-:W-:Y:S02]  /*229a0*/  SEL R10, R16, RZ, P2 ;  /* 0x000000ff100a7207 */ /* 0x010fe40001000000 */
        /* <DEDUP_REMOVED lines=54> */
[----:B------:R-:W-:Y:S01]  /*22d10*/  SHF.R.S32.HI R4, RZ, 0x1f, R2 ;  /* 0x0000001fff047819 */ /* 0x000fe20000011402 */
[----:B------:R-:W-:Y:S01]  /*22d20*/  IMAD.WIDE.U32 R6, R3, c[0x0][0x3a0], RZ ;  /* 0x0000e80003067a25 */ /* 0x000fe200078e00ff */
[----:B-1----:R1:W3:Y:S01]  /*22d30*/  LDS.128 R12, [R210+0x80] ;  /* 0x00008000d20c7984 */ /* 0x0022e20000000c00 */
        /* <DEDUP_REMOVED lines=38> */
[----:B------:R-:W-:Y:S02]  /*22fa0*/  IADD3 R4, R10, R69, RZ ;  /* 0x000000450a047210 */ /* 0x000fe40007ffe0ff */
[----:B------:R-:W-:Y:S01]  /*22fb0*/  LEA.HI.X R5, R2, c[0x0][0x384], R3, 0x1, P0 ;  /* 0x0000e10002057a11 */ /* 0x000fe200000f0c03 */
[----:B------:R-:W-:Y:S05]  /*22fc0*/  BRA.DIV ~URZ, `(.L_x_1147) ;  /* 0x00006d427f007947 */ /* 0x000fea000b800000 */
[----:B-1-34-:R1:W2:Y:S02]  /*22fd0*/  SHFL.IDX PT, R7, R5, RZ, 0x181f ;  /* 0x00181fff05077589 */ /* 0x01a2a400000e0000 */
.L_x_1260:
[----:B------:R-:W-:Y:S05]  /*22fe0*/  BRA.DIV ~URZ, `(.L_x_1148) ;  /* 0x00006d927f007947 */ /* 0x000fea000b800000 */
[----:B------:R3:W4:Y:S02]  /*22ff0*/  SHFL.IDX PT, R2, R6, RZ, 0x181f ;  /* 0x00181fff06027589 */ /* 0x00072400000e0000 */
.L_x_1261:
[----:B------:R-:W-:-:S13]  /*23000*/  ISETP.GE.OR P0, PT, R4, R0, P2 ;  /* 0x000000000400720c */ /* 0x000fda0001706670 */
[----:B----4-:R-:W-:-:S04]  /*23010*/  @!P0 LEA R2, P1, R248, R2, 0x1 ;  /* 0x00000002f8028211 */ /* 0x010fc800078208ff */
[----:B--2---:R-:W-:-:S05]  /*23020*/  @!P0 LEA.HI.X R3, R248, R7, R249, 0x1, P1 ;  /* 0x00000007f8038211 */ /* 0x004fca00008f0cf9 */
[----:B------:R2:W-:Y:S01]  /*23030*/  @!P0 ST.E.128 [R2.64], R12 ;  /* 0x0000000c02008985 */ /* 0x0005e2000c101d08 */
[----:B------:R-:W-:Y:S05]  /*23040*/  BRA.DIV ~URZ, `(.L_x_1149) ;  /* 0x00006da27f007947 */ /* 0x000fea000b800000 */
[----:B------:R4:W1:Y:S04]  /*23050*/  SHFL.IDX PT, R7, R5, 0x1, 0x181f ;  /* 0x00381f0005077f89 */ /* 0x00086800000e0000 */
[----:B--2---:R4:W2:Y:S02]  /*23060*/  SHFL.IDX PT, R2, R6, 0x1, 0x181f ;  /* 0x00381f0006027f89 */ /* 0x0048a400000e0000 */
.L_x_1262:
[----:B------:R-:W-:-:S04]  /*23070*/  IADD3 R3, R4, 0x10, RZ ;  /* 0x0000001004037810 */ /* 0x000fc80007ffe0ff */
[----:B------:R-:W-:-:S13]  /*23080*/  ISETP.GE.OR P0, PT, R3, R0, P2 ;  /* 0x000000000300720c */ /* 0x000fda0001706670 */
[----:B--2---:R-:W-:-:S04]  /*23090*/  @!P0 LEA R2, P1, R248, R2, 0x1 ;  /* 0x00000002f8028211 */ /* 0x004fc800078208ff */
[----:B-1----:R-:W-:-:S05]  /*230a0*/  @!P0 LEA.HI.X R3, R248, R7, R249, 0x1, P1 ;  /* 0x00000007f8038211 */ /* 0x002fca00008f0cf9 */
[----:B------:R1:W-:Y:S01]  /*230b0*/  @!P0 ST.E.128 [R2.64], R16 ;  /* 0x0000001002008985 */ /* 0x0003e2000c101d08 */
[----:B------:R-:W-:Y:S05]  /*230c0*/  BRA.DIV ~URZ, `(.L_x_1150) ;  /* 0x00006df27f007947 */ /* 0x000fea000b800000 */
[----:B------:R2:W1:Y:S02]  /*230d0*/  SHFL.IDX PT, R7, R5, 0x2, 0x181f ;  /* 0x00581f0005077f89 */ /* 0x00046400000e0000 */
.L_x_1263:
[----:B------:R-:W-:Y:S05]  /*230e0*/  BRA.DIV ~URZ, `(.L_x_1151) ;  /* 0x00006e427f007947 */ /* 0x000fea000b800000 */
[----:B-1----:R1:W2:Y:S02]  /*230f0*/  SHFL.IDX PT, R2, R6, 0x2, 0x181f ;  /* 0x00581f0006027f89 */ /* 0x0022a400000e0000 */
.L_x_1264:
        /* <DEDUP_REMOVED lines=8> */
.L_x_1265:
[----:B------:R-:W-:-:S04]  /*23180*/  IADD3 R3, R4, 0x30, RZ ;  /* 0x0000003004037810 */ /* 0x000fc80007ffe0ff */
[----:B------:R-:W-:-:S13]  /*23190*/  ISETP.GE.OR P0, PT, R3, R0, P2 ;  /* 0x000000000300720c */ /* 0x000fda0001706670 */
[----:B--2---:R-:W-:-:S04]  /*231a0*/  @!P0 LEA R2, P1, R248, R2, 0x1 ;  /* 0x00000002f8028211 */ /* 0x004fc800078208ff */
[----:B------:R-:W-:-:S05]  /*231b0*/  @!P0 LEA.HI.X R3, R248, R7, R249, 0x1, P1 ;  /* 0x00000007f8038211 */ /* 0x000fca00008f0cf9 */
[----:B------:R2:W-:Y:S01]  /*231c0*/  @!P0 ST.E.128 [R2.64], R24 ;  /* 0x0000001802008985 */ /* 0x0005e2000c101d08 */
[----:B------:R-:W-:Y:S05]  /*231d0*/  BRA.DIV ~URZ, `(.L_x_1153) ;  /* 0x00006e927f007947 */ /* 0x000fea000b800000 */
[----:B------:R1:W2:Y:S02]  /*231e0*/  SHFL.IDX PT, R7, R5, 0x4, 0x181f ;  /* 0x00981f0005077f89 */ /* 0x0002a400000e0000 */
.L_x_1266:
[----:B------:R-:W-:Y:S05]  /*231f0*/  BRA.DIV ~URZ, `(.L_x_1154) ;  /* 0x00006ee27f007947 */ /* 0x000fea000b800000 */
[----:B--2---:R2:W1:Y:S02]  /*23200*/  SHFL.IDX PT, R2, R6, 0x4, 0x181f ;  /* 0x00981f0006027f89 */ /* 0x00446400000e0000 */
.L_x_1267:
        /* <DEDUP_REMOVED lines=8> */
.L_x_1268:
[----:B------:R-:W-:-:S04]  /*23290*/  IADD3 R3, R4, 0x50, RZ ;  /* 0x0000005004037810 */ /* 0x000fc80007ffe0ff */
[----:B------:R-:W-:-:S13]  /*232a0*/  ISETP.GE.OR P0, PT, R3, R0, P2 ;  /* 0x000000000300720c */ /* 0x000fda0001706670 */
[----:B---3--:R-:W-:-:S04]  /*232b0*/  @!P0 LEA R2, P1, R248, R2, 0x1 ;  /* 0x00000002f8028211 */ /* 0x008fc800078208ff */
[----:B--2---:R-:W-:-:S05]  /*232c0*/  @!P0 LEA.HI.X R3, R248, R7, R249, 0x1, P1 ;  /* 0x00000007f8038211 */ /* 0x004fca00008f0cf9 */
[----:B------:R2:W-:Y:S01]  /*232d0*/  @!P0 ST.E.128 [R2.64], R32 ;  /* 0x0000002002008985 */ /* 0x0005e2000c101d08 */
[----:B------:R-:W-:Y:S05]  /*232e0*/  BRA.DIV ~URZ, `(.L_x_1156) ;  /* 0x00006f327f007947 */ /* 0x000fea000b800000 */
[----:B------:R3:W1:Y:S02]  /*232f0*/  SHFL.IDX PT, R7, R5, 0x6, 0x181f ;  /* 0x00d81f0005077f89 */ /* 0x00066400000e0000 */
.L_x_1269:
[----:B------:R-:W-:Y:S05]  /*23300*/  BRA.DIV ~URZ, `(.L_x_1157) ;  /* 0x00006f827f007947 */ /* 0x000fea000b800000 */
[----:B--2---:R2:W3:Y:S02]  /*23310*/  SHFL.IDX PT, R2, R6, 0x6, 0x181f ;  /* 0x00d81f0006027f89 */ /* 0x0044e400000e0000 */
.L_x_1270:
        /* <DEDUP_REMOVED lines=8> */
.L_x_1271:
[----:B------:R-:W-:-:S04]  /*233a0*/  IADD3 R2, R4, 0x70, RZ ;  /* 0x0000007004027810 */ /* 0x000fc80007ffe0ff */
[----:B------:R-:W-:-:S13]  /*233b0*/  ISETP.GE.OR P0, PT, R2, R0, P2 ;  /* 0x000000000200720c */ /* 0x000fda0001706670 */
[----:B------:R-:W-:Y:S05]  /*233c0*/  @P0 BRA `(.L_x_1159) ;  /* 0x00001be000000947 */ /* 0x000fea0003800000 */
[----:B----4-:R-:W-:-:S04]  /*233d0*/  LEA R2, P0, R248, R3, 0x1 ;  /* 0x00000003f8027211 */ /* 0x010fc800078008ff */
[----:B---3--:R-:W-:-:S05]  /*233e0*/  LEA.HI.X R3, R248, R5, R249, 0x1, P0 ;  /* 0x00000005f8037211 */ /* 0x008fca00000f0cf9 */
[----:B------:R3:W-:Y:S01]  /*233f0*/  ST.E.128 [R2.64], R40 ;  /* 0x0000002802007985 */ /* 0x0007e2000c101d08 */
[----:B------:R-:W-:Y:S05]  /*23400*/  BRA `(.L_x_1159) ;  /* 0x00001ba000007947 */ /* 0x000fea0003800000 */
.L_x_1146:
        /* <DEDUP_REMOVED lines=33> */
.L_x_1272:
[----:B------:R-:W-:Y:S05]  /*23620*/  BRA.DIV ~URZ, `(.L_x_1161) ;  /* 0x00006e127f007947 */ /* 0x000fea000b800000 */
[----:B------:R3:W4:Y:S02]  /*23630*/  SHFL.IDX PT, R0, R12, RZ, 0x1c1f ;  /* 0x001c1fff0c007589 */ /* 0x00072400000e0000 */
.L_x_1273:
[----:B------:R-:W-:Y:S01]  /*23640*/  BSSY B0, `(.L_x_1162) ;  /* 0x0000032000007945 */ /* 0x000fe20003800000 */
[----:B------:R-:W-:Y:S05]  /*23650*/  @P0 BRA `(.L_x_1163) ;  /* 0x0000030000000947 */ /* 0x000fea0003800000 */
[----:B------:R-:W5:Y:S04]  /*23660*/  LDL R6, [R1+0x4] ;  /* 0x0000040001067983 */ /* 0x000f680000100800 */
[----:B---3--:R-:W3:Y:S04]  /*23670*/  LDL R21, [R1+0x88] ;  /* 0x0000880001157983 */ /* 0x008ee80000100800 */
[----:B----4-:R-:W4:Y:S04]  /*23680*/  LDL R7, [R1+0xcc] ;  /* 0x0000cc0001077983 */ /* 0x010f280000100800 */
[----:B--2---:R-:W2:Y:S04]  /*23690*/  LDL R19, [R1+0x84] ;  /* 0x0000840001137983 */ /* 0x004ea80000100800 */
        /* <DEDUP_REMOVED lines=13> */
[----:B---3--:R-:W-:-:S11]  /*23770*/  ISETP.GE.AND P2, PT, R21, c[0x0][0x3c8], PT ;  /* 0x0000f20015007a0c */ /* 0x008fd60003f46270 */
[C---:B------:R-:W-:Y:S02]  /*23780*/  @!P1 LEA R2, P0, R6.reuse, R0, 0x2 ;  /* 0x0000000006029211 */ /* 0x040fe400078010ff */
[----:B--2---:R-:W-:Y:S02]  /*23790*/  ISETP.GE.AND P3, PT, R19, c[0x0][0x3c8], PT ;  /* 0x0000f20013007a0c */ /* 0x004fe40003f66270 */
[----:B----4-:R-:W-:Y:S02]  /*237a0*/  @!P1 LEA.HI.X R3, R6, R4, R7, 0x2, P0 ;  /* 0x0000000406039211 */ /* 0x010fe400000f1407 */
[----:B------:R-:W-:-:S03]  /*237b0*/  @!P2 LEA R6, P0, R21, R0, 0x2 ;  /* 0x000000001506a211 */ /* 0x000fc600078010ff */
[----:B------:R2:W-:Y:S01]  /*237c0*/  @!P1 ST.E.64 [R2.64], R64 ;  /* 0x0000004002009985 */ /* 0x0005e2000c101b08 */
[----:B------:R-:W-:Y:S02]  /*237d0*/  ISETP.GE.AND P1, PT, R17, c[0x0][0x3c8], PT ;  /* 0x0000f20011007a0c */ /* 0x000fe40003f26270 */
[----:B------:R-:W-:-:S05]  /*237e0*/  @!P2 LEA.HI.X R7, R21, R4, R22, 0x2, P0 ;  /* 0x000000041507a211 */ /* 0x000fca00000f1416 */
[----:B------:R3:W-:Y:S01]  /*237f0*/  @!P2 ST.E.64 [R6.64], R66 ;  /* 0x000000420600a985 */ /* 0x0007e2000c101b08 */
[----:B------:R-:W-:Y:S02]  /*23800*/  ISETP.GE.AND P2, PT, R8, c[0x0][0x3c8], PT ;  /* 0x0000f20008007a0c */ /* 0x000fe40003f46270 */
[----:B------:R-:W-:Y:S02]  /*23810*/  ISETP.GE.AND P4, PT, R15, c[0x0][0x3c8], PT ;  /* 0x0000f2000f007a0c */ /* 0x000fe40003f86270 */
[----:B--2---:R-:W-:-:S04]  /*23820*/  @!P3 LEA R2, P0, R19, R0, 0x2 ;  /* 0x000000001302b211 */ /* 0x004fc800078010ff */
[----:B------:R-:W-:Y:S02]  /*23830*/  @!P3 LEA.HI.X R3, R19, R4, R20, 0x2, P0 ;  /* 0x000000041303b211 */ /* 0x000fe400000f1414 */
[----:B---3--:R-:W-:-:S03]  /*23840*/  @!P1 LEA R6, P0, R17, R0, 0x2 ;  /* 0x0000000011069211 */ /* 0x008fc600078010ff */
[----:B------:R2:W-:Y:S01]  /*23850*/  @!P3 ST.E.64 [R2.64], R70 ;  /* 0x000000460200b985 */ /* 0x0005e2000c101b08 */
[----:B------:R-:W-:Y:S02]  /*23860*/  ISETP.GE.AND P3, PT, R13, c[0x0][0x3c8], PT ;  /* 0x0000f2000d007a0c */ /* 0x000fe40003f66270 */
[----:B------:R-:W-:-:S05]  /*23870*/  @!P1 LEA.HI.X R7, R17, R4, R18, 0x2, P0 ;  /* 0x0000000411079211 */ /* 0x000fca00000f1412 */
[----:B------:R3:W-:Y:S01]  /*23880*/  @!P1 ST.E.64 [R6.64], R72 ;  /* 0x0000004806009985 */ /* 0x0007e2000c101b08 */
[----:B------:R-:W-:Y:S02]  /*23890*/  ISETP.GE.AND P1, PT, R10, c[0x0][0x3c8], PT ;  /* 0x0000f2000a007a0c */ /* 0x000fe40003f26270 */
[----:B--2---:R-:W-:-:S04]  /*238a0*/  @!P2 LEA R2, P0, R8, R0, 0x2 ;  /* 0x000000000802a211 */ /* 0x004fc800078010ff */
[----:B------:R-:W-:Y:S02]  /*238b0*/  @!P2 LEA.HI.X R3, R8, R4, R9, 0x2, P0 ;  /* 0x000000040803a211 */ /* 0x000fe400000f1409 */
[----:B------:R-:W-:-:S04]  /*238c0*/  @!P4 LEA R8, P0, R15, R0, 0x2 ;  /* 0x000000000f08c211 */ /* 0x000fc800078010ff */
[----:B------:R-:W-:Y:S02]  /*238d0*/  @!P4 LEA.HI.X R9, R15, R4, R16, 0x2, P0 ;  /* 0x000000040f09c211 */ /* 0x000fe400000f1410 */
[C---:B---3--:R-:W-:Y:S01]  /*238e0*/  @!P3 LEA R6, P0, R13.reuse, R0, 0x2 ;  /* 0x000000000d06b211 */ /* 0x048fe200078010ff */
[----:B------:R2:W-:Y:S03]  /*238f0*/  @!P2 ST.E.64 [R2.64], R62 ;  /* 0x0000003e0200a985 */ /* 0x0005e6000c101b08 */
[----:B------:R-:W-:Y:S01]  /*23900*/  @!P3 LEA.HI.X R7, R13, R4, R14, 0x2, P0 ;  /* 0x000000040d07b211 */ /* 0x000fe200000f140e */
[----:B------:R3:W-:Y:S04]  /*23910*/  @!P4 ST.E.64 [R8.64], R92 ;  /* 0x0000005c0800c985 */ /* 0x0007e8000c101b08 */
[----:B------:R3:W-:Y:S01]  /*23920*/  @!P3 ST.E.64 [R6.64], R74 ;  /* 0x0000004a0600b985 */ /* 0x0007e2000c101b08 */
[----:B--2---:R-:W-:-:S04]  /*23930*/  @!P1 LEA R2, P0, R10, R0, 0x2 ;  /* 0x000000000a029211 */ /* 0x004fc800078010ff */
[----:B------:R-:W-:-:S05]  /*23940*/  @!P1 LEA.HI.X R3, R10, R4, R11, 0x2, P0 ;  /* 0x000000040a039211 */ /* 0x000fca00000f140b */
[----:B------:R3:W-:Y:S04]  /*23950*/  @!P1 ST.E.64 [R2.64], R58 ;  /* 0x0000003a02009985 */ /* 0x0007e8000c101b08 */
.L_x_1163:
[----:B------:R-:W-:Y:S05]  /*23960*/  BSYNC B0 ;  /* 0x0000000000007941 */ /* 0x000fea0003800000 */
.L_x_1162:
[----:B------:R-:W-:Y:S05]  /*23970*/  BRA.DIV ~URZ, `(.L_x_1164) ;  /* 0x00006b327f007947 */ /* 0x000fea000b800000 */
[----:B--2---:R2:W1:Y:S04]  /*23980*/  SHFL.IDX PT, R4, R5, 0x1, 0x1c1f ;  /* 0x003c1f0005047f89 */ /* 0x00446800000e0000 */
[----:B----4-:R2:W4:Y:S02]  /*23990*/  SHFL.IDX PT, R0, R12, 0x1, 0x1c1f ;  /* 0x003c1f000c007f89 */ /* 0x01052400000e0000 */
.L_x_1274:
[----:B------:R-:W-:Y:S01]  /*239a0*/  BSSY B0, `(.L_x_1165) ;  /* 0x0000032000007945 */ /* 0x000fe20003800000 */
        /* <DEDUP_REMOVED lines=20> */
[----:B------:R-:W-:Y:S02]  /*23af0*/  @!P1 LEA R2, P3, R8, R0, 0x2 ;  /* 0x0000000008029211 */ /* 0x000fe400078610ff */
[----:B----4-:R-:W-:Y:S02]  /*23b00*/  ISETP.GE.AND P4, PT, R10, c[0x0][0x3c8], PT ;  /* 0x0000f2000a007a0c */ /* 0x010fe40003f86270 */
[----:B-1----:R-:W-:Y:S02]  /*23b10*/  @!P1 LEA.HI.X R3, R8, R4, R9, 0x2, P3 ;  /* 0x0000000408039211 */ /* 0x002fe400018f1409 */
[----:B------:R-:W-:-:S03]  /*23b20*/  @!P0 LEA R8, P3, R6, R0, 0x2 ;  /* 0x0000000006088211 */ /* 0x000fc600078610ff */
[----:B------:R1:W-:Y:S01]  /*23b30*/  @!P1 ST.E.64 [R2.64], R78 ;  /* 0x0000004e02009985 */ /* 0x0003e2000c101b08 */
[----:B------:R-:W-:Y:S02]  /*23b40*/  @!P0 LEA.HI.X R9, R6, R4, R7, 0x2, P3 ;  /* 0x0000000406098211 */ /* 0x000fe400018f1407 */
[----:B------:R-:W-:Y:S02]  /*23b50*/  ISETP.GE.AND P5, PT, R19, c[0x0][0x3c8], PT ;  /* 0x0000f20013007a0c */ /* 0x000fe40003fa6270 */
[C---:B------:R-:W-:Y:S01]  /*23b60*/  @!P2 LEA R6, P1, R21.reuse, R0, 0x2 ;  /* 0x000000001506a211 */ /* 0x040fe200078210ff */
[----:B------:R2:W-:Y:S03]  /*23b70*/  @!P0 ST.E.64 [R8.64], R80 ;  /* 0x0000005008008985 */ /* 0x0005e6000c101b08 */
[----:B------:R-:W-:Y:S02]  /*23b80*/  @!P2 LEA.HI.X R7, R21, R4, R22, 0x2, P1 ;  /* 0x000000041507a211 */ /* 0x000fe400008f1416 */
[----:B------:R-:W-:-:S03]  /*23b90*/  ISETP.GE.AND P3, PT, R17, c[0x0][0x3c8], PT ;  /* 0x0000f20011007a0c */ /* 0x000fc60003f66270 */
[----:B------:R3:W-:Y:S01]  /*23ba0*/  @!P2 ST.E.64 [R6.64], R82 ;  /* 0x000000520600a985 */ /* 0x0007e2000c101b08 */
[----:B------:R-:W-:Y:S02]  /*23bb0*/  ISETP.GE.AND P2, PT, R15, c[0x0][0x3c8], PT ;  /* 0x0000f2000f007a0c */ /* 0x000fe40003f46270 */
[----:B------:R-:W-:Y:S02]  /*23bc0*/  ISETP.GE.AND P1, PT, R13, c[0x0][0x3c8], PT ;  /* 0x0000f2000d007a0c */ /* 0x000fe40003f26270 */
[----:B-1----:R-:W-:-:S04]  /*23bd0*/  @!P4 LEA R2, P0, R10, R0, 0x2 ;  /* 0x000000000a02c211 */ /* 0x002fc800078010ff */
[----:B------:R-:W-:Y:S02]  /*23be0*/  @!P4 LEA.HI.X R3, R10, R4, R11, 0x2, P0 ;  /* 0x000000040a03c211 */ /* 0x000fe400000f140b */
[----:B------:R-:W-:-:S04]  /*23bf0*/  @!P5 LEA R10, P0, R19, R0, 0x2 ;  /* 0x00000000130ad211 */ /* 0x000fc800078010ff */
        /* <DEDUP_REMOVED lines=8> */
[----:B------:R2:W-:Y:S01]  /*23c80*/  @!P2 ST.E.64 [R6.64], R76 ;  /* 0x0000004c0600a985 */ /* 0x0005e2000c101b08 */
[----:B-1----:R-:W-:-:S04]  /*23c90*/  @!P1 LEA R2, P0, R13, R0, 0x2 ;  /* 0x000000000d029211 */ /* 0x002fc800078010ff */
[----:B------:R-:W-:-:S05]  /*23ca0*/  @!P1 LEA.HI.X R3, R13, R4, R14, 0x2, P0 ;  /* 0x000000040d039211 */ /* 0x000fca00000f140e */
[----:B------:R2:W-:Y:S04]  /*23cb0*/  @!P1 ST.E.64 [R2.64], R60 ;  /* 0x0000003c02009985 */ /* 0x0005e8000c101b08 */
.L_x_1166:
[----:B------:R-:W-:Y:S05]  /*23cc0*/  BSYNC B0 ;  /* 0x0000000000007941 */ /* 0x000fea0003800000 */
.L_x_1165:
[----:B------:R-:W-:Y:S05]  /*23cd0*/  BRA.DIV ~URZ, `(.L_x_1167) ;  /* 0x000068a27f007947 */ /* 0x000fea000b800000 */
[----:B-1----:R1:W2:Y:S02]  /*23ce0*/  SHFL.IDX PT, R4, R5, 0x2, 0x1c1f ;  /* 0x005c1f0005047f89 */ /* 0x0022a400000e0000 */
.L_x_1275:
[----:B------:R-:W-:Y:S05]  /*23cf0*/  BRA.DIV ~URZ, `(.L_x_1168) ;  /* 0x000068f27f007947 */ /* 0x000fea000b800000 */
[----:B----4-:R4:W1:Y:S02]  /*23d00*/  SHFL.IDX PT, R0, R12, 0x2, 0x1c1f ;  /* 0x005c1f000c007f89 */ /* 0x01086400000e0000 */
.L_x_1276:
[----:B------:R-:W-:Y:S01]  /*23d10*/  LOP3.LUT P0, RZ, R208, 0x1, RZ, 0xc0, !PT ;  /* 0x00000001d0ff7812 */ /* 0x000fe2000780c0ff */
[----:B------:R-:W-:-:S12]  /*23d20*/  BSSY B0, `(.L_x_1169) ;  /* 0x0000032000007945 */ /* 0x000fd80003800000 */
[----:B------:R-:W-:Y:S05]  /*23d30*/  @P0 BRA `(.L_x_1170) ;  /* 0x0000030000000947 */ /* 0x000fea0003800000 */
[----:B--23--:R-:W2:Y:S04]  /*23d40*/  LDL R8, [R1+0x4] ;  /* 0x0000040001087983 */ /* 0x00cea80000100800 */
[----:B------:R-:W3:Y:S04]  /*23d50*/  LDL R23, [R1+0x88] ;  /* 0x0000880001177983 */ /* 0x000ee80000100800 */
[----:B------:R-:W5:Y:S04]  /*23d60*/  LDL R21, [R1+0x84] ;  /* 0x0000840001157983 */ /* 0x000f680000100800 */
        /* <DEDUP_REMOVED lines=13> */
[----:B--2---:R-:W-:-:S02]  /*23e40*/  ISETP.GE.AND P1, PT, R8, c[0x0][0x3c8], PT ;  /* 0x0000f20008007a0c */ /* 0x004fc40003f26270 */
[----:B---3--:R-:W-:Y:S02]  /*23e50*/  ISETP.GE.AND P0, PT, R23, c[0x0][0x3c8], PT ;  /* 0x0000f20017007a0c */ /* 0x008fe40003f06270 */
[----:B-----5:R-:W-:-:S09]  /*23e60*/  ISETP.GE.AND P4, PT, R21, c[0x0][0x3c8], PT ;  /* 0x0000f20015007a0c */ /* 0x020fd20003f86270 */
[----:B-1----:R-:W-:Y:S02]  /*23e70*/  @!P1 LEA R6, P2, R8, R0, 0x2 ;  /* 0x0000000008069211 */ /* 0x002fe400078410ff */
[----:B----4-:R-:W-:Y:S02]  /*23e80*/  ISETP.GE.AND P5, PT, R10, c[0x0][0x3c8], PT ;  /* 0x0000f2000a007a0c */ /* 0x010fe40003fa6270 */
[----:B------:R-:W-:Y:S02]  /*23e90*/  @!P1 LEA.HI.X R7, R8, R4, R9, 0x2, P2 ;  /* 0x0000000408079211 */ /* 0x000fe400010f1409 */
[-C--:B------:R-:W-:Y:S02]  /*23ea0*/  @!P0 LEA R2, P3, R23, R0.reuse, 0x2 ;  /* 0x0000000017028211 */ /* 0x080fe400078610ff */
[----:B------:R-:W-:Y:S02]  /*23eb0*/  @!P4 LEA R8, P2, R21, R0, 0x2 ;  /* 0x000000001508c211 */ /* 0x000fe400078410ff */
[----:B------:R-:W-:-:S02]  /*23ec0*/  @!P0 LEA.HI.X R3, R23, R4, R24, 0x2, P3 ;  /* 0x0000000417038211 */ /* 0x000fc400018f1418 */
[----:B------:R-:W-:Y:S02]  /*23ed0*/  @!P4 LEA.HI.X R9, R21, R4, R22, 0x2, P2 ;  /* 0x000000041509c211 */ /* 0x000fe400010f1416 */
[----:B------:R-:W-:Y:S01]  /*23ee0*/  ISETP.GE.AND P2, PT, R17, c[0x0][0x3c8], PT ;  /* 0x0000f20011007a0c */ /* 0x000fe20003f46270 */
[----:B------:R-:W-:Y:S01]  /*23ef0*/  @!P1 ST.E.64 [R6.64], R48 ;  /* 0x0000003006009985 */ /* 0x000fe2000c101b08 */
[----:B------:R-:W-:-:S03]  /*23f00*/  ISETP.GE.AND P3, PT, R19, c[0x0][0x3c8], PT ;  /* 0x0000f20013007a0c */ /* 0x000fc60003f66270 */
[----:B------:R1:W-:Y:S01]  /*23f10*/  @!P0 ST.E.64 [R2.64], R34 ;  /* 0x0000002202008985 */ /* 0x0003e2000c101b08 */
[----:B------:R-:W-:Y:S02]  /*23f20*/  ISETP.GE.AND P1, PT, R15, c[0x0][0x3c8], PT ;  /* 0x0000f2000f007a0c */ /* 0x000fe40003f26270 */
[----:B------:R-:W-:Y:S01]  /*23f30*/  ISETP.GE.AND P0, PT, R13, c[0x0][0x3c8], PT ;  /* 0x0000f2000d007a0c */ /* 0x000fe20003f06270 */
[----:B------:R2:W-:Y:S01]  /*23f40*/  @!P4 ST.E.64 [R8.64], R38 ;  /* 0x000000260800c985 */ /* 0x0005e2000c101b08 */
[----:B-1----:R-:W-:-:S04]  /*23f50*/  @!P5 LEA R2, P6, R10, R0, 0x2 ;  /* 0x000000000a02d211 */ /* 0x002fc800078c10ff */
[----:B------:R-:W-:Y:S02]  /*23f60*/  @!P5 LEA.HI.X R3, R10, R4, R11, 0x2, P6 ;  /* 0x000000040a03d211 */ /* 0x000fe400030f140b */
[-C--:B------:R-:W-:Y:S02]  /*23f70*/  @!P3 LEA R10, P6, R19, R0.reuse, 0x2 ;  /* 0x00000000130ab211 */ /* 0x080fe400078c10ff */
[-C--:B--2---:R-:W-:Y:S01]  /*23f80*/  @!P2 LEA R8, P4, R17, R0.reuse, 0x2 ;  /* 0x000000001108a211 */ /* 0x084fe200078810ff */
[----:B------:R1:W-:Y:S01]  /*23f90*/  @!P5 ST.E.64 [R2.64], R42 ;  /* 0x0000002a0200d985 */ /* 0x0003e2000c101b08 */
[----:B------:R-:W-:Y:S02]  /*23fa0*/  @!P1 LEA R6, P5, R15, R0, 0x2 ;  /* 0x000000000f069211 */ /* 0x000fe400078a10ff */
[-C--:B------:R-:W-:Y:S02]  /*23fb0*/  @!P2 LEA.HI.X R9, R17, R4.reuse, R18, 0x2, P4 ;  /* 0x000000041109a211 */ /* 0x080fe400020f1412 */
[----:B------:R-:W-:-:S02]  /*23fc0*/  @!P3 LEA.HI.X R11, R19, R4, R20, 0x2, P6 ;  /* 0x00000004130bb211 */ /* 0x000fc400030f1414 */
[----:B------:R-:W-:-:S03]  /*23fd0*/  @!P1 LEA.HI.X R7, R15, R4, R16, 0x2, P5 ;  /* 0x000000040f079211 */ /* 0x000fc600028f1410 */
[----:B------:R2:W-:Y:S04]  /*23fe0*/  @!P3 ST.E.64 [R10.64], R54 ;  /* 0x000000360a00b985 */ /* 0x0005e8000c101b08 */
[----:B------:R2:W-:Y:S04]  /*23ff0*/  @!P2 ST.E.64 [R8.64], R50 ;  /* 0x000000320800a985 */ /* 0x0005e8000c101b08 */
[----:B------:R2:W-:Y:S01]  /*24000*/  @!P1 ST.E.64 [R6.64], R44 ;  /* 0x0000002c06009985 */ /* 0x0005e2000c101b08 */
[----:B-1----:R-:W-:-:S04]  /*24010*/  @!P0 LEA R2, P4, R13, R0, 0x2 ;  /* 0x000000000d028211 */ /* 0x002fc800078810ff */
[----:B------:R-:W-:-:S05]  /*24020*/  @!P0 LEA.HI.X R3, R13, R4, R14, 0x2, P4 ;  /* 0x000000040d038211 */ /* 0x000fca00020f140e */
[----:B------:R2:W-:Y:S04]  /*24030*/  @!P0 ST.E.64 [R2.64], R26 ;  /* 0x0000001a02008985 */ /* 0x0005e8000c101b08 */
.L_x_1170:
[----:B------:R-:W-:Y:S05]  /*24040*/  BSYNC B0 ;  /* 0x0000000000007941 */ /* 0x000fea0003800000 */
.L_x_1169:
[----:B------:R-:W-:Y:S05]  /*24050*/  BRA.DIV ~URZ, `(.L_x_1171) ;  /* 0x000066027f007947 */ /* 0x000fea000b800000 */
[----:B--2---:R2:W3:Y:S04]  /*24060*/  SHFL.IDX PT, R4, R5, 0x3, 0x1c1f ;  /* 0x007c1f0005047f89 */ /* 0x0044e800000e0000 */
[----:B-1----:R2:W1:Y:S02]  /*24070*/  SHFL.IDX PT, R0, R12, 0x3, 0x1c1f ;  /* 0x007c1f000c007f89 */ /* 0x00246400000e0000 */
.L_x_1277:
[----:B------:R-:W-:-:S13]  /*24080*/  LOP3.LUT P0, RZ, R208, 0x2, RZ, 0xc0, !PT ;  /* 0x00000002d0ff7812 */ /* 0x000fda000780c0ff */
[----:B------:R-:W-:Y:S05]  /*24090*/  @P0 BRA `(.L_x_1159) ;  /* 0x00000f1000000947 */ /* 0x000fea0003800000 */
[----:B---3--:R-:W3:Y:S04]  /*240a0*/  LDL R6, [R1+0x4] ;  /* 0x0000040001067983 */ /* 0x008ee80000100800 */
[----:B------:R-:W5:Y:S04]  /*240b0*/  LDL R10, [R1+0x88] ;  /* 0x00008800010a7983 */ /* 0x000f680000100800 */
[----:B--2---:R-:W2:Y:S04]  /*240c0*/  LDL R7, [R1+0xcc] ;  /* 0x0000cc0001077983 */ /* 0x004ea80000100800 */
[----:B----4-:R-:W4:Y:S04]  /*240d0*/  LDL R18, [R1+0x80] ;  /* 0x0000800001127983 */ /* 0x010f280000100800 */
[----:B------:R-:W2:Y:S04]  /*240e0*/  LDL R8, [R1+0x84] ;  /* 0x0000840001087983 */ /* 0x000ea80000100800 */
        /* <DEDUP_REMOVED lines=11> */
[----:B-----5:R-:W-:-:S11]  /*241a0*/  ISETP.GE.AND P5, PT, R10, c[0x0][0x3c8], PT ;  /* 0x0000f2000a007a0c */ /* 0x020fd60003fa6270 */
[----:B-1----:R-:W-:-:S04]  /*241b0*/  @!P0 LEA R2, P1, R6, R0, 0x2 ;  /* 0x0000000006028211 */ /* 0x002fc800078210ff */
[----:B--2---:R-:W-:Y:S02]  /*241c0*/  @!P0 LEA.HI.X R3, R6, R4, R7, 0x2, P1 ;  /* 0x0000000406038211 */ /* 0x004fe400008f1407 */
[----:B----4-:R-:W-:Y:S02]  /*241d0*/  ISETP.GE.AND P3, PT, R18, c[0x0][0x3c8], PT ;  /* 0x0000f20012007a0c */ /* 0x010fe40003f66270 */
[----:B------:R-:W-:Y:S01]  /*241e0*/  ISETP.GE.AND P4, PT, R8, c[0x0][0x3c8], PT ;  /* 0x0000f20008007a0c */ /* 0x000fe20003f86270 */
        /* <DEDUP_REMOVED lines=31> */
.L_x_1144:
[----:B------:R-:W3:Y:S04]  /*243e0*/  LDL.LU R7, [R1+0x54] ;  /* 0x0000540001077983 */ /* 0x000ee80000300800 */
[----:B-1----:R-:W4:Y:S01]  /*243f0*/  LDL R6, [R1+0x5c] ;  /* 0x00005c0001067983 */ /* 0x002f220000100800 */
[----:B------:R-:W-:Y:S01]  /*24400*/  ISETP.NE.U32.AND P0, PT, RZ, c[0x0][0x508], PT ;  /* 0x00014200ff007a0c */ /* 0x000fe20003f05070 */
[----:B------:R-:W-:Y:S01]  /*24410*/  IMAD.MOV.U32 R4, RZ, RZ, 0x4 ;  /* 0x00000004ff047424 */ /* 0x000fe200078e00ff */
[----:B------:R-:W-:Y:S01]  /*24420*/  ISETP.NE.U32.AND P2, PT, RZ, c[0x0][0x500], PT ;  /* 0x00014000ff007a0c */ /* 0x000fe20003f45070 */
[----:B------:R-:W-:Y:S01]  /*24430*/  IMAD.MOV.U32 R15, RZ, RZ, c[0x0][0x388] ;  /* 0x0000e200ff0f7624 */ /* 0x000fe200078e00ff */
[----:B------:R-:W-:Y:S01]  /*24440*/  ISETP.NE.AND.EX P0, PT, RZ, c[0x0][0x50c], PT, P0 ;  /* 0x00014300ff007a0c */ /* 0x000fe20003f05300 */
[----:B------:R-:W-:Y:S01]  /*24450*/  IMAD.MOV.U32 R0, RZ, RZ, RZ ;  /* 0x000000ffff007224 */ /* 0x000fe200078e00ff */
[----:B------:R-:W-:Y:S01]  /*24460*/  ISETP.NE.AND.EX P2, PT, RZ, c[0x0][0x504], PT, P2 ;  /* 0x00014100ff007a0c */ /* 0x000fe20003f45320 */
[----:B----4-:R-:W-:-:S10]  /*24470*/  IMAD.WIDE R2, R6, R4, c[0x0][0x500] ;  /* 0x0001400006027625 */ /* 0x010fd400078e0204 */
[----:B------:R-:W-:Y:S02]  /*24480*/  @P0 IMAD.WIDE R4, R6, R4, c[0x0][0x508] ;  /* 0x0001420006040625 */ /* 0x000fe400078e0204 */
[----:B------:R1:W5:Y:S04]  /*24490*/  @P2 LDG.E R0, [R2.64] ;  /* 0x0000000802002981 */ /* 0x000368000c1e1900 */
[----:B------:R1:W5:Y:S01]  /*244a0*/  @P0 LDG.E R15, [R4.64] ;  /* 0x00000008040f0981 */ /* 0x000362000c1e1900 */
[----:B---3--:R-:W-:-:S04]  /*244b0*/  ISETP.NE.AND P1, PT, R7, RZ, PT ;  /* 0x000000ff0700720c */ /* 0x008fc80003f25270 */
[----:B------:R-:W-:Y:S01]  /*244c0*/  SEL R19, R7, c[0x0][0x3d4], P1 ;  /* 0x0000f50007137a07 */ /* 0x000fe20000800000 */
[----:B------:R-:W-:Y:S05]  /*244d0*/  @P0 BRA `(.L_x_1172) ;  /* 0x0000004000000947 */ /* 0x000fea0003800000 */
[----:B------:R-:W-:Y:S05]  /*244e0*/  @!P2 BRA `(.L_x_1172) ;  /* 0x000000300000a947 */ /* 0x000fea0003800000 */
[----:B-1----:R1:W3:Y:S04]  /*244f0*/  LDG.E R4, [R2.64] ;  /* 0x0000000802047981 */ /* 0x0022e8000c1e1900 */
[----:B-1----:R-:W3:Y:S02]  /*24500*/  LDG.E R2, [R2.64+0x4] ;  /* 0x0000040802027981 */ /* 0x002ee4000c1e1900 */
[----:B---3-5:R-:W-:Y:S02]  /*24510*/  IADD3 R15, -R4, R2, RZ ;  /* 0x00000002040f7210 */ /* 0x028fe40007ffe1ff */
.L_x_1172:
[----:B-1----:R-:W3:Y:S01]  /*24520*/  LDL.LU R3, [R1+0x58] ;  /* 0x0000580001037983 */ /* 0x002ee20000300800 */
[----:B------:R-:W-:Y:S01]  /*24530*/  SHF.R.S32.HI R2, RZ, 0x1f, R6 ;  /* 0x0000001fff027819 */ /* 0x000fe20000011406 */
[----:B------:R-:W-:Y:S01]  /*24540*/  BSSY B0, `(.L_x_1173) ;  /* 0x0000039000007945 */ /* 0x000fe20003800000 */
[----:B--2--5:R-:W-:Y:S01]  /*24550*/  SHF.R.S32.HI R18, RZ, 0x1f, R0 ;  /* 0x0000001fff127819 */ /* 0x024fe20000011400 */
[----:B------:R-:W1:Y:S01]  /*24560*/  S2R R4, SR_TID.X ;  /* 0x0000000000047919 */ /* 0x000e620000002100 */
[----:B------:R-:W-:-:S02]  /*24570*/  SEL R9, R6, RZ, !P2 ;  /* 0x000000ff06097207 */ /* 0x000fc40005000000 */
[----:B------:R-:W-:Y:S02]  /*24580*/  SEL R21, R2, RZ, !P2 ;  /* 0x000000ff02157207 */ /* 0x000fe40005000000 */
[----:B-1----:R-:W-:Y:S02]  /*24590*/  ISETP.GT.AND P0, PT, R4, 0x7f, PT ;  /* 0x0000007f0400780c */ /* 0x002fe40003f04270 */
[----:B---3--:R-:W-:-:S11]  /*245a0*/  LOP3.LUT R8, R3, 0xffff, RZ, 0xc0, !PT ;  /* 0x0000ffff03087812 */ /* 0x008fd600078ec0ff */
        /* <DEDUP_REMOVED lines=50> */
.L_x_1174:
[----:B------:R-:W-:Y:S05]  /*248d0*/  BSYNC B0 ;  /* 0x0000000000007941 */ /* 0x000fea0003800000 */
.L_x_1173:
[----:B------:R-:W-:-:S13]  /*248e0*/  ISETP.GT.AND P0, PT, R19, 0x1, PT ;  /* 0x000000011300780c */ /* 0x000fda0003f04270 */
[----:B------:R-:W-:Y:S05]  /*248f0*/  @P0 BRA `(.L_x_1159) ;  /* 0x000006b000000947 */ /* 0x000fea0003800000 */
[----:B-1----:R-:W2:Y:S04]  /*24900*/  LDL.LU R2, [R1+0x44] ;  /* 0x0000440001027983 */ /* 0x002ea80000300800 */
[----:B------:R-:W3:Y:S01]  /*24910*/  LDL R5, [R1+0x1c] ;  /* 0x00001c0001057983 */ /* 0x000ee20000100800 */
        /* <DEDUP_REMOVED lines=11> */
[----:B---3--:R-:W-:Y:S01]  /*249d0*/  IADD3 R4, R5, R11, RZ ;  /* 0x0000000b05047210 */ /* 0x008fe20007ffe0ff */
        /* <DEDUP_REMOVED lines=22> */
[----:B------:R-:W-:Y:S02]  /*24b40*/  IADD3 R0, R10, R11, RZ ;  /* 0x0000000b0a007210 */ /* 0x000fe40007ffe0ff */
[----:B------:R-:W-:-:S04]  /*24b50*/  IADD3 R4, R3, R4, RZ ;  /* 0x0000000403047210 */ /* 0x000fc80007ffe0ff */
[----:B------:R-:W-:Y:S01]  /*24b60*/  LEA.HI.X R5, R2, c[0x0][0x384], R4, 0x1, P0 ;  /* 0x0000e10002057a11 */ /* 0x000fe200000f0c04 */
[----:B------:R-:W-:Y:S05]  /*24b70*/  BRA.DIV ~URZ, `(.L_x_1175) ;  /* 0x00005bb27f007947 */ /* 0x000fea000b800000 */
[----:B------:R1:W2:Y:S02]  /*24b80*/  SHFL.IDX PT, R7, R5, RZ, 0x181f ;  /* 0x00181fff05077589 */ /* 0x0002a400000e0000 */
.L_x_1278:
[----:B------:R-:W-:Y:S05]  /*24b90*/  BRA.DIV ~URZ, `(.L_x_1176) ;  /* 0x00005c027f007947 */ /* 0x000fea000b800000 */
[----:B------:R3:W4:Y:S02]  /*24ba0*/  SHFL.IDX PT, R2, R6, RZ, 0x181f ;  /* 0x00181fff06027589 */ /* 0x00072400000e0000 */
.L_x_1279:
        /* <DEDUP_REMOVED lines=8> */
.L_x_1280:
[----:B------:R-:W-:-:S04]  /*24c30*/  IADD3 R3, R0, 0x10, RZ ;  /* 0x0000001000037810 */ /* 0x000fc80007ffe0ff */
[----:B------:R-:W-:-:S13]  /*24c40*/  ISETP.GE.OR P0, PT, R3, R4, P2 ;  /* 0x000000040300720c */ /* 0x000fda0001706670 */
[----:B--2---:R-:W-:-:S04]  /*24c50*/  @!P0 LEA R2, P1, R248, R2, 0x1 ;  /* 0x00000002f8028211 */ /* 0x004fc800078208ff */
[----:B-1----:R-:W-:-:S05]  /*24c60*/  @!P0 LEA.HI.X R3, R248, R7, R249, 0x1, P1 ;  /* 0x00000007f8038211 */ /* 0x002fca00008f0cf9 */
[----:B------:R1:W-:Y:S01]  /*24c70*/  @!P0 ST.E.128 [R2.64], RZ ;  /* 0x000000ff02008985 */ /* 0x0003e2000c101d08 */
[----:B------:R-:W-:Y:S05]  /*24c80*/  BRA.DIV ~URZ, `(.L_x_1178) ;  /* 0x00005c527f007947 */ /* 0x000fea000b800000 */
[----:B------:R2:W1:Y:S02]  /*24c90*/  SHFL.IDX PT, R7, R5, 0x2, 0x181f ;  /* 0x00581f0005077f89 */ /* 0x00046400000e0000 */
.L_x_1281:
[----:B------:R-:W-:Y:S05]  /*24ca0*/  BRA.DIV ~URZ, `(.L_x_1179) ;  /* 0x00005ca27f007947 */ /* 0x000fea000b800000 */
[----:B-1----:R1:W2:Y:S02]  /*24cb0*/  SHFL.IDX PT, R2, R6, 0x2, 0x181f ;  /* 0x00581f0006027f89 */ /* 0x0022a400000e0000 */
.L_x_1282:
        /* <DEDUP_REMOVED lines=8> */
.L_x_1283:
[----:B------:R-:W-:-:S04]  /*24d40*/  IADD3 R3, R0, 0x30, RZ ;  /* 0x0000003000037810 */ /* 0x000fc80007ffe0ff */
[----:B------:R-:W-:-:S13]  /*24d50*/  ISETP.GE.OR P0, PT, R3, R4, P2 ;  /* 0x000000040300720c */ /* 0x000fda0001706670 */
[----:B--2---:R-:W-:-:S04]  /*24d60*/  @!P0 LEA R2, P1, R248, R2, 0x1 ;  /* 0x00000002f8028211 */ /* 0x004fc800078208ff */
[----:B------:R-:W-:-:S05]  /*24d70*/  @!P0 LEA.HI.X R3, R248, R7, R249, 0x1, P1 ;  /* 0x00000007f8038211 */ /* 0x000fca00008f0cf9 */
[----:B------:R2:W-:Y:S01]  /*24d80*/  @!P0 ST.E.128 [R2.64], RZ ;  /* 0x000000ff02008985 */ /* 0x0005e2000c101d08 */
[----:B------:R-:W-:Y:S05]  /*24d90*/  BRA.DIV ~URZ, `(.L_x_1181) ;  /* 0x00005cf27f007947 */ /* 0x000fea000b800000 */
[----:B------:R1:W2:Y:S02]  /*24da0*/  SHFL.IDX PT, R7, R5, 0x4, 0x181f ;  /* 0x00981f0005077f89 */ /* 0x0002a400000e0000 */
.L_x_1284:
[----:B------:R-:W-:Y:S05]  /*24db0*/  BRA.DIV ~URZ, `(.L_x_1182) ;  /* 0x00005d427f007947 */ /* 0x000fea000b800000 */
[----:B--2---:R2:W1:Y:S02]  /*24dc0*/  SHFL.IDX PT, R2, R6, 0x4, 0x181f ;  /* 0x00981f0006027f89 */ /* 0x00446400000e0000 */
.L_x_1285:
        /* <DEDUP_REMOVED lines=8> */
.L_x_1286:
[----:B------:R-:W-:-:S04]  /*24e50*/  IADD3 R3, R0, 0x50, RZ ;  /* 0x0000005000037810 */ /* 0x000fc80007ffe0ff */
[----:B------:R-:W-:-:S13]  /*24e60*/  ISETP.GE.OR P0, PT, R3, R4, P2 ;  /* 0x000000040300720c */ /* 0x000fda0001706670 */
[----:B---3--:R-:W-:-:S04]  /*24e70*/  @!P0 LEA R2, P1, R248, R2, 0x1 ;  /* 0x00000002f8028211 */ /* 0x008fc800078208ff */
[----:B--2---:R-:W-:-:S05]  /*24e80*/  @!P0 LEA.HI.X R3, R248, R7, R249, 0x1, P1 ;  /* 0x00000007f8038211 */ /* 0x004fca00008f0cf9 */
[----:B------:R2:W-:Y:S01]  /*24e90*/  @!P0 ST.E.128 [R2.64], RZ ;  /* 0x000000ff02008985 */ /* 0x0005e2000c101d08 */
[----:B------:R-:W-:Y:S05]  /*24ea0*/  BRA.DIV ~URZ, `(.L_x_1184) ;  /* 0x00005d927f007947 */ /* 0x000fea000b800000 */
[----:B------:R3:W1:Y:S02]  /*24eb0*/  SHFL.IDX PT, R7, R5, 0x6, 0x181f ;  /* 0x00d81f0005077f89 */ /* 0x00066400000e0000 */
.L_x_1287:
[----:B------:R-:W-:Y:S05]  /*24ec0*/  BRA.DIV ~URZ, `(.L_x_1185) ;  /* 0x00005de27f007947 */ /* 0x000fea000b800000 */
[----:B--2---:R2:W3:Y:S02]  /*24ed0*/  SHFL.IDX PT, R2, R6, 0x6, 0x181f ;  /* 0x00d81f0006027f89 */ /* 0x0044e400000e0000 */
.L_x_1288:
        /* <DEDUP_REMOVED lines=8> */
.L_x_1289:
[----:B------:R-:W-:-:S04]  /*24f60*/  IADD3 R0, R0, 0x70, RZ ;  /* 0x0000007000007810 */ /* 0x000fc80007ffe0ff */
[----:B------:R-:W-:-:S13]  /*24f70*/  ISETP.GE.OR P0, PT, R0, R4, P2 ;  /* 0x000000040000720c */ /* 0x000fda0001706670 */
[----:B----4-:R-:W-:-:S04]  /*24f80*/  @!P0 LEA R2, P1, R248, R2, 0x1 ;  /* 0x00000002f8028211 */ /* 0x010fc800078208ff */
[----:B---3--:R-:W-:-:S05]  /*24f90*/  @!P0 LEA.HI.X R3, R248, R5, R249, 0x1, P1 ;  /* 0x00000005f8038211 */ /* 0x008fca00008f0cf9 */
[----:B------:R3:W-:Y:S04]  /*24fa0*/  @!P0 ST.E.128 [R2.64], RZ ;  /* 0x000000ff02008985 */ /* 0x0007e8000c101d08 */
.L_x_1159:
[----:B------:R-:W-:Y:S05]  /*24fb0*/  BSYNC B1 ;  /* 0x0000000000017941 */ /* 0x000fea0003800000 */
.L_x_1143:
        /* <DEDUP_REMOVED lines=15> */
.L_x_1290:
[----:B------:R-:W-:Y:S05]  /*250b0*/  BRA.DIV ~URZ, `(.L_x_1189) ;  /* 0x00005da27f007947 */ /* 0x000fea000b800000 */
[----:B------:R3:W4:Y:S02]  /*250c0*/  SHFL.IDX PT, R8, R68, 0x1, 0x1f ;  /* 0x00201f0044087f89 */ /* 0x00072400000e0000 */
.L_x_1291:
[----:B------:R-:W5:Y:S01]  /*250d0*/  LDL R0, [R1+0x5c] ;  /* 0x00005c0001007983 */ /* 0x000f620000100800 */
[----:B------:R-:W-:Y:S02]  /*250e0*/  IMAD.MOV.U32 R6, RZ, RZ, RZ ;  /* 0x000000ffff067224 */ /* 0x000fe400078e00ff */
[----:B-----5:R-:W-:-:S05]  /*250f0*/  IMAD.IADD R0, R0, 0x1, R12 ;  /* 0x0000000100007824 */ /* 0x020fca00078e020c */
[----:B------:R-:W-:-:S13]  /*25100*/  ISETP.GE.OR P0, PT, R0, c[0x0][0x53c], !P6 ;  /* 0x00014f0000007a0c */ /* 0x000fda0007706670 */
[----:B------:R-:W-:Y:S01]  /*25110*/  @!P0 MOV R2, 0x4 ;  /* 0x0000000400028802 */ /* 0x000fe20000000f00 */
[----:B------:R-:W-:-:S04]  /*25120*/  @!P0 IMAD.MOV.U32 R4, RZ, RZ, 0x4 ;  /* 0x00000004ff048424 */ /* 0x000fc800078e00ff */
        /* <DEDUP_REMOVED lines=13> */
.L_x_1292:
        /* <DEDUP_REMOVED lines=16> */
.L_x_1293:
[----:B---3--:R-:W-:Y:S01]  /*25300*/  IMAD R0, R0, c[0x0][0x538], RZ ;  /* 0x00014e0000007a24 */ /* 0x008fe200078e02ff */
[----:B------:R-:W-:Y:S04]  /*25310*/  BSSY B1, `(.L_x_1192) ;  /* 0x00000ce000017945 */ /* 0x000fe80003800000 */
[----:B----4-:R-:W-:-:S04]  /*25320*/  IADD3 R8, R0, R8, RZ ;  /* 0x0000000800087210 */ /* 0x010fc80007ffe0ff */
[----:B--2---:R-:W-:-:S13]  /*25330*/  ISETP.GT.AND P0, PT, R8, R9, PT ;  /* 0x000000090800720c */ /* 0x004fda0003f04270 */
[----:B------:R-:W-:Y:S05]  /*25340*/  @P0 BRA `(.L_x_1193) ;  /* 0x0000025000000947 */ /* 0x000fea0003800000 */
.L_x_1197:
        /* <DEDUP_REMOVED lines=8> */
[----:B-1----:R-:W-:Y:S02]  /*253d0*/  @!P0 MOV R4, 0x4 ;  /* 0x0000000400048802 */ /* 0x002fe40000000f00 */
        /* <DEDUP_REMOVED lines=8> */
.L_x_1294:
        /* <DEDUP_REMOVED lines=16> */
.L_x_1295:
[----:B--2---:R-:W-:-:S05]  /*25560*/  IMAD R0, R0, c[0x0][0x538], RZ ;  /* 0x00014e0000007a24 */ /* 0x004fca00078e02ff */
[----:B------:R-:W-:-:S04]  /*25570*/  IADD3 R8, R0, R8, RZ ;  /* 0x0000000800087210 */ /* 0x000fc80007ffe0ff */
[----:B------:R-:W-:-:S13]  /*25580*/  ISETP.GT.AND P0, PT, R8, R9, PT ;  /* 0x000000090800720c */ /* 0x000fda0003f04270 */
[----:B-1----:R-:W-:Y:S05]  /*25590*/  @!P0 BRA `(.L_x_1197) ;  /* 0xfffffdb000008947 */ /* 0x002fea000383ffff */
.L_x_1193:
[----:B------:R-:W-:-:S05]  /*255a0*/  IADD3 R8, -R0, R8, RZ ;  /* 0x0000000800087210 */ /* 0x000fca0007ffe1ff */
[----:B------:R-:W-:-:S05]  /*255b0*/  IMAD R0, R4, c[0x0][0x538], R8 ;  /* 0x00014e0004007a24 */ /* 0x000fca00078e0208 */
[----:B------:R-:W-:Y:S01]  /*255c0*/  ISETP.GT.AND P0, PT, R0, R9, PT ;  /* 0x000000090000720c */ /* 0x000fe20003f04270 */
[----:B------:R-:W-:-:S12]  /*255d0*/  BRA.DIV ~URZ, `(.L_x_1198) ;  /* 0x00005ce27f007947 */ /* 0x000fd8000b800000 */
[----:B------:R-:W-:-:S03]  /*255e0*/  VOTE.ANY R5, PT, !P0 ;  /* 0x0000000000057806 */ /* 0x000fc600040e0100 */
.L_x_1296:
[----:B------:R-:W2:Y:S01]  /*255f0*/  LDL.LU R2, [R1+0x5c] ;  /* 0x00005c0001027983 */ /* 0x000ea20000300800 */
[----:B------:R-:W2:Y:S02]  /*25600*/  POPC R0, R5 ;  /* 0x0000000500007309 */ /* 0x000ea40000000000 */
[----:B--2---:R-:W-:-:S05]  /*25610*/  IADD3 R2, R0, R2, RZ ;  /* 0x0000000200027210 */ /* 0x004fca0007ffe0ff */
[----:B------:R2:W-:Y:S01]  /*25620*/  STL [R1+0x5c], R2 ;  /* 0x00005c0201007387 */ /* 0x0005e20000100800 */
[----:B------:R-:W-:Y:S05]  /*25630*/  BRA.DIV ~URZ, `(.L_x_1199) ;  /* 0x00005cd27f007947 */ /* 0x000fea000b800000 */
[----:B------:R3:W4:Y:S04]  /*25640*/  SHFL.IDX PT, R6, R6, R0, 0x1f ;  /* 0x00001f0006067589 */ /* 0x00072800000e0000 */
[----:B------:R3:W1:Y:S02]  /*25650*/  SHFL.IDX PT, R7, R7, R0, 0x1f ;  /* 0x00001f0007077589 */ /* 0x00066400000e0000 */
.L_x_1297:
[----:B------:R-:W-:Y:S01]  /*25660*/  ISETP.NE.AND P0, PT, R5, RZ, PT ;  /* 0x000000ff0500720c */ /* 0x000fe20003f05270 */
[----:B------:R-:W-:-:S12]  /*25670*/  BSSY B0, `(.L_x_1200) ;  /* 0x0000005000007945 */ /* 0x000fd80003800000 */
[----:B------:R-:W-:Y:S05]  /*25680*/  @!P0 BRA `(.L_x_1201) ;  /* 0x0000003000008947 */ /* 0x000fea0003800000 */
[----:B---3--:R-:W-:Y:S01]  /*25690*/  IADD3 R0, R0, -0x1, RZ ;  /* 0xffffffff00007810 */ /* 0x008fe20007ffe0ff */
[----:B------:R-:W-:Y:S05]  /*256a0*/  BRA.DIV ~URZ, `(.L_x_1202) ;  /* 0x00005d327f007947 */ /* 0x000fea000b800000 */
[----:B------:R3:W2:Y:S02]  /*256b0*/  SHFL.IDX PT, R10, R4, R0, 0x1f ;  /* 0x00001f00040a7589 */ /* 0x0006a400000e0000 */
.L_x_1201:
[----:B------:R-:W-:Y:S05]  /*256c0*/  BSYNC B0 ;  /* 0x0000000000007941 */ /* 0x000fea0003800000 */
.L_x_1200:
        /* <DEDUP_REMOVED lines=68> */
.L_x_1204:
        /* <DEDUP_REMOVED lines=68> */
.L_x_1205:
[----:B------:R-:W-:Y:S05]  /*25f50*/  BSYNC B0 ;  /* 0x0000000000007941 */ /* 0x000fea0003800000 */
.L_x_1203:
[----:B------:R-:W-:-:S04]  /*25f60*/  LOP3.LUT R2, RZ, R2, RZ, 0x33, !PT ;  /* 0x00000002ff027212 */ /* 0x000fc800078e33ff */
[----:B-1----:R-:W-:-:S05]  /*25f70*/  IADD3 R0, R2, R6, RZ ;  /* 0x0000000602007210 */ /* 0x002fca0007ffe0ff */
[----:B------:R1:W-:Y:S01]  /*25f80*/  STL [R1+0x54], R0 ;  /* 0x0000540001007387 */ /* 0x0003e20000100800 */
[----:B------:R-:W-:Y:S05]  /*25f90*/  BRA `(.L_x_1206) ;  /* 0x0000005000007947 */ /* 0x000fea0003800000 */
.L_x_1194:
[----:B------:R-:W-:Y:S01]  /*25fa0*/  MOV R0, c[0x0][0x53c] ;  /* 0x00014f0000007a02 */ /* 0x000fe20000000f00 */
[----:B------:R2:W-:Y:S04]  /*25fb0*/  STL [R1+0x50], R9 ;  /* 0x0000500901007387 */ /* 0x0005e80000100800 */
[----:B------:R2:W-:Y:S04]  /*25fc0*/  STL [R1+0x54], RZ ;  /* 0x000054ff01007387 */ /* 0x0005e80000100800 */
[----:B------:R2:W-:Y:S04]  /*25fd0*/  STL [R1+0x58], RZ ;  /* 0x000058ff01007387 */ /* 0x0005e80000100800 */
[----:B------:R2:W-:Y:S02]  /*25fe0*/  STL [R1+0x5c], R0 ;  /* 0x00005c0001007387 */ /* 0x0005e40000100800 */
.L_x_1206:
[----:B------:R-:W-:Y:S05]  /*25ff0*/  BSYNC B1 ;  /* 0x0000000000017941 */ /* 0x000fea0003800000 */
.L_x_1192:
        /* <DEDUP_REMOVED lines=9> */
.L_x_1187:
[----:B--2---:R-:W2:Y:S02]  /*26090*/  LDL R0, [R1+0x5c] ;  /* 0x00005c0001007983 */ /* 0x004ea40000100800 */
[----:B--2---:R-:W-:-:S13]  /*260a0*/  ISETP.GE.AND P0, PT, R0, c[0x0][0x53c], PT ;  /* 0x00014f0000007a0c */ /* 0x004fda0003f06270 */
[----:B-1--4-:R-:W-:Y:S01]  /*260b0*/  @P0 CALL.REL.NOINC `(.L_x_1207) ;  /* 0x0000001000000944 */ /* 0x012fe20003c00000 */
[----:B------:R-:W-:Y:S05]  /*260c0*/  BRA `(.L_x_1208) ;  /* 0xfffdbea000007947 */ /* 0x000fea000383ffff */
.L_x_1207:
[----:B------:R-:W-:Y:S05]  /*260d0*/  EXIT ;  /* 0x000000000000794d */ /* 0x000fea0003800000 */
.L_x_898:
[----:B------:R-:W-:Y:S01]  /*260e0*/  IMAD.MOV.U32 R0, RZ, RZ, R5 ;  /* 0x000000ffff007224 */ /* 0x000fe200078e0005 */
[----:B------:R-:W-:Y:S02]  /*260f0*/  MOV R2, 0x1 ;  /* 0x0000000100027802 */ /* 0x000fe40000000f00 */
[----:B------:R-:W-:Y:S02]  /*26100*/  MOV R3, 0x26120 ;  /* 0x0002612000037802 */ /* 0x000fe40000000f00 */
[----:B------:R-:W-:Y:S05]  /*26110*/  CALL.REL.NOINC `($__internal_14_$__cuda_sm70_shflsync_up_p) ;  /* 0x000053f000007944 */ /* 0x000fea0003c00000 */
[----:B------:R-:W-:Y:S01]  /*26120*/  MOV R0, R4 ;  /* 0x0000000400007202 */ /* 0x000fe20000000f00 */
[----:B------:R-:W-:Y:S05]  /*26130*/  BRA `(.L_x_1209) ;  /* 0xfffda32000007947 */ /* 0x000fea000383ffff */
.L_x_899:
[----:B------:R-:W-:Y:S01]  /*26140*/  IMAD.MOV.U32 R0, RZ, RZ, R5 ;  /* 0x000000ffff007224 */ /* 0x000fe200078e0005 */
[----:B------:R-:W-:Y:S02]  /*26150*/  MOV R2, 0x2 ;  /* 0x0000000200027802 */ /* 0x000fe40000000f00 */
[----:B------:R-:W-:Y:S02]  /*26160*/  MOV R3, 0x26180 ;  /* 0x0002618000037802 */ /* 0x000fe40000000f00 */
[----:B------:R-:W-:Y:S05]  /*26170*/  CALL.REL.NOINC `($__internal_14_$__cuda_sm70_shflsync_up_p) ;  /* 0x0000539000007944 */ /* 0x000fea0003c00000 */
[----:B------:R-:W-:Y:S01]  /*26180*/  SEL R0, R4, RZ, P4 ;  /* 0x000000ff04007207 */ /* 0x000fe20002000000 */
[----:B------:R-:W-:Y:S01]  /*26190*/  IMAD.MOV.U32 R2, RZ, RZ, 0x4 ;  /* 0x00000004ff027424 */ /* 0x000fe200078e00ff */
[----:B------:R-:W-:-:S03]  /*261a0*/  MOV R3, 0x261d0 ;  /* 0x000261d000037802 */ /* 0x000fc60000000f00 */
[----:B------:R-:W-:Y:S02]  /*261b0*/  IMAD.IADD R0, R5, 0x1, R0 ;  /* 0x0000000105007824 */ /* 0x000fe400078e0200 */
        /* <DEDUP_REMOVED lines=13> */
[----:B------:R-:W-:Y:S02]  /*26290*/  MOV R218, 0x1f ;  /* 0x0000001f00da7802 */ /* 0x000fe40000000f00 */
[----:B------:R-:W-:Y:S01]  /*262a0*/  MOV R3, 0x262e0 ;  /* 0x000262e000037802 */ /* 0x000fe20000000f00 */
[----:B------:R-:W-:-:S04]  /*262b0*/  IMAD.IADD R4, R0, 0x1, R4 ;  /* 0x0000000100047824 */ /* 0x000fc800078e0204 */
[----:B------:R-:W-:Y:S02]  /*262c0*/  IMAD.MOV.U32 R217, RZ, RZ, R4 ;  /* 0x000000ffffd97224 */ /* 0x000fe400078e0004 */
[----:B------:R-:W-:Y:S05]  /*262d0*/  CALL.REL.NOINC `($__internal_13_$__cuda_sm70_shflsync_idx_p) ;  /* 0x000051d000007944 */ /* 0x000fea0003c00000 */
[----:B------:R-:W-:Y:S01]  /*262e0*/  MOV R0, R218 ;  /* 0x000000da00007202 */ /* 0x000fe20000000f00 */
[----:B------:R-:W-:Y:S05]  /*262f0*/  BRA `(.L_x_1210) ;  /* 0xfffda26000007947 */ /* 0x000fea000383ffff */
.L_x_901:
[----:B------:R-:W-:Y:S02]  /*26300*/  SEL R0, RZ, 0x1, P0 ;  /* 0x00000001ff007807 */ /* 0x000fe40000000000 */
[----:B------:R-:W-:Y:S02]  /*26310*/  MOV R2, 0x26330 ;  /* 0x0002633000027802 */ /* 0x000fe40000000f00 */
[----:B------:R-:W-:Y:S05]  /*26320*/  CALL.REL.NOINC `($__internal_15_$__cuda_sm70_votesync_ballot) ;  /* 0x0000525000007944 */ /* 0x000fea0003c00000 */
[----:B------:R-:W-:Y:S01]  /*26330*/  MOV R7, R0 ;  /* 0x0000000000077202 */ /* 0x000fe20000000f00 */
[----:B------:R-:W-:Y:S05]  /*26340*/  BRA `(.L_x_1211) ;  /* 0xfffda2a000007947 */ /* 0x000fea000383ffff */
.L_x_902:
[----:B------:R-:W-:Y:S01]  /*26350*/  IMAD.MOV.U32 R217, RZ, RZ, R9 ;  /* 0x000000ffffd97224 */ /* 0x000fe200078e0009 */
[----:B-1----:R-:W-:Y:S01]  /*26360*/  MOV R2, R0 ;  /* 0x0000000000027202 */ /* 0x002fe20000000f00 */
[----:B------:R-:W-:Y:S01]  /*26370*/  IMAD.MOV.U32 R218, RZ, RZ, 0x1f ;  /* 0x0000001fffda7424 */ /* 0x000fe200078e00ff */
[----:B------:R-:W-:Y:S02]  /*26380*/  MOV R3, 0x263a0 ;  /* 0x000263a000037802 */ /* 0x000fe40000000f00 */
[----:B------:R-:W-:Y:S05]  /*26390*/  CALL.REL.NOINC `($__internal_13_$__cuda_sm70_shflsync_idx_p) ;  /* 0x0000511000007944 */ /* 0x000fea0003c00000 */
[----:B------:R-:W-:Y:S01]  /*263a0*/  IMAD.MOV.U32 R12, RZ, RZ, R218 ;  /* 0x000000ffff0c7224 */ /* 0x000fe200078e00da */
[----:B------:R-:W-:Y:S01]  /*263b0*/  MOV R217, R8 ;  /* 0x0000000800d97202 */ /* 0x000fe20000000f00 */
[----:B------:R-:W-:Y:S01]  /*263c0*/  IMAD.MOV.U32 R5, RZ, RZ, RZ ;  /* 0x000000ffff057224 */ /* 0x000fe200078e00ff */
[----:B------:R-:W-:Y:S01]  /*263d0*/  MOV R2, R0 ;  /* 0x0000000000027202 */ /* 0x000fe20000000f00 */
[----:B------:R-:W-:Y:S01]  /*263e0*/  IMAD.MOV.U32 R218, RZ, RZ, 0x1f ;  /* 0x0000001fffda7424 */ /* 0x000fe200078e00ff */
[----:B------:R-:W-:-:S02]  /*263f0*/  MOV R3, 0x26410 ;  /* 0x0002641000037802 */ /* 0x000fc40000000f00 */
[----:B------:R-:W-:Y:S05]  /*26400*/  CALL.REL.NOINC `($__internal_13_$__cuda_sm70_shflsync_idx_p) ;  /* 0x000050a000007944 */ /* 0x000fea0003c00000 */
[----:B------:R-:W-:Y:S01]  /*26410*/  MOV R9, R218 ;  /* 0x000000da00097202 */ /* 0x000fe20000000f00 */
[----:B------:R-:W-:Y:S05]  /*26420*/  BRA `(.L_x_1212) ;  /* 0xfffda23000007947 */ /* 0x000fea000383ffff */
.L_x_905:
[----:B------:R-:W-:Y:S01]  /*26430*/  IMAD.MOV.U32 R217, RZ, RZ, R4 ;  /* 0x000000ffffd97224 */ /* 0x000fe200078e0004 */
[----:B-1----:R-:W-:Y:S01]  /*26440*/  MOV R2, R0 ;  /* 0x0000000000027202 */ /* 0x002fe20000000f00 */
[----:B------:R-:W-:Y:S01]  /*26450*/  IMAD.MOV.U32 R218, RZ, RZ, 0x1f ;  /* 0x0000001fffda7424 */ /* 0x000fe200078e00ff */
[----:B------:R-:W-:-:S02]  /*26460*/  MOV R3, 0x26480 ;  /* 0x0002648000037802 */ /* 0x000fc40000000f00 */
[----:B---34-:R-:W-:Y:S05]  /*26470*/  CALL.REL.NOINC `($__internal_13_$__cuda_sm70_shflsync_idx_p) ;  /* 0x0000503000007944 */ /* 0x018fea0003c00000 */
[----:B------:R-:W-:Y:S01]  /*26480*/  MOV R5, R218 ;  /* 0x000000da00057202 */ /* 0x000fe20000000f00 */
[----:B------:R-:W-:Y:S05]  /*26490*/  BRA `(.L_x_904) ;  /* 0xfffda22000007947 */ /* 0x000fea000383ffff */
.L_x_970:
[----:B------:R-:W-:Y:S01]  /*264a0*/  IMAD.MOV.U32 R217, RZ, RZ, R5 ;  /* 0x000000ffffd97224 */ /* 0x000fe200078e0005 */
[----:B------:R-:W-:Y:S01]  /*264b0*/  MOV R2, RZ ;  /* 0x000000ff00027202 */ /* 0x000fe20000000f00 */
[----:B------:R-:W-:Y:S01]  /*264c0*/  IMAD.MOV.U32 R218, RZ, RZ, 0x181f ;  /* 0x0000181fffda7424 */ /* 0x000fe200078e00ff */
[----:B------:R-:W-:-:S02]  /*264d0*/  MOV R3, 0x264f0 ;  /* 0x000264f000037802 */ /* 0x000fc40000000f00 */
[----:B-----5:R-:W-:Y:S05]  /*264e0*/  CALL.REL.NOINC `($__internal_13_$__cuda_sm70_shflsync_idx_p) ;  /* 0x00004fc000007944 */ /* 0x020fea0003c00000 */
[----:B------:R-:W-:Y:S01]  /*264f0*/  MOV R7, R218 ;  /* 0x000000da00077202 */ /* 0x000fe20000000f00 */
[----:B------:R-:W-:Y:S05]  /*26500*/  BRA `(.L_x_1213) ;  /* 0xfffe2b8000007947 */ /* 0x000fea000383ffff */
.L_x_971:
[----:B------:R-:W-:Y:S01]  /*26510*/  IMAD.MOV.U32 R217, RZ, RZ, R6 ;  /* 0x000000ffffd97224 */ /* 0x000fe200078e0006 */
[----:B------:R-:W-:Y:S01]  /*26520*/  MOV R2, RZ ;  /* 0x000000ff00027202 */ /* 0x000fe20000000f00 */
[----:B------:R-:W-:Y:S01]  /*26530*/  IMAD.MOV.U32 R218, RZ, RZ, 0x181f ;  /* 0x0000181fffda7424 */ /* 0x000fe200078e00ff */
[----:B------:R-:W-:-:S02]  /*26540*/  MOV R3, 0x26560 ;  /* 0x0002656000037802 */ /* 0x000fc40000000f00 */
[----:B-12--5:R-:W-:Y:S05]  /*26550*/  CALL.REL.NOINC `($__internal_13_$__cuda_sm70_shflsync_idx_p) ;  /* 0x00004f5000007944 */ /* 0x026fea0003c00000 */
[----:B------:R-:W-:Y:S01]  /*26560*/  MOV R2, R218 ;  /* 0x000000da00027202 */ /* 0x000fe20000000f00 */
[----:B------:R-:W-:Y:S05]  /*26570*/  BRA `(.L_x_1214) ;  /* 0xfffe2b3000007947 */ /* 0x000fea000383ffff */
.L_x_974:
[----:B------:R-:W-:Y:S01]  /*26580*/  IMAD.MOV.U32 R217, RZ, RZ, R5 ;  /* 0x000000ffffd97224 */ /* 0x000fe200078e0005 */
[----:B--2-4-:R-:W-:Y:S01]  /*26590*/  MOV R2, 0x1 ;  /* 0x0000000100027802 */ /* 0x014fe20000000f00 */
[----:B------:R-:W-:Y:S01]  /*265a0*/  IMAD.MOV.U32 R218, RZ, RZ, 0x181f ;  /* 0x0000181fffda7424 */ /* 0x000fe200078e00ff */
[----:B------:R-:W-:-:S02]  /*265b0*/  MOV R3, 0x265d0 ;  /* 0x000265d000037802 */ /* 0x000fc40000000f00 */
[----:B-1-3-5:R-:W-:Y:S05]  /*265c0*/  CALL.REL.NOINC `($__internal_13_$__cuda_sm70_shflsync_idx_p) ;  /* 0x00004ee000007944 */ /* 0x02afea0003c00000 */
[----:B------:R-:W-:Y:S01]  /*265d0*/  IMAD.MOV.U32 R7, RZ, RZ, R218 ;  /* 0x000000ffff077224 */ /* 0x000fe200078e00da */
[----:B------:R-:W-:Y:S01]  /*265e0*/  MOV R2, 0x1 ;  /* 0x0000000100027802 */ /* 0x000fe20000000f00 */
[----:B------:R-:W-:Y:S01]  /*265f0*/  IMAD.MOV.U32 R217, RZ, RZ, R6 ;  /* 0x000000ffffd97224 */ /* 0x000fe200078e0006 */
[----:B------:R-:W-:-:S02]  /*26600*/  MOV R218, 0x181f ;  /* 0x0000181f00da7802 */ /* 0x000fc40000000f00 */
[----:B------:R-:W-:Y:S02]  /*26610*/  MOV R3, 0x26630 ;  /* 0x0002663000037802 */ /* 0x000fe40000000f00 */
[----:B------:R-:W-:Y:S05]  /*26620*/  CALL.REL.NOINC `($__internal_13_$__cuda_sm70_shflsync_idx_p) ;  /* 0x00004e8000007944 */ /* 0x000fea0003c00000 */
[----:B------:R-:W-:Y:S01]  /*26630*/  MOV R2, R218 ;  /* 0x000000da00027202 */ /* 0x000fe20000000f00 */
[----:B------:R-:W-:Y:S05]  /*26640*/  BRA `(.L_x_1215) ;  /* 0xfffe2b4000007947 */ /* 0x000fea000383ffff */
.L_x_977:
[----:B------:R-:W-:Y:S01]  /*26650*/  IMAD.MOV.U32 R217, RZ, RZ, R5 ;  /* 0x000000ffffd97224 */ /* 0x000fe200078e0005 */
[----:B-1--4-:R-:W-:Y:S01]  /*26660*/  MOV R2, 0x2 ;  /* 0x0000000200027802 */ /* 0x012fe20000000f00 */
[----:B------:R-:W-:Y:S01]  /*26670*/  IMAD.MOV.U32 R218, RZ, RZ, 0x181f ;  /* 0x0000181fffda7424 */ /* 0x000fe200078e00ff */
[----:B------:R-:W-:Y:S02]  /*26680*/  MOV R3, 0x266a0 ;  /* 0x000266a000037802 */ /* 0x000fe40000000f00 */
[----:B--23-5:R-:W-:Y:S05]  /*26690*/  CALL.REL.NOINC `($__internal_13_$__cuda_sm70_shflsync_idx_p) ;  /* 0x00004e1000007944 */ /* 0x02cfea0003c00000 */
[----:B------:R-:W-:Y:S01]  /*266a0*/  MOV R7, R218 ;  /* 0x000000da00077202 */ /* 0x000fe20000000f00 */
[----:B------:R-:W-:Y:S05]  /*266b0*/  BRA `(.L_x_1216) ;  /* 0xfffe2ba000007947 */ /* 0x000fea000383ffff */
.L_x_978:
[----:B------:R-:W-:Y:S01]  /*266c0*/  IMAD.MOV.U32 R217, RZ, RZ, R6 ;  /* 0x000000ffffd97224 */ /* 0x000fe200078e0006 */
[----:B----4-:R-:W-:Y:S01]  /*266d0*/  MOV R2, 0x2 ;  /* 0x0000000200027802 */ /* 0x010fe20000000f00 */
[----:B------:R-:W-:Y:S01]  /*266e0*/  IMAD.MOV.U32 R218, RZ, RZ, 0x181f ;  /* 0x0000181fffda7424 */ /* 0x000fe200078e00ff */
[----:B------:R-:W-:Y:S02]  /*266f0*/  MOV R3, 0x26710 ;  /* 0x0002671000037802 */ /* 0x000fe40000000f00 */
[----:B-123-5:R-:W-:Y:S05]  /*26700*/  CALL.REL.NOINC `($__internal_13_$__cuda_sm70_shflsync_idx_p) ;  /* 0x00004da000007944 */ /* 0x02efea0003c00000 */
[----:B------:R-:W-:Y:S01]  /*26710*/  MOV R2, R218 ;  /* 0x000000da00027202 */ /* 0x000fe20000000f00 */
[----:B------:R-:W-:Y:S05]  /*26720*/  BRA `(.L_x_1217) ;  /* 0xfffe2b5000007947 */ /* 0x000fea000383ffff */
.L_x_981:
[----:B------:R-:W-:Y:S01]  /*26730*/  IMAD.MOV.U32 R217, RZ, RZ, R5 ;  /* 0x000000ffffd97224 */ /* 0x000fe200078e0005 */
[----:B-1----:R-:W-:Y:S01]  /*26740*/  MOV R2, 0x3 ;  /* 0x0000000300027802 */ /* 0x002fe20000000f00 */
[----:B------:R-:W-:Y:S01]  /*26750*/  IMAD.MOV.U32 R218, RZ, RZ, 0x181f ;  /* 0x0000181fffda7424 */ /* 0x000fe200078e00ff */
[----:B------:R-:W-:-:S02]  /*26760*/  MOV R3, 0x26780 ;  /* 0x0002678000037802 */ /* 0x000fc40000000f00 */
[----:B--2345:R-:W-:Y:S05]  /*26770*/  CALL.REL.NOINC `($__internal_13_$__cuda_sm70_shflsync_idx_p) ;  /* 0x00004d3000007944 */ /* 0x03cfea0003c00000 */
        /* <DEDUP_REMOVED lines=8> */
.L_x_984:
[----:B------:R-:W-:Y:S01]  /*26800*/  IMAD.MOV.U32 R217, RZ, RZ, R5 ;  /* 0x000000ffffd97224 */ /* 0x000fe200078e0005 */
[----:B-1----:R-:W-:Y:S01]  /*26810*/  MOV R2, 0x4 ;  /* 0x0000000400027802 */ /* 0x002fe20000000f00 */
[----:B------:R-:W-:Y:S01]  /*26820*/  IMAD.MOV.U32 R218, RZ, RZ, 0x181f ;  /* 0x0000181fffda7424 */ /* 0x000fe200078e00ff */
[----:B------:R-:W-:Y:S02]  /*26830*/  MOV R3, 0x26850 ;  /* 0x0002685000037802 */ /* 0x000fe40000000f00 */
[----:B--2345:R-:W-:Y:S05]  /*26840*/  CALL.REL.NOINC `($__internal_13_$__cuda_sm70_shflsync_idx_p) ;  /* 0x00004c6000007944 */ /* 0x03cfea0003c00000 */
[----:B------:R-:W-:Y:S01]  /*26850*/  MOV R7, R218 ;  /* 0x000000da00077202 */ /* 0x000fe20000000f00 */
[----:B------:R-:W-:Y:S05]  /*26860*/  BRA `(.L_x_1219) ;  /* 0xfffe2bc000007947 */ /* 0x000fea000383ffff */
.L_x_985:
[----:B------:R-:W-:Y:S01]  /*26870*/  IMAD.MOV.U32 R217, RZ, RZ, R6 ;  /* 0x000000ffffd97224 */ /* 0x000fe200078e0006 */
[----:B-1----:R-:W-:Y:S01]  /*26880*/  MOV R2, 0x4 ;  /* 0x0000000400027802 */ /* 0x002fe20000000f00 */
[----:B------:R-:W-:Y:S01]  /*26890*/  IMAD.MOV.U32 R218, RZ, RZ, 0x181f ;  /* 0x0000181fffda7424 */ /* 0x000fe200078e00ff */
[----:B------:R-:W-:Y:S02]  /*268a0*/  MOV R3, 0x268c0 ;  /* 0x000268c000037802 */ /* 0x000fe40000000f00 */
[----:B--2345:R-:W-:Y:S05]  /*268b0*/  CALL.REL.NOINC `($__internal_13_$__cuda_sm70_shflsync_idx_p) ;  /* 0x00004bf000007944 */ /* 0x03cfea0003c00000 */
[----:B------:R-:W-:Y:S01]  /*268c0*/  MOV R2, R218 ;  /* 0x000000da00027202 */ /* 0x000fe20000000f00 */
[----:B------:R-:W-:Y:S05]  /*268d0*/  BRA `(.L_x_1220) ;  /* 0xfffe2b7000007947 */ /* 0x000fea000383ffff */
.L_x_988:
[----:B------:R-:W-:Y:S01]  /*268e0*/  IMAD.MOV.U32 R217, RZ, RZ, R5 ;  /* 0x000000ffffd97224 */ /* 0x000fe200078e0005 */
[----:B--23--:R-:W-:Y:S01]  /*268f0*/  MOV R2, 0x5 ;  /* 0x0000000500027802 */ /* 0x00cfe20000000f00 */
[----:B------:R-:W-:Y:S01]  /*26900*/  IMAD.MOV.U32 R218, RZ, RZ, 0x181f ;  /* 0x0000181fffda7424 */ /* 0x000fe200078e00ff */
[----:B------:R-:W-:-:S02]  /*26910*/  MOV R3, 0x26930 ;  /* 0x0002693000037802 */ /* 0x000fc40000000f00 */
[----:B-1--45:R-:W-:Y:S05]  /*26920*/  CALL.REL.NOINC `($__internal_13_$__cuda_sm70_shflsync_idx_p) ;  /* 0x00004b8000007944 */ /* 0x032fea0003c00000 */
        /* <DEDUP_REMOVED lines=8> */
.L_x_991:
[----:B------:R-:W-:Y:S01]  /*269b0*/  IMAD.MOV.U32 R217, RZ, RZ, R5 ;  /* 0x000000ffffd97224 */ /* 0x000fe200078e0005 */
[----:B-1-3--:R-:W-:Y:S01]  /*269c0*/  MOV R2, 0x6 ;  /* 0x0000000600027802 */ /* 0x00afe20000000f00 */
[----:B------:R-:W-:Y:S01]  /*269d0*/  IMAD.MOV.U32 R218, RZ, RZ, 0x181f ;  /* 0x0000181fffda7424 */ /* 0x000fe200078e00ff */
[----:B------:R-:W-:Y:S02]  /*269e0*/  MOV R3, 0x26a00 ;  /* 0x00026a0000037802 */ /* 0x000fe40000000f00 */
[----:B--2-45:R-:W-:Y:S05]  /*269f0*/  CALL.REL.NOINC `($__internal_13_$__cuda_sm70_shflsync_idx_p) ;  /* 0x00004ab000007944 */ /* 0x034fea0003c00000 */
[----:B------:R-:W-:Y:S01]  /*26a00*/  MOV R7, R218 ;  /* 0x000000da00077202 */ /* 0x000fe20000000f00 */
[----:B------:R-:W-:Y:S05]  /*26a10*/  BRA `(.L_x_1222) ;  /* 0xfffe2be000007947 */ /* 0x000fea000383ffff */
.L_x_992:
[----:B------:R-:W-:Y:S01]  /*26a20*/  IMAD.MOV.U32 R217, RZ, RZ, R6 ;  /* 0x000000ffffd97224 */ /* 0x000fe200078e0006 */
[----:B---3--:R-:W-:Y:S01]  /*26a30*/  MOV R2, 0x6 ;  /* 0x0000000600027802 */ /* 0x008fe20000000f00 */
[----:B------:R-:W-:Y:S01]  /*26a40*/  IMAD.MOV.U32 R218, RZ, RZ, 0x181f ;  /* 0x0000181fffda7424 */ /* 0x000fe200078e00ff */
[----:B------:R-:W-:Y:S02]  /*26a50*/  MOV R3, 0x26a70 ;  /* 0x00026a7000037802 */ /* 0x000fe40000000f00 */
[----:B-12-45:R-:W-:Y:S05]  /*26a60*/  CALL.REL.NOINC `($__internal_13_$__cuda_sm70_shflsync_idx_p) ;  /* 0x00004a4000007944 */ /* 0x036fea0003c00000 */
[----:B------:R-:W-:Y:S01]  /*26a70*/  MOV R2, R218 ;  /* 0x000000da00027202 */ /* 0x000fe20000000f00 */
[----:B------:R-:W-:Y:S05]  /*26a80*/  BRA `(.L_x_1223) ;  /* 0xfffe2b9000007947 */ /* 0x000fea000383ffff */
.L_x_995:
        /* <DEDUP_REMOVED lines=13> */
.L_x_1034:
[----:B------:R-:W-:Y:S01]  /*26b60*/  IMAD.MOV.U32 R217, RZ, RZ, R4 ;  /* 0x000000ffffd97224 */ /* 0x000fe200078e0004 */
[----:B------:R-:W-:Y:S01]  /*26b70*/  MOV R2, RZ ;  /* 0x000000ff00027202 */ /* 0x000fe20000000f00 */
[----:B------:R-:W-:Y:S01]  /*26b80*/  IMAD.MOV.U32 R218, RZ, RZ, 0x181f ;  /* 0x0000181fffda7424 */ /* 0x000fe200078e00ff */
[----:B------:R-:W-:Y:S02]  /*26b90*/  MOV R3, 0x26bb0 ;  /* 0x00026bb000037802 */ /* 0x000fe40000000f00 */
[----:B------:R-:W-:Y:S05]  /*26ba0*/  CALL.REL.NOINC `($__internal_13_$__cuda_sm70_shflsync_idx_p) ;  /* 0x0000490000007944 */ /* 0x000fea0003c00000 */
[----:B------:R-:W-:Y:S01]  /*26bb0*/  MOV R5, R218 ;  /* 0x000000da00057202 */ /* 0x000fe20000000f00 */
[----:B------:R-:W-:Y:S05]  /*26bc0*/  BRA `(.L_x_1225) ;  /* 0xfffe89d000007947 */ /* 0x000fea000383ffff */
.L_x_1035:
[----:B------:R-:W-:Y:S01]  /*26bd0*/  IMAD.MOV.U32 R217, RZ, RZ, R0 ;  /* 0x000000ffffd97224 */ /* 0x000fe200078e0000 */
[----:B------:R-:W-:Y:S01]  /*26be0*/  MOV R2, RZ ;  /* 0x000000ff00027202 */ /* 0x000fe20000000f00 */
[----:B------:R-:W-:Y:S01]  /*26bf0*/  IMAD.MOV.U32 R218, RZ, RZ, 0x181f ;  /* 0x0000181fffda7424 */ /* 0x000fe200078e00ff */
[----:B------:R-:W-:Y:S02]  /*26c00*/  MOV R3, 0x26c20 ;  /* 0x00026c2000037802 */ /* 0x000fe40000000f00 */
[----:B-12---:R-:W-:Y:S05]  /*26c10*/  CALL.REL.NOINC `($__internal_13_$__cuda_sm70_shflsync_idx_p) ;  /* 0x0000489000007944 */ /* 0x006fea0003c00000 */
[----:B------:R-:W-:Y:S01]  /*26c20*/  LOP3.LUT P1, RZ, R208, 0x100, RZ, 0xc0, !PT ;  /* 0x00000100d0ff7812 */ /* 0x000fe2000782c0ff */
        /* <DEDUP_REMOVED lines=10> */
[----:B------:R-:W-:Y:S05]  /*26cd0*/  CALL.REL.NOINC `($__internal_13_$__cuda_sm70_shflsync_idx_p) ;  /* 0x000047d000007944 */ /* 0x000fea0003c00000 */
[----:B------:R-:W-:Y:S01]  /*26ce0*/  IMAD.MOV.U32 R5, RZ, RZ, R218 ;  /* 0x000000ffff057224 */ /* 0x000fe200078e00da */
[----:B------:R-:W-:Y:S01]  /*26cf0*/  MOV R2, 0x1 ;  /* 0x0000000100027802 */ /* 0x000fe20000000f00 */
[----:B------:R-:W-:Y:S01]  /*26d00*/  IMAD.MOV.U32 R217, RZ, RZ, R0 ;  /* 0x000000ffffd97224 */ /* 0x000fe200078e0000 */
[----:B------:R-:W-:Y:S02]  /*26d10*/  MOV R218, 0x181f ;  /* 0x0000181f00da7802 */ /* 0x000fe40000000f00 */
[----:B------:R-:W-:Y:S02]  /*26d20*/  MOV R3, 0x26d40 ;  /* 0x00026d4000037802 */ /* 0x000fe40000000f00 */
[----:B------:R-:W-:Y:S05]  /*26d30*/  CALL.REL.NOINC `($__internal_13_$__cuda_sm70_shflsync_idx_p) ;  /* 0x0000477000007944 */ /* 0x000fea0003c00000 */
        /* <DEDUP_REMOVED lines=54> */
[----:B------:R-:W-:Y:S01]  /*270a0*/  MOV R0, R218 ;  /* 0x000000da00007202 */ /* 0x000fe20000000f00 */
[----:B------:R-:W-:Y:S05]  /*270b0*/  BRA `(.L_x_1226) ;  /* 0xfffe865000007947 */ /* 0x000fea000383ffff */
.L_x_1036:
[----:B------:R-:W-:Y:S01]  /*270c0*/  IMAD.MOV.U32 R217, RZ, RZ, R7 ;  /* 0x000000ffffd97224 */ /* 0x000fe200078e0007 */
[----:B------:R-:W-:Y:S01]  /*270d0*/  MOV R2, RZ ;  /* 0x000000ff00027202 */ /* 0x000fe20000000f00 */
[----:B------:R-:W-:Y:S01]  /*270e0*/  IMAD.MOV.U32 R218, RZ, RZ, 0x1c1f ;  /* 0x00001c1fffda7424 */ /* 0x000fe200078e00ff */
[----:B------:R-:W-:-:S02]  /*270f0*/  MOV R3, 0x27110 ;  /* 0x0002711000037802 */ /* 0x000fc40000000f00 */
[----:B------:R-:W-:Y:S05]  /*27100*/  CALL.REL.NOINC `($__internal_13_$__cuda_sm70_shflsync_idx_p) ;  /* 0x000043a000007944 */ /* 0x000fea0003c00000 */
[----:B------:R-:W-:Y:S01]  /*27110*/  MOV R2, R218 ;  /* 0x000000da00027202 */ /* 0x000fe20000000f00 */
[----:B------:R-:W-:Y:S05]  /*27120*/  BRA `(.L_x_1227) ;  /* 0xfffe87a000007947 */ /* 0x000fea000383ffff */
.L_x_1041:
[----:B------:R-:W-:Y:S01]  /*27130*/  IMAD.MOV.U32 R217, RZ, RZ, R7 ;  /* 0x000000ffffd97224 */ /* 0x000fe200078e0007 */
[----:B------:R-:W-:Y:S01]  /*27140*/  MOV R2, 0x1 ;  /* 0x0000000100027802 */ /* 0x000fe20000000f00 */
[----:B------:R-:W-:Y:S01]  /*27150*/  IMAD.MOV.U32 R218, RZ, RZ, 0x1c1f ;  /* 0x00001c1fffda7424 */ /* 0x000fe200078e00ff */
[----:B------:R-:W-:-:S02]  /*27160*/  MOV R3, 0x27180 ;  /* 0x0002718000037802 */ /* 0x000fc40000000f00 */
[----:B-1----:R-:W-:Y:S05]  /*27170*/  CALL.REL.NOINC `($__internal_13_$__cuda_sm70_shflsync_idx_p) ;  /* 0x0000433000007944 */ /* 0x002fea0003c00000 */
[----:B------:R-:W-:Y:S01]  /*27180*/  MOV R2, R218 ;  /* 0x000000da00027202 */ /* 0x000fe20000000f00 */
[----:B------:R-:W-:Y:S05]  /*27190*/  BRA `(.L_x_1228) ;  /* 0xfffe890000007947 */ /* 0x000fea000383ffff */
.L_x_1046:
[----:B------:R-:W-:Y:S01]  /*271a0*/  IMAD.MOV.U32 R217, RZ, RZ, R7 ;  /* 0x000000ffffd97224 */ /* 0x000fe200078e0007 */
[----:B------:R-:W-:Y:S01]  /*271b0*/  MOV R2, 0x2 ;  /* 0x0000000200027802 */ /* 0x000fe20000000f00 */
[----:B------:R-:W-:Y:S01]  /*271c0*/  IMAD.MOV.U32 R218, RZ, RZ, 0x1c1f ;  /* 0x00001c1fffda7424 */ /* 0x000fe200078e00ff */
[----:B------:R-:W-:-:S02]  /*271d0*/  MOV R3, 0x271f0 ;  /* 0x000271f000037802 */ /* 0x000fc40000000f00 */
[----:B-12---:R-:W-:Y:S05]  /*271e0*/  CALL.REL.NOINC `($__internal_13_$__cuda_sm70_shflsync_idx_p) ;  /* 0x000042c000007944 */ /* 0x006fea0003c00000 */
[----:B------:R-:W-:Y:S01]  /*271f0*/  MOV R3, R218 ;  /* 0x000000da00037202 */ /* 0x000fe20000000f00 */
[----:B------:R-:W-:Y:S05]  /*27200*/  BRA `(.L_x_1229) ;  /* 0xfffe912000007947 */ /* 0x000fea000383ffff */
.L_x_1051:
[----:B------:R-:W-:Y:S01]  /*27210*/  IMAD.MOV.U32 R217, RZ, RZ, R7 ;  /* 0x000000ffffd97224 */ /* 0x000fe200078e0007 */
[----:B------:R-:W-:Y:S01]  /*27220*/  MOV R2, 0x3 ;  /* 0x0000000300027802 */ /* 0x000fe20000000f00 */
[----:B------:R-:W-:Y:S01]  /*27230*/  IMAD.MOV.U32 R218, RZ, RZ, 0x1c1f ;  /* 0x00001c1fffda7424 */ /* 0x000fe200078e00ff */
[----:B------:R-:W-:-:S02]  /*27240*/  MOV R3, 0x27260 ;  /* 0x0002726000037802 */ /* 0x000fc40000000f00 */
[----:B-123--:R-:W-:Y:S05]  /*27250*/  CALL.REL.NOINC `($__internal_13_$__cuda_sm70_shflsync_idx_p) ;  /* 0x0000425000007944 */ /* 0x00efea0003c00000 */
[----:B------:R-:W-:Y:S01]  /*27260*/  MOV R3, R218 ;  /* 0x000000da00037202 */ /* 0x000fe20000000f00 */
[----:B------:R-:W-:Y:S05]  /*27270*/  BRA `(.L_x_1230) ;  /* 0xfffe9bd000007947 */ /* 0x000fea000383ffff */
.L_x_1056:
[----:B------:R-:W-:Y:S01]  /*27280*/  IMAD.MOV.U32 R84, RZ, RZ, R4 ;  /* 0x000000ffff547224 */ /* 0x000fe200078e0004 */
[----:B------:R-:W-:-:S02]  /*27290*/  MOV R0, 0x2 ;  /* 0x0000000200007802 */ /* 0x000fc40000000f00 */
[----:B------:R-:W-:Y:S02]  /*272a0*/  MOV R2, 0x272c0 ;  /* 0x000272c000027802 */ /* 0x000fe40000000f00 */
[----:B------:R-:W-:Y:S05]  /*272b0*/  CALL.REL.NOINC `($__internal_12_$__cuda_sm70_shflsync_bfly_p) ;  /* 0x0000419000007944 */ /* 0x000fea0003c00000 */
[----:B------:R-:W-:Y:S05]  /*272c0*/  BRA `(.L_x_1231) ;  /* 0xfffea6b000007947 */ /* 0x000fea000383ffff */
.L_x_1057:
[----:B------:R-:W-:Y:S01]  /*272d0*/  IMAD.MOV.U32 R84, RZ, RZ, R4 ;  /* 0x000000ffff547224 */ /* 0x000fe200078e0004 */
[----:B------:R-:W-:Y:S02]  /*272e0*/  MOV R0, 0x1 ;  /* 0x0000000100007802 */ /* 0x000fe40000000f00 */
[----:B------:R-:W-:Y:S02]  /*272f0*/  MOV R2, 0x27310 ;  /* 0x0002731000027802 */ /* 0x000fe40000000f00 */
[----:B------:R-:W-:Y:S05]  /*27300*/  CALL.REL.NOINC `($__internal_12_$__cuda_sm70_shflsync_bfly_p) ;  /* 0x0000414000007944 */ /* 0x000fea0003c00000 */
[----:B------:R-:W-:Y:S01]  /*27310*/  FMNMX.FTZ R87, R4, R0, !PT ;  /* 0x0000000004577209 */ /* 0x000fe20007810000 */
[----:B------:R-:W-:Y:S01]  /*27320*/  IMAD.MOV.U32 R84, RZ, RZ, R5 ;  /* 0x000000ffff547224 */ /* 0x000fe200078e0005 */
[----:B------:R-:W-:Y:S01]  /*27330*/  MOV R2, 0x27360 ;  /* 0x0002736000027802 */ /* 0x000fe20000000f00 */
[----:B------:R-:W-:Y:S02]  /*27340*/  IMAD.MOV.U32 R0, RZ, RZ, 0x2 ;  /* 0x00000002ff007424 */ /* 0x000fe400078e00ff */
[----:B------:R-:W-:Y:S05]  /*27350*/  CALL.REL.NOINC `($__internal_12_$__cuda_sm70_shflsync_bfly_p) ;  /* 0x000040f000007944 */ /* 0x000fea0003c00000 */
[----:B------:R-:W-:Y:S01]  /*27360*/  FMNMX.FTZ R5, R5, R0, !PT ;  /* 0x0000000005057209 */ /* 0x000fe20007810000 */
[----:B------:R-:W-:Y:S01]  /*27370*/  IMAD.MOV.U32 R0, RZ, RZ, 0x1 ;  /* 0x00000001ff007424 */ /* 0x000fe200078e00ff */
[----:B------:R-:W-:-:S03]  /*27380*/  MOV R2, 0x273b0 ;  /* 0x000273b000027802 */ /* 0x000fc60000000f00 */
[----:B------:R-:W-:Y:S02]  /*27390*/  IMAD.MOV.U32 R84, RZ, RZ, R5 ;  /* 0x000000ffff547224 */ /* 0x000fe400078e0005 */
        /* <DEDUP_REMOVED lines=21> */
[----:B------:R-:W-:Y:S01]  /*274f0*/  MOV R8, R0 ;  /* 0x0000000000087202 */ /* 0x000fe20000000f00 */
[----:B------:R-:W-:Y:S05]  /*27500*/  BRA `(.L_x_1232) ;  /* 0xfffea56000007947 */ /* 0x000fea000383ffff */
.L_x_1065:
[----:B------:R-:W-:Y:S01]  /*27510*/  MOV R2, RZ ;  /* 0x000000ff00027202 */ /* 0x000fe20000000f00 */
[----:B------:R-:W-:Y:S01]  /*27520*/  IMAD.MOV.U32 R217, RZ, RZ, R4 ;  /* 0x000000ffffd97224 */ /* 0x000fe200078e0004 */
[----:B------:R-:W-:Y:S01]  /*27530*/  MOV R3, 0x27560 ;  /* 0x0002756000037802 */ /* 0x000fe20000000f00 */
[----:B------:R-:W-:Y:S02]  /*27540*/  IMAD.MOV.U32 R218, RZ, RZ, 0x181f ;  /* 0x0000181fffda7424 */ /* 0x000fe400078e00ff */
[----:B------:R-:W-:Y:S05]  /*27550*/  CALL.REL.NOINC `($__internal_13_$__cuda_sm70_shflsync_idx_p) ;  /* 0x00003f5000007944 */ /* 0x000fea0003c00000 */
[----:B------:R-:W-:Y:S01]  /*27560*/  MOV R8, R218 ;  /* 0x000000da00087202 */ /* 0x000fe20000000f00 */
[----:B------:R-:W-:-:S05]  /*27570*/  BRA `(.L_x_1233) ;  /* 0xfffec29000007947 */ /* 0x000fca000383ffff */
.L_x_1066:
[----:B------:R-:W-:Y:S01]  /*27580*/  MOV R2, RZ ;  /* 0x000000ff00027202 */ /* 0x000fe20000000f00 */
[----:B------:R-:W-:Y:S01]  /*27590*/  IMAD.MOV.U32 R217, RZ, RZ, R0 ;  /* 0x000000ffffd97224 */ /* 0x000fe200078e0000 */
[----:B------:R-:W-:Y:S01]  /*275a0*/  MOV R3, 0x275d0 ;  /* 0x000275d000037802 */ /* 0x000fe20000000f00 */
[----:B------:R-:W-:Y:S02]  /*275b0*/  IMAD.MOV.U32 R218, RZ, RZ, 0x181f ;  /* 0x0000181fffda7424 */ /* 0x000fe400078e00ff */
[----:B-12---:R-:W-:Y:S05]  /*275c0*/  CALL.REL.NOINC `($__internal_13_$__cuda_sm70_shflsync_idx_p) ;  /* 0x00003ee000007944 */ /* 0x006fea0003c00000 */
[----:B------:R-:W-:Y:S01]  /*275d0*/  LOP3.LUT P1, RZ, R208, 0x100, RZ, 0xc0, !PT ;  /* 0x00000100d0ff7812 */ /* 0x000fe2000782c0ff */
        /* <DEDUP_REMOVED lines=10> */
[----:B------:R-:W-:Y:S05]  /*27680*/  CALL.REL.NOINC `($__internal_13_$__cuda_sm70_shflsync_idx_p) ;  /* 0x00003e2000007944 */ /* 0x000fea0003c00000 */
[----:B------:R-:W-:Y:S01]  /*27690*/  MOV R2, 0x1 ;  /* 0x0000000100027802 */ /* 0x000fe20000000f00 */
[----:B------:R-:W-:Y:S01]  /*276a0*/  IMAD.MOV.U32 R7, RZ, RZ, R218 ;  /* 0x000000ffff077224 */ /* 0x000fe200078e00da */
[----:B------:R-:W-:Y:S01]  /*276b0*/  MOV R218, 0x181f ;  /* 0x0000181f00da7802 */ /* 0x000fe20000000f00 */
[----:B------:R-:W-:Y:S01]  /*276c0*/  IMAD.MOV.U32 R217, RZ, RZ, R0 ;  /* 0x000000ffffd97224 */ /* 0x000fe200078e0000 */
[----:B------:R-:W-:Y:S02]  /*276d0*/  MOV R3, 0x276f0 ;  /* 0x000276f000037802 */ /* 0x000fe40000000f00 */
[----:B------:R-:W-:Y:S05]  /*276e0*/  CALL.REL.NOINC `($__internal_13_$__cuda_sm70_shflsync_idx_p) ;  /* 0x00003dc000007944 */ /* 0x000fea0003c00000 */
        /* <DEDUP_REMOVED lines=54> */
[----:B------:R-:W-:Y:S01]  /*27a50*/  MOV R0, R218 ;  /* 0x000000da00007202 */ /* 0x000fe20000000f00 */
[----:B------:R-:W-:-:S05]  /*27a60*/  BRA `(.L_x_1234) ;  /* 0xfffebf1000007947 */ /* 0x000fca000383ffff */
.L_x_1069:
[----:B------:R-:W-:Y:S01]  /*27a70*/  MOV R2, RZ ;  /* 0x000000ff00027202 */ /* 0x000fe20000000f00 */
[----:B------:R-:W-:Y:S01]  /*27a80*/  IMAD.MOV.U32 R217, RZ, RZ, R84 ;  /* 0x000000ffffd97224 */ /* 0x000fe200078e0054 */
[----:B------:R-:W-:Y:S01]  /*27a90*/  MOV R3, 0x27ac0 ;  /* 0x00027ac000037802 */ /* 0x000fe20000000f00 */
[----:B------:R-:W-:Y:S02]  /*27aa0*/  IMAD.MOV.U32 R218, RZ, RZ, 0x181f ;  /* 0x0000181fffda7424 */ /* 0x000fe400078e00ff */
[----:B------:R-:W-:Y:S05]  /*27ab0*/  CALL.REL.NOINC `($__internal_13_$__cuda_sm70_shflsync_idx_p) ;  /* 0x000039f000007944 */ /* 0x000fea0003c00000 */
[----:B------:R-:W-:Y:S01]  /*27ac0*/  MOV R87, R218 ;  /* 0x000000da00577202 */ /* 0x000fe20000000f00 */
[----:B------:R-:W-:-:S05]  /*27ad0*/  BRA `(.L_x_1235) ;  /* 0xfffec80000007947 */ /* 0x000fca000383ffff */
.L_x_1070:
        /* <DEDUP_REMOVED lines=79> */
.L_x_1071:
[----:B------:R-:W-:Y:S01]  /*27fd0*/  MOV R2, RZ ;  /* 0x000000ff00027202 */ /* 0x000fe20000000f00 */
[----:B------:R-:W-:Y:S01]  /*27fe0*/  IMAD.MOV.U32 R217, RZ, RZ, R164 ;  /* 0x000000ffffd97224 */ /* 0x000fe200078e00a4 */
[----:B------:R-:W-:Y:S01]  /*27ff0*/  MOV R3, 0x28020 ;  /* 0x0002802000037802 */ /* 0x000fe20000000f00 */
[----:B------:R-:W-:Y:S02]  /*28000*/  IMAD.MOV.U32 R218, RZ, RZ, 0x1c1f ;  /* 0x00001c1fffda7424 */ /* 0x000fe400078e00ff */
[----:B------:R-:W-:Y:S05]  /*28010*/  CALL.REL.NOINC `($__internal_13_$__cuda_sm70_shflsync_idx_p) ;  /* 0x0000349000007944 */ /* 0x000fea0003c00000 */
[----:B------:R-:W-:Y:S01]  /*28020*/  MOV R0, R218 ;  /* 0x000000da00007202 */ /* 0x000fe20000000f00 */
[----:B------:R-:W-:-:S05]  /*28030*/  BRA `(.L_x_1237) ;  /* 0xfffec5c000007947 */ /* 0x000fca000383ffff */
.L_x_1076:
[----:B------:R-:W-:Y:S01]  /*28040*/  MOV R2, 0x1 ;  /* 0x0000000100027802 */ /* 0x000fe20000000f00 */
[----:B------:R-:W-:Y:S01]  /*28050*/  IMAD.MOV.U32 R217, RZ, RZ, R164 ;  /* 0x000000ffffd97224 */ /* 0x000fe200078e00a4 */
[----:B------:R-:W-:Y:S01]  /*28060*/  MOV R3, 0x28090 ;  /* 0x0002809000037802 */ /* 0x000fe20000000f00 */
[----:B------:R-:W-:Y:S02]  /*28070*/  IMAD.MOV.U32 R218, RZ, RZ, 0x1c1f ;  /* 0x00001c1fffda7424 */ /* 0x000fe400078e00ff */
[----:B-1----:R-:W-:Y:S05]  /*28080*/  CALL.REL.NOINC `($__internal_13_$__cuda_sm70_shflsync_idx_p) ;  /* 0x0000342000007944 */ /* 0x002fea0003c00000 */
[----:B------:R-:W-:Y:S01]  /*28090*/  MOV R2, R218 ;  /* 0x000000da00027202 */ /* 0x000fe20000000f00 */
[----:B------:R-:W-:-:S05]  /*280a0*/  BRA `(.L_x_1238) ;  /* 0xfffec77000007947 */ /* 0x000fca000383ffff */
.L_x_1081:
[----:B------:R-:W-:Y:S01]  /*280b0*/  MOV R2, 0x2 ;  /* 0x0000000200027802 */ /* 0x000fe20000000f00 */
[----:B------:R-:W-:Y:S01]  /*280c0*/  IMAD.MOV.U32 R217, RZ, RZ, R164 ;  /* 0x000000ffffd97224 */ /* 0x000fe200078e00a4 */
[----:B------:R-:W-:Y:S01]  /*280d0*/  MOV R3, 0x28100 ;  /* 0x0002810000037802 */ /* 0x000fe20000000f00 */
[----:B------:R-:W-:Y:S02]  /*280e0*/  IMAD.MOV.U32 R218, RZ, RZ, 0x1c1f ;  /* 0x00001c1fffda7424 */ /* 0x000fe400078e00ff */
[----:B-12---:R-:W-:Y:S05]  /*280f0*/  CALL.REL.NOINC `($__internal_13_$__cuda_sm70_shflsync_idx_p) ;  /* 0x000033b000007944 */ /* 0x006fea0003c00000 */
[----:B------:R-:W-:Y:S01]  /*28100*/  MOV R94, R218 ;  /* 0x000000da005e7202 */ /* 0x000fe20000000f00 */
[----:B------:R-:W-:-:S05]  /*28110*/  BRA `(.L_x_1239) ;  /* 0xfffec92000007947 */ /* 0x000fca000383ffff */
.L_x_1086:
[----:B------:R-:W-:Y:S01]  /*28120*/  MOV R2, 0x3 ;  /* 0x0000000300027802 */ /* 0x000fe20000000f00 */
[----:B------:R-:W-:Y:S01]  /*28130*/  IMAD.MOV.U32 R217, RZ, RZ, R164 ;  /* 0x000000ffffd97224 */ /* 0x000fe200078e00a4 */
[----:B------:R-:W-:Y:S01]  /*28140*/  MOV R3, 0x28170 ;  /* 0x0002817000037802 */ /* 0x000fe20000000f00 */
[----:B------:R-:W-:Y:S02]  /*28150*/  IMAD.MOV.U32 R218, RZ, RZ, 0x1c1f ;  /* 0x00001c1fffda7424 */ /* 0x000fe400078e00ff */
[----:B-123--:R-:W-:Y:S05]  /*28160*/  CALL.REL.NOINC `($__internal_13_$__cuda_sm70_shflsync_idx_p) ;  /* 0x0000334000007944 */ /* 0x00efea0003c00000 */
[----:B------:R-:W-:Y:S01]  /*28170*/  MOV R3, R218 ;  /* 0x000000da00037202 */ /* 0x000fe20000000f00 */
[----:B------:R-:W-:-:S05]  /*28180*/  BRA `(.L_x_1240) ;  /* 0xfffedf7000007947 */ /* 0x000fca000383ffff */
.L_x_1091:
[----:B------:R-:W-:Y:S02]  /*28190*/  MOV R0, 0x2 ;  /* 0x0000000200007802 */ /* 0x000fe40000000f00 */
[----:B------:R-:W-:Y:S02]  /*281a0*/  MOV R2, 0x281c0 ;  /* 0x000281c000027802 */ /* 0x000fe40000000f00 */
[----:B--234-:R-:W-:Y:S05]  /*281b0*/  CALL.REL.NOINC `($__internal_12_$__cuda_sm70_shflsync_bfly_p) ;  /* 0x0000329000007944 */ /* 0x01cfea0003c00000 */
[----:B------:R-:W-:-:S05]  /*281c0*/  BRA `(.L_x_1241) ;  /* 0xfffeeb4000007947 */ /* 0x000fca000383ffff */
.L_x_1092:
[----:B------:R-:W-:Y:S02]  /*281d0*/  MOV R0, 0x1 ;  /* 0x0000000100007802 */ /* 0x000fe40000000f00 */
[----:B------:R-:W-:Y:S02]  /*281e0*/  MOV R2, 0x28200 ;  /* 0x0002820000027802 */ /* 0x000fe40000000f00 */
[----:B---34-:R-:W-:Y:S05]  /*281f0*/  CALL.REL.NOINC `($__internal_12_$__cuda_sm70_shflsync_bfly_p) ;  /* 0x0000325000007944 */ /* 0x018fea0003c00000 */
[----:B------:R-:W-:Y:S01]  /*28200*/  FMNMX.FTZ R87, R84, R0, !PT ;  /* 0x0000000054577209 */ /* 0x000fe20007810000 */
[----:B------:R-:W-:Y:S01]  /*28210*/  IMAD.MOV.U32 R84, RZ, RZ, R4 ;  /* 0x000000ffff547224 */ /* 0x000fe200078e0004 */
[----:B------:R-:W-:Y:S01]  /*28220*/  MOV R2, 0x28250 ;  /* 0x0002825000027802 */ /* 0x000fe20000000f00 */
[----:B------:R-:W-:Y:S02]  /*28230*/  IMAD.MOV.U32 R0, RZ, RZ, 0x2 ;  /* 0x00000002ff007424 */ /* 0x000fe400078e00ff */
[----:B------:R-:W-:Y:S05]  /*28240*/  CALL.REL.NOINC `($__internal_12_$__cuda_sm70_shflsync_bfly_p) ;  /* 0x0000320000007944 */ /* 0x000fea0003c00000 */
[----:B------:R-:W-:Y:S01]  /*28250*/  FMNMX.FTZ R84, R4, R0, !PT ;  /* 0x0000000004547209 */ /* 0x000fe20007810000 */
[----:B------:R-:W-:Y:S01]  /*28260*/  IMAD.MOV.U32 R0, RZ, RZ, 0x1 ;  /* 0x00000001ff007424 */ /* 0x000fe200078e00ff */
        /* <DEDUP_REMOVED lines=20> */
[----:B------:R-:W-:-:S05]  /*283b0*/  BRA `(.L_x_1242) ;  /* 0xfffeea4000007947 */ /* 0x000fca000383ffff */
.L_x_1101:
[----:B------:R-:W-:Y:S01]  /*283c0*/  MOV R2, RZ ;  /* 0x000000ff00027202 */ /* 0x000fe20000000f00 */
[----:B------:R-:W-:Y:S01]  /*283d0*/  IMAD.MOV.U32 R217, RZ, RZ, R4 ;  /* 0x000000ffffd97224 */ /* 0x000fe200078e0004 */
[----:B------:R-:W-:Y:S01]  /*283e0*/  MOV R3, 0x28410 ;  /* 0x0002841000037802 */ /* 0x000fe20000000f00 */
[----:B------:R-:W-:Y:S02]  /*283f0*/  IMAD.MOV.U32 R218, RZ, RZ, 0x181f ;  /* 0x0000181fffda7424 */ /* 0x000fe400078e00ff */
[----:B------:R-:W-:Y:S05]  /*28400*/  CALL.REL.NOINC `($__internal_13_$__cuda_sm70_shflsync_idx_p) ;  /* 0x000030a000007944 */ /* 0x000fea0003c00000 */
[----:B------:R-:W-:Y:S01]  /*28410*/  MOV R8, R218 ;  /* 0x000000da00087202 */ /* 0x000fe20000000f00 */
[----:B------:R-:W-:-:S05]  /*28420*/  BRA `(.L_x_1243) ;  /* 0xffff0d2000007947 */ /* 0x000fca000383ffff */
.L_x_1102:
        /* <DEDUP_REMOVED lines=79> */
.L_x_1105:
[----:B------:R-:W-:Y:S01]  /*28920*/  MOV R2, RZ ;  /* 0x000000ff00027202 */ /* 0x000fe20000000f00 */
[----:B------:R-:W-:Y:S01]  /*28930*/  IMAD.MOV.U32 R217, RZ, RZ, R84 ;  /* 0x000000ffffd97224 */ /* 0x000fe200078e0054 */
[----:B------:R-:W-:Y:S01]  /*28940*/  MOV R3, 0x28970 ;  /* 0x0002897000037802 */ /* 0x000fe20000000f00 */
[----:B------:R-:W-:Y:S02]  /*28950*/  IMAD.MOV.U32 R218, RZ, RZ, 0x181f ;  /* 0x0000181fffda7424 */ /* 0x000fe400078e00ff */
[----:B------:R-:W-:Y:S05]  /*28960*/  CALL.REL.NOINC `($__internal_13_$__cuda_sm70_shflsync_idx_p) ;  /* 0x00002b4000007944 */ /* 0x000fea0003c00000 */
[----:B------:R-:W-:Y:S01]  /*28970*/  MOV R87, R218 ;  /* 0x000000da00577202 */ /* 0x000fe20000000f00 */
[----:B------:R-:W-:-:S05]  /*28980*/  BRA `(.L_x_1245) ;  /* 0xffff129000007947 */ /* 0x000fca000383ffff */
.L_x_1106:
        /* <DEDUP_REMOVED lines=79> */
.L_x_1107:
[----:B------:R-:W-:Y:S02]  /*28e80*/  MOV R0, 0x2 ;  /* 0x0000000200007802 */ /* 0x000fe40000000f00 */
[----:B------:R-:W-:Y:S02]  /*28e90*/  MOV R2, 0x28eb0 ;  /* 0x00028eb000027802 */ /* 0x000fe40000000f00 */
[----:B------:R-:W-:Y:S05]  /*28ea0*/  CALL.REL.NOINC `($__internal_12_$__cuda_sm70_shflsync_bfly_p) ;  /* 0x000025a000007944 */ /* 0x000fea0003c00000 */
[----:B------:R-:W-:-:S05]  /*28eb0*/  BRA `(.L_x_1247) ;  /* 0xffff14a000007947 */ /* 0x000fca000383ffff */
.L_x_1108:
        /* <DEDUP_REMOVED lines=31> */
.L_x_1111:
[----:B-1--4-:R-:W-:Y:S01]  /*290b0*/  MOV R2, RZ ;  /* 0x000000ff00027202 */ /* 0x012fe20000000f00 */
[----:B------:R-:W-:Y:S01]  /*290c0*/  IMAD.MOV.U32 R217, RZ, RZ, R52 ;  /* 0x000000ffffd97224 */ /* 0x000fe200078e0034 */
[----:B------:R-:W-:Y:S01]  /*290d0*/  MOV R3, 0x29100 ;  /* 0x0002910000037802 */ /* 0x000fe20000000f00 */
[----:B------:R-:W-:Y:S02]  /*290e0*/  IMAD.MOV.U32 R218, RZ, RZ, 0x181f ;  /* 0x0000181fffda7424 */ /* 0x000fe400078e00ff */
[----:B------:R-:W-:Y:S05]  /*290f0*/  CALL.REL.NOINC `($__internal_13_$__cuda_sm70_shflsync_idx_p) ;  /* 0x000023b000007944 */ /* 0x000fea0003c00000 */
[----:B------:R-:W-:Y:S01]  /*29100*/  MOV R58, R218 ;  /* 0x000000da003a7202 */ /* 0x000fe20000000f00 */
[----:B------:R-:W-:-:S05]  /*29110*/  BRA `(.L_x_1249) ;  /* 0xffff335000007947 */ /* 0x000fca000383ffff */
.L_x_1114:
[----:B------:R-:W-:Y:S01]  /*29120*/  MOV R2, RZ ;  /* 0x000000ff00027202 */ /* 0x000fe20000000f00 */
[----:B------:R-:W-:Y:S01]  /*29130*/  IMAD.MOV.U32 R217, RZ, RZ, R84 ;  /* 0x000000ffffd97224 */ /* 0x000fe200078e0054 */
[----:B------:R-:W-:Y:S01]  /*29140*/  MOV R3, 0x29170 ;  /* 0x0002917000037802 */ /* 0x000fe20000000f00 */
[----:B------:R-:W-:Y:S02]  /*29150*/  IMAD.MOV.U32 R218, RZ, RZ, 0x181f ;  /* 0x0000181fffda7424 */ /* 0x000fe400078e00ff */
[----:B------:R-:W-:Y:S05]  /*29160*/  CALL.REL.NOINC `($__internal_13_$__cuda_sm70_shflsync_idx_p) ;  /* 0x0000234000007944 */ /* 0x000fea0003c00000 */
[----:B------:R-:W-:Y:S01]  /*29170*/  MOV R87, R218 ;  /* 0x000000da00577202 */ /* 0x000fe20000000f00 */
[----:B------:R-:W-:-:S05]  /*29180*/  BRA `(.L_x_1250) ;  /* 0xffff3d4000007947 */ /* 0x000fca000383ffff */
.L_x_1115:
        /* <DEDUP_REMOVED lines=79> */
.L_x_1116:
[----:B------:R-:W-:Y:S01]  /*29680*/  MOV R2, RZ ;  /* 0x000000ff00027202 */ /* 0x000fe20000000f00 */
[----:B------:R-:W-:Y:S01]  /*29690*/  IMAD.MOV.U32 R217, RZ, RZ, R164 ;  /* 0x000000ffffd97224 */ /* 0x000fe200078e00a4 */
[----:B------:R-:W-:Y:S01]  /*296a0*/  MOV R3, 0x296d0 ;  /* 0x000296d000037802 */ /* 0x000fe20000000f00 */
[----:B------:R-:W-:Y:S02]  /*296b0*/  IMAD.MOV.U32 R218, RZ, RZ, 0x1c1f ;  /* 0x00001c1fffda7424 */ /* 0x000fe400078e00ff */
[----:B------:R-:W-:Y:S05]  /*296c0*/  CALL.REL.NOINC `($__internal_13_$__cuda_sm70_shflsync_idx_p) ;  /* 0x00001de000007944 */ /* 0x000fea0003c00000 */
[----:B------:R-:W-:Y:S01]  /*296d0*/  MOV R0, R218 ;  /* 0x000000da00007202 */ /* 0x000fe20000000f00 */
[----:B------:R-:W-:-:S05]  /*296e0*/  BRA `(.L_x_1252) ;  /* 0xffff3b2000007947 */ /* 0x000fca000383ffff */
.L_x_1121:
[----:B------:R-:W-:Y:S01]  /*296f0*/  MOV R2, 0x1 ;  /* 0x0000000100027802 */ /* 0x000fe20000000f00 */
[----:B------:R-:W-:Y:S01]  /*29700*/  IMAD.MOV.U32 R217, RZ, RZ, R164 ;  /* 0x000000ffffd97224 */ /* 0x000fe200078e00a4 */
[----:B------:R-:W-:Y:S01]  /*29710*/  MOV R3, 0x29740 ;  /* 0x0002974000037802 */ /* 0x000fe20000000f00 */
[----:B------:R-:W-:Y:S02]  /*29720*/  IMAD.MOV.U32 R218, RZ, RZ, 0x1c1f ;  /* 0x00001c1fffda7424 */ /* 0x000fe400078e00ff */
[----:B-1----:R-:W-:Y:S05]  /*29730*/  CALL.REL.NOINC `($__internal_13_$__cuda_sm70_shflsync_idx_p) ;  /* 0x00001d7000007944 */ /* 0x002fea0003c00000 */
[----:B------:R-:W-:Y:S01]  /*29740*/  MOV R2, R218 ;  /* 0x000000da00027202 */ /* 0x000fe20000000f00 */
[----:B------:R-:W-:-:S05]  /*29750*/  BRA `(.L_x_1253) ;  /* 0xffff3cd000007947 */ /* 0x000fca000383ffff */
.L_x_1126:
[----:B------:R-:W-:Y:S01]  /*29760*/  MOV R2, 0x2 ;  /* 0x0000000200027802 */ /* 0x000fe20000000f00 */
[----:B------:R-:W-:Y:S01]  /*29770*/  IMAD.MOV.U32 R217, RZ, RZ, R164 ;  /* 0x000000ffffd97224 */ /* 0x000fe200078e00a4 */
[----:B------:R-:W-:Y:S01]  /*29780*/  MOV R3, 0x297b0 ;  /* 0x000297b000037802 */ /* 0x000fe20000000f00 */
[----:B------:R-:W-:Y:S02]  /*29790*/  IMAD.MOV.U32 R218, RZ, RZ, 0x1c1f ;  /* 0x00001c1fffda7424 */ /* 0x000fe400078e00ff */
[----:B-12---:R-:W-:Y:S05]  /*297a0*/  CALL.REL.NOINC `($__internal_13_$__cuda_sm70_shflsync_idx_p) ;  /* 0x00001d0000007944 */ /* 0x006fea0003c00000 */
[----:B------:R-:W-:Y:S01]  /*297b0*/  MOV R94, R218 ;  /* 0x000000da005e7202 */ /* 0x000fe20000000f00 */
[----:B------:R-:W-:-:S05]  /*297c0*/  BRA `(.L_x_1254) ;  /* 0xffff3e8000007947 */ /* 0x000fca000383ffff */
.L_x_1131:
[----:B------:R-:W-:Y:S01]  /*297d0*/  MOV R2, 0x3 ;  /* 0x0000000300027802 */ /* 0x000fe20000000f00 */
[----:B------:R-:W-:Y:S01]  /*297e0*/  IMAD.MOV.U32 R217, RZ, RZ, R164 ;  /* 0x000000ffffd97224 */ /* 0x000fe200078e00a4 */
[----:B------:R-:W-:Y:S01]  /*297f0*/  MOV R3, 0x29820 ;  /* 0x0002982000037802 */ /* 0x000fe20000000f00 */
[----:B------:R-:W-:Y:S02]  /*29800*/  IMAD.MOV.U32 R218, RZ, RZ, 0x1c1f ;  /* 0x00001c1fffda7424 */ /* 0x000fe400078e00ff */
[----:B-123--:R-:W-:Y:S05]  /*29810*/  CALL.REL.NOINC `($__internal_13_$__cuda_sm70_shflsync_idx_p) ;  /* 0x00001c9000007944 */ /* 0x00efea0003c00000 */
[----:B------:R-:W-:Y:S01]  /*29820*/  MOV R3, R218 ;  /* 0x000000da00037202 */ /* 0x000fe20000000f00 */
[----:B------:R-:W-:-:S05]  /*29830*/  BRA `(.L_x_1255) ;  /* 0xffff54d000007947 */ /* 0x000fca000383ffff */
.L_x_1136:
[----:B------:R-:W-:Y:S02]  /*29840*/  MOV R0, 0x2 ;  /* 0x0000000200007802 */ /* 0x000fe40000000f00 */
[----:B------:R-:W-:Y:S02]  /*29850*/  MOV R2, 0x29870 ;  /* 0x0002987000027802 */ /* 0x000fe40000000f00 */
[----:B--234-:R-:W-:Y:S05]  /*29860*/  CALL.REL.NOINC `($__internal_12_$__cuda_sm70_shflsync_bfly_p) ;  /* 0x00001be000007944 */ /* 0x01cfea0003c00000 */
[----:B------:R-:W-:-:S05]  /*29870*/  BRA `(.L_x_1256) ;  /* 0xffff60a000007947 */ /* 0x000fca000383ffff */
.L_x_1137:
        /* <DEDUP_REMOVED lines=28> */
[----:B------:R-:W-:Y:S03]  /*29a40*/  MOV R2, 0x29a70 ;  /* 0x00029a7000027802 */ /* 0x000fe60000000f00 */
[----:B------:R-:W-:Y:S02]  /*29a50*/  IMAD.MOV.U32 R84, RZ, RZ, R4 ;  /* 0x000000ffff547224 */ /* 0x000fe400078e0004 */
[----:B------:R-:W-:Y:S05]  /*29a60*/  CALL.REL.NOINC `($__internal_12_$__cuda_sm70_shflsync_bfly_p) ;  /* 0x000019e000007944 */ /* 0x000fea0003c00000 */
[----:B------:R-:W-:-:S05]  /*29a70*/  BRA `(.L_x_1257) ;  /* 0xffff5f9000007947 */ /* 0x000fca000383ffff */
.L_x_1139:
[----:B------:R-:W-:Y:S01]  /*29a80*/  IMAD.MOV.U32 R84, RZ, RZ, R229 ;  /* 0x000000ffff547224 */ /* 0x000fe200078e00e5 */
[----:B------:R-:W-:-:S02]  /*29a90*/  MOV R0, 0x2 ;  /* 0x0000000200007802 */ /* 0x000fc40000000f00 */
[----:B------:R-:W-:Y:S02]  /*29aa0*/  MOV R2, 0x29ac0 ;  /* 0x00029ac000027802 */ /* 0x000fe40000000f00 */
[----:B-1----:R-:W-:Y:S05]  /*29ab0*/  CALL.REL.NOINC `($__internal_12_$__cuda_sm70_shflsync_bfly_p) ;  /* 0x0000199000007944 */ /* 0x002fea0003c00000 */
[----:B------:R-:W-:Y:S05]  /*29ac0*/  BRA `(.L_x_1258) ;  /* 0xffff7da000007947 */ /* 0x000fea000383ffff */
.L_x_1140:
[----:B------:R-:W-:Y:S01]  /*29ad0*/  IMAD.MOV.U32 R84, RZ, RZ, R4 ;  /* 0x000000ffff547224 */ /* 0x000fe200078e0004 */
[----:B------:R-:W-:Y:S02]  /*29ae0*/  MOV R0, 0x1 ;  /* 0x0000000100007802 */ /* 0x000fe40000000f00 */
[----:B------:R-:W-:Y:S02]  /*29af0*/  MOV R2, 0x29b10 ;  /* 0x00029b1000027802 */ /* 0x000fe40000000f00 */
[----:B-12---:R-:W-:Y:S05]  /*29b00*/  CALL.REL.NOINC `($__internal_12_$__cuda_sm70_shflsync_bfly_p) ;  /* 0x0000194000007944 */ /* 0x006fea0003c00000 */
[----:B------:R-:W-:Y:S01]  /*29b10*/  FADD.FTZ R4, R4, R0 ;  /* 0x0000000004047221 */ /* 0x000fe20000010000 */
[----:B------:R-:W-:Y:S02]  /*29b20*/  MOV R84, R227 ;  /* 0x000000e300547202 */ /* 0x000fe40000000f00 */
[----:B------:R-:W-:Y:S02]  /*29b30*/  MOV R0, 0x2 ;  /* 0x0000000200007802 */ /* 0x000fe40000000f00 */
[----:B------:R-:W-:Y:S02]  /*29b40*/  MOV R2, 0x29b60 ;  /* 0x00029b6000027802 */ /* 0x000fe40000000f00 */
[----:B------:R-:W-:Y:S05]  /*29b50*/  CALL.REL.NOINC `($__internal_12_$__cuda_sm70_shflsync_bfly_p) ;  /* 0x000018f000007944 */ /* 0x000fea0003c00000 */
[----:B------:R-:W-:Y:S01]  /*29b60*/  FADD.FTZ R6, R227, R0 ;  /* 0x00000000e3067221 */ /* 0x000fe20000010000 */
[----:B------:R-:W-:Y:S02]  /*29b70*/  MOV R0, 0x1 ;  /* 0x0000000100007802 */ /* 0x000fe40000000f00 */
[----:B------:R-:W-:-:S02]  /*29b80*/  MOV R2, 0x29bb0 ;  /* 0x00029bb000027802 */ /* 0x000fc40000000f00 */
[----:B------:R-:W-:Y:S02]  /*29b90*/  MOV R84, R6 ;  /* 0x0000000600547202 */ /* 0x000fe40000000f00 */
[----:B------:R-:W-:Y:S05]  /*29ba0*/  CALL.REL.NOINC `($__internal_12_$__cuda_sm70_shflsync_bfly_p) ;  /* 0x000018a000007944 */ /* 0x000fea0003c00000 */
[----:B------:R-:W-:Y:S01]  /*29bb0*/  FADD.FTZ R6, R6, R0 ;  /* 0x0000000006067221 */ /* 0x000fe20000010000 */
[----:B------:R-:W-:Y:S02]  /*29bc0*/  MOV R84, R246 ;  /* 0x000000f600547202 */ /* 0x000fe40000000f00 */
[----:B------:R-:W-:Y:S02]  /*29bd0*/  MOV R0, 0x2 ;  /* 0x0000000200007802 */ /* 0x000fe40000000f00 */
[----:B------:R-:W-:Y:S02]  /*29be0*/  MOV R2, 0x29c00 ;  /* 0x00029c0000027802 */ /* 0x000fe40000000f00 */
[----:B------:R-:W-:Y:S05]  /*29bf0*/  CALL.REL.NOINC `($__internal_12_$__cuda_sm70_shflsync_bfly_p) ;  /* 0x0000185000007944 */ /* 0x000fea0003c00000 */
[----:B------:R-:W-:Y:S01]  /*29c00*/  FADD.FTZ R5, R246, R0 ;  /* 0x00000000f6057221 */ /* 0x000fe20000010000 */
[----:B------:R-:W-:Y:S02]  /*29c10*/  MOV R0, 0x1 ;  /* 0x0000000100007802 */ /* 0x000fe40000000f00 */
[----:B------:R-:W-:Y:S02]  /*29c20*/  MOV R2, 0x29c50 ;  /* 0x00029c5000027802 */ /* 0x000fe40000000f00 */
[----:B------:R-:W-:-:S02]  /*29c30*/  MOV R84, R5 ;  /* 0x0000000500547202 */ /* 0x000fc40000000f00 */
[----:B------:R-:W-:Y:S05]  /*29c40*/  CALL.REL.NOINC `($__internal_12_$__cuda_sm70_shflsync_bfly_p) ;  /* 0x0000180000007944 */ /* 0x000fea0003c00000 */
[----:B------:R-:W-:Y:S01]  /*29c50*/  FADD.FTZ R5, R5, R0 ;  /* 0x0000000005057221 */ /* 0x000fe20000010000 */
[----:B------:R-:W-:-:S02]  /*29c60*/  MOV R84, R247 ;  /* 0x000000f700547202 */ /* 0x000fc40000000f00 */
[----:B------:R-:W-:Y:S02]  /*29c70*/  MOV R0, 0x2 ;  /* 0x0000000200007802 */ /* 0x000fe40000000f00 */
[----:B------:R-:W-:Y:S02]  /*29c80*/  MOV R2, 0x29ca0 ;  /* 0x00029ca000027802 */ /* 0x000fe40000000f00 */
[----:B------:R-:W-:Y:S05]  /*29c90*/  CALL.REL.NOINC `($__internal_12_$__cuda_sm70_shflsync_bfly_p) ;  /* 0x000017b000007944 */ /* 0x000fea0003c00000 */
[----:B------:R-:W-:Y:S01]  /*29ca0*/  FADD.FTZ R7, R247, R0 ;  /* 0x00000000f7077221 */ /* 0x000fe20000010000 */
[----:B------:R-:W-:Y:S02]  /*29cb0*/  MOV R0, 0x1 ;  /* 0x0000000100007802 */ /* 0x000fe40000000f00 */
[----:B------:R-:W-:Y:S02]  /*29cc0*/  MOV R2, 0x29cf0 ;  /* 0x00029cf000027802 */ /* 0x000fe40000000f00 */
[----:B------:R-:W-:Y:S02]  /*29cd0*/  MOV R84, R7 ;  /* 0x0000000700547202 */ /* 0x000fe40000000f00 */
[----:B------:R-:W-:Y:S05]  /*29ce0*/  CALL.REL.NOINC `($__internal_12_$__cuda_sm70_shflsync_bfly_p) ;  /* 0x0000176000007944 */ /* 0x000fea0003c00000 */
[----:B------:R-:W-:Y:S01]  /*29cf0*/  MOV R8, R0 ;  /* 0x0000000000087202 */ /* 0x000fe20000000f00 */
[----:B------:R-:W-:Y:S05]  /*29d00*/  BRA `(.L_x_1259) ;  /* 0xffff7c5000007947 */ /* 0x000fea000383ffff */
.L_x_1147:
[----:B-1-34-:R-:W-:Y:S01]  /*29d10*/  IMAD.MOV.U32 R217, RZ, RZ, R5 ;  /* 0x000000ffffd97224 */ /* 0x01afe200078e0005 */
[----:B------:R-:W-:Y:S01]  /*29d20*/  MOV R2, RZ ;  /* 0x000000ff00027202 */ /* 0x000fe20000000f00 */
[----:B------:R-:W-:Y:S01]  /*29d30*/  IMAD.MOV.U32 R218, RZ, RZ, 0x181f ;  /* 0x0000181fffda7424 */ /* 0x000fe200078e00ff */
[----:B------:R-:W-:-:S02]  /*29d40*/  MOV R3, 0x29d60 ;  /* 0x00029d6000037802 */ /* 0x000fc40000000f00 */
[----:B------:R-:W-:Y:S05]  /*29d50*/  CALL.REL.NOINC `($__internal_13_$__cuda_sm70_shflsync_idx_p) ;  /* 0x0000175000007944 */ /* 0x000fea0003c00000 */
[----:B------:R-:W-:Y:S01]  /*29d60*/  MOV R7, R218 ;  /* 0x000000da00077202 */ /* 0x000fe20000000f00 */
[----:B------:R-:W-:Y:S05]  /*29d70*/  BRA `(.L_x_1260) ;  /* 0xffff926000007947 */ /* 0x000fea000383ffff */
.L_x_1148:
[----:B------:R-:W-:Y:S01]  /*29d80*/  IMAD.MOV.U32 R217, RZ, RZ, R6 ;  /* 0x000000ffffd97224 */ /* 0x000fe200078e0006 */
[----:B------:R-:W-:Y:S01]  /*29d90*/  MOV R2, RZ ;  /* 0x000000ff00027202 */ /* 0x000fe20000000f00 */
[----:B------:R-:W-:Y:S01]  /*29da0*/  IMAD.MOV.U32 R218, RZ, RZ, 0x181f ;  /* 0x0000181fffda7424 */ /* 0x000fe200078e00ff */
[----:B------:R-:W-:-:S02]  /*29db0*/  MOV R3, 0x29dd0 ;  /* 0x00029dd000037802 */ /* 0x000fc40000000f00 */
[----:B-12---:R-:W-:Y:S05]  /*29dc0*/  CALL.REL.NOINC `($__internal_13_$__cuda_sm70_shflsync_idx_p) ;  /* 0x000016e000007944 */ /* 0x006fea0003c00000 */
[----:B------:R-:W-:Y:S01]  /*29dd0*/  MOV R2, R218 ;  /* 0x000000da00027202 */ /* 0x000fe20000000f00 */
[----:B------:R-:W-:Y:S05]  /*29de0*/  BRA `(.L_x_1261) ;  /* 0xffff921000007947 */ /* 0x000fea000383ffff */
.L_x_1149:
[----:B------:R-:W-:Y:S01]  /*29df0*/  IMAD.MOV.U32 R217, RZ, RZ, R5 ;  /* 0x000000ffffd97224 */ /* 0x000fe200078e0005 */
[----:B--2---:R-:W-:Y:S01]  /*29e00*/  MOV R2, 0x1 ;  /* 0x0000000100027802 */ /* 0x004fe20000000f00 */
[----:B------:R-:W-:Y:S01]  /*29e10*/  IMAD.MOV.U32 R218, RZ, RZ, 0x181f ;  /* 0x0000181fffda7424 */ /* 0x000fe200078e00ff */
[----:B------:R-:W-:-:S02]  /*29e20*/  MOV R3, 0x29e40 ;  /* 0x00029e4000037802 */ /* 0x000fc40000000f00 */
[----:B-1-3--:R-:W-:Y:S05]  /*29e30*/  CALL.REL.NOINC `($__internal_13_$__cuda_sm70_shflsync_idx_p) ;  /* 0x0000167000007944 */ /* 0x00afea0003c00000 */
        /* <DEDUP_REMOVED lines=8> */
.L_x_1150:
[----:B------:R-:W-:Y:S01]  /*29ec0*/  IMAD.MOV.U32 R217, RZ, RZ, R5 ;  /* 0x000000ffffd97224 */ /* 0x000fe200078e0005 */
[----:B-1----:R-:W-:Y:S01]  /*29ed0*/  MOV R2, 0x2 ;  /* 0x0000000200027802 */ /* 0x002fe20000000f00 */
[----:B------:R-:W-:Y:S01]  /*29ee0*/  IMAD.MOV.U32 R218, RZ, RZ, 0x181f ;  /* 0x0000181fffda7424 */ /* 0x000fe200078e00ff */
[----:B------:R-:W-:Y:S02]  /*29ef0*/  MOV R3, 0x29f10 ;  /* 0x00029f1000037802 */ /* 0x000fe40000000f00 */
[----:B---34-:R-:W-:Y:S05]  /*29f00*/  CALL.REL.NOINC `($__internal_13_$__cuda_sm70_shflsync_idx_p) ;  /* 0x000015a000007944 */ /* 0x018fea0003c00000 */
[----:B------:R-:W-:Y:S01]  /*29f10*/  MOV R7, R218 ;  /* 0x000000da00077202 */ /* 0x000fe20000000f00 */
[----:B------:R-:W-:Y:S05]  /*29f20*/  BRA `(.L_x_1263) ;  /* 0xffff91b000007947 */ /* 0x000fea000383ffff */
.L_x_1151:
[----:B------:R-:W-:Y:S01]  /*29f30*/  IMAD.MOV.U32 R217, RZ, RZ, R6 ;  /* 0x000000ffffd97224 */ /* 0x000fe200078e0006 */
[----:B-1----:R-:W-:Y:S01]  /*29f40*/  MOV R2, 0x2 ;  /* 0x0000000200027802 */ /* 0x002fe20000000f00 */
[----:B------:R-:W-:Y:S01]  /*29f50*/  IMAD.MOV.U32 R218, RZ, RZ, 0x181f ;  /* 0x0000181fffda7424 */ /* 0x000fe200078e00ff */
[----:B------:R-:W-:Y:S02]  /*29f60*/  MOV R3, 0x29f80 ;  /* 0x00029f8000037802 */ /* 0x000fe40000000f00 */
[----:B--234-:R-:W-:Y:S05]  /*29f70*/  CALL.REL.NOINC `($__internal_13_$__cuda_sm70_shflsync_idx_p) ;  /* 0x0000153000007944 */ /* 0x01cfea0003c00000 */
[----:B------:R-:W-:Y:S01]  /*29f80*/  MOV R2, R218 ;  /* 0x000000da00027202 */ /* 0x000fe20000000f00 */
[----:B------:R-:W-:Y:S05]  /*29f90*/  BRA `(.L_x_1264) ;  /* 0xffff916000007947 */ /* 0x000fea000383ffff */
.L_x_1152:
[----:B------:R-:W-:Y:S01]  /*29fa0*/  IMAD.MOV.U32 R217, RZ, RZ, R5 ;  /* 0x000000ffffd97224 */ /* 0x000fe200078e0005 */
[----:B--2---:R-:W-:Y:S01]  /*29fb0*/  MOV R2, 0x3 ;  /* 0x0000000300027802 */ /* 0x004fe20000000f00 */
[----:B------:R-:W-:Y:S01]  /*29fc0*/  IMAD.MOV.U32 R218, RZ, RZ, 0x181f ;  /* 0x0000181fffda7424 */ /* 0x000fe200078e00ff */
[----:B------:R-:W-:-:S02]  /*29fd0*/  MOV R3, 0x29ff0 ;  /* 0x00029ff000037802 */ /* 0x000fc40000000f00 */
[----:B-1-34-:R-:W-:Y:S05]  /*29fe0*/  CALL.REL.NOINC `($__internal_13_$__cuda_sm70_shflsync_idx_p) ;  /* 0x000014c000007944 */ /* 0x01afea0003c00000 */
        /* <DEDUP_REMOVED lines=8> */
.L_x_1153:
[----:B------:R-:W-:Y:S01]  /*2a070*/  IMAD.MOV.U32 R217, RZ, RZ, R5 ;  /* 0x000000ffffd97224 */ /* 0x000fe200078e0005 */
[----:B--2---:R-:W-:Y:S01]  /*2a080*/  MOV R2, 0x4 ;  /* 0x0000000400027802 */ /* 0x004fe20000000f00 */
[----:B------:R-:W-:Y:S01]  /*2a090*/  IMAD.MOV.U32 R218, RZ, RZ, 0x181f ;  /* 0x0000181fffda7424 */ /* 0x000fe200078e00ff */
[----:B------:R-:W-:Y:S02]  /*2a0a0*/  MOV R3, 0x2a0c0 ;  /* 0x0002a0c000037802 */ /* 0x000fe40000000f00 */
[----:B-1-34-:R-:W-:Y:S05]  /*2a0b0*/  CALL.REL.NOINC `($__internal_13_$__cuda_sm70_shflsync_idx_p) ;  /* 0x000013f000007944 */ /* 0x01afea0003c00000 */
[----:B------:R-:W-:Y:S01]  /*2a0c0*/  MOV R7, R218 ;  /* 0x000000da00077202 */ /* 0x000fe20000000f00 */
[----:B------:R-:W-:Y:S05]  /*2a0d0*/  BRA `(.L_x_1266) ;  /* 0xffff911000007947 */ /* 0x000fea000383ffff */
.L_x_1154:
[----:B------:R-:W-:Y:S01]  /*2a0e0*/  IMAD.MOV.U32 R217, RZ, RZ, R6 ;  /* 0x000000ffffd97224 */ /* 0x000fe200078e0006 */
[----:B--2---:R-:W-:Y:S01]  /*2a0f0*/  MOV R2, 0x4 ;  /* 0x0000000400027802 */ /* 0x004fe20000000f00 */
[----:B------:R-:W-:Y:S01]  /*2a100*/  IMAD.MOV.U32 R218, RZ, RZ, 0x181f ;  /* 0x0000181fffda7424 */ /* 0x000fe200078e00ff */
[----:B------:R-:W-:Y:S02]  /*2a110*/  MOV R3, 0x2a130 ;  /* 0x0002a13000037802 */ /* 0x000fe40000000f00 */
[----:B-1-34-:R-:W-:Y:S05]  /*2a120*/  CALL.REL.NOINC `($__internal_13_$__cuda_sm70_shflsync_idx_p) ;  /* 0x0000138000007944 */ /* 0x01afea0003c00000 */
[----:B------:R-:W-:Y:S01]  /*2a130*/  MOV R2, R218 ;  /* 0x000000da00027202 */ /* 0x000fe20000000f00 */
[----:B------:R-:W-:Y:S05]  /*2a140*/  BRA `(.L_x_1267) ;  /* 0xffff90c000007947 */ /* 0x000fea000383ffff */
.L_x_1155:
[----:B------:R-:W-:Y:S01]  /*2a150*/  IMAD.MOV.U32 R217, RZ, RZ, R5 ;  /* 0x000000ffffd97224 */ /* 0x000fe200078e0005 */
[----:B-1----:R-:W-:Y:S01]  /*2a160*/  MOV R2, 0x5 ;  /* 0x0000000500027802 */ /* 0x002fe20000000f00 */
[----:B------:R-:W-:Y:S01]  /*2a170*/  IMAD.MOV.U32 R218, RZ, RZ, 0x181f ;  /* 0x0000181fffda7424 */ /* 0x000fe200078e00ff */
[----:B------:R-:W-:-:S02]  /*2a180*/  MOV R3, 0x2a1a0 ;  /* 0x0002a1a000037802 */ /* 0x000fc40000000f00 */
[----:B--234-:R-:W-:Y:S05]  /*2a190*/  CALL.REL.NOINC `($__internal_13_$__cuda_sm70_shflsync_idx_p) ;  /* 0x0000131000007944 */ /* 0x01cfea0003c00000 */
        /* <DEDUP_REMOVED lines=8> */
.L_x_1156:
[----:B------:R-:W-:Y:S01]  /*2a220*/  IMAD.MOV.U32 R217, RZ, RZ, R5 ;  /* 0x000000ffffd97224 */ /* 0x000fe200078e0005 */
[----:B--2---:R-:W-:Y:S01]  /*2a230*/  MOV R2, 0x6 ;  /* 0x0000000600027802 */ /* 0x004fe20000000f00 */
[----:B------:R-:W-:Y:S01]  /*2a240*/  IMAD.MOV.U32 R218, RZ, RZ, 0x181f ;  /* 0x0000181fffda7424 */ /* 0x000fe200078e00ff */
[----:B------:R-:W-:Y:S02]  /*2a250*/  MOV R3, 0x2a270 ;  /* 0x0002a27000037802 */ /* 0x000fe40000000f00 */
[----:B-1--4-:R-:W-:Y:S05]  /*2a260*/  CALL.REL.NOINC `($__internal_13_$__cuda_sm70_shflsync_idx_p) ;  /* 0x0000124000007944 */ /* 0x012fea0003c00000 */
[----:B------:R-:W-:Y:S01]  /*2a270*/  MOV R7, R218 ;  /* 0x000000da00077202 */ /* 0x000fe20000000f00 */
[----:B------:R-:W-:Y:S05]  /*2a280*/  BRA `(.L_x_1269) ;  /* 0xffff907000007947 */ /* 0x000fea000383ffff */
.L_x_1157:
[----:B------:R-:W-:Y:S01]  /*2a290*/  IMAD.MOV.U32 R217, RZ, RZ, R6 ;  /* 0x000000ffffd97224 */ /* 0x000fe200078e0006 */
[----:B--2---:R-:W-:Y:S01]  /*2a2a0*/  MOV R2, 0x6 ;  /* 0x0000000600027802 */ /* 0x004fe20000000f00 */
[----:B------:R-:W-:Y:S01]  /*2a2b0*/  IMAD.MOV.U32 R218, RZ, RZ, 0x181f ;  /* 0x0000181fffda7424 */ /* 0x000fe200078e00ff */
[----:B------:R-:W-:Y:S02]  /*2a2c0*/  MOV R3, 0x2a2e0 ;  /* 0x0002a2e000037802 */ /* 0x000fe40000000f00 */
[----:B-1-34-:R-:W-:Y:S05]  /*2a2d0*/  CALL.REL.NOINC `($__internal_13_$__cuda_sm70_shflsync_idx_p) ;  /* 0x000011d000007944 */ /* 0x01afea0003c00000 */
[----:B------:R-:W-:Y:S01]  /*2a2e0*/  MOV R2, R218 ;  /* 0x000000da00027202 */ /* 0x000fe20000000f00 */
[----:B------:R-:W-:Y:S05]  /*2a2f0*/  BRA `(.L_x_1270) ;  /* 0xffff902000007947 */ /* 0x000fea000383ffff */
.L_x_1158:
[----:B------:R-:W-:Y:S01]  /*2a300*/  IMAD.MOV.U32 R217, RZ, RZ, R5 ;  /* 0x000000ffffd97224 */ /* 0x000fe200078e0005 */
[----:B-1----:R-:W-:Y:S01]  /*2a310*/  MOV R2, 0x7 ;  /* 0x0000000700027802 */ /* 0x002fe20000000f00 */
[----:B------:R-:W-:Y:S01]  /*2a320*/  IMAD.MOV.U32 R218, RZ, RZ, 0x181f ;  /* 0x0000181fffda7424 */ /* 0x000fe200078e00ff */
[----:B------:R-:W-:-:S02]  /*2a330*/  MOV R3, 0x2a350 ;  /* 0x0002a35000037802 */ /* 0x000fc40000000f00 */
[----:B--2-4-:R-:W-:Y:S05]  /*2a340*/  CALL.REL.NOINC `($__internal_13_$__cuda_sm70_shflsync_idx_p) ;  /* 0x0000116000007944 */ /* 0x014fea0003c00000 */
        /* <DEDUP_REMOVED lines=8> */
.L_x_1160:
[----:B------:R-:W-:Y:S01]  /*2a3d0*/  IMAD.MOV.U32 R217, RZ, RZ, R5 ;  /* 0x000000ffffd97224 */ /* 0x000fe200078e0005 */
[----:B------:R-:W-:Y:S01]  /*2a3e0*/  MOV R2, RZ ;  /* 0x000000ff00027202 */ /* 0x000fe20000000f00 */
[----:B------:R-:W-:Y:S01]  /*2a3f0*/  IMAD.MOV.U32 R218, RZ, RZ, 0x1c1f ;  /* 0x00001c1fffda7424 */ /* 0x000fe200078e00ff */
[----:B------:R-:W-:Y:S02]  /*2a400*/  MOV R3, 0x2a420 ;  /* 0x0002a42000037802 */ /* 0x000fe40000000f00 */
[----:B------:R-:W-:Y:S05]  /*2a410*/  CALL.REL.NOINC `($__internal_13_$__cuda_sm70_shflsync_idx_p) ;  /* 0x0000109000007944 */ /* 0x000fea0003c00000 */
[----:B------:R-:W-:Y:S01]  /*2a420*/  MOV R4, R218 ;  /* 0x000000da00047202 */ /* 0x000fe20000000f00 */
[----:B------:R-:W-:Y:S05]  /*2a430*/  BRA `(.L_x_1272) ;  /* 0xffff91e000007947 */ /* 0x000fea000383ffff */
.L_x_1161:
[----:B------:R-:W-:Y:S01]  /*2a440*/  IMAD.MOV.U32 R217, RZ, RZ, R12 ;  /* 0x000000ffffd97224 */ /* 0x000fe200078e000c */
[----:B------:R-:W-:Y:S01]  /*2a450*/  MOV R2, RZ ;  /* 0x000000ff00027202 */ /* 0x000fe20000000f00 */
[----:B------:R-:W-:Y:S01]  /*2a460*/  IMAD.MOV.U32 R218, RZ, RZ, 0x1c1f ;  /* 0x00001c1fffda7424 */ /* 0x000fe200078e00ff */
[----:B------:R-:W-:Y:S02]  /*2a470*/  MOV R3, 0x2a490 ;  /* 0x0002a49000037802 */ /* 0x000fe40000000f00 */
[----:B-12---:R-:W-:Y:S05]  /*2a480*/  CALL.REL.NOINC `($__internal_13_$__cuda_sm70_shflsync_idx_p) ;  /* 0x0000102000007944 */ /* 0x006fea0003c00000 */
[----:B------:R-:W-:Y:S01]  /*2a490*/  MOV R0, R218 ;  /* 0x000000da00007202 */ /* 0x000fe20000000f00 */
[----:B------:R-:W-:Y:S05]  /*2a4a0*/  BRA `(.L_x_1273) ;  /* 0xffff919000007947 */ /* 0x000fea000383ffff */
.L_x_1164:
[----:B------:R-:W-:Y:S01]  /*2a4b0*/  IMAD.MOV.U32 R217, RZ, RZ, R5 ;  /* 0x000000ffffd97224 */ /* 0x000fe200078e0005 */
[----:B---3--:R-:W-:Y:S01]  /*2a4c0*/  MOV R2, 0x1 ;  /* 0x0000000100027802 */ /* 0x008fe20000000f00 */
        /* <DEDUP_REMOVED lines=11> */
.L_x_1167:
[----:B------:R-:W-:Y:S01]  /*2a580*/  IMAD.MOV.U32 R217, RZ, RZ, R5 ;  /* 0x000000ffffd97224 */ /* 0x000fe200078e0005 */
[----:B--23--:R-:W-:Y:S01]  /*2a590*/  MOV R2, 0x2 ;  /* 0x0000000200027802 */ /* 0x00cfe20000000f00 */
[----:B------:R-:W-:Y:S01]  /*2a5a0*/  IMAD.MOV.U32 R218, RZ, RZ, 0x1c1f ;  /* 0x00001c1fffda7424 */ /* 0x000fe200078e00ff */
[----:B------:R-:W-:Y:S02]  /*2a5b0*/  MOV R3, 0x2a5d0 ;  /* 0x0002a5d000037802 */ /* 0x000fe40000000f00 */
[----:B-1--4-:R-:W-:Y:S05]  /*2a5c0*/  CALL.REL.NOINC `($__internal_13_$__cuda_sm70_shflsync_idx_p) ;  /* 0x00000ee000007944 */ /* 0x012fea0003c00000 */
[----:B------:R-:W-:Y:S01]  /*2a5d0*/  MOV R4, R218 ;  /* 0x000000da00047202 */ /* 0x000fe20000000f00 */
[----:B------:R-:W-:Y:S05]  /*2a5e0*/  BRA `(.L_x_1275) ;  /* 0xffff970000007947 */ /* 0x000fea000383ffff */
.L_x_1168:
[----:B------:R-:W-:Y:S01]  /*2a5f0*/  IMAD.MOV.U32 R217, RZ, RZ, R12 ;  /* 0x000000ffffd97224 */ /* 0x000fe200078e000c */
[----:B--23--:R-:W-:Y:S01]  /*2a600*/  MOV R2, 0x2 ;  /* 0x0000000200027802 */ /* 0x00cfe20000000f00 */
[----:B------:R-:W-:Y:S01]  /*2a610*/  IMAD.MOV.U32 R218, RZ, RZ, 0x1c1f ;  /* 0x00001c1fffda7424 */ /* 0x000fe200078e00ff */
[----:B------:R-:W-:Y:S02]  /*2a620*/  MOV R3, 0x2a640 ;  /* 0x0002a64000037802 */ /* 0x000fe40000000f00 */
[----:B-1--4-:R-:W-:Y:S05]  /*2a630*/  CALL.REL.NOINC `($__internal_13_$__cuda_sm70_shflsync_idx_p) ;  /* 0x00000e7000007944 */ /* 0x012fea0003c00000 */
[----:B------:R-:W-:Y:S01]  /*2a640*/  MOV R0, R218 ;  /* 0x000000da00007202 */ /* 0x000fe20000000f00 */
[----:B------:R-:W-:Y:S05]  /*2a650*/  BRA `(.L_x_1276) ;  /* 0xffff96b000007947 */ /* 0x000fea000383ffff */
.L_x_1171:
[----:B------:R-:W-:Y:S01]  /*2a660*/  IMAD.MOV.U32 R217, RZ, RZ, R5 ;  /* 0x000000ffffd97224 */ /* 0x000fe200078e0005 */
[----:B--23--:R-:W-:Y:S01]  /*2a670*/  MOV R2, 0x3 ;  /* 0x0000000300027802 */ /* 0x00cfe20000000f00 */
[----:B------:R-:W-:Y:S01]  /*2a680*/  IMAD.MOV.U32 R218, RZ, RZ, 0x1c1f ;  /* 0x00001c1fffda7424 */ /* 0x000fe200078e00ff */
[----:B------:R-:W-:-:S02]  /*2a690*/  MOV R3, 0x2a6b0 ;  /* 0x0002a6b000037802 */ /* 0x000fc40000000f00 */
[----:B-1--4-:R-:W-:Y:S05]  /*2a6a0*/  CALL.REL.NOINC `($__internal_13_$__cuda_sm70_shflsync_idx_p) ;  /* 0x00000e0000007944 */ /* 0x012fea0003c00000 */
        /* <DEDUP_REMOVED lines=8> */
.L_x_1175:
[----:B------:R-:W-:Y:S01]  /*2a730*/  IMAD.MOV.U32 R217, RZ, RZ, R5 ;  /* 0x000000ffffd97224 */ /* 0x000fe200078e0005 */
[----:B------:R-:W-:Y:S01]  /*2a740*/  MOV R2, RZ ;  /* 0x000000ff00027202 */ /* 0x000fe20000000f00 */
[----:B------:R-:W-:Y:S01]  /*2a750*/  IMAD.MOV.U32 R218, RZ, RZ, 0x181f ;  /* 0x0000181fffda7424 */ /* 0x000fe200078e00ff */
[----:B------:R-:W-:Y:S02]  /*2a760*/  MOV R3, 0x2a780 ;  /* 0x0002a78000037802 */ /* 0x000fe40000000f00 */
[----:B------:R-:W-:Y:S05]  /*2a770*/  CALL.REL.NOINC `($__internal_13_$__cuda_sm70_shflsync_idx_p) ;  /* 0x00000d3000007944 */ /* 0x000fea0003c00000 */
[----:B------:R-:W-:Y:S01]  /*2a780*/  MOV R7, R218 ;  /* 0x000000da00077202 */ /* 0x000fe20000000f00 */
[----:B------:R-:W-:Y:S05]  /*2a790*/  BRA `(.L_x_1278) ;  /* 0xffffa3f000007947 */ /* 0x000fea000383ffff */
.L_x_1176:
[----:B------:R-:W-:Y:S01]  /*2a7a0*/  IMAD.MOV.U32 R217, RZ, RZ, R6 ;  /* 0x000000ffffd97224 */ /* 0x000fe200078e0006 */
[----:B------:R-:W-:Y:S01]  /*2a7b0*/  MOV R2, RZ ;  /* 0x000000ff00027202 */ /* 0x000fe20000000f00 */
[----:B------:R-:W-:Y:S01]  /*2a7c0*/  IMAD.MOV.U32 R218, RZ, RZ, 0x181f ;  /* 0x0000181fffda7424 */ /* 0x000fe200078e00ff */
[----:B------:R-:W-:Y:S02]  /*2a7d0*/  MOV R3, 0x2a7f0 ;  /* 0x0002a7f000037802 */ /* 0x000fe40000000f00 */
[----:B-12---:R-:W-:Y:S05]  /*2a7e0*/  CALL.REL.NOINC `($__internal_13_$__cuda_sm70_shflsync_idx_p) ;  /* 0x00000cc000007944 */ /* 0x006fea0003c00000 */
[----:B------:R-:W-:Y:S01]  /*2a7f0*/  MOV R2, R218 ;  /* 0x000000da00027202 */ /* 0x000fe20000000f00 */
[----:B------:R-:W-:Y:S05]  /*2a800*/  BRA `(.L_x_1279) ;  /* 0xffffa3a000007947 */ /* 0x000fea000383ffff */
.L_x_1177:
        /* <DEDUP_REMOVED lines=13> */
.L_x_1178:
[----:B------:R-:W-:Y:S01]  /*2a8e0*/  IMAD.MOV.U32 R217, RZ, RZ, R5 ;  /* 0x000000ffffd97224 */ /* 0x000fe200078e0005 */
[----:B-1----:R-:W-:Y:S01]  /*2a8f0*/  MOV R2, 0x2 ;  /* 0x0000000200027802 */ /* 0x002fe20000000f00 */
[----:B------:R-:W-:Y:S01]  /*2a900*/  IMAD.MOV.U32 R218, RZ, RZ, 0x181f ;  /* 0x0000181fffda7424 */ /* 0x000fe200078e00ff */
[----:B------:R-:W-:Y:S02]  /*2a910*/  MOV R3, 0x2a930 ;  /* 0x0002a93000037802 */ /* 0x000fe40000000f00 */
[----:B---34-:R-:W-:Y:S05]  /*2a920*/  CALL.REL.NOINC `($__internal_13_$__cuda_sm70_shflsync_idx_p) ;  /* 0x00000b8000007944 */ /* 0x018fea0003c00000 */
[----:B------:R-:W-:Y:S01]  /*2a930*/  MOV R7, R218 ;  /* 0x000000da00077202 */ /* 0x000fe20000000f00 */
[----:B------:R-:W-:Y:S05]  /*2a940*/  BRA `(.L_x_1281) ;  /* 0xffffa35000007947 */ /* 0x000fea000383ffff */
.L_x_1179:
[----:B------:R-:W-:Y:S01]  /*2a950*/  IMAD.MOV.U32 R217, RZ, RZ, R6 ;  /* 0x000000ffffd97224 */ /* 0x000fe200078e0006 */
[----:B-1----:R-:W-:Y:S01]  /*2a960*/  MOV R2, 0x2 ;  /* 0x0000000200027802 */ /* 0x002fe20000000f00 */
[----:B------:R-:W-:Y:S01]  /*2a970*/  IMAD.MOV.U32 R218, RZ, RZ, 0x181f ;  /* 0x0000181fffda7424 */ /* 0x000fe200078e00ff */
[----:B------:R-:W-:Y:S02]  /*2a980*/  MOV R3, 0x2a9a0 ;  /* 0x0002a9a000037802 */ /* 0x000fe40000000f00 */
[----:B--234-:R-:W-:Y:S05]  /*2a990*/  CALL.REL.NOINC `($__internal_13_$__cuda_sm70_shflsync_idx_p) ;  /* 0x00000b1000007944 */ /* 0x01cfea0003c00000 */
[----:B------:R-:W-:Y:S01]  /*2a9a0*/  MOV R2, R218 ;  /* 0x000000da00027202 */ /* 0x000fe20000000f00 */
[----:B------:R-:W-:Y:S05]  /*2a9b0*/  BRA `(.L_x_1282) ;  /* 0xffffa30000007947 */ /* 0x000fea000383ffff */
.L_x_1180:
        /* <DEDUP_REMOVED lines=13> */
.L_x_1181:
[----:B------:R-:W-:Y:S01]  /*2aa90*/  IMAD.MOV.U32 R217, RZ, RZ, R5 ;  /* 0x000000ffffd97224 */ /* 0x000fe200078e0005 */
[----:B--2---:R-:W-:Y:S01]  /*2aaa0*/  MOV R2, 0x4 ;  /* 0x0000000400027802 */ /* 0x004fe20000000f00 */
[----:B------:R-:W-:Y:S01]  /*2aab0*/  IMAD.MOV.U32 R218, RZ, RZ, 0x181f ;  /* 0x0000181fffda7424 */ /* 0x000fe200078e00ff */
[----:B------:R-:W-:Y:S02]  /*2aac0*/  MOV R3, 0x2aae0 ;  /* 0x0002aae000037802 */ /* 0x000fe40000000f00 */
[----:B-1-34-:R-:W-:Y:S05]  /*2aad0*/  CALL.REL.NOINC `($__internal_13_$__cuda_sm70_shflsync_idx_p) ;  /* 0x000009d000007944 */ /* 0x01afea0003c00000 */
[----:B------:R-:W-:Y:S01]  /*2aae0*/  MOV R7, R218 ;  /* 0x000000da00077202 */ /* 0x000fe20000000f00 */
[----:B------:R-:W-:Y:S05]  /*2aaf0*/  BRA `(.L_x_1284) ;  /* 0xffffa2b000007947 */ /* 0x000fea000383ffff */
.L_x_1182:
[----:B------:R-:W-:Y:S01]  /*2ab00*/  IMAD.MOV.U32 R217, RZ, RZ, R6 ;  /* 0x000000ffffd97224 */ /* 0x000fe200078e0006 */
[----:B--2---:R-:W-:Y:S01]  /*2ab10*/  MOV R2, 0x4 ;  /* 0x0000000400027802 */ /* 0x004fe20000000f00 */
[----:B------:R-:W-:Y:S01]  /*2ab20*/  IMAD.MOV.U32 R218, RZ, RZ, 0x181f ;  /* 0x0000181fffda7424 */ /* 0x000fe200078e00ff */
[----:B------:R-:W-:Y:S02]  /*2ab30*/  MOV R3, 0x2ab50 ;  /* 0x0002ab5000037802 */ /* 0x000fe40000000f00 */
[----:B-1-34-:R-:W-:Y:S05]  /*2ab40*/  CALL.REL.NOINC `($__internal_13_$__cuda_sm70_shflsync_idx_p) ;  /* 0x0000096000007944 */ /* 0x01afea0003c00000 */
[----:B------:R-:W-:Y:S01]  /*2ab50*/  MOV R2, R218 ;  /* 0x000000da00027202 */ /* 0x000fe20000000f00 */
[----:B------:R-:W-:Y:S05]  /*2ab60*/  BRA `(.L_x_1285) ;  /* 0xffffa26000007947 */ /* 0x000fea000383ffff */
.L_x_1183:
        /* <DEDUP_REMOVED lines=13> */
.L_x_1184:
[----:B------:R-:W-:Y:S01]  /*2ac40*/  IMAD.MOV.U32 R217, RZ, RZ, R5 ;  /* 0x000000ffffd97224 */ /* 0x000fe200078e0005 */
[----:B--2---:R-:W-:Y:S01]  /*2ac50*/  MOV R2, 0x6 ;  /* 0x0000000600027802 */ /* 0x004fe20000000f00 */
[----:B------:R-:W-:Y:S01]  /*2ac60*/  IMAD.MOV.U32 R218, RZ, RZ, 0x181f ;  /* 0x0000181fffda7424 */ /* 0x000fe200078e00ff */
[----:B------:R-:W-:Y:S02]  /*2ac70*/  MOV R3, 0x2ac90 ;  /* 0x0002ac9000037802 */ /* 0x000fe40000000f00 */
[----:B-1--4-:R-:W-:Y:S05]  /*2ac80*/  CALL.REL.NOINC `($__internal_13_$__cuda_sm70_shflsync_idx_p) ;  /* 0x0000082000007944 */ /* 0x012fea0003c00000 */
[----:B------:R-:W-:Y:S01]  /*2ac90*/  MOV R7, R218 ;  /* 0x000000da00077202 */ /* 0x000fe20000000f00 */
[----:B------:R-:W-:Y:S05]  /*2aca0*/  BRA `(.L_x_1287) ;  /* 0xffffa21000007947 */ /* 0x000fea000383ffff */
.L_x_1185:
[----:B------:R-:W-:Y:S01]  /*2acb0*/  IMAD.MOV.U32 R217, RZ, RZ, R6 ;  /* 0x000000ffffd97224 */ /* 0x000fe200078e0006 */
[----:B--2---:R-:W-:Y:S01]  /*2acc0*/  MOV R2, 0x6 ;  /* 0x0000000600027802 */ /* 0x004fe20000000f00 */
[----:B------:R-:W-:Y:S01]  /*2acd0*/  IMAD.MOV.U32 R218, RZ, RZ, 0x181f ;  /* 0x0000181fffda7424 */ /* 0x000fe200078e00ff */
[----:B------:R-:W-:Y:S02]  /*2ace0*/  MOV R3, 0x2ad00 ;  /* 0x0002ad0000037802 */ /* 0x000fe40000000f00 */
[----:B-1-34-:R-:W-:Y:S05]  /*2acf0*/  CALL.REL.NOINC `($__internal_13_$__cuda_sm70_shflsync_idx_p) ;  /* 0x000007b000007944 */ /* 0x01afea0003c00000 */
[----:B------:R-:W-:Y:S01]  /*2ad00*/  MOV R2, R218 ;  /* 0x000000da00027202 */ /* 0x000fe20000000f00 */
[----:B------:R-:W-:Y:S05]  /*2ad10*/  BRA `(.L_x_1288) ;  /* 0xffffa1c000007947 */ /* 0x000fea000383ffff */
.L_x_1186:
        /* <DEDUP_REMOVED lines=13> */
.L_x_1188:
[----:B------:R-:W-:Y:S01]  /*2adf0*/  IMAD.MOV.U32 R217, RZ, RZ, R68 ;  /* 0x000000ffffd97224 */ /* 0x000fe200078e0044 */
[----:B------:R-:W-:Y:S01]  /*2ae00*/  MOV R2, RZ ;  /* 0x000000ff00027202 */ /* 0x000fe20000000f00 */
[----:B------:R-:W-:Y:S01]  /*2ae10*/  IMAD.MOV.U32 R218, RZ, RZ, 0x1f ;  /* 0x0000001fffda7424 */ /* 0x000fe200078e00ff */
[----:B------:R-:W-:Y:S02]  /*2ae20*/  MOV R3, 0x2ae40 ;  /* 0x0002ae4000037802 */ /* 0x000fe40000000f00 */
[----:B------:R-:W-:Y:S05]  /*2ae30*/  CALL.REL.NOINC `($__internal_13_$__cuda_sm70_shflsync_idx_p) ;  /* 0x0000067000007944 */ /* 0x000fea0003c00000 */
[----:B------:R-:W-:Y:S01]  /*2ae40*/  MOV R9, R218 ;  /* 0x000000da00097202 */ /* 0x000fe20000000f00 */
[----:B------:R-:W-:Y:S05]  /*2ae50*/  BRA `(.L_x_1290) ;  /* 0xffffa25000007947 */ /* 0x000fea000383ffff */
.L_x_1189:
[----:B------:R-:W-:Y:S01]  /*2ae60*/  IMAD.MOV.U32 R217, RZ, RZ, R68 ;  /* 0x000000ffffd97224 */ /* 0x000fe200078e0044 */
[----:B------:R-:W-:Y:S01]  /*2ae70*/  MOV R2, 0x1 ;  /* 0x0000000100027802 */ /* 0x000fe20000000f00 */
[----:B------:R-:W-:Y:S01]  /*2ae80*/  IMAD.MOV.U32 R218, RZ, RZ, 0x1f ;  /* 0x0000001fffda7424 */ /* 0x000fe200078e00ff */
[----:B------:R-:W-:Y:S02]  /*2ae90*/  MOV R3, 0x2aeb0 ;  /* 0x0002aeb000037802 */ /* 0x000fe40000000f00 */
[----:B-12---:R-:W-:Y:S05]  /*2aea0*/  CALL.REL.NOINC `($__internal_13_$__cuda_sm70_shflsync_idx_p) ;  /* 0x0000060000007944 */ /* 0x006fea0003c00000 */
[----:B------:R-:W-:Y:S01]  /*2aeb0*/  MOV R8, R218 ;  /* 0x000000da00087202 */ /* 0x000fe20000000f00 */
[----:B------:R-:W-:Y:S05]  /*2aec0*/  BRA `(.L_x_1291) ;  /* 0xffffa20000007947 */ /* 0x000fea000383ffff */
.L_x_1190:
[----:B------:R-:W-:Y:S02]  /*2aed0*/  MOV R2, 0x1 ;  /* 0x0000000100027802 */ /* 0x000fe40000000f00 */
[----:B------:R-:W-:-:S02]  /*2aee0*/  MOV R3, 0x2af00 ;  /* 0x0002af0000037802 */ /* 0x000fc40000000f00 */
[----:B-1234-:R-:W-:Y:S05]  /*2aef0*/  CALL.REL.NOINC `($__internal_14_$__cuda_sm70_shflsync_up_p) ;  /* 0x0000061000007944 */ /* 0x01efea0003c00000 */
[----:B------:R-:W-:Y:S05]  /*2af00*/  BRA `(.L_x_1292) ;  /* 0xffffa2f000007947 */ /* 0x000fea000383ffff */
.L_x_1191:
[----:B------:R-:W-:Y:S02]  /*2af10*/  MOV R2, 0x2 ;  /* 0x0000000200027802 */ /* 0x000fe40000000f00 */
[----:B------:R-:W-:-:S02]  /*2af20*/  MOV R3, 0x2af40 ;  /* 0x0002af4000037802 */ /* 0x000fc40000000f00 */
[----:B--2-4-:R-:W-:Y:S05]  /*2af30*/  CALL.REL.NOINC `($__internal_14_$__cuda_sm70_shflsync_up_p) ;  /* 0x000005d000007944 */ /* 0x014fea0003c00000 */
        /* <DEDUP_REMOVED lines=24> */
.L_x_1195:
[----:B------:R-:W-:Y:S02]  /*2b0c0*/  MOV R2, 0x1 ;  /* 0x0000000100027802 */ /* 0x000fe40000000f00 */
[----:B------:R-:W-:Y:S02]  /*2b0d0*/  MOV R3, 0x2b0f0 ;  /* 0x0002b0f000037802 */ /* 0x000fe40000000f00 */
[----:B------:R-:W-:Y:S05]  /*2b0e0*/  CALL.REL.NOINC `($__internal_14_$__cuda_sm70_shflsync_up_p) ;  /* 0x0000042000007944 */ /* 0x000fea0003c00000 */
[----:B------:R-:W-:Y:S01]  /*2b0f0*/  MOV R2, R4 ;  /* 0x0000000400027202 */ /* 0x000fe20000000f00 */
[----:B------:R-:W-:Y:S05]  /*2b100*/  BRA `(.L_x_1294) ;  /* 0xffffa35000007947 */ /* 0x000fea000383ffff */
.L_x_1196:
        /* <DEDUP_REMOVED lines=27> */
.L_x_1198:
[----:B------:R-:W-:Y:S02]  /*2b2c0*/  SEL R0, RZ, 0x1, P0 ;  /* 0x00000001ff007807 */ /* 0x000fe40000000000 */
[----:B------:R-:W-:Y:S02]  /*2b2d0*/  MOV R2, 0x2b2f0 ;  /* 0x0002b2f000027802 */ /* 0x000fe40000000f00 */
[----:B-1----:R-:W-:Y:S05]  /*2b2e0*/  CALL.REL.NOINC `($__internal_15_$__cuda_sm70_votesync_ballot) ;  /* 0x0000029000007944 */ /* 0x002fea0003c00000 */
[----:B------:R-:W-:Y:S01]  /*2b2f0*/  MOV R5, R0 ;  /* 0x0000000000057202 */ /* 0x000fe20000000f00 */
[----:B------:R-:W-:Y:S05]  /*2b300*/  BRA `(.L_x_1296) ;  /* 0xffffa2e000007947 */ /* 0x000fea000383ffff */
.L_x_1199:
[----:B------:R-:W-:Y:S01]  /*2b310*/  IMAD.MOV.U32 R217, RZ, RZ, R6 ;  /* 0x000000ffffd97224 */ /* 0x000fe200078e0006 */
[----:B--2---:R-:W-:Y:S01]  /*2b320*/  MOV R2, R0 ;  /* 0x0000000000027202 */ /* 0x004fe20000000f00 */
[----:B------:R-:W-:Y:S01]  /*2b330*/  IMAD.MOV.U32 R218, RZ, RZ, 0x1f ;  /* 0x0000001fffda7424 */ /* 0x000fe200078e00ff */
[----:B------:R-:W-:Y:S02]  /*2b340*/  MOV R3, 0x2b360 ;  /* 0x0002b36000037802 */ /* 0x000fe40000000f00 */
[----:B-1----:R-:W-:Y:S05]  /*2b350*/  CALL.REL.NOINC `($__internal_13_$__cuda_sm70_shflsync_idx_p) ;  /* 0x0000015000007944 */ /* 0x002fea0003c00000 */
[----:B------:R-:W-:Y:S01]  /*2b360*/  IMAD.MOV.U32 R6, RZ, RZ, R218 ;  /* 0x000000ffff067224 */ /* 0x000fe200078e00da */
[----:B------:R-:W-:Y:S01]  /*2b370*/  MOV R2, R0 ;  /* 0x0000000000027202 */ /* 0x000fe20000000f00 */
[----:B------:R-:W-:Y:S01]  /*2b380*/  IMAD.MOV.U32 R217, RZ, RZ, R7 ;  /* 0x000000ffffd97224 */ /* 0x000fe200078e0007 */
[----:B------:R-:W-:-:S02]  /*2b390*/  MOV R218, 0x1f ;  /* 0x0000001f00da7802 */ /* 0x000fc40000000f00 */
[----:B------:R-:W-:Y:S02]  /*2b3a0*/  MOV R3, 0x2b3c0 ;  /* 0x0002b3c000037802 */ /* 0x000fe40000000f00 */
[----:B------:R-:W-:Y:S05]  /*2b3b0*/  CALL.REL.NOINC `($__internal_13_$__cuda_sm70_shflsync_idx_p) ;  /* 0x000000f000007944 */ /* 0x000fea0003c00000 */
[----:B------:R-:W-:Y:S01]  /*2b3c0*/  MOV R7, R218 ;  /* 0x000000da00077202 */ /* 0x000fe20000000f00 */
[----:B------:R-:W-:Y:S05]  /*2b3d0*/  BRA `(.L_x_1297) ;  /* 0xffffa28000007947 */ /* 0x000fea000383ffff */
.L_x_1202:
[----:B------:R-:W-:Y:S01]  /*2b3e0*/  IMAD.MOV.U32 R217, RZ, RZ, R4 ;  /* 0x000000ffffd97224 */ /* 0x000fe200078e0004 */
[----:B--2---:R-:W-:Y:S01]  /*2b3f0*/  MOV R2, R0 ;  /* 0x0000000000027202 */ /* 0x004fe20000000f00 */
[----:B------:R-:W-:Y:S01]  /*2b400*/  IMAD.MOV.U32 R218, RZ, RZ, 0x1f ;  /* 0x0000001fffda7424 */ /* 0x000fe200078e00ff */
[----:B------:R-:W-:Y:S02]  /*2b410*/  MOV R3, 0x2b430 ;  /* 0x0002b43000037802 */ /* 0x000fe40000000f00 */
[----:B-1--4-:R-:W-:Y:S05]  /*2b420*/  CALL.REL.NOINC `($__internal_13_$__cuda_sm70_shflsync_idx_p) ;  /* 0x0000008000007944 */ /* 0x012fea0003c00000 */
[----:B------:R-:W-:Y:S01]  /*2b430*/  MOV R10, R218 ;  /* 0x000000da000a7202 */ /* 0x000fe20000000f00 */
[----:B------:R-:W-:Y:S05]  /*2b440*/  BRA `(.L_x_1201) ;  /* 0xffffa27000007947 */ /* 0x000fea000383ffff */
        .weak           $__internal_12_$__cuda_sm70_shflsync_bfly_p
        .type           $__internal_12_$__cuda_sm70_shflsync_bfly_p,@function
        .size           $__internal_12_$__cuda_sm70_shflsync_bfly_p,($__internal_13_$__cuda_sm70_shflsync_idx_p - $__internal_12_$__cuda_sm70_shflsync_bfly_p)
$__internal_12_$__cuda_sm70_shflsync_bfly_p:
[----:B------:R-:W-:Y:S02]  /*2b450*/  MOV R165, 0xffffffff ;  /* 0xffffffff00a57802 */ /* 0x000fe40000000f00 */
[----:B------:R-:W-:Y:S02]  /*2b460*/  MOV R3, 0x1f ;  /* 0x0000001f00037802 */ /* 0x000fe40000000f00 */
[----:B------:R-:W-:Y:S04]  /*2b470*/  WARPSYNC R165 ;  /* 0x000000a500007348 */ /* 0x000fe80003800000 */
[----:B------:R1:W2:Y:S02]  /*2b480*/  SHFL.BFLY PT, R0, R84, R0, R3 ;  /* 0x0c00000054007389 */ /* 0x0002a400000e0003 */
[----:B-1----:R-:W-:-:S04]  /*2b490*/  MOV R3, 0x0 ;  /* 0x0000000000037802 */ /* 0x002fc80000000f00 */
[----:B--2---:R-:W-:Y:S05]  /*2b4a0*/  RET.REL.NODEC R2 `(_ZN7cutlass13device_kernelIN5flash19enable_sm80_to_sm89INS1_16FlashAttnFwdSm80INS1_25CollectiveMainloopFwdSm80ILi4ELi1ELb0EN4cute5tupleIJNS5_1CILi128EEENS7_ILi80EEENS7_ILi64EEEEEELi64ENS_6half_tEfNS_4arch4Sm80ELb0ELb1ELb0ELb1ELb1ELb1ELb1ELb1EEENS1_21CollectiveEpilogueFwdINS6_IJS8_SA_S9_EEENS6_IJNS7_ILi1EEESI_SI_EEESC_SE_Li128ELb1ELb1ELb1ELb0EEENS1_36VarlenDynamicPersistentTileSchedulerILi128ELi80ELi128ELi128ELb1ELb1ELb0ELb1ELb0ELb1EEEEEEEEEvNT_6ParamsE) ;  /* 0xfffd4b5002007950 */ /* 0x004fea0003c3ffff */
        .weak           $__internal_13_$__cuda_sm70_shflsync_idx_p
        .type           $__internal_13_$__cuda_sm70_shflsync_idx_p,@function
        .size           $__internal_13_$__cuda_sm70_shflsync_idx_p,($__internal_14_$__cuda_sm70_shflsync_up_p - $__internal_13_$__cuda_sm70_shflsync_idx_p)
$__internal_13_$__cuda_sm70_shflsync_idx_p:
[----:B------:R-:W-:-:S04]  /*2b4b0*/  MOV R219, 0xffffffff ;  /* 0xffffffff00db7802 */ /* 0x000fc80000000f00 */
[----:B------:R-:W-:Y:S04]  /*2b4c0*/  WARPSYNC R219 ;  /* 0x000000db00007348 */ /* 0x000fe80003800000 */
[----:B------:R1:W2:Y:S02]  /*2b4d0*/  SHFL.IDX PT, R218, R217, R2, R218 ;  /* 0x00000002d9da7389 */ /* 0x0002a400000e00da */
[----:B-1----:R-:W-:Y:S02]  /*2b4e0*/  MOV R2, R3 ;  /* 0x0000000300027202 */ /* 0x002fe40000000f00 */
[----:B------:R-:W-:-:S04]  /*2b4f0*/  MOV R3, 0x0 ;  /* 0x0000000000037802 */ /* 0x000fc80000000f00 */
[----:B--2---:R-:W-:Y:S05]  /*2b500*/  RET.REL.NODEC R2 `(_ZN7cutlass13device_kernelIN5flash19enable_sm80_to_sm89INS1_16FlashAttnFwdSm80INS1_25CollectiveMainloopFwdSm80ILi4ELi1ELb0EN4cute5tupleIJNS5_1CILi128EEENS7_ILi80EEENS7_ILi64EEEEEELi64ENS_6half_tEfNS_4arch4Sm80ELb0ELb1ELb0ELb1ELb1ELb1ELb1ELb1EEENS1_21CollectiveEpilogueFwdINS6_IJS8_SA_S9_EEENS6_IJNS7_ILi1EEESI_SI_EEESC_SE_Li128ELb1ELb1ELb1ELb0EEENS1_36VarlenDynamicPersistentTileSchedulerILi128ELi80ELi128ELi128ELb1ELb1ELb0ELb1ELb0ELb1EEEEEEEEEvNT_6ParamsE) ;  /* 0xfffd4af002007950 */ /* 0x004fea0003c3ffff */
        .weak           $__internal_14_$__cuda_sm70_shflsync_up_p
        .type           $__internal_14_$__cuda_sm70_shflsync_up_p,@function
        .size           $__internal_14_$__cuda_sm70_shflsync_up_p,($__internal_15_$__cuda_sm70_votesync_ballot - $__internal_14_$__cuda_sm70_shflsync_up_p)
$__internal_14_$__cuda_sm70_shflsync_up_p:
[----:B------:R-:W-:Y:S02]  /*2b510*/  IMAD.MOV.U32 R4, RZ, RZ, RZ ;  /* 0x000000ffff047224 */ /* 0x000fe400078e00ff */
[----:B------:R-:W-:-:S04]  /*2b520*/  IMAD.MOV.U32 R11, RZ, RZ, -0x1 ;  /* 0xffffffffff0b7424 */ /* 0x000fc800078e00ff */
[----:B------:R-:W-:Y:S04]  /*2b530*/  WARPSYNC R11 ;  /* 0x0000000b00007348 */ /* 0x000fe80003800000 */
[----:B------:R1:W2:Y:S02]  /*2b540*/  SHFL.UP PT, R4, R0, R2, R4 ;  /* 0x0400000200047389 */ /* 0x0002a400000e0004 */
[----:B-1----:R-:W-:Y:S02]  /*2b550*/  MOV R2, R3 ;  /* 0x0000000300027202 */ /* 0x002fe40000000f00 */
[----:B------:R-:W-:-:S04]  /*2b560*/  MOV R3, 0x0 ;  /* 0x0000000000037802 */ /* 0x000fc80000000f00 */
[----:B--2---:R-:W-:Y:S05]  /*2b570*/  RET.REL.NODEC R2 `(_ZN7cutlass13device_kernelIN5flash19enable_sm80_to_sm89INS1_16FlashAttnFwdSm80INS1_25CollectiveMainloopFwdSm80ILi4ELi1ELb0EN4cute5tupleIJNS5_1CILi128EEENS7_ILi80EEENS7_ILi64EEEEEELi64ENS_6half_tEfNS_4arch4Sm80ELb0ELb1ELb0ELb1ELb1ELb1ELb1ELb1EEENS1_21CollectiveEpilogueFwdINS6_IJS8_SA_S9_EEENS6_IJNS7_ILi1EEESI_SI_EEESC_SE_Li128ELb1ELb1ELb1ELb0EEENS1_36VarlenDynamicPersistentTileSchedulerILi128ELi80ELi128ELi128ELb1ELb1ELb0ELb1ELb0ELb1EEEEEEEEEvNT_6ParamsE) ;  /* 0xfffd4a8002007950 */ /* 0x004fea0003c3ffff */
        .weak           $__internal_15_$__cuda_sm70_votesync_ballot
        .type           $__internal_15_$__cuda_sm70_votesync_ballot,@function
        .size           $__internal_15_$__cuda_sm70_votesync_ballot,(.L_x_1926 - $__internal_15_$__cuda_sm70_votesync_ballot)
$__internal_15_$__cuda_sm70_votesync_ballot:
[----:B------:R-:W-:Y:S01]  /*2b580*/  ISETP.NE.U32.AND P0, PT, R0, 0x1, PT ;  /* 0x000000010000780c */ /* 0x000fe20003f05070 */
[----:B------:R-:W-:-:S04]  /*2b590*/  IMAD.MOV.U32 R3, RZ, RZ, -0x1 ;  /* 0xffffffffff037424 */ /* 0x000fc800078e00ff */
[----:B------:R-:W-:Y:S08]  /*2b5a0*/  WARPSYNC R3 ;  /* 0x0000000300007348 */ /* 0x000ff00003800000 */
[----:B------:R-:W-:-:S04]  /*2b5b0*/  VOTE.ANY R0, PT, !P0 ;  /* 0x0000000000007806 */ /* 0x000fc800040e0100 */
[----:B------:R-:W-:Y:S01]  /*2b5c0*/  LOP3.LUT R0, R0, R3, RZ, 0xc0, !PT ;  /* 0x0000000300007212 */ /* 0x000fe200078ec0ff */
[----:B------:R-:W-:-:S04]  /*2b5d0*/  IMAD.MOV.U32 R3, RZ, RZ, 0x0 ;  /* 0x00000000ff037424 */ /* 0x000fc800078e00ff */
[----:B------:R-:W-:Y:S05]  /*2b5e0*/  RET.REL.NODEC R2 `(_ZN7cutlass13device_kernelIN5flash19enable_sm80_to_sm89INS1_16FlashAttnFwdSm80INS1_25CollectiveMainloopFwdSm80ILi4ELi1ELb0EN4cute5tupleIJNS5_1CILi128EEENS7_ILi80EEENS7_ILi64EEEEEELi64ENS_6half_tEfNS_4arch4Sm80ELb0ELb1ELb0ELb1ELb1ELb1ELb1ELb1EEENS1_21CollectiveEpilogueFwdINS6_IJS8_SA_S9_EEENS6_IJNS7_ILi1EEESI_SI_EEESC_SE_Li128ELb1ELb1ELb1ELb0EEENS1_36VarlenDynamicPersistentTileSchedulerILi128ELi80ELi128ELi128ELb1ELb1ELb0ELb1ELb0ELb1EEEEEEEEEvNT_6ParamsE) ;  /* 0xfffd4a1002007950 */ /* 0x000fea0003c3ffff */
.L_x_1298:
        /* <DEDUP_REMOVED lines=9> */
.L_x_1926:


//--------------------- .text._ZN7cutlass13device_kernelIN5flash19enable_sm80_to_sm89INS1_16FlashAttnFwdSm80INS1_25CollectiveMainloopFwdSm80ILi4ELi1ELb0EN4cute5tupleIJNS5_1CILi128EEENS7_ILi112EEENS7_ILi64EEEEEELi64ENS_6half_tEfNS_4arch4Sm80ELb1ELb0ELb0ELb0ELb1ELb0ELb1ELb1EEENS1_21CollectiveEpilogueFwdINS6_IJS8_SA_S9_EEENS6_IJNS7_ILi1EEESI_SI_EEESC_SE_Li128ELb0ELb1ELb1ELb0EEENS1_30DynamicPersistentTileSchedulerILi128ELi128ELb1ELb1ELb0EEEEEEEEEvNT_6ParamsE --------------------------
	.section	.text._ZN7cutlass13device_kernelIN5flash19enable_sm80_to_sm89INS1_16FlashAttnFwdSm80INS1_25CollectiveMainloopFwdSm80ILi4ELi1ELb0EN4cute5tupleIJNS5_1CILi128EEENS7_ILi112EEENS7_ILi64EEEEEELi64ENS_6half_tEfNS_4arch4Sm80ELb1ELb0ELb0ELb0ELb1ELb0ELb1ELb1EEENS1_21CollectiveEpilogueFwdINS6_IJS8_SA_S9_EEENS6_IJNS7_ILi1EEESI_SI_EEESC_SE_Li128ELb0ELb1ELb1ELb0EEENS1_30DynamicPersistentTileSchedulerILi128ELi128ELb1ELb1ELb0EEEEEEEEEvNT_6ParamsE,"ax",@progbits
	.sectioninfo	@"SHI_REGISTERS=255"
	.align	128
.text._ZN7cutlass13device_kernelIN5flash19enable_sm80_to_sm89INS1_16FlashAttnFwdSm80INS1_25CollectiveMainloopFwdSm80ILi4ELi1ELb0EN4cute5tupleIJNS5_1CILi128EEENS7_ILi112EEENS7_ILi64EEEEEELi64ENS_6half_tEfNS_4arch4Sm80ELb1ELb0ELb0ELb0ELb1ELb0ELb1ELb1EEENS1_21CollectiveEpilogueFwdINS6_IJS8_SA_S9_EEENS6_IJNS7_ILi1EEESI_SI_EEESC_SE_Li128ELb0ELb1ELb1ELb0EEENS1_30DynamicPersistentTileSchedulerILi128ELi128ELb1ELb1ELb0EEEEEEEEEvNT_6ParamsE:
        .type           _ZN7cutlass13device_kernelIN5flash19enable_sm80_to_sm89INS1_16FlashAttnFwdSm80INS1_25CollectiveMainloopFwdSm80ILi4ELi1ELb0EN4cute5tupleIJNS5_1CILi128EEENS7_ILi112EEENS7_ILi64EEEEEELi64ENS_6half_tEfNS_4arch4Sm80ELb1ELb0ELb0ELb0ELb1ELb0ELb1ELb1EEENS1_21CollectiveEpilogueFwdINS6_IJS8_SA_S9_EEENS6_IJNS7_ILi1EEESI_SI_EEESC_SE_Li128ELb0ELb1ELb1ELb0EEENS1_30DynamicPersistentTileSchedulerILi128ELi128ELb1ELb1ELb0EEEEEEEEEvNT_6ParamsE,@function
        .size           _ZN7cutlass13device_kernelIN5flash19enable_sm80_to_sm89INS1_16FlashAttnFwdSm80INS1_25CollectiveMainloopFwdSm80ILi4ELi1ELb0EN4cute5tupleIJNS5_1CILi128EEENS7_ILi112EEENS7_ILi64EEEEEELi64ENS_6half_tEfNS_4arch4Sm80ELb1ELb0ELb0ELb0ELb1ELb0ELb1ELb1EEENS1_21CollectiveEpilogueFwdINS6_IJS8_SA_S9_EEENS6_IJNS7_ILi1EEESI_SI_EEESC_SE_Li128ELb0ELb1ELb1ELb0EEENS1_30DynamicPersistentTileSchedulerILi128ELi128ELb1ELb1ELb0EEEEEEEEEvNT_6ParamsE,(.L_x_1931 - _ZN7cutlass13device_kernelIN5flash19enable_sm80_to_sm89INS1_16FlashAttnFwdSm80INS1_25CollectiveMainloopFwdSm80ILi4ELi1ELb0EN4cute5tupleIJNS5_1CILi128EEENS7_ILi112EEENS7_ILi64EEEEEELi64ENS_6half_tEfNS_4arch4Sm80ELb1ELb0ELb0ELb0ELb1ELb0ELb1ELb1EEENS1_21CollectiveEpilogueFwdINS6_IJS8_SA_S9_EEENS6_IJNS7_ILi1EEESI_SI_EEESC_SE_Li128ELb0ELb1ELb1ELb0EEENS1_30DynamicPersistentTileSchedulerILi128ELi128ELb1ELb1ELb0EEEEEEEEEvNT_6ParamsE)
        .other          _ZN7cutlass13device_kernelIN5flash19enable_sm80_to_sm89INS1_16FlashAttnFwdSm80INS1_25CollectiveMainloopFwdSm80ILi4ELi1ELb0EN4cute5tupleIJNS5_1CILi128EEENS7_ILi112EEENS7_ILi64EEEEEELi64ENS_6half_tEfNS_4arch4Sm80ELb1ELb0ELb0ELb0ELb1ELb0ELb1ELb1EEENS1_21CollectiveEpilogueFwdINS6_IJS8_SA_S9_EEENS6_IJNS7_ILi1EEESI_SI_EEESC_SE_Li128ELb0ELb1ELb1ELb0EEENS1_30DynamicPersistentTileSchedulerILi128ELi128ELb1ELb1ELb0EEEEEEEEEvNT_6ParamsE,@"STO_CUDA_ENTRY STV_DEFAULT"
_ZN7cutlass13device_kernelIN5flash19enable_sm80_to_sm89INS1_16FlashAttnFwdSm80INS1_25CollectiveMainloopFwdSm80ILi4ELi1ELb0EN4cute5tupleIJNS5_1CILi128EEENS7_ILi112EEENS7_ILi64EEEEEELi64ENS_6half_tEfNS_4arch4Sm80ELb1ELb0ELb0ELb0ELb1ELb0ELb1ELb1EEENS1_21CollectiveEpilogueFwdINS6_IJS8_SA_S9_EEENS6_IJNS7_ILi1EEESI_SI_EEESC_SE_Li128ELb0ELb1ELb1ELb0EEENS1_30DynamicPersistentTileSchedulerILi128ELi128ELb1ELb1ELb0EEEEEEEEEvNT_6ParamsE:
[----:B------:R-:W-:-:S03]  /*0000*/  MOV R1, c[0x0][0x28] ;  /* 0x00000a0000017a02 */ /* 0x000fc60000000f00 */
[----:B------:R-:W1:Y:S01]  /*0010*/  S2R R20, SR_TID.X ;  /* 0x0000000000147919 */ /* 0x000e620000002100 */
[----:B------:R-:W-:-:S03]  /*0020*/  IADD3 R1, R1, -0xa0, RZ ;  /* 0xffffff6001017810 */ /* 0x000fc60007ffe0ff */
[----:B------:R-:W2:Y:S01]  /*0030*/  S2R R16, SR_CTAID.X ;  /* 0x0000000000107919 */ /* 0x000ea20000002500 */
[----:B-1----:R-:W-:-:S05]  /*0040*/  SHF.R.U32.HI R0, RZ, 0x5, R20 ;  /* 0x00000005ff007819 */ /* 0x002fca0000011614 */
[----:B------:R-:W1:Y:S04]  /*0050*/  SHFL.IDX PT, R2, R0, RZ, 0x1f ;  /* 0x00001fff00027589 */ /* 0x000e6800000e0000 */
[----:B------:R-:W3:Y:S01]  /*0060*/  SHFL.IDX PT, R0, R0, RZ, 0x1f ;  /* 0x00001fff00007589 */ /* 0x000ee200000e0000 */
[----:B-1----:R-:W-:Y:S01]  /*0070*/  ISETP.GE.AND P0, PT, R2, 0x1, PT ;  /* 0x000000010200780c */ /* 0x002fe20003f06270 */
[----:B---3--:R1:W3:-:S12]  /*0080*/  R2UR UR6, R0 ;  /* 0x00000000000673c2 */ /* 0x0082d800000e0000 */
[----:B------:R-:W-:Y:S06]  /*0090*/  @P0 BAR.ARV 0x4, 0x80 ;  /* 0x0102000000000b1d */ /* 0x000fec0000002000 */
[----:B--2---:R-:W-:-:S13]  /*00a0*/  ISETP.GE.AND P0, PT, R16, c[0x0][0x538], PT ;  /* 0x00014e0010007a0c */ /* 0x004fda0003f06270 */
[----:B------:R-:W-:Y:S05]  /*00b0*/  @P0 EXIT ;  /* 0x000000000000094d */ /* 0x000fea0003800000 */
[----:B-1-3--:R-:W-:Y:S01]  /*00c0*/  SHF.R.S32.HI R15, RZ, 0x1f, R20 ;  /* 0x0000001fff0f7819 */ /* 0x00afe20000011414 */
[----:B------:R-:W-:Y:S01]  /*00d0*/  IMAD.MOV.U32 R226, RZ, RZ, 0x40 ;  /* 0x00000040ffe27424 */ /* 0x000fe200078e00ff */
[----:B------:R-:W-:Y:S01]  /*00e0*/  ULDC.64 UR8, c[0x0][0x118] ;  /* 0x0000460000087ab9 */ /* 0x000fe20000000a00 */
[----:B------:R-:W-:Y:S01]  /*00f0*/  IMAD.MOV.U32 R228, RZ, RZ, 0x20 ;  /* 0x00000020ffe47424 */ /* 0x000fe200078e00ff */
[CC--:B------:R-:W-:Y:S02]  /*0100*/  LEA.HI R13, R15.reuse, R20.reuse, RZ, 0x3 ;  /* 0x000000140f0d7211 */ /* 0x0c0fe400078f18ff */
[CC--:B------:R-:W-:Y:S02]  /*0110*/  LEA.HI R0, R15.reuse, R20.reuse, RZ, 0x2 ;  /* 0x000000140f007211 */ /* 0x0c0fe400078f10ff */
[----:B------:R-:W-:Y:S02]  /*0120*/  LEA.HI R5, R15, R20, RZ, 0x4 ;  /* 0x000000140f057211 */ /* 0x000fe400078f20ff */
[----:B------:R-:W-:-:S02]  /*0130*/  SHF.R.S32.HI R19, RZ, 0x3, R13 ;  /* 0x00000003ff137819 */ /* 0x000fc4000001140d */
[----:B------:R-:W-:Y:S02]  /*0140*/  LOP3.LUT R3, R13, 0xfffffff8, RZ, 0xc0, !PT ;  /* 0xfffffff80d037812 */ /* 0x000fe400078ec0ff */
[----:B------:R-:W-:Y:S01]  /*0150*/  LOP3.LUT R2, R0, 0xfffffffc, RZ, 0xc0, !PT ;  /* 0xfffffffc00027812 */ /* 0x000fe200078ec0ff */
[----:B------:R-:W-:Y:S01]  /*0160*/  IMAD.SHL.U32 R6, R19, 0x40, RZ ;  /* 0x0000004013067824 */ /* 0x000fe200078e00ff */
[C---:B------:R-:W-:Y:S01]  /*0170*/  LOP3.LUT R0, R5.reuse, 0xfffffff0, RZ, 0xc0, !PT ;  /* 0xfffffff005007812 */ /* 0x040fe200078ec0ff */
[C---:B------:R-:W-:Y:S01]  /*0180*/  IMAD.IADD R9, R20.reuse, 0x1, -R3 ;  /* 0x0000000114097824 */ /* 0x040fe200078e0a03 */
[----:B------:R-:W-:Y:S01]  /*0190*/  SHF.R.S32.HI R4, RZ, 0x4, R5 ;  /* 0x00000004ff047819 */ /* 0x000fe20000011405 */
[----:B------:R-:W-:Y:S01]  /*01a0*/  IMAD.IADD R2, R20, 0x1, -R2 ;  /* 0x0000000114027824 */ /* 0x000fe200078e0a02 */
[----:B------:R-:W-:Y:S01]  /*01b0*/  LOP3.LUT R3, R6, 0x1c0, RZ, 0xc0, !PT ;  /* 0x000001c006037812 */ /* 0x000fe200078ec0ff */
[----:B------:R-:W-:Y:S01]  /*01c0*/  IMAD.IADD R0, R20, 0x1, -R0 ;  /* 0x0000000114007824 */ /* 0x000fe200078e0a00 */
[----:B------:R-:W-:Y:S01]  /*01d0*/  LEA.HI R5, R5, R4, RZ, 0x1 ;  /* 0x0000000405057211 */ /* 0x000fe200078f08ff */
[----:B------:R-:W-:Y:S01]  /*01e0*/  IMAD.SHL.U32 R243, R9, 0x8, RZ ;  /* 0x0000000809f37824 */ /* 0x000fe200078e00ff */
[----:B------:R-:W-:-:S02]  /*01f0*/  LEA.HI R8, R2, R2, RZ, 0x1 ;  /* 0x0000000202087211 */ /* 0x000fc400078f08ff */
[----:B------:R-:W-:Y:S02]  /*0200*/  SHF.R.S32.HI R11, RZ, 0x1f, R0 ;  /* 0x0000001fff0b7819 */ /* 0x000fe40000011400 */
[----:B------:R-:W-:Y:S02]  /*0210*/  LOP3.LUT R6, R3, 0x38, R243, 0xf8, !PT ;  /* 0x0000003803067812 */ /* 0x000fe400078ef8f3 */
[----:B------:R-:W-:Y:S02]  /*0220*/  LOP3.LUT R7, R5, 0xfffffffe, RZ, 0xc0, !PT ;  /* 0xfffffffe05077812 */ /* 0x000fe400078ec0ff */
[----:B------:R-:W-:Y:S02]  /*0230*/  SHF.R.U32.HI R3, RZ, 0x3, R3 ;  /* 0x00000003ff037819 */ /* 0x000fe40000011603 */
[----:B------:R-:W-:Y:S01]  /*0240*/  LEA.HI R11, R11, R0, RZ, 0x3 ;  /* 0x000000000b0b7211 */ /* 0x000fe200078f18ff */
[----:B------:R-:W-:Y:S01]  /*0250*/  IMAD.IADD R12, R4, 0x1, -R7 ;  /* 0x00000001040c7824 */ /* 0x000fe200078e0a07 */
[----:B------:R-:W-:-:S02]  /*0260*/  LOP3.LUT R5, R8, 0x1ffffffe, RZ, 0xc0, !PT ;  /* 0x1ffffffe08057812 */ /* 0x000fc400078ec0ff */
[----:B------:R-:W-:Y:S02]  /*0270*/  LOP3.LUT R10, R6, R3, RZ, 0x3c, !PT ;  /* 0x00000003060a7212 */ /* 0x000fe400078e3cff */
[----:B------:R-:W-:Y:S01]  /*0280*/  LOP3.LUT R3, R11, 0xfffffff8, RZ, 0xc0, !PT ;  /* 0xfffffff80b037812 */ /* 0x000fe200078ec0ff */
[----:B------:R-:W-:Y:S01]  /*0290*/  IMAD.IADD R14, R2, 0x1, -R5 ;  /* 0x00000001020e7824 */ /* 0x000fe200078e0a05 */
[-C--:B------:R-:W-:Y:S01]  /*02a0*/  LEA.HI R5, R15, R20.reuse, RZ, 0x5 ;  /* 0x000000140f057211 */ /* 0x080fe200078f28ff */
[----:B------:R-:W-:Y:S02]  /*02b0*/  IMAD.SHL.U32 R2, R9, 0x40, RZ ;  /* 0x0000004009027824 */ /* 0x000fe400078e00ff */
[----:B------:R-:W-:Y:S01]  /*02c0*/  IMAD.IADD R7, R0, 0x1, -R3 ;  /* 0x0000000100077824 */ /* 0x000fe200078e0a03 */
[----:B------:R-:W-:Y:S02]  /*02d0*/  LEA.HI R3, R15, R20, RZ, 0x6 ;  /* 0x000000140f037211 */ /* 0x000fe400078f30ff */
[----:B------:R-:W-:-:S02]  /*02e0*/  LOP3.LUT R0, R2, 0x1c0, RZ, 0xc0, !PT ;  /* 0x000001c002007812 */ /* 0x000fc400078ec0ff */
[--C-:B------:R-:W-:Y:S01]  /*02f0*/  SHF.R.S32.HI R231, RZ, 0x5, R5.reuse ;  /* 0x00000005ffe77819 */ /* 0x100fe20000011405 */
[----:B------:R-:W-:Y:S01]  /*0300*/  IMAD.SHL.U32 R3, R3, 0x8, RZ ;  /* 0x0000000803037824 */ /* 0x000fe200078e00ff */
[----:B------:R-:W-:Y:S02]  /*0310*/  SHF.R.S32.HI R2, RZ, 0x1f, R5 ;  /* 0x0000001fff027819 */ /* 0x000fe40000011405 */
[----:B------:R-:W-:Y:S02]  /*0320*/  LOP3.LUT R6, R0, 0x8, R13, 0xf8, !PT ;  /* 0x0000000800067812 */ /* 0x000fe400078ef80d */
[----:B------:R-:W-:Y:S02]  /*0330*/  SHF.R.U32.HI R4, RZ, 0x3, R0 ;  /* 0x00000003ff047819 */ /* 0x000fe40000011600 */
[----:B------:R-:W-:Y:S01]  /*0340*/  LEA.HI R0, R2, R231, RZ, 0x2 ;  /* 0x000000e702007211 */ /* 0x000fe200078f10ff */
[----:B------:R-:W-:Y:S01]  /*0350*/  IMAD.SHL.U32 R2, R12, 0x8, RZ ;  /* 0x000000080c027824 */ /* 0x000fe200078e00ff */
[----:B------:R-:W-:Y:S01]  /*0360*/  LOP3.LUT R10, R10, 0x7ffffe00, R3, 0xf8, !PT ;  /* 0x7ffffe000a0a7812 */ /* 0x000fe200078ef803 */
[----:B------:R-:W-:Y:S01]  /*0370*/  IMAD.SHL.U32 R3, R7, 0x40, RZ ;  /* 0x0000004007037824 */ /* 0x000fe200078e00ff */
[----:B------:R-:W-:-:S02]  /*0380*/  LOP3.LUT R0, R0, 0xffffffc, RZ, 0xc0, !PT ;  /* 0x0ffffffc00007812 */ /* 0x000fc400078ec0ff */
[----:B------:R-:W-:Y:S01]  /*0390*/  LOP3.LUT R5, R5, 0xffffffe0, RZ, 0xc0, !PT ;  /* 0xffffffe005057812 */ /* 0x000fe200078ec0ff */
[----:B------:R-:W-:Y:S01]  /*03a0*/  IMAD.SHL.U32 R242, R10, 0x2, RZ ;  /* 0x000000020af27824 */ /* 0x000fe200078e00ff */
[----:B------:R-:W-:Y:S01]  /*03b0*/  LOP3.LUT R13, R6, R4, RZ, 0x3c, !PT ;  /* 0x00000004060d7212 */ /* 0x000fe200078e3cff */
[----:B------:R-:W-:Y:S01]  /*03c0*/  IMAD.SHL.U32 R4, R8, 0x20, RZ ;  /* 0x0000002008047824 */ /* 0x000fe200078e00ff */
[----:B------:R-:W-:Y:S01]  /*03d0*/  LOP3.LUT P3, RZ, R7, 0x2, RZ, 0xc0, !PT ;  /* 0x0000000207ff7812 */ /* 0x000fe2000786c0ff */
[----:B------:R-:W-:Y:S01]  /*03e0*/  IMAD.IADD R8, R231, 0x1, -R0 ;  /* 0x00000001e7087824 */ /* 0x000fe200078e0a00 */
[----:B------:R-:W-:Y:S01]  /*03f0*/  LOP3.LUT R0, R3, 0x1c0, RZ, 0xc0, !PT ;  /* 0x000001c003007812 */ /* 0x000fe200078ec0ff */
[----:B------:R-:W-:Y:S01]  /*0400*/  IMAD.SHL.U32 R3, R11, 0x40, RZ ;  /* 0x000000400b037824 */ /* 0x000fe200078e00ff */
[----:B------:R-:W-:Y:S01]  /*0410*/  LOP3.LUT R4, R4, 0xffffffc0, RZ, 0xc0, !PT ;  /* 0xffffffc004047812 */ /* 0x000fe200078ec0ff */
[----:B------:R-:W-:Y:S01]  /*0420*/  IMAD.IADD R18, R20, 0x1, -R5 ;  /* 0x0000000114127824 */ /* 0x000fe200078e0a05 */
[----:B------:R-:W-:-:S02]  /*0430*/  LOP3.LUT R2, R0, 0x8, R2, 0xf8, !PT ;  /* 0x0000000800027812 */ /* 0x000fc400078ef802 */
[----:B------:R-:W-:Y:S01]  /*0440*/  SHF.R.U32.HI R0, RZ, 0x3, R0 ;  /* 0x00000003ff007819 */ /* 0x000fe20000011600 */
[----:B------:R-:W-:Y:S01]  /*0450*/  IMAD R4, R14, 0x8, R4 ;  /* 0x000000080e047824 */ /* 0x000fe200078e0204 */
[----:B------:R-:W-:Y:S02]  /*0460*/  LOP3.LUT R3, R3, 0xfffffe00, RZ, 0xc0, !PT ;  /* 0xfffffe0003037812 */ /* 0x000fe400078ec0ff */
[----:B------:R-:W-:Y:S02]  /*0470*/  SHF.R.S32.HI R6, RZ, 0x1f, R18 ;  /* 0x0000001fff067819 */ /* 0x000fe40000011412 */
[----:B------:R-:W-:Y:S01]  /*0480*/  LOP3.LUT R225, R2, R0, RZ, 0x3c, !PT ;  /* 0x0000000002e17212 */ /* 0x000fe200078e3cff */
[----:B------:R-:W-:Y:S01]  /*0490*/  IMAD R231, R231, 0x400, R3 ;  /* 0x00000400e7e77824 */ /* 0x000fe200078e0203 */
[----:B------:R-:W-:Y:S01]  /*04a0*/  LEA.HI R6, R6, R18, RZ, 0x2 ;  /* 0x0000001206067211 */ /* 0x000fe200078f10ff */
[----:B------:R-:W-:Y:S01]  /*04b0*/  IMAD R0, R12, 0x200, R13 ;  /* 0x000002000c007824 */ /* 0x000fe200078e020d */
[----:B------:R-:W-:Y:S01]  /*04c0*/  LOP3.LUT P0, RZ, R7, 0x4, RZ, 0xc0, !PT ;  /* 0x0000000407ff7812 */ /* 0x000fe2000780c0ff */
[----:B------:R-:W-:Y:S01]  /*04d0*/  IMAD.IADD R231, R231, 0x1, R225 ;  /* 0x00000001e7e77824 */ /* 0x000fe200078e02e1 */
[----:B------:R-:W-:-:S02]  /*04e0*/  SHF.R.S32.HI R5, RZ, 0x2, R6 ;  /* 0x00000002ff057819 */ /* 0x000fc40000011406 */
[----:B------:R-:W-:Y:S02]  /*04f0*/  LOP3.LUT R225, R225, R3, RZ, 0xfc, !PT ;  /* 0x00000003e1e17212 */ /* 0x000fe400078efcff */
[----:B------:R-:W-:Y:S01]  /*0500*/  LOP3.LUT R2, R6, 0x7ffffffc, RZ, 0xc0, !PT ;  /* 0x7ffffffc06027812 */ /* 0x000fe200078ec0ff */
[----:B------:R-:W-:Y:S01]  /*0510*/  IMAD R17, R8, 0x10, R5 ;  /* 0x0000001008117824 */ /* 0x000fe200078e0205 */
[----:B------:R-:W-:Y:S02]  /*0520*/  LEA.HI R3, R15, R20, RZ, 0x7 ;  /* 0x000000140f037211 */ /* 0x000fe400078f38ff */
[----:B------:R-:W-:Y:S01]  /*0530*/  LEA R224, R0, 0x3900, 0x1 ;  /* 0x0000390000e07811 */ /* 0x000fe200078e08ff */
[----:B------:R-:W-:Y:S01]  /*0540*/  IMAD.IADD R2, R18, 0x1, -R2 ;  /* 0x0000000112027824 */ /* 0x000fe200078e0a02 */
[----:B------:R-:W-:Y:S01]  /*0550*/  SHF.R.S32.HI R5, RZ, 0x7, R3 ;  /* 0x00000007ff057819 */ /* 0x000fe20000011403 */
[----:B------:R-:W-:Y:S01]  /*0560*/  IMAD R3, R9, 0x10, R19 ;  /* 0x0000001009037824 */ /* 0x000fe200078e0213 */
[----:B------:R-:W-:Y:S01]  /*0570*/  STL [R1+0x9c], R17 ;  /* 0x00009c1101007387 */ /* 0x000fe20000100800 */
[----:B------:R-:W-:Y:S01]  /*0580*/  IMAD.SHL.U32 R8, R2, 0x2, RZ ;  /* 0x0000000202087824 */ /* 0x000fe200078e00ff */
[----:B------:R-:W-:-:S02]  /*0590*/  SHF.R.S32.HI R5, RZ, 0x1f, R243 ;  /* 0x0000001fff057819 */ /* 0x000fc400000114f3 */
[----:B------:R-:W-:Y:S01]  /*05a0*/  STL [R1+0x74], R16 ;  /* 0x0000741001007387 */ /* 0x000fe20000100800 */
[----:B------:R-:W-:Y:S02]  /*05b0*/  R2P PR, R9, 0x6 ;  /* 0x0000000609007804 */ /* 0x000fe40000000000 */
[----:B------:R-:W-:Y:S01]  /*05c0*/  SHF.R.S32.HI R0, RZ, 0x1f, R8 ;  /* 0x0000001fff007819 */ /* 0x000fe20000011408 */
[----:B------:R1:W-:Y:S01]  /*05d0*/  STL [R1+0x14], R3 ;  /* 0x0000140301007387 */ /* 0x0003e20000100800 */
[C---:B------:R-:W-:Y:S02]  /*05e0*/  IADD3 R7, R8.reuse, 0x8, RZ ;  /* 0x0000000808077810 */ /* 0x040fe40007ffe0ff */
[C---:B------:R-:W-:Y:S02]  /*05f0*/  IADD3 R6, R8.reuse, 0x10, RZ ;  /* 0x0000001008067810 */ /* 0x040fe40007ffe0ff */
[C---:B------:R-:W-:Y:S02]  /*0600*/  IADD3 R5, R8.reuse, 0x18, RZ ;  /* 0x0000001808057810 */ /* 0x040fe40007ffe0ff */
[----:B------:R-:W-:-:S02]  /*0610*/  IADD3 R2, R8, 0x30, RZ ;  /* 0x0000003008027810 */ /* 0x000fc40007ffe0ff */
[C---:B------:R-:W-:Y:S02]  /*0620*/  SEL R227, R226.reuse, 0xffffffc0, !P2 ;  /* 0xffffffc0e2e37807 */ /* 0x040fe40005000000 */
[----:B------:R-:W-:Y:S02]  /*0630*/  SEL R226, R226, 0xffffffc0, !P0 ;  /* 0xffffffc0e2e27807 */ /* 0x000fe40004000000 */
[----:B------:R-:W-:Y:S01]  /*0640*/  LEA R231, R231, 0x7100, 0x1 ;  /* 0x00007100e7e77811 */ /* 0x000fe200078e08ff */
[----:B------:R-:W-:Y:S01]  /*0650*/  IMAD.IADD R230, R224, 0x1, R227 ;  /* 0x00000001e0e67824 */ /* 0x000fe200078e02e3 */
[----:B------:R-:W-:Y:S02]  /*0660*/  LEA R225, R225, 0x100, 0x1 ;  /* 0x00000100e1e17811 */ /* 0x000fe400078e08ff */
[----:B------:R-:W-:Y:S01]  /*0670*/  SEL R228, R228, 0xffffffe0, !P3 ;  /* 0xffffffe0e4e47807 */ /* 0x000fe20005800000 */
[C---:B------:R-:W-:Y:S01]  /*0680*/  IMAD.IADD R232, R231.reuse, 0x1, R226 ;  /* 0x00000001e7e87824 */ /* 0x040fe200078e02e2 */
[----:B------:R-:W-:Y:S01]  /*0690*/  IADD3 R235, R224, 0x20, RZ ;  /* 0x00000020e0eb7810 */ /* 0x000fe20007ffe0ff */
[----:B------:R-:W-:Y:S01]  /*06a0*/  IMAD.IADD R226, R226, 0x1, R225 ;  /* 0x00000001e2e27824 */ /* 0x000fe200078e02e1 */
[----:B------:R-:W-:Y:S01]  /*06b0*/  @P1 IADD3 R235, R224, -0x20, RZ ;  /* 0xffffffe0e0eb1810 */ /* 0x000fe20007ffe0ff */
[----:B------:R-:W-:-:S02]  /*06c0*/  IMAD.IADD R234, R231, 0x1, R228 ;  /* 0x00000001e7ea7824 */ /* 0x000fc400078e02e4 */
[----:B------:R-:W-:Y:S01]  /*06d0*/  IMAD.IADD R229, R228, 0x1, R225 ;  /* 0x00000001e4e57824 */ /* 0x000fe200078e02e1 */
[----:B------:R-:W-:Y:S01]  /*06e0*/  IADD3 R241, R235, 0x800, RZ ;  /* 0x00000800ebf17810 */ /* 0x000fe20007ffe0ff */
[----:B-1----:R-:W-:Y:S01]  /*06f0*/  IMAD.IADD R3, R17, 0x1, R4 ;  /* 0x0000000111037824 */ /* 0x002fe200078e0204 */
[----:B------:R-:W-:Y:S01]  /*0700*/  IADD3 R4, R8, 0x20, RZ ;  /* 0x0000002008047810 */ /* 0x000fe20007ffe0ff */
[C---:B------:R-:W-:Y:S01]  /*0710*/  IMAD.IADD R233, R228.reuse, 0x1, R232 ;  /* 0x00000001e4e97824 */ /* 0x040fe200078e02e8 */
[----:B------:R-:W-:Y:S01]  /*0720*/  IADD3 R240, R235, 0x1000, RZ ;  /* 0x00001000ebf07810 */ /* 0x000fe20007ffe0ff */
[----:B------:R-:W-:Y:S01]  /*0730*/  IMAD.IADD R227, R227, 0x1, R235 ;  /* 0x00000001e3e37824 */ /* 0x000fe200078e02eb */
[----:B------:R1:W-:Y:S01]  /*0740*/  STL [R1+0x98], R3 ;  /* 0x0000980301007387 */ /* 0x0003e20000100800 */
[C---:B------:R-:W-:Y:S01]  /*0750*/  IADD3 R239, R235.reuse, 0x1800, RZ ;  /* 0x00001800ebef7810 */ /* 0x040fe20007ffe0ff */
[----:B------:R-:W-:Y:S01]  /*0760*/  IMAD.IADD R228, R228, 0x1, R226 ;  /* 0x00000001e4e47824 */ /* 0x000fe200078e02e2 */
[C---:B------:R-:W-:Y:S01]  /*0770*/  IADD3 R238, R235.reuse, 0x2000, RZ ;  /* 0x00002000ebee7810 */ /* 0x040fe20007ffe0ff */
[----:B------:R-:W-:Y:S01]  /*0780*/  STL [R1+0x44], R8 ;  /* 0x0000440801007387 */ /* 0x000fe20000100800 */
[----:B------:R-:W-:-:S02]  /*0790*/  IADD3 R237, R235, 0x2800, RZ ;  /* 0x00002800ebed7810 */ /* 0x000fc40007ffe0ff */
[----:B------:R-:W-:Y:S01]  /*07a0*/  IADD3 R236, R235, 0x3000, RZ ;  /* 0x00003000ebec7810 */ /* 0x000fe20007ffe0ff */
[----:B------:R2:W-:Y:S04]  /*07b0*/  STL [R1+0x94], R0 ;  /* 0x0000940001007387 */ /* 0x0005e80000100800 */
[----:B------:R3:W-:Y:S04]  /*07c0*/  STL [R1+0x6c], R7 ;  /* 0x00006c0701007387 */ /* 0x0007e80000100800 */
[----:B------:R4:W-:Y:S04]  /*07d0*/  STL [R1+0x68], R6 ;  /* 0x0000680601007387 */ /* 0x0009e80000100800 */
[----:B------:R5:W-:Y:S04]  /*07e0*/  STL [R1+0x64], R5 ;  /* 0x0000640501007387 */ /* 0x000be80000100800 */
[----:B------:R5:W-:Y:S01]  /*07f0*/  STL [R1+0x54], R4 ;  /* 0x0000540401007387 */ /* 0x000be20000100800 */
[----:B-1----:R-:W-:-:S05]  /*0800*/  IADD3 R3, R8, 0x28, RZ ;  /* 0x0000002808037810 */ /* 0x002fca0007ffe0ff */
[----:B------:R1:W-:Y:S01]  /*0810*/  STL [R1+0x60], R3 ;  /* 0x0000600301007387 */ /* 0x0003e20000100800 */
[----:B--2---:R-:W-:-:S03]  /*0820*/  IADD3 R0, R8, 0x38, RZ ;  /* 0x0000003808007810 */ /* 0x004fc60007ffe0ff */
[----:B------:R2:W-:Y:S01]  /*0830*/  STL [R1+0x5c], R2 ;  /* 0x00005c0201007387 */ /* 0x0005e20000100800 */
[----:B---3--:R-:W-:-:S03]  /*0840*/  SHF.R.S32.HI R7, RZ, 0x1f, R7 ;  /* 0x0000001fff077819 */ /* 0x008fc60000011407 */
[----:B------:R3:W-:Y:S01]  /*0850*/  STL [R1+0x58], R0 ;  /* 0x0000580001007387 */ /* 0x0007e20000100800 */
[----:B----4-:R-:W-:-:S03]  /*0860*/  SHF.R.S32.HI R6, RZ, 0x1f, R6 ;  /* 0x0000001fff067819 */ /* 0x010fc60000011406 */
[----:B------:R4:W-:Y:S01]  /*0870*/  STL [R1+0x90], R7 ;  /* 0x0000900701007387 */ /* 0x0009e20000100800 */
[----:B-----5:R-:W-:-:S03]  /*0880*/  SHF.R.S32.HI R5, RZ, 0x1f, R5 ;  /* 0x0000001fff057819 */ /* 0x020fc60000011405 */
[----:B------:R4:W-:Y:S01]  /*0890*/  STL [R1+0x8c], R6 ;  /* 0x00008c0601007387 */ /* 0x0009e20000100800 */
[----:B------:R-:W-:-:S03]  /*08a0*/  SHF.R.S32.HI R4, RZ, 0x1f, R4 ;  /* 0x0000001fff047819 */ /* 0x000fc60000011404 */
[----:B------:R4:W-:Y:S04]  /*08b0*/  STL [R1+0x88], R5 ;  /* 0x0000880501007387 */ /* 0x0009e80000100800 */
[----:B------:R4:W-:Y:S01]  /*08c0*/  STL [R1+0x84], R4 ;  /* 0x0000840401007387 */ /* 0x0009e20000100800 */
[----:B-1----:R-:W-:Y:S02]  /*08d0*/  SHF.R.S32.HI R3, RZ, 0x1f, R3 ;  /* 0x0000001fff037819 */ /* 0x002fe40000011403 */
[----:B--2---:R-:W-:-:S03]  /*08e0*/  SHF.R.S32.HI R2, RZ, 0x1f, R2 ;  /* 0x0000001fff027819 */ /* 0x004fc60000011402 */
[----:B------:R4:W-:Y:S01]  /*08f0*/  STL [R1+0x80], R3 ;  /* 0x0000800301007387 */ /* 0x0009e20000100800 */
[----:B---3--:R-:W-:-:S03]  /*0900*/  SHF.R.S32.HI R0, RZ, 0x1f, R0 ;  /* 0x0000001fff007819 */ /* 0x008fc60000011400 */
[----:B------:R4:W-:Y:S04]  /*0910*/  STL [R1+0x7c], R2 ;  /* 0x00007c0201007387 */ /* 0x0009e80000100800 */
[----:B------:R4:W-:Y:S02]  /*0920*/  STL [R1+0x78], R0 ;  /* 0x0000780001007387 */ /* 0x0009e40000100800 */
.L_x_1376:
[----:B----4-:R-:W2:Y:S01]  /*0930*/  LDL R4, [R1+0x74] ;  /* 0x0000740001047983 */ /* 0x010ea20000100800 */
[----:B------:R-:W-:Y:S01]  /*0940*/  IMAD.MOV.U32 R0, RZ, RZ, c[0x0][0x560] ;  /* 0x00015800ff007624 */ /* 0x000fe200078e00ff */
[----:B------:R-:W-:Y:S01]  /*0950*/  YIELD ;  /* 0x0000000000007946 */ /* 0x000fe20003800000 */
[----:B------:R-:W-:Y:S03]  /*0960*/  BSSY B0, `(.L_x_1299) ;  /* 0x0000016000007945 */ /* 0x000fe60003800000 */
[----:B------:R-:W-:-:S13]  /*0970*/  ISETP.NE.AND P0, PT, R0, 0x1, PT ;  /* 0x000000010000780c */ /* 0x000fda0003f05270 */
[----:B--2---:R-:W-:Y:S01]  /*0980*/  @P0 IMAD.HI.U32 R0, R4, c[0x0][0x564], RZ ;  /* 0x0001590004000a27 */ /* 0x004fe200078e00ff */
[----:B------:R-:W-:-:S04]  /*0990*/  MOV R3, R4 ;  /* 0x0000000400037202 */ /* 0x000fc80000000f00 */
[----:B------:R-:W-:-:S04]  /*09a0*/  @P0 SHF.R.U32.HI R3, RZ, c[0x0][0x568], R0 ;  /* 0x00015a00ff030a19 */ /* 0x000fc80000011600 */
[----:B------:R-:W-:Y:S01]  /*09b0*/  ISETP.GE.AND P0, PT, R3, c[0x0][0x578], PT ;  /* 0x00015e0003007a0c */ /* 0x000fe20003f06270 */
[----:B------:R-:W-:-:S04]  /*09c0*/  IMAD.MOV R2, RZ, RZ, -R3 ;  /* 0x000000ffff027224 */ /* 0x000fc800078e0a03 */
[----:B------:R-:W-:-:S08]  /*09d0*/  IMAD R2, R2, c[0x0][0x560], R4 ;  /* 0x0001580002027a24 */ /* 0x000fd000078e0204 */
[----:B------:R-:W-:Y:S05]  /*09e0*/  @!P0 BRA `(.L_x_1300) ;  /* 0x0000007000008947 */ /* 0x000fea0003800000 */
[----:B------:R-:W-:-:S04]  /*09f0*/  MOV R0, c[0x0][0x56c] ;  /* 0x00015b0000007a02 */ /* 0x000fc80000000f00 */
[----:B------:R-:W-:Y:S02]  /*0a00*/  ISETP.NE.AND P0, PT, R0, 0x1, PT ;  /* 0x000000010000780c */ /* 0x000fe40003f05270 */
[----:B------:R-:W-:-:S11]  /*0a10*/  MOV R0, R2 ;  /* 0x0000000200007202 */ /* 0x000fd60000000f00 */
[----:B------:R-:W-:-:S05]  /*0a20*/  @P0 IMAD.HI.U32 R4, R2, c[0x0][0x570], RZ ;  /* 0x00015c0002040a27 */ /* 0x000fca00078e00ff */
[----:B------:R-:W-:-:S05]  /*0a30*/  @P0 SHF.R.U32.HI R0, RZ, c[0x0][0x574], R4 ;  /* 0x00015d00ff000a19 */ /* 0x000fca0000011604 */
[----:B------:R-:W-:Y:S01]  /*0a40*/  IMAD R4, R0, c[0x0][0x56c], RZ ;  /* 0x00015b0000047a24 */ /* 0x000fe200078e02ff */
[----:B------:R-:W-:Y:S05]  /*0a50*/  BRA `(.L_x_1301) ;  /* 0x0000006000007947 */ /* 0x000fea0003800000 */
.L_x_1300:
[----:B------:R-:W-:-:S04]  /*0a60*/  MOV R0, c[0x0][0x554] ;  /* 0x0001550000007a02 */ /* 0x000fc80000000f00 */
[----:B------:R-:W-:Y:S02]  /*0a70*/  ISETP.NE.AND P0, PT, R0, 0x1, PT ;  /* 0x000000010000780c */ /* 0x000fe40003f05270 */
[----:B------:R-:W-:-:S11]  /*0a80*/  MOV R0, R2 ;  /* 0x0000000200007202 */ /* 0x000fd60000000f00 */
[----:B------:R-:W-:-:S05]  /*0a90*/  @P0 IMAD.HI.U32 R4, R2, c[0x0][0x558], RZ ;  /* 0x0001560002040a27 */ /* 0x000fca00078e00ff */
[----:B------:R-:W-:-:S05]  /*0aa0*/  @P0 SHF.R.U32.HI R0, RZ, c[0x0][0x55c], R4 ;  /* 0x00015700ff000a19 */ /* 0x000fca0000011604 */
[----:B------:R-:W-:Y:S02]  /*0ab0*/  IMAD R4, R0, c[0x0][0x554], RZ ;  /* 0x0001550000047a24 */ /* 0x000fe400078e02ff */
.L_x_1301:
[----:B------:R-:W-:Y:S05]  /*0ac0*/  BSYNC B0 ;  /* 0x0000000000007941 */ /* 0x000fea0003800000 */
.L_x_1299:
[----:B------:R-:W-:Y:S01]  /*0ad0*/  IMAD.MOV.U32 R5, RZ, RZ, c[0x0][0x548] ;  /* 0x00015200ff057624 */ /* 0x000fe200078e00ff */
[----:B------:R-:W-:Y:S01]  /*0ae0*/  ISETP.NE.U32.AND P0, PT, RZ, c[0x0][0x370], PT ;  /* 0x0000dc00ff007a0c */ /* 0x000fe20003f05070 */
[----:B------:R-:W-:Y:S02]  /*0af0*/  IMAD.IADD R4, R2, 0x1, -R4 ;  /* 0x0000000102047824 */ /* 0x000fe400078e0a04 */
[----:B------:R-:W-:Y:S01]  /*0b00*/  IMAD.MOV.U32 R6, RZ, RZ, RZ ;  /* 0x000000ffff067224 */ /* 0x000fe200078e00ff */
[----:B------:R-:W-:Y:S01]  /*0b10*/  ISETP.NE.AND P1, PT, R5, 0x1, PT ;  /* 0x000000010500780c */ /* 0x000fe20003f25270 */
[----:B------:R-:W-:Y:S01]  /*0b20*/  IMAD R7, R3, c[0x0][0x554], R4 ;  /* 0x0001550003077a24 */ /* 0x000fe200078e0204 */
[----:B------:R-:W-:-:S03]  /*0b30*/  ISETP.NE.AND.EX P0, PT, RZ, c[0x0][0x374], PT, P0 ;  /* 0x0000dd00ff007a0c */ /* 0x000fc60003f05300 */
[----:B------:R-:W-:-:S08]  /*0b40*/  IMAD.MOV.U32 R11, RZ, RZ, R7 ;  /* 0x000000ffff0b7224 */ /* 0x000fd000078e0007 */
[----:B------:R-:W-:Y:S02]  /*0b50*/  @P1 IMAD.HI.U32 R2, R7, c[0x0][0x54c], RZ ;  /* 0x0001530007021a27 */ /* 0x000fe400078e00ff */
[----:B------:R-:W-:-:S03]  /*0b60*/  @P0 MOV R3, 0x4 ;  /* 0x0000000400030802 */ /* 0x000fc60000000f00 */
[----:B------:R-:W-:-:S05]  /*0b70*/  @P1 SHF.R.U32.HI R11, RZ, c[0x0][0x550], R2 ;  /* 0x00015400ff0b1a19 */ /* 0x000fca0000011602 */
[----:B------:R-:W-:Y:S01]  /*0b80*/  @P0 IMAD.WIDE R2, R11, R3, c[0x0][0x370] ;  /* 0x0000dc000b020625 */ /* 0x000fe200078e0203 */
[----:B------:R-:W-:Y:S01]  /*0b90*/  MOV R14, R0 ;  /* 0x00000000000e7202 */ /* 0x000fe20000000f00 */
[----:B------:R-:W-:Y:S04]  /*0ba0*/  STL [R1+0x48], R11 ;  /* 0x0000480b01007387 */ /* 0x000fe80000100800 */
[----:B------:R1:W2:Y:S01]  /*0bb0*/  @P0 LDG.E R6, [R2.64] ;  /* 0x0000000802060981 */ /* 0x0002a2000c1e1900 */
[----:B------:R-:W-:Y:S01]  /*0bc0*/  MOV R4, c[0x0][0x168] ;  /* 0x00005a0000047a02 */ /* 0x000fe20000000f00 */
[----:B------:R-:W-:Y:S03]  /*0bd0*/  BSSY B0, `(.L_x_1302) ;  /* 0x0000045000007945 */ /* 0x000fe60003800000 */
[----:B------:R-:W-:Y:S01]  /*0be0*/  IADD3 R4, -R4, 0x70, RZ ;  /* 0x0000007004047810 */ /* 0x000fe20007ffe1ff */
[----:B-1----:R-:W-:-:S05]  /*0bf0*/  IMAD.MOV.U32 R2, RZ, RZ, c[0x0][0x53c] ;  /* 0x00014f00ff027624 */ /* 0x002fca00078e00ff */
[----:B------:R-:W-:Y:S02]  /*0c00*/  ISETP.NE.AND P0, PT, R2, 0x1, PT ;  /* 0x000000010200780c */ /* 0x000fe40003f05270 */
[----:B------:R-:W-:-:S11]  /*0c10*/  LOP3.LUT R2, R0, 0x1ffffff, RZ, 0x3c, !PT ;  /* 0x01ffffff00027812 */ /* 0x000fd600078e3cff */
[----:B------:R-:W-:Y:S01]  /*0c20*/  @P0 IMAD.HI.U32 R3, R0, c[0x0][0x540], RZ ;  /* 0x0001500000030a27 */ /* 0x000fe200078e00ff */
[----:B------:R-:W-:-:S03]  /*0c30*/  IADD3 R0, R2, c[0x0][0x53c], RZ ;  /* 0x00014f0002007a10 */ /* 0x000fc60007ffe0ff */
[----:B------:R-:W-:Y:S01]  /*0c40*/  IMAD.MOV.U32 R2, RZ, RZ, c[0x0][0x2c4] ;  /* 0x0000b100ff027624 */ /* 0x000fe200078e00ff */
[----:B------:R-:W-:Y:S01]  /*0c50*/  @P0 SHF.R.U32.HI R14, RZ, c[0x0][0x544], R3 ;  /* 0x00015100ff0e0a19 */ /* 0x000fe20000011603 */
[----:B------:R-:W-:-:S03]  /*0c60*/  IMAD.MOV.U32 R3, RZ, RZ, c[0x0][0x2ac] ;  /* 0x0000ab00ff037624 */ /* 0x000fc600078e00ff */
[----:B------:R-:W-:Y:S01]  /*0c70*/  ISETP.NE.AND P2, PT, R2, 0x1, PT ;  /* 0x000000010200780c */ /* 0x000fe20003f45270 */
[----:B------:R-:W-:Y:S01]  /*0c80*/  IMAD R0, R14, c[0x0][0x53c], R0 ;  /* 0x00014f000e007a24 */ /* 0x000fe200078e0200 */
[----:B------:R-:W-:Y:S01]  /*0c90*/  STL [R1+0x50], R14 ;  /* 0x0000500e01007387 */ /* 0x000fe20000100800 */
[C---:B------:R-:W-:Y:S02]  /*0ca0*/  IMAD R5, R3.reuse, c[0x0][0x1d0], RZ ;  /* 0x0000740003057a24 */ /* 0x040fe400078e02ff */
[----:B------:R-:W-:Y:S02]  /*0cb0*/  IMAD.SHL.U32 R13, R0, 0x80, RZ ;  /* 0x00000080000d7824 */ /* 0x000fe400078e00ff */
[----:B------:R-:W-:Y:S01]  /*0cc0*/  IMAD R3, R3, c[0x0][0x1d0], R4 ;  /* 0x0000740003037a24 */ /* 0x000fe200078e0204 */
[----:B------:R-:W-:Y:S02]  /*0cd0*/  IADD3 R5, R5, 0x6f, RZ ;  /* 0x0000006f05057810 */ /* 0x000fe40007ffe0ff */
[----:B------:R-:W-:Y:S01]  /*0ce0*/  IADD3 R0, R13, 0x7f, RZ ;  /* 0x0000007f0d007810 */ /* 0x000fe20007ffe0ff */
[----:B------:R-:W-:Y:S01]  /*0cf0*/  STL [R1+0x70], R13 ;  /* 0x0000700d01007387 */ /* 0x000fe20000100800 */
[----:B------:R-:W-:-:S03]  /*0d00*/  MOV R4, RZ ;  /* 0x000000ff00047202 */ /* 0x000fc60000000f00 */
[----:B------:R-:W-:-:S04]  /*0d10*/  @P2 IMAD.HI.U32 R2, R0, c[0x0][0x2c8], RZ ;  /* 0x0000b20000022a27 */ /* 0x000fc800078e00ff */
[----:B------:R-:W-:Y:S01]  /*0d20*/  IMAD.HI R4, R5, -0x6db6db6d, R4 ;  /* 0x9249249305047827 */ /* 0x000fe200078e0204 */
[----:B------:R-:W-:-:S03]  /*0d30*/  @P2 SHF.R.U32.HI R0, RZ, c[0x0][0x2cc], R2 ;  /* 0x0000b300ff002a19 */ /* 0x000fc60000011602 */
[----:B------:R-:W-:Y:S02]  /*0d40*/  IMAD.MOV.U32 R2, RZ, RZ, RZ ;  /* 0x000000ffff027224 */ /* 0x000fe400078e00ff */
[----:B------:R-:W-:Y:S01]  /*0d50*/  IMAD.IADD R3, R3, 0x1, R0 ;  /* 0x0000000103037824 */ /* 0x000fe200078e0200 */
[----:B------:R-:W-:-:S03]  /*0d60*/  SHF.R.U32.HI R0, RZ, 0x1f, R4 ;  /* 0x0000001fff007819 */ /* 0x000fc60000011604 */
[----:B------:R-:W-:Y:S01]  /*0d70*/  IMAD.HI R2, R3, -0x6db6db6d, R2 ;  /* 0x9249249303027827 */ /* 0x000fe200078e0202 */
[----:B------:R-:W-:-:S03]  /*0d80*/  LEA.HI.SX32 R4, R4, R0, 0x1a ;  /* 0x0000000004047211 */ /* 0x000fc600078fd2ff */
[----:B------:R-:W-:-:S04]  /*0d90*/  IMAD.MOV R0, RZ, RZ, -R11 ;  /* 0x000000ffff007224 */ /* 0x000fc800078e0a0b */
[----:B------:R-:W-:Y:S01]  /*0da0*/  IMAD R12, R0, c[0x0][0x548], R7 ;  /* 0x00015200000c7a24 */ /* 0x000fe200078e0207 */
[----:B--2---:R1:W-:Y:S04]  /*0db0*/  STL [R1+0x1c], R6 ;  /* 0x00001c0601007387 */ /* 0x0043e80000100800 */
[----:B------:R2:W-:Y:S01]  /*0dc0*/  STL [R1+0x4c], R12 ;  /* 0x00004c0c01007387 */ /* 0x0005e20000100800 */
[----:B-1----:R-:W-:-:S04]  /*0dd0*/  SHF.R.U32.HI R6, RZ, 0x1f, R2 ;  /* 0x0000001fff067819 */ /* 0x002fc80000011602 */
[----:B------:R-:W-:Y:S02]  /*0de0*/  LEA.HI.SX32 R6, R2, R6, 0x1a ;  /* 0x0000000602067211 */ /* 0x000fe400078fd2ff */
[----:B------:R-:W-:Y:S02]  /*0df0*/  MOV R2, RZ ;  /* 0x000000ff00027202 */ /* 0x000fe40000000f00 */
[----:B------:R-:W-:-:S04]  /*0e00*/  IMNMX R6, R4, R6, PT ;  /* 0x0000000604067217 */ /* 0x000fc80003800200 */
[----:B------:R-:W-:-:S13]  /*0e10*/  ISETP.GE.AND P0, PT, R6, 0x1, PT ;  /* 0x000000010600780c */ /* 0x000fda0003f06270 */
[----:B------:R-:W-:Y:S05]  /*0e20*/  @!P0 BRA `(.L_x_1303) ;  /* 0x000001f000008947 */ /* 0x000fea0003800000 */
[----:B--2---:R-:W-:-:S04]  /*0e30*/  SHF.R.U32.HI R0, RZ, 0x10, R14 ;  /* 0x00000010ff007819 */ /* 0x004fc8000001160e */
[----:B------:R-:W-:-:S04]  /*0e40*/  ISETP.NE.AND P0, PT, R0, RZ, PT ;  /* 0x000000ff0000720c */ /* 0x000fc80003f05270 */
[----:B------:R-:W-:-:S04]  /*0e50*/  SEL R0, R0, c[0x0][0x338], P0 ;  /* 0x0000ce0000007a07 */ /* 0x000fc80000000000 */
[-C--:B------:R-:W-:Y:S02]  /*0e60*/  IABS R3, R0.reuse ;  /* 0x0000000000037213 */ /* 0x080fe40000000000 */
[----:B------:R-:W-:Y:S02]  /*0e70*/  IADD3 R7, R0, -0x1, R6 ;  /* 0xffffffff00077810 */ /* 0x000fe40007ffe006 */
[----:B------:R-:W1:Y:S02]  /*0e80*/  I2F.RP R4, R3 ;  /* 0x0000000300047306 */ /* 0x000e640000209400 */
[----:B------:R-:W-:Y:S02]  /*0e90*/  IABS R10, R7 ;  /* 0x00000007000a7213 */ /* 0x000fe40000000000 */
[----:B------:R-:W-:-:S04]  /*0ea0*/  LOP3.LUT R7, R7, R0, RZ, 0x3c, !PT ;  /* 0x0000000007077212 */ /* 0x000fc800078e3cff */
[----:B------:R-:W-:Y:S01]  /*0eb0*/  ISETP.GE.AND P0, PT, R7, RZ, PT ;  /* 0x000000ff0700720c */ /* 0x000fe20003f06270 */
[----:B-1----:R-:W1:Y:S02]  /*0ec0*/  MUFU.RCP R4, R4 ;  /* 0x0000000400047308 */ /* 0x002e640000001000 */
[----:B-1----:R-:W-:-:S06]  /*0ed0*/  IADD3 R4, R4, 0xffffffe, RZ ;  /* 0x0ffffffe04047810 */ /* 0x002fcc0007ffe0ff */
[----:B------:R-:W1:Y:S02]  /*0ee0*/  F2I.FTZ.U32.TRUNC.NTZ R5, R4 ;  /* 0x0000000400057305 */ /* 0x000e64000021f000 */
[----:B-1----:R-:W-:Y:S02]  /*0ef0*/  IMAD.MOV R2, RZ, RZ, -R5 ;  /* 0x000000ffff027224 */ /* 0x002fe400078e0a05 */
[----:B------:R-:W-:Y:S02]  /*0f00*/  IMAD.MOV.U32 R4, RZ, RZ, RZ ;  /* 0x000000ffff047224 */ /* 0x000fe400078e00ff */
        /* <DEDUP_REMOVED lines=13> */
[----:B------:R-:W-:-:S13]  /*0fe0*/  ISETP.GE.U32.AND P3, PT, R4, R3, PT ;  /* 0x000000030400720c */ /* 0x000fda0003f66070 */
[----:B------:R-:W-:-:S05]  /*0ff0*/  @P3 IADD3 R2, R2, 0x1, RZ ;  /* 0x0000000102023810 */ /* 0x000fca0007ffe0ff */
[----:B------:R-:W-:Y:S01]  /*1000*/  @!P0 IMAD.MOV R2, RZ, RZ, -R2 ;  /* 0x000000ffff028224 */ /* 0x000fe200078e0a02 */
[----:B------:R-:W-:Y:S02]  /*1010*/  @!P1 LOP3.LUT R2, RZ, R0, RZ, 0x33, !PT ;  /* 0x00000000ff029212 */ /* 0x000fe400078e33ff */
.L_x_1303:
[----:B--2---:R-:W-:Y:S05]  /*1020*/  BSYNC B0 ;  /* 0x0000000000007941 */ /* 0x004fea0003800000 */
.L_x_1302:
[----:B------:R-:W-:Y:S01]  /*1030*/  LOP3.LUT R0, R14, 0xffff, RZ, 0xc0, !PT ;  /* 0x0000ffff0e007812 */ /* 0x000fe200078ec0ff */
[----:B------:R-:W-:Y:S01]  /*1040*/  CS2R R20, SRZ ;  /* 0x0000000000147805 */ /* 0x000fe2000001ff00 */
[----:B------:R-:W-:Y:S01]  /*1050*/  CS2R R22, SRZ ;  /* 0x0000000000167805 */ /* 0x000fe2000001ff00 */
[----:B------:R-:W-:Y:S01]  /*1060*/  CS2R R126, SRZ ;  /* 0x00000000007e7805 */ /* 0x000fe2000001ff00 */
[----:B------:R-:W-:Y:S01]  /*1070*/  CS2R R124, SRZ ;  /* 0x00000000007c7805 */ /* 0x000fe2000001ff00 */
[----:B------:R-:W-:Y:S01]  /*1080*/  IMAD R3, R0, R2, RZ ;  /* 0x0000000200037224 */ /* 0x000fe200078e02ff */
        /* <DEDUP_REMOVED lines=36> */
[----:B-1----:R-:W-:-:S04]  /*12d0*/  ISETP.NE.U32.AND P0, PT, RZ, c[0x0][0x340], PT ;  /* 0x0000d000ff007a0c */ /* 0x002fc80003f05070 */
[----:B------:R-:W-:-:S13]  /*12e0*/  ISETP.NE.AND.EX P0, PT, RZ, c[0x0][0x344], PT, P0 ;  /* 0x0000d100ff007a0c */ /* 0x000fda0003f05300 */
[----:B------:R-:W-:Y:S05]  /*12f0*/  @!P0 BRA `(.L_x_1305) ;  /* 0x0000004000008947 */ /* 0x000fea0003800000 */
[----:B------:R-:W-:-:S05]  /*1300*/  MOV R2, 0x4 ;  /* 0x0000000400027802 */ /* 0x000fca0000000f00 */
[----:B------:R-:W-:-:S05]  /*1310*/  IMAD.WIDE R2, R11, R2, c[0x0][0x340] ;  /* 0x0000d0000b027625 */ /* 0x000fca00078e0202 */
[----:B------:R1:W5:Y:S01]  /*1320*/  LDG.E R8, [R2.64] ;  /* 0x0000000802087981 */ /* 0x000362000c1e1900 */
[----:B------:R-:W-:Y:S05]  /*1330*/  BRA `(.L_x_1306) ;  /* 0x0000001000007947 */ /* 0x000fea0003800000 */
.L_x_1305:
[----:B------:R-:W-:Y:S02]  /*1340*/  MOV R8, R11 ;  /* 0x0000000b00087202 */ /* 0x000fe40000000f00 */
.L_x_1306:
[----:B------:R-:W2:Y:S01]  /*1350*/  LDL R0, [R1+0x14] ;  /* 0x0000140001007983 */ /* 0x000ea20000100800 */
[----:B------:R-:W-:Y:S01]  /*1360*/  SHF.R.S32.HI R78, RZ, 0x1f, R12 ;  /* 0x0000001fff4e7819 */ /* 0x000fe2000001140c */
[----:B-1----:R-:W-:Y:S01]  /*1370*/  IMAD.WIDE.U32 R2, R12, c[0x0][0x1b8], RZ ;  /* 0x00006e000c027a25 */ /* 0x002fe200078e00ff */
[----:B------:R-:W-:Y:S02]  /*1380*/  SHF.R.S32.HI R6, RZ, 0x1f, R11 ;  /* 0x0000001fff067819 */ /* 0x000fe4000001140b */
[----:B------:R-:W-:Y:S01]  /*1390*/  ISETP.GE.AND P3, PT, R243, c[0x0][0x198], PT ;  /* 0x00006600f3007a0c */ /* 0x000fe20003f66270 */
[----:B------:R-:W-:Y:S01]  /*13a0*/  IMAD R5, R78, c[0x0][0x1b8], RZ ;  /* 0x00006e004e057a24 */ /* 0x000fe200078e02ff */
[----:B------:R-:W-:Y:S01]  /*13b0*/  IADD3 R178, R245, -0x1, RZ ;  /* 0xfffffffff5b27810 */ /* 0x000fe20007ffe0ff */
[----:B------:R-:W-:Y:S02]  /*13c0*/  IMAD R6, R6, c[0x0][0x1c0], RZ ;  /* 0x0000700006067a24 */ /* 0x000fe400078e02ff */
[----:B------:R-:W-:-:S05]  /*13d0*/  IMAD R5, R12, c[0x0][0x1bc], R5 ;  /* 0x00006f000c057a24 */ /* 0x000fca00078e0205 */
[----:B------:R-:W-:-:S05]  /*13e0*/  IADD3 R3, R3, R5, RZ ;  /* 0x0000000503037210 */ /* 0x000fca0007ffe0ff */
[----:B------:R-:W-:Y:S01]  /*13f0*/  IMAD.WIDE.U32 R2, R11, c[0x0][0x1c0], R2 ;  /* 0x000070000b027a25 */ /* 0x000fe200078e0002 */
[----:B--2---:R-:W-:-:S04]  /*1400*/  IADD3 R4, R0, R13, RZ ;  /* 0x0000000d00047210 */ /* 0x004fc80007ffe0ff */
[----:B------:R-:W-:Y:S01]  /*1410*/  MOV R0, R4 ;  /* 0x0000000400007202 */ /* 0x000fe20000000f00 */
[----:B------:R-:W-:-:S05]  /*1420*/  @P2 IMAD.HI.U32 R7, R4, c[0x0][0x2c8], RZ ;  /* 0x0000b20004072a27 */ /* 0x000fca00078e00ff */
[----:B------:R-:W-:Y:S01]  /*1430*/  @P2 SHF.R.U32.HI R0, RZ, c[0x0][0x2cc], R7 ;  /* 0x0000b300ff002a19 */ /* 0x000fe20000011607 */
[----:B------:R-:W-:-:S03]  /*1440*/  IMAD R7, R11, c[0x0][0x1c4], R6 ;  /* 0x000071000b077a24 */ /* 0x000fc600078e0206 */
        /* <DEDUP_REMOVED lines=17> */
.L_x_1377:
[----:B------:R-:W-:Y:S05]  /*1560*/  BRA.DIV ~URZ, `(.L_x_1308) ;  /* 0x00011b127f007947 */ /* 0x000fea000b800000 */
[----:B------:R3:W4:Y:S02]  /*1570*/  SHFL.IDX PT, R2, R5, RZ, 0x181f ;  /* 0x00181fff05027589 */ /* 0x00072400000e0000 */
.L_x_1378:
[----:B---3--:R-:W3:Y:S04]  /*1580*/  LDL R3, [R1+0x70] ;  /* 0x0000700001037983 */ /* 0x008ee80000100800 */
[----:B------:R-:W1:Y:S02]  /*1590*/  S2R R7, SR_TID.X ;  /* 0x0000000000077919 */ /* 0x000e640000002100 */
[----:B-1----:R-:W-:-:S04]  /*15a0*/  SHF.R.S32.HI R0, RZ, 0x1f, R7 ;  /* 0x0000001fff007819 */ /* 0x002fc80000011407 */
[----:B------:R-:W-:Y:S01]  /*15b0*/  LEA.HI R0, R0, R7, RZ, 0x3 ;  /* 0x0000000700007211 */ /* 0x000fe200078f18ff */
[----:B------:R-:W-:-:S03]  /*15c0*/  IMAD.MOV.U32 R7, RZ, RZ, c[0x0][0x2c4] ;  /* 0x0000b100ff077624 */ /* 0x000fc600078e00ff */
[----:B------:R-:W-:Y:S01]  /*15d0*/  SHF.R.S32.HI R0, RZ, 0x3, R0 ;  /* 0x00000003ff007819 */ /* 0x000fe20000011400 */
[----:B------:R-:W-:Y:S01]  /*15e0*/  IMAD R7, R7, c[0x0][0x168], RZ ;  /* 0x00005a0007077a24 */ /* 0x000fe200078e02ff */
[----:B------:R-:W-:Y:S03]  /*15f0*/  BSSY B0, `(.L_x_1309) ;  /* 0x000000b000007945 */ /* 0x000fe60003800000 */
[----:B---3--:R-:W-:-:S05]  /*1600*/  IMAD.IADD R0, R0, 0x1, R3 ;  /* 0x0000000100007824 */ /* 0x008fca00078e0203 */
        /* <DEDUP_REMOVED lines=9> */
.L_x_1310:
[----:B------:R-:W-:Y:S05]  /*16a0*/  BSYNC B0 ;  /* 0x0000000000007941 */ /* 0x000fea0003800000 */
.L_x_1309:
[----:B------:R-:W-:Y:S05]  /*16b0*/  BRA.DIV ~URZ, `(.L_x_1311) ;  /* 0x00011a327f007947 */ /* 0x000fea000b800000 */
[----:B--2---:R2:W3:Y:S04]  /*16c0*/  SHFL.IDX PT, R6, R4, 0x1, 0x181f ;  /* 0x00381f0004067f89 */ /* 0x0044e800000e0000 */
[----:B-1--4-:R2:W1:Y:S02]  /*16d0*/  SHFL.IDX PT, R2, R5, 0x1, 0x181f ;  /* 0x00381f0005027f89 */ /* 0x01246400000e0000 */
.L_x_1379:
        /* <DEDUP_REMOVED lines=11> */
.L_x_1313:
[----:B------:R-:W-:Y:S05]  /*1790*/  BSYNC B0 ;  /* 0x0000000000007941 */ /* 0x000fea0003800000 */
.L_x_1312:
[----:B------:R-:W-:Y:S05]  /*17a0*/  BRA.DIV ~URZ, `(.L_x_1314) ;  /* 0x00011a127f007947 */ /* 0x000fea000b800000 */
[----:B---3--:R3:W4:Y:S02]  /*17b0*/  SHFL.IDX PT, R6, R4, 0x2, 0x181f ;  /* 0x00581f0004067f89 */ /* 0x00872400000e0000 */
.L_x_1380:
[----:B------:R-:W-:Y:S05]  /*17c0*/  BRA.DIV ~URZ, `(.L_x_1315) ;  /* 0x00011a627f007947 */ /* 0x000fea000b800000 */
[----:B-1----:R1:W2:Y:S02]  /*17d0*/  SHFL.IDX PT, R2, R5, 0x2, 0x181f ;  /* 0x00581f0005027f89 */ /* 0x0022a400000e0000 */
.L_x_1381:
        /* <DEDUP_REMOVED lines=11> */
.L_x_1317:
[----:B------:R-:W-:Y:S05]  /*1890*/  BSYNC B0 ;  /* 0x0000000000007941 */ /* 0x000fea0003800000 */
.L_x_1316:
[----:B------:R-:W-:Y:S05]  /*18a0*/  BRA.DIV ~URZ, `(.L_x_1318) ;  /* 0x000119f27f007947 */ /* 0x000fea000b800000 */
[----:B----4-:R4:W1:Y:S04]  /*18b0*/  SHFL.IDX PT, R6, R4, 0x3, 0x181f ;  /* 0x00781f0004067f89 */ /* 0x01086800000e0000 */
[----:B--2---:R4:W2:Y:S02]  /*18c0*/  SHFL.IDX PT, R2, R5, 0x3, 0x181f ;  /* 0x00781f0005027f89 */ /* 0x0048a400000e0000 */
.L_x_1382:
        /* <DEDUP_REMOVED lines=11> */
.L_x_1320:
[----:B------:R-:W-:Y:S05]  /*1980*/  BSYNC B0 ;  /* 0x0000000000007941 */ /* 0x000fea0003800000 */
.L_x_1319:
[----:B------:R-:W-:Y:S05]  /*1990*/  BRA.DIV ~URZ, `(.L_x_1321) ;  /* 0x000119d27f007947 */ /* 0x000fea000b800000 */
[----:B-1----:R1:W3:Y:S02]  /*19a0*/  SHFL.IDX PT, R6, R4, 0x4, 0x181f ;  /* 0x00981f0004067f89 */ /* 0x0022e400000e0000 */
.L_x_1383:
[----:B------:R-:W-:Y:S05]  /*19b0*/  BRA.DIV ~URZ, `(.L_x_1322) ;  /* 0x00011a227f007947 */ /* 0x000fea000b800000 */
[----:B--2---:R2:W1:Y:S02]  /*19c0*/  SHFL.IDX PT, R2, R5, 0x4, 0x181f ;  /* 0x00981f0005027f89 */ /* 0x00446400000e0000 */
.L_x_1384:
        /* <DEDUP_REMOVED lines=11> */
.L_x_1324:
[----:B------:R-:W-:Y:S05]  /*1a80*/  BSYNC B0 ;  /* 0x0000000000007941 */ /* 0x000fea0003800000 */
.L_x_1323:
[----:B------:R-:W-:Y:S05]  /*1a90*/  BRA.DIV ~URZ, `(.L_x_1325) ;  /* 0x000119b27f007947 */ /* 0x000fea000b800000 */
[----:B---3--:R3:W2:Y:S04]  /*1aa0*/  SHFL.IDX PT, R6, R4, 0x5, 0x181f ;  /* 0x00b81f0004067f89 */ /* 0x0086a800000e0000 */
[----:B-1----:R3:W1:Y:S02]  /*1ab0*/  SHFL.IDX PT, R2, R5, 0x5, 0x181f ;  /* 0x00b81f0005027f89 */ /* 0x00266400000e0000 */
.L_x_1385:
        /* <DEDUP_REMOVED lines=11> */
.L_x_1327:
[----:B------:R-:W-:Y:S05]  /*1b70*/  BSYNC B0 ;  /* 0x0000000000007941 */ /* 0x000fea0003800000 */
.L_x_1326:
[----:B------:R-:W-:Y:S05]  /*1b80*/  BRA.DIV ~URZ, `(.L_x_1328) ;  /* 0x000119927f007947 */ /* 0x000fea000b800000 */
[----:B--2---:R2:W3:Y:S02]  /*1b90*/  SHFL.IDX PT, R6, R4, 0x6, 0x181f ;  /* 0x00d81f0004067f89 */ /* 0x0044e400000e0000 */
.L_x_1386:
[----:B------:R-:W-:Y:S05]  /*1ba0*/  BRA.DIV ~URZ, `(.L_x_1329) ;  /* 0x000119e27f007947 */ /* 0x000fea000b800000 */
[----:B-1----:R1:W2:Y:S02]  /*1bb0*/  SHFL.IDX PT, R2, R5, 0x6, 0x181f ;  /* 0x00d81f0005027f89 */ /* 0x0022a400000e0000 */
.L_x_1387:
        /* <DEDUP_REMOVED lines=11> */
.L_x_1331:
[----:B------:R-:W-:Y:S05]  /*1c70*/  BSYNC B0 ;  /* 0x0000000000007941 */ /* 0x000fea0003800000 */
.L_x_1330:
[----:B------:R-:W-:Y:S05]  /*1c80*/  BRA.DIV ~URZ, `(.L_x_1332) ;  /* 0x000119727f007947 */ /* 0x000fea000b800000 */
[----:B--234-:R-:W2:Y:S04]  /*1c90*/  SHFL.IDX PT, R4, R4, 0x7, 0x181f ;  /* 0x00f81f0004047f89 */ /* 0x01cea800000e0000 */
[----:B------:R3:W4:Y:S02]  /*1ca0*/  SHFL.IDX PT, R2, R5, 0x7, 0x181f ;  /* 0x00f81f0005027f89 */ /* 0x00072400000e0000 */
.L_x_1388:
        /* <DEDUP_REMOVED lines=19> */
[----:B-1-3--:R-:W3:Y:S01]  /*1de0*/  LDL R5, [R1+0x1c] ;  /* 0x00001c0001057983 */ /* 0x00aee20000100800 */
[----:B------:R-:W-:Y:S01]  /*1df0*/  IMAD.MOV.U32 R6, RZ, RZ, 0x70 ;  /* 0x00000070ff067424 */ /* 0x000fe200078e00ff */
[----:B------:R-:W-:-:S02]  /*1e00*/  ULDC UR4, c[0x0][0x2b8] ;  /* 0x0000ae0000047ab9 */ /* 0x000fc40000000800 */
[----:B------:R-:W-:Y:S01]  /*1e10*/  UISETP.NE.AND UP0, UPT, UR4, 0x1, UPT ;  /* 0x000000010400788c */ /* 0x000fe2000bf05270 */
[----:B------:R-:W-:Y:S01]  /*1e20*/  IMAD R177, R245, R6, -0x70 ;  /* 0xffffff90f5b17424 */ /* 0x000fe200078e0206 */
[----:B------:R-:W4:Y:S01]  /*1e30*/  LDL R79, [R1+0x4c] ;  /* 0x00004c00014f7983 */ /* 0x000f220000100800 */
[----:B------:R-:W-:-:S03]  /*1e40*/  IMAD.MOV.U32 R9, RZ, RZ, c[0x0][0x2ac] ;  /* 0x0000ab00ff097624 */ /* 0x000fc600078e00ff */
[----:B------:R-:W-:Y:S01]  /*1e50*/  PLOP3.LUT P1, PT, PT, PT, UP0, 0x80, 0x0 ;  /* 0x000000000000781c */ /* 0x000fe20003f2f008 */
[----:B------:R-:W-:Y:S01]  /*1e60*/  IMAD R9, R9, c[0x0][0x1d0], RZ ;  /* 0x0000740009097a24 */ /* 0x000fe200078e02ff */
[----:B------:R-:W-:Y:S01]  /*1e70*/  BAR.SYNC.DEFER_BLOCKING 0x0 ;  /* 0x0000000000007b1d */ /* 0x000fe20000010000 */
[----:B------:R-:W-:Y:S01]  /*1e80*/  PLOP3.LUT P0, PT, PT, PT, UP0, 0x80, 0x0 ;  /* 0x000000000000781c */ /* 0x000fe20003f0f008 */
[----:B------:R-:W-:Y:S02]  /*1e90*/  IMAD.MOV.U32 R244, RZ, RZ, RZ ;  /* 0x000000fffff47224 */ /* 0x000fe400078e00ff */
[----:B--2---:R-:W-:-:S05]  /*1ea0*/  IMAD.IADD R2, R204, 0x1, R177 ;  /* 0x00000001cc027824 */ /* 0x004fca00078e02b1 */
[C---:B------:R-:W-:Y:S01]  /*1eb0*/  ISETP.GE.AND P3, PT, R2.reuse, R9, PT ;  /* 0x000000090200720c */ /* 0x040fe20003f66270 */
[----:B---3--:R-:W-:-:S03]  /*1ec0*/  IMAD.IADD R2, R2, 0x1, R5 ;  /* 0x0000000102027824 */ /* 0x008fc600078e0205 */
        /* <DEDUP_REMOVED lines=10> */
[----:B------:R-:W-:-:S05]  /*1f70*/  IMAD R246, R0, c[0x0][0x2b8], R2 ;  /* 0x0000ae0000f67a24 */ /* 0x000fca00078e0202 */
[----:B------:R-:W-:Y:S01]  /*1f80*/  SHF.R.S32.HI R76, RZ, 0x1f, R246 ;  /* 0x0000001fff4c7819 */ /* 0x000fe200000114f6 */
[----:B------:R-:W-:-:S04]  /*1f90*/  IMAD.WIDE.U32 R2, R246, c[0x0][0x1e0], RZ ;  /* 0x00007800f6027a25 */ /* 0x000fc800078e00ff */
[----:B------:R-:W-:-:S04]  /*1fa0*/  IMAD R0, R76, c[0x0][0x1e0], RZ ;  /* 0x000078004c007a24 */ /* 0x000fc800078e02ff */
[----:B------:R-:W-:-:S05]  /*1fb0*/  IMAD R0, R246, c[0x0][0x1e4], R0 ;  /* 0x00007900f6007a24 */ /* 0x000fca00078e0200 */
[----:B------:R-:W-:Y:S01]  /*1fc0*/  IADD3 R3, R3, R0, RZ ;  /* 0x0000000003037210 */ /* 0x000fe20007ffe0ff */
[----:B------:R-:W-:Y:S02]  /*1fd0*/  IMAD R0, R78, c[0x0][0x1e8], RZ ;  /* 0x00007a004e007a24 */ /* 0x000fe400078e02ff */
[----:B----4-:R-:W-:-:S04]  /*1fe0*/  IMAD.WIDE.U32 R8, R79, c[0x0][0x1e8], RZ ;  /* 0x00007a004f087a25 */ /* 0x010fc800078e00ff */
[----:B------:R-:W-:Y:S01]  /*1ff0*/  IMAD R0, R79, c[0x0][0x1ec], R0 ;  /* 0x00007b004f007a24 */ /* 0x000fe200078e0200 */
[----:B------:R3:W-:Y:S03]  /*2000*/  STL.64 [R1+0x20], R8 ;  /* 0x0000200801007387 */ /* 0x0007e60000100a00 */
[----:B------:R-:W-:Y:S02]  /*2010*/  IMAD.IADD R247, R9, 0x1, R0 ;  /* 0x0000000109f77824 */ /* 0x000fe400078e0200 */
[----:B---3--:R-:W3:Y:S01]  /*2020*/  S2R R9, SR_TID.X ;  /* 0x0000000000097919 */ /* 0x008ee20000002100 */
[----:B------:R-:W-:Y:S02]  /*2030*/  IMAD.MOV.U32 R176, RZ, RZ, c[0x0][0x2ac] ;  /* 0x0000ab00ffb07624 */ /* 0x000fe400078e00ff */
[----:B-1----:R-:W-:-:S04]  /*2040*/  IMAD R5, R245, -0x70, R6 ;  /* 0xffffff90f5057824 */ /* 0x002fc800078e0206 */
[----:B------:R-:W-:Y:S01]  /*2050*/  IMAD R176, R176, c[0x0][0x1d0], R5 ;  /* 0x00007400b0b07a24 */ /* 0x000fe200078e0205 */
[----:B---3--:R-:W-:-:S04]  /*2060*/  SHF.R.S32.HI R7, RZ, 0x1f, R9 ;  /* 0x0000001fff077819 */ /* 0x008fc80000011409 */
[----:B------:R-:W-:-:S04]  /*2070*/  LEA.HI R7, R7, R9, RZ, 0x3 ;  /* 0x0000000907077211 */ /* 0x000fc800078f18ff */
[----:B------:R-:W-:Y:S02]  /*2080*/  SHF.R.S32.HI R7, RZ, 0x3, R7 ;  /* 0x00000003ff077819 */ /* 0x000fe40000011407 */
[----:B------:R-:W-:Y:S02]  /*2090*/  ISETP.GE.AND P3, PT, R243, c[0x0][0x1d4], PT ;  /* 0x00007500f3007a0c */ /* 0x000fe40003f66270 */
[----:B--2---:R-:W-:Y:S01]  /*20a0*/  SHF.R.S32.HI R77, RZ, 0x1f, R244 ;  /* 0x0000001fff4d7819 */ /* 0x004fe200000114f4 */
[----:B------:R-:W-:-:S04]  /*20b0*/  IMAD.WIDE.U32 R2, R244, c[0x0][0x1f0], R2 ;  /* 0x00007c00f4027a25 */ /* 0x000fc800078e0002 */
[----:B------:R-:W-:Y:S01]  /*20c0*/  IMAD R4, R77, c[0x0][0x1f0], RZ ;  /* 0x00007c004d047a24 */ /* 0x000fe200078e02ff */
[----:B------:R-:W-:-:S03]  /*20d0*/  IADD3 R2, P0, R2, R8, RZ ;  /* 0x0000000802027210 */ /* 0x000fc60007f1e0ff */
[----:B------:R-:W-:-:S05]  /*20e0*/  IMAD R0, R244, c[0x0][0x1f4], R4 ;  /* 0x00007d00f4007a24 */ /* 0x000fca00078e0204 */
[----:B------:R-:W-:Y:S02]  /*20f0*/  IADD3.X R3, R247, R3, R0, P0, !PT ;  /* 0x00000003f7037210 */ /* 0x000fe400007fe400 */
[----:B------:R-:W-:-:S04]  /*2100*/  LEA R0, P0, R2, c[0x0][0x1c8], 0x1 ;  /* 0x0000720002007a11 */ /* 0x000fc800078008ff */
[----:B------:R-:W-:Y:S01]  /*2110*/  LEA.HI.X R3, R2, c[0x0][0x1cc], R3, 0x1, P0 ;  /* 0x0000730002037a11 */ /* 0x000fe200000f0c03 */
[----:B------:R-:W1:Y:S01]  /*2120*/  SHFL.IDX PT, R4, R0, RZ, 0x181f ;  /* 0x00181fff00047589 */ /* 0x000e6200000e0000 */
[----:B------:R-:W-:-:S03]  /*2130*/  IMAD.IADD R2, R176, 0x1, -R7 ;  /* 0x00000001b0027824 */ /* 0x000fc600078e0a07 */
[----:B------:R-:W2:Y:S04]  /*2140*/  SHFL.IDX PT, R5, R3, RZ, 0x181f ;  /* 0x00181fff03057589 */ /* 0x000ea800000e0000 */
[----:B------:R-:W3:Y:S01]  /*2150*/  SHFL.IDX PT, R6, R0, 0x1, 0x181f ;  /* 0x00381f0000067f89 */ /* 0x000ee200000e0000 */
[----:B------:R-:W-:-:S03]  /*2160*/  ISETP.GE.AND P0, PT, R2, 0x1, PT ;  /* 0x000000010200780c */ /* 0x000fc60003f06270 */
[----:B------:R-:W4:Y:S04]  /*2170*/  SHFL.IDX PT, R7, R0, 0x2, 0x181f ;  /* 0x00581f0000077f89 */ /* 0x000f2800000e0000 */
[----:B------:R-:W5:Y:S01]  /*2180*/  SHFL.IDX PT, R8, R3, 0x1, 0x181f ;  /* 0x00381f0003087f89 */ /* 0x000f6200000e0000 */
[----:B------:R-:W-:-:S03]  /*2190*/  ISETP.GE.AND P4, PT, R2, 0x11, PT ;  /* 0x000000110200780c */ /* 0x000fc60003f86270 */
[----:B------:R-:W4:Y:S01]  /*21a0*/  SHFL.IDX PT, R9, R3, 0x2, 0x181f ;  /* 0x00581f0003097f89 */ /* 0x000f2200000e0000 */
[----:B------:R-:W-:-:S03]  /*21b0*/  ISETP.GE.AND P1, PT, R2, 0x21, PT ;  /* 0x000000210200780c */ /* 0x000fc60003f26270 */
[----:B------:R-:W4:Y:S01]  /*21c0*/  SHFL.IDX PT, R10, R0, 0x3, 0x181f ;  /* 0x00781f00000a7f89 */ /* 0x000f2200000e0000 */
[----:B-1----:R-:W-:-:S03]  /*21d0*/  @P0 LEA R4, P5, R243, R4, 0x1 ;  /* 0x00000004f3040211 */ /* 0x002fc600078a08ff */
[----:B------:R-:W1:Y:S01]  /*21e0*/  SHFL.IDX PT, R11, R3, 0x3, 0x181f ;  /* 0x00781f00030b7f89 */ /* 0x000e6200000e0000 */
[----:B--2---:R-:W-:-:S03]  /*21f0*/  @P0 LEA.HI.X R5, R243, R5, R205, 0x1, P5 ;  /* 0x00000005f3050211 */ /* 0x004fc600028f0ccd */
[----:B------:R-:W2:Y:S01]  /*2200*/  SHFL.IDX PT, R13, R0, 0x4, 0x181f ;  /* 0x00981f00000d7f89 */ /* 0x000ea200000e0000 */
[----:B------:R-:W-:-:S03]  /*2210*/  ISETP.GE.AND P6, PT, R2, 0x31, PT ;  /* 0x000000310200780c */ /* 0x000fc60003fc6270 */
[----:B------:R-:W1:Y:S01]  /*2220*/  SHFL.IDX PT, R14, R3, 0x4, 0x181f ;  /* 0x00981f00030e7f89 */ /* 0x000e6200000e0000 */
[----:B---3--:R-:W-:-:S03]  /*2230*/  @P4 LEA R6, P5, R243, R6, 0x1 ;  /* 0x00000006f3064211 */ /* 0x008fc600078a08ff */
[----:B------:R-:W3:Y:S04]  /*2240*/  SHFL.IDX PT, R15, R0, 0x5, 0x181f ;  /* 0x00b81f00000f7f89 */ /* 0x000ee800000e0000 */
[----:B------:R4:W-:Y:S04]  /*2250*/  @P0 LDGSTS.E.BYPASS.LTC128B.128 [R242+0x3900], [R4.64], !P3 ;  /* 0x0390000004f20fae */ /* 0x0009e8000d901d48 */
[----:B------:R-:W1:Y:S04]  /*2260*/  SHFL.IDX PT, R12, R3, 0x5, 0x181f ;  /* 0x00b81f00030c7f89 */ /* 0x000e6800000e0000 */
[----:B------:R-:W1:Y:S04]  /*2270*/  SHFL.IDX PT, R0, R0, 0x6, 0x181f ;  /* 0x00d81f0000007f89 */ /* 0x000e6800000e0000 */
[----:B------:R-:W1:Y:S01]  /*2280*/  SHFL.IDX PT, R3, R3, 0x6, 0x181f ;  /* 0x00d81f0003037f89 */ /* 0x000e6200000e0000 */
[----:B----4-:R-:W-:-:S02]  /*2290*/  @P1 LEA R4, P0, R243, R7, 0x1 ;  /* 0x00000007f3041211 */ /* 0x010fc400078008ff */
[C-C-:B-----5:R-:W-:Y:S02]  /*22a0*/  @P4 LEA.HI.X R7, R243.reuse, R8, R205.reuse, 0x1, P5 ;  /* 0x00000008f3074211 */ /* 0x160fe400028f0ccd */
[C---:B------:R-:W-:Y:S02]  /*22b0*/  ISETP.GE.AND P5, PT, R2.reuse, 0x41, PT ;  /* 0x000000410200780c */ /* 0x040fe40003fa6270 */
[C---:B------:R-:W-:Y:S01]  /*22c0*/  @P1 LEA.HI.X R5, R243.reuse, R9, R205, 0x1, P0 ;  /* 0x00000009f3051211 */ /* 0x040fe200000f0ccd */
[----:B------:R3:W-:Y:S01]  /*22d0*/  @P4 LDGSTS.E.BYPASS.LTC128B.128 [R242+0x4100], [R6.64], !P3 ;  /* 0x0410000006f24fae */ /* 0x0007e2000d901d48 */
[C---:B------:R-:W-:Y:S02]  /*22e0*/  ISETP.GE.AND P4, PT, R2.reuse, 0x51, PT ;  /* 0x000000510200780c */ /* 0x040fe40003f86270 */
[----:B------:R-:W-:Y:S01]  /*22f0*/  @P6 LEA R10, P0, R243, R10, 0x1 ;  /* 0x0000000af30a6211 */ /* 0x000fe200078008ff */
[----:B------:R4:W-:Y:S01]  /*2300*/  @P1 LDGSTS.E.BYPASS.LTC128B.128 [R242+0x4900], [R4.64], !P3 ;  /* 0x0490000004f21fae */ /* 0x0009e2000d901d48 */
[----:B------:R-:W-:-:S02]  /*2310*/  ISETP.GE.AND P1, PT, R2, 0x61, PT ;  /* 0x000000610200780c */ /* 0x000fc40003f26270 */
[----:B-1----:R-:W-:-:S03]  /*2320*/  @P6 LEA.HI.X R11, R243, R11, R205, 0x1, P0 ;  /* 0x0000000bf30b6211 */ /* 0x002fc600000f0ccd */
[C---:B--2---:R-:W-:Y:S02]  /*2330*/  @P5 LEA R8, P0, R243.reuse, R13, 0x1 ;  /* 0x0000000df3085211 */ /* 0x044fe400078008ff */
[----:B------:R1:W-:Y:S02]  /*2340*/  @P6 LDGSTS.E.BYPASS.LTC128B.128 [R242+0x5100], [R10.64], !P3 ;  /* 0x051000000af26fae */ /* 0x0003e4000d901d48 */
[----:B------:R-:W-:-:S05]  /*2350*/  @P5 LEA.HI.X R9, R243, R14, R205, 0x1, P0 ;  /* 0x0000000ef3095211 */ /* 0x000fca00000f0ccd */
[----:B------:R1:W-:Y:S01]  /*2360*/  @P5 LDGSTS.E.BYPASS.LTC128B.128 [R242+0x5900], [R8.64], !P3 ;  /* 0x0590000008f25fae */ /* 0x0003e2000d901d48 */
[----:B---3--:R-:W-:-:S04]  /*2370*/  @P4 LEA R6, P0, R243, R15, 0x1 ;  /* 0x0000000ff3064211 */ /* 0x008fc800078008ff */
[C---:B------:R-:W-:Y:S02]  /*2380*/  @P4 LEA.HI.X R7, R243.reuse, R12, R205, 0x1, P0 ;  /* 0x0000000cf3074211 */ /* 0x040fe400000f0ccd */
[----:B----4-:R-:W-:-:S03]  /*2390*/  @P1 LEA R4, P0, R243, R0, 0x1 ;  /* 0x00000000f3041211 */ /* 0x010fc600078008ff */
[----:B------:R2:W-:Y:S01]  /*23a0*/  @P4 LDGSTS.E.BYPASS.LTC128B.128 [R242+0x6100], [R6.64], !P3 ;  /* 0x0610000006f24fae */ /* 0x0005e2000d901d48 */
[----:B------:R-:W-:-:S05]  /*23b0*/  @P1 LEA.HI.X R5, R243, R3, R205, 0x1, P0 ;  /* 0x00000003f3051211 */ /* 0x000fca00000f0ccd */
[----:B------:R2:W-:Y:S04]  /*23c0*/  @P1 LDGSTS.E.BYPASS.LTC128B.128 [R242+0x6900], [R4.64], !P3 ;  /* 0x0690000004f21fae */ /* 0x0005e8000d901d48 */
[----:B------:R-:W0:Y:S01]  /*23d0*/  LDGDEPBAR ;  /* 0x00000000000079af */ /* 0x000e220000000000 */
[----:B------:R-:W-:-:S04]  /*23e0*/  DEPBAR.LE SB0, 0x1 ;  /* 0x000080400000791a */ /* 0x000fc80000000000 */
[----:B------:R-:W-:-:S04]  /*23f0*/  DEPBAR.LE SB0, 0x0 ;  /* 0x000080000000791a */ /* 0x000fc80000000000 */
[----:B------:R-:W-:Y:S06]  /*2400*/  BAR.SYNC.DEFER_BLOCKING 0x0 ;  /* 0x0000000000007b1d */ /* 0x000fec0000010000 */
[----:B--2---:R-:W-:Y:S04]  /*2410*/  LDSM.16.M88.4 R4, [R231+0x2000] ;  /* 0x00200000e704783b */ /* 0x004fe80000000200 */
[----:B------:R-:W2:Y:S04]  /*2420*/  LDSM.16.M88.4 R40, [R224] ;  /* 0x00000000e028783b */ /* 0x000ea80000000200 */
[----:B------:R-:W3:Y:S04]  /*2430*/  LDSM.16.M88.4 R36, [R224+0x800] ;  /* 0x00080000e024783b */ /* 0x000ee80000000200 */
[----:B------:R-:W4:Y:S04]  /*2440*/  LDSM.16.M88.4 R32, [R224+0x1000] ;  /* 0x00100000e020783b */ /* 0x000f280000000200 */
[----:B------:R-:W5:Y:S04]  /*2450*/  LDSM.16.M88.4 R28, [R224+0x1800] ;  /* 0x00180000e01c783b */ /* 0x000f680000000200 */
[----:B------:R-:W2:Y:S04]  /*2460*/  LDSM.16.M88.4 R24, [R224+0x2000] ;  /* 0x00200000e018783b */ /* 0x000ea80000000200 */
[----:B------:R-:W2:Y:S04]  /*2470*/  LDSM.16.M88.4 R20, [R224+0x2800] ;  /* 0x00280000e014783b */ /* 0x000ea80000000200 */
[----:B------:R-:W3:Y:S04]  /*2480*/  LDSM.16.M88.4 R16, [R224+0x3000] ;  /* 0x00300000e010783b */ /* 0x000ee80000000200 */
[----:B-1----:R-:W1:Y:S01]  /*2490*/  LDSM.16.M88.4 R8, [R231] ;  /* 0x00000000e708783b */ /* 0x002e620000000200 */
[----:B------:R-:W-:-:S03]  /*24a0*/  IMAD R0, R76, c[0x0][0x208], RZ ;  /* 0x000082004c007a24 */ /* 0x000fc600078e02ff */
[----:B------:R-:W-:Y:S04]  /*24b0*/  LDSM.16.M88.4 R12, [R234+0x2000] ;  /* 0x00200000ea0c783b */ /* 0x000fe80000000200 */
[----:B------:R-:W-:Y:S04]  /*24c0*/  LDSM.16.M88.4 R96, [R240] ;  /* 0x00000000f060783b */ /* 0x000fe80000000200 */
[----:B------:R-:W1:Y:S04]  /*24d0*/  LDSM.16.M88.4 R128, [R236] ;  /* 0x00000000ec80783b */ /* 0x000e680000000200 */
[----:B------:R-:W1:Y:S04]  /*24e0*/  LDSM.16.M88.4 R84, [R235] ;  /* 0x00000000eb54783b */ /* 0x000e680000000200 */
[----:B------:R-:W1:Y:S04]  /*24f0*/  LDSM.16.M88.4 R88, [R241] ;  /* 0x00000000f158783b */ /* 0x000e680000000200 */
[----:B------:R-:W1:Y:S04]  /*2500*/  LDSM.16.M88.4 R104, [R239] ;  /* 0x00000000ef68783b */ /* 0x000e680000000200 */
[----:B------:R-:W1:Y:S04]  /*2510*/  LDSM.16.M88.4 R108, [R238] ;  /* 0x00000000ee6c783b */ /* 0x000e680000000200 */
[----:B------:R-:W1:Y:S01]  /*2520*/  LDSM.16.M88.4 R112, [R237] ;  /* 0x00000000ed70783b */ /* 0x000e620000000200 */
[----:B--2---:R-:W-:Y:S01]  /*2530*/  HMMA.16816.F32 R80, R4, R40, RZ ;  /* 0x000000280450723c */ /* 0x004fe200000018ff */
[----:B------:R-:W-:-:S07]  /*2540*/  IMAD R0, R246, c[0x0][0x20c], R0 ;  /* 0x00008300f6007a24 */ /* 0x000fce00078e0200 */
        /* <DEDUP_REMOVED lines=12> */
[----:B------:R-:W-:Y:S07]  /*2610*/  HMMA.16816.F32 R120, R4, R18, RZ ;  /* 0x000000120478723c */ /* 0x000fee00000018ff */
[----:B------:R-:W-:-:S04]  /*2620*/  IMAD.WIDE.U32 R4, R246, c[0x0][0x208], RZ ;  /* 0x00008200f6047a25 */ /* 0x000fc800078e00ff */
[----:B------:R-:W-:Y:S02]  /*2630*/  IMAD.IADD R5, R5, 0x1, R0 ;  /* 0x0000000105057824 */ /* 0x000fe400078e0200 */
[----:B------:R-:W-:Y:S01]  /*2640*/  IMAD R0, R78, c[0x0][0x210], RZ ;  /* 0x000084004e007a24 */ /* 0x000fe200078e02ff */
[----:B-1----:R-:W-:Y:S01]  /*2650*/  HMMA.16816.F32 R132, R8, R40, RZ ;  /* 0x000000280884723c */ /* 0x002fe200000018ff */
[----:B------:R-:W-:Y:S02]  /*2660*/  IMAD R3, R77, c[0x0][0x218], RZ ;  /* 0x000086004d037a24 */ /* 0x000fe400078e02ff */
[----:B------:R-:W-:Y:S02]  /*2670*/  IMAD R0, R79, c[0x0][0x214], R0 ;  /* 0x000085004f007a24 */ /* 0x000fe400078e0200 */
[----:B------:R-:W-:-:S04]  /*2680*/  IMAD.WIDE.U32 R4, R244, c[0x0][0x218], R4 ;  /* 0x00008600f4047a25 */ /* 0x000fc800078e0004 */
[----:B------:R-:W-:-:S04]  /*2690*/  IMAD.WIDE.U32 R40, R79, c[0x0][0x210], RZ ;  /* 0x000084004f287a25 */ /* 0x000fc800078e00ff */
[----:B------:R-:W-:Y:S02]  /*26a0*/  IMAD.IADD R6, R41, 0x1, R0 ;  /* 0x0000000129067824 */ /* 0x000fe400078e0200 */
[----:B------:R-:W-:Y:S01]  /*26b0*/  IMAD R0, R244, c[0x0][0x21c], R3 ;  /* 0x00008700f4007a24 */ /* 0x000fe200078e0203 */
[----:B------:R-:W-:-:S04]  /*26c0*/  IADD3 R3, P0, R4, R40, RZ ;  /* 0x0000002804037210 */ /* 0x000fc80007f1e0ff */
[----:B------:R-:W-:Y:S02]  /*26d0*/  IADD3.X R4, R6, R5, R0, P0, !PT ;  /* 0x0000000506047210 */ /* 0x000fe400007fe400 */
[----:B------:R-:W-:-:S04]  /*26e0*/  LEA R0, P0, R3, c[0x0][0x1f8], 0x1 ;  /* 0x00007e0003007a11 */ /* 0x000fc800078008ff */
[----:B------:R-:W-:Y:S02]  /*26f0*/  LEA.HI.X R3, R3, c[0x0][0x1fc], R4, 0x1, P0 ;  /* 0x00007f0003037a11 */ /* 0x000fe400000f0c04 */
[----:B------:R-:W1:Y:S04]  /*2700*/  SHFL.IDX PT, R4, R0, RZ, 0x181f ;  /* 0x00181fff00047589 */ /* 0x000e6800000e0000 */
[----:B------:R-:W-:Y:S04]  /*2710*/  STL [R1+0x38], R247 ;  /* 0x000038f701007387 */ /* 0x000fe80000100800 */
[----:B------:R-:W-:Y:S04]  /*2720*/  STL.64 [R1+0x30], R40 ;  /* 0x0000302801007387 */ /* 0x000fe80000100a00 */
[----:B------:R-:W-:Y:S04]  /*2730*/  STL [R1+0x40], R6 ;  /* 0x0000400601007387 */ /* 0x000fe80000100800 */
[----:B------:R-:W2:Y:S01]  /*2740*/  SHFL.IDX PT, R7, R3, RZ, 0x181f ;  /* 0x00181fff03077589 */ /* 0x000ea200000e0000 */
[C---:B------:R-:W-:Y:S03]  /*2750*/  HMMA.16816.F32 R156, R12.reuse, R128, R44 ;  /* 0x000000800c9c723c */ /* 0x040fe6000000182c */
[----:B------:R-:W-:Y:S04]  /*2760*/  SHFL.IDX PT, R5, R0, 0x1, 0x181f ;  /* 0x00381f0000057f89 */ /* 0x000fe800000e0000 */
[----:B------:R-:W3:Y:S01]  /*2770*/  SHFL.IDX PT, R6, R0, 0x2, 0x181f ;  /* 0x00581f0000067f89 */ /* 0x000ee200000e0000 */
        /* <DEDUP_REMOVED lines=13> */
[----:B------:R-:W-:Y:S04]  /*2850*/  SHFL.IDX PT, R12, R3, 0x1, 0x181f ;  /* 0x00381f00030c7f89 */ /* 0x000fe800000e0000 */
[----:B------:R-:W4:Y:S04]  /*2860*/  SHFL.IDX PT, R15, R3, 0x2, 0x181f ;  /* 0x00581f00030f7f89 */ /* 0x000f2800000e0000 */
[----:B------:R-:W5:Y:S01]  /*2870*/  SHFL.IDX PT, R13, R0, 0x4, 0x181f ;  /* 0x00981f00000d7f89 */ /* 0x000f6200000e0000 */
[----:B------:R-:W-:Y:S01]  /*2880*/  HMMA.16816.F32 R140, R8, R32, RZ ;  /* 0x00000020088c723c */ /* 0x000fe200000018ff */
[----:B------:R-:W-:-:S02]  /*2890*/  IMAD.SHL.U32 R179, R243, 0x2, RZ ;  /* 0x00000002f3b37824 */ /* 0x000fc400078e00ff */
[----:B------:R-:W-:Y:S05]  /*28a0*/  SHFL.IDX PT, R14, R0, 0x3, 0x181f ;  /* 0x00781f00000e7f89 */ /* 0x000fea00000e0000 */
[C---:B------:R-:W-:Y:S08]  /*28b0*/  HMMA.16816.F32 R220, R8.reuse, R34, RZ ;  /* 0x0000002208dc723c */ /* 0x040ff000000018ff */
[C---:B------:R-:W-:Y:S01]  /*28c0*/  HMMA.16816.F32 R32, R8.reuse, R24, RZ ;  /* 0x000000180820723c */ /* 0x040fe200000018ff */
[----:B------:R-:W1:Y:S07]  /*28d0*/  SHFL.IDX PT, R24, R3, 0x4, 0x181f ;  /* 0x00981f0003187f89 */ /* 0x000e6e00000e0000 */
[C---:B------:R-:W-:Y:S08]  /*28e0*/  HMMA.16816.F32 R144, R8.reuse, R28, RZ ;  /* 0x0000001c0890723c */ /* 0x040ff000000018ff */
[C---:B------:R-:W-:Y:S08]  /*28f0*/  HMMA.16816.F32 R216, R8.reuse, R30, RZ ;  /* 0x0000001e08d8723c */ /* 0x040ff000000018ff */
[C---:B------:R-:W-:Y:S01]  /*2900*/  HMMA.16816.F32 R208, R8.reuse, R22, RZ ;  /* 0x0000001608d0723c */ /* 0x040fe200000018ff */
[----:B------:R-:W2:Y:S07]  /*2910*/  SHFL.IDX PT, R22, R3, 0x3, 0x181f ;  /* 0x00781f0003167f89 */ /* 0x000eae00000e0000 */
[C---:B------:R-:W-:Y:S01]  /*2920*/  HMMA.16816.F32 R28, R8.reuse, R20, RZ ;  /* 0x00000014081c723c */ /* 0x040fe200000018ff */
[----:B------:R-:W-:Y:S06]  /*2930*/  SHFL.IDX PT, R23, R3, 0x5, 0x181f ;  /* 0x00b81f0003177f89 */ /* 0x000fec00000e0000 */
[-C--:B-1----:R-:W-:Y:S01]  /*2940*/  IADD3 R20, P0, R4, R179.reuse, RZ ;  /* 0x000000b304147210 */ /* 0x082fe20007f1e0ff */
[C---:B------:R-:W-:Y:S01]  /*2950*/  HMMA.16816.F32 R148, R8.reuse, R16, RZ ;  /* 0x000000100894723c */ /* 0x040fe200000018ff */
[----:B------:R-:W1:Y:S06]  /*2960*/  SHFL.IDX PT, R17, R0, 0x5, 0x181f ;  /* 0x00b81f0000117f89 */ /* 0x000e6c00000e0000 */
[----:B------:R-:W-:Y:S01]  /*2970*/  SHF.L.U64.HI R16, R243, 0x1, R205 ;  /* 0x00000001f3107819 */ /* 0x000fe200000102cd */
[----:B------:R-:W-:Y:S01]  /*2980*/  HMMA.16816.F32 R136, R8, R42, RZ ;  /* 0x0000002a0888723c */ /* 0x000fe200000018ff */
[----:B------:R-:W1:Y:S03]  /*2990*/  SHFL.IDX PT, R0, R0, 0x6, 0x181f ;  /* 0x00d81f0000007f89 */ /* 0x000e6600000e0000 */
[----:B--2---:R-:W-:Y:S01]  /*29a0*/  IMAD.X R21, R7, 0x1, R16, P0 ;  /* 0x0000000107157824 */ /* 0x004fe200000e0610 */
[----:B---3--:R-:W-:-:S03]  /*29b0*/  IADD3 R4, P0, R6, R179, RZ ;  /* 0x000000b306047210 */ /* 0x008fc60007f1e0ff */
[----:B------:R-:W-:Y:S01]  /*29c0*/  HMMA.16816.F32 R200, R8, R18, RZ ;  /* 0x0000001208c8723c */ /* 0x000fe200000018ff */
[----:B------:R-:W-:-:S06]  /*29d0*/  ISETP.GE.AND P1, PT, R243, c[0x0][0x1d4], PT ;  /* 0x00007500f3007a0c */ /* 0x000fcc0003f26270 */
[----:B------:R-:W-:Y:S01]  /*29e0*/  IADD3 R18, P5, R5, R179, RZ ;  /* 0x000000b305127210 */ /* 0x000fe20007fbe0ff */
[----:B----4-:R-:W-:-:S04]  /*29f0*/  IMAD.X R5, R15, 0x1, R16, P0 ;  /* 0x000000010f057824 */ /* 0x010fc800000e0610 */
[--C-:B------:R-:W-:Y:S01]  /*2a00*/  IMAD.X R19, R12, 0x1, R16.reuse, P5 ;  /* 0x000000010c137824 */ /* 0x100fe200028e0610 */
[-C--:B-----5:R-:W-:Y:S02]  /*2a10*/  IADD3 R12, P0, R13, R179.reuse, RZ ;  /* 0x000000b30d0c7210 */ /* 0x0a0fe40007f1e0ff */
[C---:B------:R-:W-:Y:S02]  /*2a20*/  ISETP.LT.OR P6, PT, R2.reuse, 0x1, P1 ;  /* 0x000000010200780c */ /* 0x040fe40000fc1670 */
[----:B------:R-:W-:Y:S01]  /*2a30*/  ISETP.LT.OR P4, PT, R2, 0x11, P1 ;  /* 0x000000110200780c */ /* 0x000fe20000f81670 */
[----:B------:R-:W-:Y:S01]  /*2a40*/  IMAD.X R13, R24, 0x1, R16, P0 ;  /* 0x00000001180d7824 */ /* 0x000fe200000e0610 */
[----:B------:R-:W-:Y:S02]  /*2a50*/  IADD3 R14, P5, R14, R179, RZ ;  /* 0x000000b30e0e7210 */ /* 0x000fe40007fbe0ff */
[----:B------:R-:W-:Y:S01]  /*2a60*/  ISETP.LT.OR P0, PT, R2, 0x21, P1 ;  /* 0x000000210200780c */ /* 0x000fe20000f01670 */
[----:B------:R-:W-:-:S02]  /*2a70*/  IMAD.MOV.U32 R175, RZ, RZ, R136 ;  /* 0x000000ffffaf7224 */ /* 0x000fc400078e0088 */
[----:B------:R-:W-:Y:S01]  /*2a80*/  IMAD.X R15, R22, 0x1, R16, P5 ;  /* 0x00000001160f7824 */ /* 0x000fe200028e0610 */
[----:B-1----:R-:W-:Y:S01]  /*2a90*/  IADD3 R6, P5, R17, R179, RZ ;  /* 0x000000b311067210 */ /* 0x002fe20007fbe0ff */
[----:B------:R-:W-:Y:S01]  /*2aa0*/  IMAD.MOV.U32 R174, RZ, RZ, R137 ;  /* 0x000000ffffae7224 */ /* 0x000fe200078e0089 */
[----:B------:R-:W-:Y:S01]  /*2ab0*/  MOV R172, R139 ;  /* 0x0000008b00ac7202 */ /* 0x000fe20000000f00 */
[----:B------:R-:W-:Y:S01]  /*2ac0*/  IMAD.MOV.U32 R173, RZ, RZ, R138 ;  /* 0x000000ffffad7224 */ /* 0x000fe200078e008a */
[----:B------:R-:W-:Y:S01]  /*2ad0*/  HMMA.16816.F32 R248, R8, R38, RZ ;  /* 0x0000002608f8723c */ /* 0x000fe200000018ff */
[----:B------:R-:W-:Y:S01]  /*2ae0*/  IMAD.X R7, R23, 0x1, R16, P5 ;  /* 0x0000000117077824 */ /* 0x000fe200028e0610 */
[----:B------:R-:W-:-:S06]  /*2af0*/  ISETP.LT.OR P5, PT, R2, 0x41, P1 ;  /* 0x000000410200780c */ /* 0x000fcc0000fa1670 */
[C---:B------:R-:W-:Y:S08]  /*2b00*/  HMMA.16816.F32 R136, R8.reuse, R36, RZ ;  /* 0x000000240888723c */ /* 0x040ff000000018ff */
[----:B------:R-:W-:Y:S01]  /*2b10*/  HMMA.16816.F32 R212, R8, R26, RZ ;  /* 0x0000001a08d4723c */ /* 0x000fe200000018ff */
[----:B------:R-:W1:Y:S04]  /*2b20*/  LDSM.16.M88.4 R8, [R234] ;  /* 0x00000000ea08783b */ /* 0x000e680000000200 */
[----:B------:R-:W-:Y:S01]  /*2b30*/  @!PT LDS RZ, [RZ] ;  /* 0x00000000fffff984 */ /* 0x000fe20000000800 */
[----:B------:R-:W-:Y:S01]  /*2b40*/  @!PT LDS RZ, [RZ] ;  /* 0x00000000fffff984 */ /* 0x000fe20000000800 */
[----:B------:R-:W-:Y:S01]  /*2b50*/  @!PT LDS RZ, [RZ] ;  /* 0x00000000fffff984 */ /* 0x000fe20000000800 */
[----:B------:R2:W-:Y:S01]  /*2b60*/  LDGSTS.E.BYPASS.LTC128B.128 [R242+0x100], [R20.64], !P6 ;  /* 0x0010000014f27fae */ /* 0x0005e2000f101d48 */
[----:B------:R-:W-:-:S03]  /*2b70*/  ISETP.LT.OR P6, PT, R2, 0x31, P1 ;  /* 0x000000310200780c */ /* 0x000fc60000fc1670 */
[----:B------:R3:W-:Y:S01]  /*2b80*/  LDGSTS.E.BYPASS.LTC128B.128 [R242+0x900], [R18.64], !P4 ;  /* 0x0090000012f27fae */ /* 0x0007e2000e101d48 */
[C---:B------:R-:W-:Y:S02]  /*2b90*/  ISETP.LT.OR P4, PT, R2.reuse, 0x51, P1 ;  /* 0x000000510200780c */ /* 0x040fe40000f81670 */
[----:B------:R-:W-:Y:S01]  /*2ba0*/  ISETP.LT.OR P1, PT, R2, 0x61, P1 ;  /* 0x000000610200780c */ /* 0x000fe20000f21670 */
[----:B------:R4:W-:Y:S01]  /*2bb0*/  LDGSTS.E.BYPASS.LTC128B.128 [R242+0x1100], [R4.64], !P0 ;  /* 0x0110000004f27fae */ /* 0x0009e2000c101d48 */
[----:B------:R-:W-:-:S03]  /*2bc0*/  IADD3 R2, P0, R0, R179, RZ ;  /* 0x000000b300027210 */ /* 0x000fc60007f1e0ff */
[----:B------:R-:W5:Y:S04]  /*2bd0*/  LDL R0, [R1+0x18] ;  /* 0x0000180001007983 */ /* 0x000f680000100800 */
[----:B------:R-:W2:Y:S04]  /*2be0*/  SHFL.IDX PT, R3, R3, 0x6, 0x181f ;  /* 0x00d81f0003037f89 */ /* 0x000ea800000e0000 */
[----:B------:R3:W-:Y:S04]  /*2bf0*/  LDGSTS.E.BYPASS.LTC128B.128 [R242+0x1900], [R14.64], !P6 ;  /* 0x019000000ef27fae */ /* 0x0007e8000f101d48 */
[----:B------:R3:W-:Y:S04]  /*2c00*/  LDGSTS.E.BYPASS.LTC128B.128 [R242+0x2100], [R12.64], !P5 ;  /* 0x021000000cf27fae */ /* 0x0007e8000e901d48 */
[----:B------:R4:W-:Y:S01]  /*2c10*/  LDGSTS.E.BYPASS.LTC128B.128 [R242+0x2900], [R6.64], !P4 ;  /* 0x0290000006f27fae */ /* 0x0009e2000e101d48 */
[----:B-1----:R-:W-:Y:S01]  /*2c20*/  HMMA.16816.F32 R48, R8, R104, R144 ;  /* 0x000000680830723c */ /* 0x002fe20000001890 */
[----:B--2---:R-:W-:-:S07]  /*2c30*/  IMAD.X R3, R3, 0x1, R16, P0 ;  /* 0x0000000103037824 */ /* 0x004fce00000e0610 */
[C---:B------:R-:W-:Y:S01]  /*2c40*/  HMMA.16816.F32 R32, R8.reuse, R108, R32 ;  /* 0x0000006c0820723c */ /* 0x040fe20000001820 */
[----:B------:R1:W-:Y:S04]  /*2c50*/  LDGSTS.E.BYPASS.LTC128B.128 [R242+0x3100], [R2.64], !P1 ;  /* 0x0310000002f27fae */ /* 0x0003e8000c901d48 */
[----:B------:R-:W-:Y:S03]  /*2c60*/  LDSM.16.M88.4 R60, [R230+0x2000] ;  /* 0x00200000e63c783b */ /* 0x000fe60000000200 */
[C---:B------:R-:W-:Y:S01]  /*2c70*/  HMMA.16816.F32 R40, R8.reuse, R84, R132 ;  /* 0x000000540828723c */ /* 0x040fe20000001884 */
[----:B------:R-:W-:Y:S04]  /*2c80*/  LDSM.16.M88.4 R56, [R230+0x2800] ;  /* 0x00280000e638783b */ /* 0x000fe80000000200 */
[----:B----4-:R-:W2:Y:S03]  /*2c90*/  LDSM.16.M88.4 R4, [R232+0x2000] ;  /* 0x00200000e804783b */ /* 0x010ea60000000200 */
[----:B------:R-:W-:Y:S01]  /*2ca0*/  HMMA.16816.F32 R36, R8, R88, R136 ;  /* 0x000000580824723c */ /* 0x000fe20000001888 */
[----:B------:R-:W-:Y:S01]  /*2cb0*/  IMAD.MOV.U32 R85, RZ, RZ, R50 ;  /* 0x000000ffff557224 */ /* 0x000fe200078e0032 */
[----:B------:R-:W4:Y:S01]  /*2cc0*/  LDSM.16.M88.4 R52, [R230+0x3000] ;  /* 0x00300000e634783b */ /* 0x000f220000000200 */
[----:B------:R-:W-:-:S03]  /*2cd0*/  IMAD.MOV.U32 R84, RZ, RZ, R51 ;  /* 0x000000ffff547224 */ /* 0x000fc600078e0033 */
[----:B------:R-:W1:Y:S01]  /*2ce0*/  LDSM.16.M88.4 R24, [R230] ;  /* 0x00000000e618783b */ /* 0x000e620000000200 */
[----:B------:R-:W-:Y:S01]  /*2cf0*/  MOV R89, R48 ;  /* 0x0000003000597202 */ /* 0x000fe20000000f00 */
[----:B------:R-:W-:Y:S02]  /*2d00*/  IMAD.MOV.U32 R88, RZ, RZ, R49 ;  /* 0x000000ffff587224 */ /* 0x000fe400078e0031 */
[----:B------:R-:W1:Y:S04]  /*2d10*/  LDSM.16.M88.4 R20, [R230+0x800] ;  /* 0x00080000e614783b */ /* 0x000e680000000200 */
[----:B------:R-:W1:Y:S04]  /*2d20*/  LDSM.16.M88.4 R48, [R230+0x1000] ;  /* 0x00100000e630783b */ /* 0x000e680000000200 */
[----:B------:R-:W1:Y:S04]  /*2d30*/  LDSM.16.M88.4 R64, [R230+0x1800] ;  /* 0x00180000e640783b */ /* 0x000e680000000200 */
[----:B---3--:R-:W3:Y:S01]  /*2d40*/  LDSM.16.M88.4 R12, [R232] ;  /* 0x00000000e80c783b */ /* 0x008ee20000000200 */
[----:B------:R-:W-:Y:S01]  /*2d50*/  IMAD.MOV.U32 R116, RZ, RZ, R175 ;  /* 0x000000ffff747224 */ /* 0x000fe200078e00af */
[----:B------:R-:W-:Y:S01]  /*2d60*/  MOV R118, R173 ;  /* 0x000000ad00767202 */ /* 0x000fe20000000f00 */
[----:B------:R-:W-:-:S02]  /*2d70*/  IMAD.MOV.U32 R117, RZ, RZ, R174 ;  /* 0x000000ffff757224 */ /* 0x000fc400078e00ae */
[----:B------:R-:W-:Y:S02]  /*2d80*/  IMAD.MOV.U32 R119, RZ, RZ, R172 ;  /* 0x000000ffff777224 */ /* 0x000fe400078e00ac */
[----:B------:R-:W-:Y:S01]  /*2d90*/  IMAD.MOV.U32 R71, RZ, RZ, R204 ;  /* 0x000000ffff477224 */ /* 0x000fe200078e00cc */
[----:B------:R-:W-:Y:S01]  /*2da0*/  MOV R73, R34 ;  /* 0x0000002200497202 */ /* 0x000fe20000000f00 */
[----:B------:R-:W-:Y:S01]  /*2db0*/  HMMA.16816.F32 R204, R8, R112, R28 ;  /* 0x0000007008cc723c */ /* 0x000fe2000000181c */
[----:B------:R-:W-:Y:S01]  /*2dc0*/  IMAD.MOV.U32 R75, RZ, RZ, R32 ;  /* 0x000000ffff4b7224 */ /* 0x000fe200078e0020 */
[----:B------:R-:W0:Y:S01]  /*2dd0*/  LDGDEPBAR ;  /* 0x00000000000079af */ /* 0x000e220000000000 */
[----:B------:R-:W-:Y:S02]  /*2de0*/  IMAD.MOV.U32 R74, RZ, RZ, R33 ;  /* 0x000000ffff4a7224 */ /* 0x000fe400078e0021 */
[----:B------:R-:W-:-:S03]  /*2df0*/  IMAD.MOV.U32 R72, RZ, RZ, R35 ;  /* 0x000000ffff487224 */ /* 0x000fc600078e0023 */
[C---:B------:R-:W-:Y:S08]  /*2e00*/  HMMA.16816.F32 R28, R8.reuse, R90, R248 ;  /* 0x0000005a081c723c */ /* 0x040ff000000018f8 */
[----:B------:R-:W-:Y:S01]  /*2e10*/  HMMA.16816.F32 R32, R8, R86, R116 ;  /* 0x000000560820723c */ /* 0x000fe20000001874 */
[----:B------:R-:W-:-:S07]  /*2e20*/  IMAD.MOV.U32 R17, RZ, RZ, R71 ;  /* 0x000000ffff117224 */ /* 0x000fce00078e0047 */
[C---:B------:R-:W-:Y:S07]  /*2e30*/  HMMA.16816.F32 R68, R8.reuse, R98, R220 ;  /* 0x000000620844723c */ /* 0x040fee00000018dc */
[----:B------:R-:W-:Y:S01]  /*2e40*/  IMAD.MOV.U32 R220, RZ, RZ, R75 ;  /* 0x000000ffffdc7224 */ /* 0x000fe200078e004b */
[----:B------:R-:W-:Y:S01]  /*2e50*/  HMMA.16816.F32 R80, R8, R96, R140 ;  /* 0x000000600850723c */ /* 0x000fe2000000188c */
[----:B------:R-:W-:Y:S01]  /*2e60*/  IMAD.MOV.U32 R221, RZ, RZ, R74 ;  /* 0x000000ffffdd7224 */ /* 0x000fe200078e004a */
[----:B------:R-:W-:Y:S01]  /*2e70*/  MOV R223, R72 ;  /* 0x0000004800df7202 */ /* 0x000fe20000000f00 */
[----:B------:R-:W-:-:S05]  /*2e80*/  IMAD.MOV.U32 R222, RZ, RZ, R73 ;  /* 0x000000ffffde7224 */ /* 0x000fca00078e0049 */
[C---:B------:R-:W-:Y:S08]  /*2e90*/  HMMA.16816.F32 R72, R8.reuse, R106, R216 ;  /* 0x0000006a0848723c */ /* 0x040ff000000018d8 */
[----:B------:R-:W-:Y:S01]  /*2ea0*/  HMMA.16816.F32 R108, R8, R110, R212 ;  /* 0x0000006e086c723c */ /* 0x000fe200000018d4 */
[----:B------:R-:W-:Y:S02]  /*2eb0*/  IMAD.MOV.U32 R216, RZ, RZ, R89 ;  /* 0x000000ffffd87224 */ /* 0x000fe400078e0059 */
[----:B------:R-:W-:-:S05]  /*2ec0*/  IMAD.MOV.U32 R217, RZ, RZ, R88 ;  /* 0x000000ffffd97224 */ /* 0x000fca00078e0058 */
[C---:B------:R-:W-:Y:S08]  /*2ed0*/  HMMA.16816.F32 R172, R8.reuse, R128, R148 ;  /* 0x0000008008ac723c */ /* 0x040ff00000001894 */
[C---:B------:R-:W-:Y:S08]  /*2ee0*/  HMMA.16816.F32 R112, R8.reuse, R114, R208 ;  /* 0x000000720870723c */ /* 0x040ff000000018d0 */
[----:B------:R-:W-:Y:S01]  /*2ef0*/  HMMA.16816.F32 R128, R8, R130, R200 ;  /* 0x000000820880723c */ /* 0x000fe200000018c8 */
[----:B------:R-:W-:Y:S07]  /*2f00*/  LDSM.16.M88.4 R8, [R233] ;  /* 0x00000000e908783b */ /* 0x000fee0000000200 */
[C---:B--2---:R-:W-:Y:S08]  /*2f10*/  HMMA.16816.F32 R124, R4.reuse, R56, R164 ;  /* 0x00000038047c723c */ /* 0x044ff000000018a4 */
[C---:B----4-:R-:W-:Y:S08]  /*2f20*/  HMMA.16816.F32 R116, R4.reuse, R52, R156 ;  /* 0x000000340474723c */ /* 0x050ff0000000189c */
[C---:B------:R-:W-:Y:S08]  /*2f30*/  HMMA.16816.F32 R132, R4.reuse, R62, R92 ;  /* 0x0000003e0484723c */ /* 0x040ff0000000185c */
[C---:B-1----:R-:W-:Y:S08]  /*2f40*/  HMMA.16816.F32 R168, R4.reuse, R24, R168 ;  /* 0x0000001804a8723c */ /* 0x042ff000000018a8 */
        /* <DEDUP_REMOVED lines=10> */
[----:B------:R-:W-:Y:S04]  /*2ff0*/  LDSM.16.M88.4 R4, [R233+0x2000] ;  /* 0x00200000e904783b */ /* 0x000fe80000000200 */
[----:B------:R-:W-:Y:S03]  /*3000*/  LDSM.16.M88.4 R44, [R227] ;  /* 0x00000000e32c783b */ /* 0x000fe60000000200 */
[C---:B---3--:R-:W-:Y:S01]  /*3010*/  HMMA.16816.F32 R92, R12.reuse, R20, R36 ;  /* 0x000000140c5c723c */ /* 0x048fe20000001824 */
[----:B------:R-:W1:Y:S07]  /*3020*/  LDSM.16.M88.4 R36, [R227+0x1000] ;  /* 0x00100000e324783b */ /* 0x000e6e0000000200 */
[C---:B------:R-:W-:Y:S01]  /*3030*/  HMMA.16816.F32 R88, R12.reuse, R22, R28 ;  /* 0x000000160c58723c */ /* 0x040fe2000000181c */
[----:B------:R-:W2:Y:S04]  /*3040*/  LDSM.16.M88.4 R28, [R227+0x2000] ;  /* 0x00200000e31c783b */ /* 0x000ea80000000200 */
[----:B------:R-:W-:Y:S03]  /*3050*/  LDSM.16.M88.4 R20, [R227+0x3000] ;  /* 0x00300000e314783b */ /* 0x000fe60000000200 */
[C---:B------:R-:W-:Y:S01]  /*3060*/  HMMA.16816.F32 R100, R12.reuse, R24, R40 ;  /* 0x000000180c64723c */ /* 0x040fe20000001828 */
[----:B------:R-:W3:Y:S07]  /*3070*/  LDSM.16.M88.4 R40, [R227+0x800] ;  /* 0x00080000e328783b */ /* 0x000eee0000000200 */
[C---:B------:R-:W-:Y:S01]  /*3080*/  HMMA.16816.F32 R96, R12.reuse, R26, R32 ;  /* 0x0000001a0c60723c */ /* 0x040fe20000001820 */
[----:B------:R-:W4:Y:S04]  /*3090*/  LDSM.16.M88.4 R24, [R227+0x2800] ;  /* 0x00280000e318783b */ /* 0x000f280000000200 */
[----:B------:R-:W1:Y:S01]  /*30a0*/  LDSM.16.M88.4 R32, [R227+0x1800] ;  /* 0x00180000e320783b */ /* 0x000e620000000200 */
[----:B------:R-:W-:Y:S01]  /*30b0*/  IMAD.MOV.U32 R218, RZ, RZ, R85 ;  /* 0x000000ffffda7224 */ /* 0x000fe200078e0055 */
[----:B-----5:R-:W-:Y:S01]  /*30c0*/  ISETP.GT.AND P0, PT, R178, R0, PT ;  /* 0x00000000b200720c */ /* 0x020fe20003f04270 */
[----:B------:R-:W-:Y:S01]  /*30d0*/  IMAD.MOV.U32 R219, RZ, RZ, R84 ;  /* 0x000000ffffdb7224 */ /* 0x000fe200078e0054 */
[----:B------:R-:W-:Y:S01]  /*30e0*/  HMMA.16816.F32 R72, R12, R66, R72 ;  /* 0x000000420c48723c */ /* 0x000fe20000001848 */
[----:B------:R-:W-:-:S07]  /*30f0*/  DEPBAR.LE SB0, 0x0 ;  /* 0x000080000000791a */ /* 0x000fce0000000000 */
        /* <DEDUP_REMOVED lines=9> */
[----:B------:R-:W-:Y:S01]  /*3190*/  BSSY B0, `(.L_x_1333) ;  /* 0x0000068000007945 */ /* 0x000fe20003800000 */
[----:B------:R-:W-:-:S06]  /*31a0*/  ISETP.GT.AND P1, PT, R17, 0x6f, PT ;  /* 0x0000006f1100780c */ /* 0x000fcc0003f24270 */
[C---:B-1----:R-:W-:Y:S08]  /*31b0*/  HMMA.16816.F32 R172, R4.reuse, R36, R152 ;  /* 0x0000002404ac723c */ /* 0x042ff00000001898 */
[C---:B--2---:R-:W-:Y:S08]  /*31c0*/  HMMA.16816.F32 R152, R4.reuse, R30, R132 ;  /* 0x0000001e0498723c */ /* 0x044ff00000001884 */
[C---:B------:R-:W-:Y:S08]  /*31d0*/  HMMA.16816.F32 R188, R4.reuse, R44, R168 ;  /* 0x0000002c04bc723c */ /* 0x040ff000000018a8 */
[C---:B------:R-:W-:Y:S08]  /*31e0*/  HMMA.16816.F32 R184, R4.reuse, R46, R164 ;  /* 0x0000002e04b8723c */ /* 0x040ff000000018a4 */
[C---:B---3--:R-:W-:Y:S08]  /*31f0*/  HMMA.16816.F32 R180, R4.reuse, R40, R160 ;  /* 0x0000002804b4723c */ /* 0x048ff000000018a0 */
[C---:B------:R-:W-:Y:S08]  /*3200*/  HMMA.16816.F32 R52, R4.reuse, R42, R156 ;  /* 0x0000002a0434723c */ /* 0x040ff0000000189c */
[C---:B----4-:R-:W-:Y:S08]  /*3210*/  HMMA.16816.F32 R132, R4.reuse, R24, R124 ;  /* 0x000000180484723c */ /* 0x050ff0000000187c */
[C---:B------:R-:W-:Y:S08]  /*3220*/  HMMA.16816.F32 R116, R4.reuse, R20, R116 ;  /* 0x000000140474723c */ /* 0x040ff00000001874 */
[----:B------:R-:W-:Y:S08]  /*3230*/  HMMA.16816.F32 R192, R4, R22, R104 ;  /* 0x0000001604c0723c */ /* 0x000ff00000001868 */
[----:B------:R-:W-:Y:S08]  /*3240*/  HMMA.16816.F32 R48, R8, R20, R48 ;  /* 0x000000140830723c */ /* 0x000ff00000001830 */
        /* <DEDUP_REMOVED lines=21> */
[----:B------:R-:W2:Y:S04]  /*33a0*/  LDL R0, [R1+0x1c] ;  /* 0x00001c0001007983 */ /* 0x000ea80000100800 */
[----:B------:R-:W3:Y:S01]  /*33b0*/  LDL.64 R248, [R1+0x28] ;  /* 0x0000280001f87983 */ /* 0x000ee20000100a00 */
[----:B------:R-:W-:-:S02]  /*33c0*/  PLOP3.LUT P4, PT, PT, PT, UP0, 0x80, 0x0 ;  /* 0x000000000000781c */ /* 0x000fc40003f8f008 */
[----:B------:R-:W-:Y:S01]  /*33d0*/  PLOP3.LUT P0, PT, PT, PT, UP0, 0x80, 0x0 ;  /* 0x000000000000781c */ /* 0x000fe20003f0f008 */
[----:B------:R-:W-:Y:S01]  /*33e0*/  IMAD.MOV.U32 R244, RZ, RZ, RZ ;  /* 0x000000fffff47224 */ /* 0x000fe200078e00ff */
[----:B------:R-:W4:Y:S01]  /*33f0*/  LDL.64 R18, [R1+0x20] ;  /* 0x0000200001127983 */ /* 0x000f220000100a00 */
[----:B--2---:R-:W-:-:S04]  /*3400*/  IADD3 R2, R17, R177, R0 ;  /* 0x000000b111027210 */ /* 0x004fc80007ffe000 */
[----:B------:R-:W-:-:S05]  /*3410*/  IADD3 R2, R2, -0x70, RZ ;  /* 0xffffff9002027810 */ /* 0x000fca0007ffe0ff */
[----:B------:R-:W-:-:S04]  /*3420*/  @P4 IMAD.HI.U32 R3, R2, c[0x0][0x2bc], RZ ;  /* 0x0000af0002034a27 */ /* 0x000fc800078e00ff */
[----:B------:R-:W-:Y:S01]  /*3430*/  IMAD.MOV.U32 R0, RZ, RZ, R2 ;  /* 0x000000ffff007224 */ /* 0x000fe200078e0002 */
[----:B------:R-:W-:-:S04]  /*3440*/  @P0 SHF.R.U32.HI R0, RZ, c[0x0][0x2c0], R3 ;  /* 0x0000b000ff000a19 */ /* 0x000fc80000011603 */
[----:B---3--:R-:W-:-:S04]  /*3450*/  @!P1 IADD3 R3, P0, R0, R248, RZ ;  /* 0x000000f800039210 */ /* 0x008fc80007f1e0ff */
        /* <DEDUP_REMOVED lines=14> */
[----:B----4-:R-:W-:-:S03]  /*3540*/  IADD3 R0, P4, R18, R2, RZ ;  /* 0x0000000212007210 */ /* 0x010fc60007f9e0ff */
[----:B------:R-:W-:Y:S01]  /*3550*/  IMAD R2, R244, c[0x0][0x1f4], R4 ;  /* 0x00007d00f4027a24 */ /* 0x000fe200078e0204 */
[----:B------:R-:W-:-:S04]  /*3560*/  LEA R4, P0, R0, c[0x0][0x1c8], 0x1 ;  /* 0x0000720000047a11 */ /* 0x000fc800078008ff */
[----:B------:R-:W-:-:S04]  /*3570*/  IADD3.X R2, R247, R3, R2, P4, !PT ;  /* 0x00000003f7027210 */ /* 0x000fc800027fe402 */
[----:B------:R-:W-:Y:S01]  /*3580*/  LEA.HI.X R0, R0, c[0x0][0x1cc], R2, 0x1, P0 ;  /* 0x0000730000007a11 */ /* 0x000fe200000f0c02 */
[----:B------:R-:W-:Y:S05]  /*3590*/  BRA.DIV ~URZ, `(.L_x_1335) ;  /* 0x000101327f007947 */ /* 0x000fea000b800000 */
[----:B------:R1:W2:Y:S02]  /*35a0*/  SHFL.IDX PT, R7, R0, RZ, 0x181f ;  /* 0x00181fff00077589 */ /* 0x0002a400000e0000 */
.L_x_1389:
[----:B------:R-:W-:Y:S05]  /*35b0*/  BRA.DIV ~URZ, `(.L_x_1336) ;  /* 0x000101827f007947 */ /* 0x000fea000b800000 */
[----:B------:R-:W3:Y:S04]  /*35c0*/  SHFL.IDX PT, R2, R4, RZ, 0x181f ;  /* 0x00181fff04027589 */ /* 0x000ee800000e0000 */
[----:B------:R-:W4:Y:S04]  /*35d0*/  SHFL.IDX PT, R3, R4, 0x1, 0x181f ;  /* 0x00381f0004037f89 */ /* 0x000f2800000e0000 */
[----:B------:R-:W5:Y:S04]  /*35e0*/  SHFL.IDX PT, R5, R4, 0x2, 0x181f ;  /* 0x00581f0004057f89 */ /* 0x000f6800000e0000 */
[----:B------:R-:W1:Y:S04]  /*35f0*/  SHFL.IDX PT, R9, R0, 0x1, 0x181f ;  /* 0x00381f0000097f89 */ /* 0x000e6800000e0000 */
[----:B------:R-:W2:Y:S04]  /*3600*/  SHFL.IDX PT, R8, R4, 0x3, 0x181f ;  /* 0x00781f0004087f89 */ /* 0x000ea800000e0000 */
[----:B------:R-:W2:Y:S04]  /*3610*/  SHFL.IDX PT, R11, R0, 0x2, 0x181f ;  /* 0x00581f00000b7f89 */ /* 0x000ea800000e0000 */
[----:B------:R-:W-:Y:S01]  /*3620*/  SHFL.IDX PT, R12, R4, 0x4, 0x181f ;  /* 0x00981f00040c7f89 */ /* 0x000fe200000e0000 */
[----:B---3--:R-:W-:-:S03]  /*3630*/  IADD3 R6, P0, R2, R179, RZ ;  /* 0x000000b302067210 */ /* 0x008fc60007f1e0ff */
[----:B------:R-:W-:Y:S01]  /*3640*/  SHFL.IDX PT, R13, R4, 0x5, 0x181f ;  /* 0x00b81f00040d7f89 */ /* 0x000fe200000e0000 */
[-C--:B----4-:R-:W-:Y:S01]  /*3650*/  IADD3 R2, P4, R3, R179.reuse, RZ ;  /* 0x000000b303027210 */ /* 0x090fe20007f9e0ff */
[----:B--2---:R-:W-:Y:S02]  /*3660*/  IMAD.X R7, R7, 0x1, R16, P0 ;  /* 0x0000000107077824 */ /* 0x004fe400000e0610 */
[----:B------:R-:W2:Y:S01]  /*3670*/  SHFL.IDX PT, R17, R0, 0x3, 0x181f ;  /* 0x00781f0000117f89 */ /* 0x000ea200000e0000 */
[----:B-----5:R-:W-:-:S03]  /*3680*/  IADD3 R10, P0, R5, R179, RZ ;  /* 0x000000b3050a7210 */ /* 0x020fc60007f1e0ff */
[----:B------:R-:W3:Y:S01]  /*3690*/  SHFL.IDX PT, R15, R0, 0x4, 0x181f ;  /* 0x00981f00000f7f89 */ /* 0x000ee200000e0000 */
[----:B-1----:R-:W-:-:S03]  /*36a0*/  IMAD.X R3, R9, 0x1, R16, P4 ;  /* 0x0000000109037824 */ /* 0x002fc600020e0610 */
[----:B------:R-:W1:Y:S01]  /*36b0*/  SHFL.IDX PT, R14, R0, 0x5, 0x181f ;  /* 0x00b81f00000e7f89 */ /* 0x000e6200000e0000 */
[----:B------:R-:W-:-:S03]  /*36c0*/  IADD3 R8, P5, R8, R179, RZ ;  /* 0x000000b308087210 */ /* 0x000fc60007fbe0ff */
[----:B------:R4:W-:Y:S01]  /*36d0*/  LDGSTS.E.BYPASS.LTC128B.128 [R242+0x3900], [R6.64], !P3 ;  /* 0x0390000006f27fae */ /* 0x0009e2000d901d48 */
[----:B------:R-:W-:-:S03]  /*36e0*/  IMAD.X R11, R11, 0x1, R16, P0 ;  /* 0x000000010b0b7824 */ /* 0x000fc600000e0610 */
[----:B------:R5:W-:Y:S04]  /*36f0*/  LDGSTS.E.BYPASS.LTC128B.128 [R242+0x4100], [R2.64], !P3 ;  /* 0x0410000002f27fae */ /* 0x000be8000d901d48 */
[----:B------:R1:W-:Y:S01]  /*3700*/  LDGSTS.E.BYPASS.LTC128B.128 [R242+0x4900], [R10.64], !P3 ;  /* 0x049000000af27fae */ /* 0x0003e2000d901d48 */
[----:B--2---:R-:W-:-:S03]  /*3710*/  IMAD.X R9, R17, 0x1, R16, P5 ;  /* 0x0000000111097824 */ /* 0x004fc600028e0610 */
[----:B------:R-:W2:Y:S04]  /*3720*/  SHFL.IDX PT, R4, R4, 0x6, 0x181f ;  /* 0x00d81f0004047f89 */ /* 0x000ea800000e0000 */
[----:B------:R2:W-:Y:S04]  /*3730*/  LDGSTS.E.BYPASS.LTC128B.128 [R242+0x5100], [R8.64], !P3 ;  /* 0x0510000008f27fae */ /* 0x0005e8000d901d48 */
[----:B------:R-:W2:Y:S01]  /*3740*/  SHFL.IDX PT, R0, R0, 0x6, 0x181f ;  /* 0x00d81f0000007f89 */ /* 0x000ea200000e0000 */
[-C--:B----4-:R-:W-:Y:S02]  /*3750*/  IADD3 R6, P4, R12, R179.reuse, RZ ;  /* 0x000000b30c067210 */ /* 0x090fe40007f9e0ff */
[----:B-----5:R-:W-:-:S03]  /*3760*/  IADD3 R2, P0, R13, R179, RZ ;  /* 0x000000b30d027210 */ /* 0x020fc60007f1e0ff */
[--C-:B---3--:R-:W-:Y:S02]  /*3770*/  IMAD.X R7, R15, 0x1, R16.reuse, P4 ;  /* 0x000000010f077824 */ /* 0x108fe400020e0610 */
[----:B-1----:R-:W-:-:S03]  /*3780*/  IMAD.X R3, R14, 0x1, R16, P0 ;  /* 0x000000010e037824 */ /* 0x002fc600000e0610 */
[----:B------:R1:W-:Y:S04]  /*3790*/  LDGSTS.E.BYPASS.LTC128B.128 [R242+0x5900], [R6.64], !P3 ;  /* 0x0590000006f27fae */ /* 0x0003e8000d901d48 */
[----:B------:R1:W-:Y:S02]  /*37a0*/  LDGSTS.E.BYPASS.LTC128B.128 [R242+0x6100], [R2.64], !P3 ;  /* 0x0610000002f27fae */ /* 0x0003e4000d901d48 */
.L_x_1390:
[----:B-12---:R-:W-:-:S04]  /*37b0*/  IADD3 R2, P0, R4, R179, RZ ;  /* 0x000000b304027210 */ /* 0x006fc80007f1e0ff */
[----:B------:R-:W-:-:S05]  /*37c0*/  IADD3.X R3, R0, R16, RZ, P0, !PT ;  /* 0x0000001000037210 */ /* 0x000fca00007fe4ff */
[----:B------:R-:W-:Y:S01]  /*37d0*/  @!PT LDS RZ, [RZ] ;  /* 0x00000000fffff984 */ /* 0x000fe20000000800 */
[----:B------:R-:W-:Y:S01]  /*37e0*/  @!PT LDS RZ, [RZ] ;  /* 0x00000000fffff984 */ /* 0x000fe20000000800 */
[----:B------:R-:W-:Y:S01]  /*37f0*/  @!PT LDS RZ, [RZ] ;  /* 0x00000000fffff984 */ /* 0x000fe20000000800 */
[----:B------:R1:W-:Y:S04]  /*3800*/  LDGSTS.E.BYPASS.LTC128B.128 [R242+0x6900], [R2.64], !P3 ;  /* 0x0690000002f27fae */ /* 0x0003e8000d901d48 */
.L_x_1334:
[----:B------:R-:W-:Y:S05]  /*3810*/  BSYNC B0 ;  /* 0x0000000000007941 */ /* 0x000fea0003800000 */
.L_x_1333:
[----:B-1----:R-:W2:Y:S04]  /*3820*/  LDL R2, [R1+0x70] ;  /* 0x0000700001027983 */ /* 0x002ea80000100800 */
[----:B------:R-:W2:Y:S04]  /*3830*/  LDL R0, [R1+0x98] ;  /* 0x0000980001007983 */ /* 0x000ea80000100800 */
[----:B------:R-:W3:Y:S04]  /*3840*/  LDL R3, [R1+0x44] ;  /* 0x0000440001037983 */ /* 0x000ee80000100800 */
[----:B------:R-:W0:Y:S01]  /*3850*/  LDGDEPBAR ;  /* 0x00000000000079af */ /* 0x000e220000000000 */
[----:B--2---:R-:W-:-:S04]  /*3860*/  IMAD.IADD R2, R0, 0x1, R2 ;  /* 0x0000000100027824 */ /* 0x004fc800078e0202 */
[----:B------:R-:W-:Y:S01]  /*3870*/  @P2 IMAD.HI.U32 R0, R2, c[0x0][0x2c8], RZ ;  /* 0x0000b20002002a27 */ /* 0x000fe200078e00ff */
[----:B------:R1:W-:Y:S01]  /*3880*/  STL [R1+0x4], R2 ;  /* 0x0000040201007387 */ /* 0x0003e20000100800 */
[----:B------:R-:W-:Y:S02]  /*3890*/  MOV R4, R2 ;  /* 0x0000000200047202 */ /* 0x000fe40000000f00 */
[----:B---3--:R-:W-:Y:S01]  /*38a0*/  IMAD.IADD R6, R176, 0x1, -R3 ;  /* 0x00000001b0067824 */ /* 0x008fe200078e0a03 */
[----:B------:R-:W-:Y:S02]  /*38b0*/  @P2 SHF.R.U32.HI R4, RZ, c[0x0][0x2cc], R0 ;  /* 0x0000b300ff042a19 */ /* 0x000fe40000011600 */
[----:B-1----:R-:W-:-:S04]  /*38c0*/  IADD3 R2, -R3, 0x1, R176 ;  /* 0x0000000103027810 */ /* 0x002fc80007ffe1b0 */
[----:B------:R-:W-:Y:S01]  /*38d0*/  IADD3 R5, R2, -c[0x0][0x168], RZ ;  /* 0x80005a0002057a10 */ /* 0x000fe20007ffe0ff */
[----:B------:R-:W-:Y:S05]  /*38e0*/  BRA.DIV ~URZ, `(.L_x_1337) ;  /* 0x000105227f007947 */ /* 0x000fea000b800000 */
[----:B------:R1:W2:Y:S02]  /*38f0*/  SHFL.IDX PT, R0, R4, RZ, 0x1c1f ;  /* 0x001c1fff04007589 */ /* 0x0002a400000e0000 */
.L_x_1391:
[----:B--2---:R-:W-:-:S05]  /*3900*/  IMAD.IADD R0, R5, 0x1, R0 ;  /* 0x0000000105007824 */ /* 0x004fca00078e0200 */
[----:B------:R-:W-:-:S04]  /*3910*/  IMNMX R0, R6, R0, PT ;  /* 0x0000000006007217 */ /* 0x000fc80003800200 */
[C---:B------:R-:W-:Y:S02]  /*3920*/  ISETP.GT.AND P6, PT, R0.reuse, RZ, PT ;  /* 0x000000ff0000720c */ /* 0x040fe40003fc4270 */
[C---:B------:R-:W-:Y:S02]  /*3930*/  ISETP.GT.AND P5, PT, R0.reuse, 0x1, PT ;  /* 0x000000010000780c */ /* 0x040fe40003fa4270 */
[C---:B------:R-:W-:Y:S02]  /*3940*/  ISETP.GT.AND P4, PT, R0.reuse, 0x8, PT ;  /* 0x000000080000780c */ /* 0x040fe40003f84270 */
[----:B------:R-:W-:Y:S02]  /*3950*/  ISETP.GT.AND P0, PT, R0, 0x9, PT ;  /* 0x000000090000780c */ /* 0x000fe40003f04270 */
        /* <DEDUP_REMOVED lines=14> */
[C---:B------:R-:W-:Y:S02]  /*3a40*/  ISETP.GT.AND P4, PT, R0.reuse, 0x28, PT ;  /* 0x000000280000780c */ /* 0x040fe40003f84270 */
[----:B------:R-:W-:Y:S02]  /*3a50*/  ISETP.GT.AND P0, PT, R0, 0x29, PT ;  /* 0x000000290000780c */ /* 0x000fe40003f04270 */
[----:B------:R-:W-:Y:S02]  /*3a60*/  FSEL R148, R84, -INF , P6 ;  /* 0xff80000054947808 */ /* 0x000fe40003000000 */
[----:B------:R-:W-:Y:S02]  /*3a70*/  FSEL R147, R85, -INF , P5 ;  /* 0xff80000055937808 */ /* 0x000fe40002800000 */
[----:B------:R-:W-:Y:S02]  /*3a80*/  FSEL R146, R80, -INF , P4 ;  /* 0xff80000050927808 */ /* 0x000fe40002000000 */
[----:B------:R-:W-:-:S02]  /*3a90*/  FSEL R145, R81, -INF , P0 ;  /* 0xff80000051917808 */ /* 0x000fc40000000000 */
[C---:B------:R-:W-:Y:S02]  /*3aa0*/  ISETP.GT.AND P6, PT, R0.reuse, 0x30, PT ;  /* 0x000000300000780c */ /* 0x040fe40003fc4270 */
        /* <DEDUP_REMOVED lines=30> */
[----:B------:R-:W-:Y:S01]  /*3c90*/  FSEL R121, R21, -INF , P0 ;  /* 0xff80000015797808 */ /* 0x000fe20000000000 */
[----:B------:R-:W-:Y:S05]  /*3ca0*/  BRA.DIV ~URZ, `(.L_x_1338) ;  /* 0x000101d27f007947 */ /* 0x000fea000b800000 */
[----:B------:R-:W2:Y:S04]  /*3cb0*/  SHFL.IDX PT, R3, R4, 0x1, 0x1c1f ;  /* 0x003c1f0004037f89 */ /* 0x000ea800000e0000 */
[----:B------:R-:W3:Y:S04]  /*3cc0*/  SHFL.IDX PT, R2, R4, 0x2, 0x1c1f ;  /* 0x005c1f0004027f89 */ /* 0x000ee800000e0000 */
[----:B------:R-:W4:Y:S01]  /*3cd0*/  SHFL.IDX PT, R0, R4, 0x3, 0x1c1f ;  /* 0x007c1f0004007f89 */ /* 0x000f2200000e0000 */
[----:B--2---:R-:W-:-:S02]  /*3ce0*/  IMAD.IADD R3, R5, 0x1, R3 ;  /* 0x0000000105037824 */ /* 0x004fc400078e0203 */
[----:B---3--:R-:W-:-:S03]  /*3cf0*/  IMAD.IADD R2, R5, 0x1, R2 ;  /* 0x0000000105027824 */ /* 0x008fc600078e0202 */
[----:B------:R-:W-:Y:S01]  /*3d00*/  IMNMX R3, R6, R3, PT ;  /* 0x0000000306037217 */ /* 0x000fe20003800200 */
[----:B----4-:R-:W-:-:S03]  /*3d10*/  IMAD.IADD R0, R5, 0x1, R0 ;  /* 0x0000000105007824 */ /* 0x010fc600078e0200 */
[C---:B------:R-:W-:Y:S02]  /*3d20*/  ISETP.GT.AND P0, PT, R3.reuse, 0x9, PT ;  /* 0x000000090300780c */ /* 0x040fe40003f04270 */
[----:B------:R-:W-:Y:S02]  /*3d30*/  ISETP.GT.AND P4, PT, R3, 0x8, PT ;  /* 0x000000080300780c */ /* 0x000fe40003f84270 */
[----:B------:R-:W-:Y:S02]  /*3d40*/  FSEL R14, R99, -INF , P0 ;  /* 0xff800000630e7808 */ /* 0x000fe40000000000 */
[----:B------:R-:W-:Y:S02]  /*3d50*/  ISETP.GT.AND P0, PT, R3, 0x19, PT ;  /* 0x000000190300780c */ /* 0x000fe40003f04270 */
[----:B------:R-:W-:Y:S02]  /*3d60*/  FSEL R13, R98, -INF , P4 ;  /* 0xff800000620d7808 */ /* 0x000fe40002000000 */
[----:B------:R-:W-:-:S02]  /*3d70*/  FSEL R27, R91, -INF , P0 ;  /* 0xff8000005b1b7808 */ /* 0x000fc40000000000 */
[C---:B------:R-:W-:Y:S02]  /*3d80*/  ISETP.GT.AND P0, PT, R3.reuse, 0x29, PT ;  /* 0x000000290300780c */ /* 0x040fe40003f04270 */
[----:B------:R-:W-:Y:S02]  /*3d90*/  ISETP.GT.AND P4, PT, R3, 0x18, PT ;  /* 0x000000180300780c */ /* 0x000fe40003f84270 */
[----:B------:R-:W-:Y:S02]  /*3da0*/  FSEL R113, R83, -INF , P0 ;  /* 0xff80000053717808 */ /* 0x000fe40000000000 */
[C---:B------:R-:W-:Y:S02]  /*3db0*/  ISETP.GT.AND P0, PT, R3.reuse, 0x39, PT ;  /* 0x000000390300780c */ /* 0x040fe40003f04270 */
[----:B------:R-:W-:Y:S02]  /*3dc0*/  FSEL R25, R90, -INF , P4 ;  /* 0xff8000005a197808 */ /* 0x000fe40002000000 */
[----:B------:R-:W-:-:S02]  /*3dd0*/  ISETP.GT.AND P5, PT, R3, 0x1, PT ;  /* 0x000000010300780c */ /* 0x000fc40003fa4270 */
[----:B------:R-:W-:Y:S02]  /*3de0*/  ISETP.GT.AND P4, PT, R3, 0x28, PT ;  /* 0x000000280300780c */ /* 0x000fe40003f84270 */
[----:B------:R-:W-:Y:S02]  /*3df0*/  FSEL R109, R75, -INF , P0 ;  /* 0xff8000004b6d7808 */ /* 0x000fe40000000000 */
[----:B------:R-:W-:Y:S02]  /*3e00*/  ISETP.GT.AND P0, PT, R3, 0x49, PT ;  /* 0x000000490300780c */ /* 0x000fe40003f04270 */
[----:B------:R-:W-:Y:S02]  /*3e10*/  FSEL R8, R103, -INF , P5 ;  /* 0xff80000067087808 */ /* 0x000fe40002800000 */
        /* <DEDUP_REMOVED lines=8> */
[----:B------:R-:W-:Y:S02]  /*3ea0*/  FSEL R74, R59, -INF , P0 ;  /* 0xff8000003b4a7808 */ /* 0x000fe40000000000 */
[----:B------:R-:W-:Y:S02]  /*3eb0*/  ISETP.GT.AND P0, PT, R3, 0x61, PT ;  /* 0x000000610300780c */ /* 0x000fe40003f04270 */
[----:B------:R-:W-:Y:S02]  /*3ec0*/  IMNMX R2, R6, R2, PT ;  /* 0x0000000206027217 */ /* 0x000fe40003800200 */
[----:B------:R-:W-:Y:S02]  /*3ed0*/  FSEL R115, R87, -INF , P5 ;  /* 0xff80000057737808 */ /* 0x000fe40002800000 */
[----:B------:R-:W-:Y:S02]  /*3ee0*/  ISETP.GT.AND P5, PT, R3, 0x31, PT ;  /* 0x000000310300780c */ /* 0x000fe40003fa4270 */
[----:B------:R-:W-:-:S02]  /*3ef0*/  FSEL R76, R51, -INF , P0 ;  /* 0xff800000334c7808 */ /* 0x000fc40000000000 */
[----:B------:R-:W-:Y:S02]  /*3f00*/  ISETP.GT.AND P4, PT, R3, 0x48, PT ;  /* 0x000000480300780c */ /* 0x000fe40003f84270 */
[----:B------:R-:W-:Y:S02]  /*3f10*/  ISETP.GT.AND P0, PT, R2, RZ, PT ;  /* 0x000000ff0200720c */ /* 0x000fe40003f04270 */
[----:B------:R-:W-:Y:S02]  /*3f20*/  IMNMX R0, R6, R0, PT ;  /* 0x0000000006007217 */ /* 0x000fe40003800200 */
[----:B------:R-:W-:Y:S02]  /*3f30*/  FSEL R111, R79, -INF , P5 ;  /* 0xff8000004f6f7808 */ /* 0x000fe40002800000 */
[----:B------:R-:W-:Y:S02]  /*3f40*/  ISETP.GT.AND P5, PT, R3, 0x41, PT ;  /* 0x000000410300780c */ /* 0x000fe40003fa4270 */
[----:B------:R-:W-:-:S02]  /*3f50*/  FSEL R101, R66, -INF , P4 ;  /* 0xff80000042657808 */ /* 0x000fc40002000000 */
[----:B------:R-:W-:Y:S02]  /*3f60*/  FSEL R11, R188, -INF , P0 ;  /* 0xff800000bc0b7808 */ /* 0x000fe40000000000 */
[----:B------:R-:W-:Y:S02]  /*3f70*/  ISETP.GT.AND P4, PT, R3, 0x58, PT ;  /* 0x000000580300780c */ /* 0x000fe40003f84270 */
[----:B------:R-:W-:Y:S02]  /*3f80*/  ISETP.GT.AND P0, PT, R0, 0x1, PT ;  /* 0x000000010000780c */ /* 0x000fe40003f04270 */
[----:B------:R-:W-:Y:S02]  /*3f90*/  FSEL R103, R71, -INF , P5 ;  /* 0xff80000047677808 */ /* 0x000fe40002800000 */
[C---:B------:R-:W-:Y:S02]  /*3fa0*/  ISETP.GT.AND P6, PT, R3.reuse, RZ, PT ;  /* 0x000000ff0300720c */ /* 0x040fe40003fc4270 */
[----:B------:R-:W-:-:S02]  /*3fb0*/  ISETP.GT.AND P5, PT, R3, 0x51, PT ;  /* 0x000000510300780c */ /* 0x000fc40003fa4270 */
[----:B------:R-:W-:Y:S02]  /*3fc0*/  FSEL R77, R58, -INF , P4 ;  /* 0xff8000003a4d7808 */ /* 0x000fe40002000000 */
[----:B------:R-:W-:Y:S02]  /*3fd0*/  FSEL R20, R191, -INF , P0 ;  /* 0xff800000bf147808 */ /* 0x000fe40000000000 */
[----:B------:R-:W-:Y:S02]  /*3fe0*/  ISETP.GT.AND P4, PT, R3, 0x69, PT ;  /* 0x000000690300780c */ /* 0x000fe40003f84270 */
[----:B------:R-:W-:Y:S02]  /*3ff0*/  ISETP.GT.AND P0, PT, R2, 0x9, PT ;  /* 0x000000090200780c */ /* 0x000fe40003f04270 */
[----:B------:R-:W-:Y:S02]  /*4000*/  FSEL R7, R102, -INF , P6 ;  /* 0xff80000066077808 */ /* 0x000fe40003000000 */
[----:B------:R-:W-:-:S02]  /*4010*/  FSEL R80, R63, -INF , P5 ;  /* 0xff8000003f507808 */ /* 0x000fc40002800000 */
[C---:B------:R-:W-:Y:S02]  /*4020*/  ISETP.GT.AND P6, PT, R3.reuse, 0x10, PT ;  /* 0x000000100300780c */ /* 0x040fe40003fc4270 */
[----:B------:R-:W-:Y:S02]  /*4030*/  ISETP.GT.AND P5, PT, R3, 0x68, PT ;  /* 0x000000680300780c */ /* 0x000fe40003fa4270 */
[----:B------:R-:W-:Y:S02]  /*4040*/  FSEL R71, R23, -INF , P4 ;  /* 0xff80000017477808 */ /* 0x000fe40002000000 */
[----:B------:R-:W-:Y:S02]  /*4050*/  FSEL R21, R185, -INF , P0 ;  /* 0xff800000b9157808 */ /* 0x000fe40000000000 */
[C---:B------:R-:W-:Y:S02]  /*4060*/  ISETP.GT.AND P4, PT, R2.reuse, 0x1, PT ;  /* 0x000000010200780c */ /* 0x040fe40003f84270 */
[----:B------:R-:W-:-:S02]  /*4070*/  ISETP.GT.AND P0, PT, R2, 0x10, PT ;  /* 0x000000100200780c */ /* 0x000fc40003f04270 */
[----:B------:R-:W-:Y:S02]  /*4080*/  FSEL R15, R94, -INF , P6 ;  /* 0xff8000005e0f7808 */ /* 0x000fe40003000000 */
        /* <DEDUP_REMOVED lines=19> */
[----:B------:R-:W-:Y:S02]  /*41c0*/  FSEL R23, R181, -INF , P4 ;  /* 0xff800000b5177808 */ /* 0x000fe40002000000 */
[----:B------:R-:W-:Y:S02]  /*41d0*/  FSEL R70, R172, -INF , P0 ;  /* 0xff800000ac467808 */ /* 0x000fe40000000000 */
[----:B------:R-:W-:Y:S02]  /*41e0*/  ISETP.GT.AND P5, PT, R0, RZ, PT ;  /* 0x000000ff0000720c */ /* 0x000fe40003fa4270 */
[----:B------:R-:W-:-:S02]  /*41f0*/  ISETP.GT.AND P4, PT, R2, 0x18, PT ;  /* 0x000000180200780c */ /* 0x000fc40003f84270 */
[----:B------:R-:W-:Y:S02]  /*4200*/  ISETP.GT.AND P0, PT, R0, 0x21, PT ;  /* 0x000000210000780c */ /* 0x000fe40003f04270 */
        /* <DEDUP_REMOVED lines=9> */
[----:B------:R-:W-:Y:S02]  /*42a0*/  ISETP.GT.AND P5, PT, R0, 0x10, PT ;  /* 0x000000100000780c */ /* 0x000fe40003fa4270 */
        /* <DEDUP_REMOVED lines=38> */
[----:B------:R-:W-:Y:S02]  /*4510*/  ISETP.GT.AND P6, PT, R3, 0x50, PT ;  /* 0x000000500300780c */ /* 0x000fe40003fc4270 */
[----:B------:R-:W-:Y:S02]  /*4520*/  FSEL R83, R157, -INF , P5 ;  /* 0xff8000009d537808 */ /* 0x000fe40002800000 */
[----:B------:R-:W-:Y:S02]  /*4530*/  FSEL R172, R158, -INF , P4 ;  /* 0xff8000009eac7808 */ /* 0x000fe40002000000 */
[----:B------:R-:W-:Y:S02]  /*4540*/  FSEL R170, R154, -INF , P0 ;  /* 0xff8000009aaa7808 */ /* 0x000fe40000000000 */
[----:B------:R-:W-:-:S02]  /*4550*/  FSEL R97, R62, -INF , P6 ;  /* 0xff8000003e617808 */ /* 0x000fc40003000000 */
[C---:B------:R-:W-:Y:S02]  /*4560*/  ISETP.GT.AND P5, PT, R2.reuse, 0x48, PT ;  /* 0x000000480200780c */ /* 0x040fe40003fa4270 */
[----:B------:R-:W-:Y:S02]  /*4570*/  ISETP.GT.AND P4, PT, R2, 0x50, PT ;  /* 0x000000500200780c */ /* 0x000fe40003f84270 */
[----:B------:R-:W-:Y:S02]  /*4580*/  ISETP.GT.AND P0, PT, R0, 0x51, PT ;  /* 0x000000510000780c */ /* 0x000fe40003f04270 */
[----:B------:R-:W-:Y:S02]  /*4590*/  ISETP.GT.AND P6, PT, R3, 0x60, PT ;  /* 0x000000600300780c */ /* 0x000fe40003fc4270 */
[----:B------:R-:W-:Y:S02]  /*45a0*/  FSEL R82, R152, -INF , P5 ;  /* 0xff80000098527808 */ /* 0x000fe40002800000 */
[----:B------:R-:W-:-:S02]  /*45b0*/  FSEL R107, R132, -INF , P4 ;  /* 0xff800000846b7808 */ /* 0x000fc40002000000 */
[----:B------:R-:W-:Y:S02]  /*45c0*/  FSEL R167, R135, -INF , P0 ;  /* 0xff80000087a77808 */ /* 0x000fe40000000000 */
[----:B------:R-:W-:Y:S02]  /*45d0*/  FSEL R79, R50, -INF , P6 ;  /* 0xff800000324f7808 */ /* 0x000fe40003000000 */
[C---:B------:R-:W-:Y:S02]  /*45e0*/  ISETP.GT.AND P5, PT, R0.reuse, 0x49, PT ;  /* 0x000000490000780c */ /* 0x040fe40003fa4270 */
[----:B------:R-:W-:Y:S02]  /*45f0*/  ISETP.GT.AND P4, PT, R0, 0x50, PT ;  /* 0x000000500000780c */ /* 0x000fe40003f84270 */
        /* <DEDUP_REMOVED lines=10> */
[----:B------:R-:W-:Y:S02]  /*46a0*/  FMNMX.FTZ R3, R9, R10, !PT ;  /* 0x0000000a09037209 */ /* 0x000fe40007810000 */
[----:B------:R-:W-:Y:S02]  /*46b0*/  FSEL R105, R124, -INF , P5 ;  /* 0xff8000007c697808 */ /* 0x000fe40002800000 */
[----:B------:R-:W-:Y:S02]  /*46c0*/  FSEL R104, R125, -INF , P4 ;  /* 0xff8000007d687808 */ /* 0x000fe40002000000 */
[----:B------:R-:W-:-:S02]  /*46d0*/  FSEL R165, R127, -INF , P0 ;  /* 0xff8000007fa57808 */ /* 0x000fc40000000000 */
[C---:B------:R-:W-:Y:S02]  /*46e0*/  ISETP.GT.AND P5, PT, R2.reuse, 0x61, PT ;  /* 0x000000610200780c */ /* 0x040fe40003fa4270 */
[----:B------:R-:W-:Y:S02]  /*46f0*/  ISETP.GT.AND P4, PT, R2, 0x68, PT ;  /* 0x000000680200780c */ /* 0x000fe40003f84270 */
[----:B------:R-:W-:Y:S02]  /*4700*/  FSEL R166, R126, -INF , P6 ;  /* 0xff8000007ea67808 */ /* 0x000fe40003000000 */
[----:B------:R-:W-:Y:S02]  /*4710*/  ISETP.GT.AND P0, PT, R0, 0x60, PT ;  /* 0x000000600000780c */ /* 0x000fe40003f04270 */
[----:B------:R-:W-:Y:S02]  /*4720*/  ISETP.GT.AND P6, PT, R2, 0x69, PT ;  /* 0x000000690200780c */ /* 0x000fe40003fc4270 */
[----:B------:R-:W-:-:S02]  /*4730*/  FMNMX.FTZ R2, R19, R3, !PT ;  /* 0x0000000313027209 */ /* 0x000fc40007810000 */
[----:B------:R-:W-:Y:S02]  /*4740*/  FSEL R99, R117, -INF , P5 ;  /* 0xff80000075637808 */ /* 0x000fe40002800000 */
[----:B------:R-:W-:Y:S02]  /*4750*/  FSEL R98, R192, -INF , P4 ;  /* 0xff800000c0627808 */ /* 0x000fe40002000000 */
[----:B------:R-:W-:Y:S02]  /*4760*/  FSEL R164, R118, -INF , P0 ;  /* 0xff80000076a47808 */ /* 0x000fe40000000000 */
        /* <DEDUP_REMOVED lines=9> */
[----:B-1----:R-:W-:Y:S02]  /*4800*/  FMNMX.FTZ R4, R16, R20, !PT ;  /* 0x0000001410047209 */ /* 0x002fe40007810000 */
        /* <DEDUP_REMOVED lines=88> */
[----:B------:R-:W-:-:S02]  /*4d90*/  FMNMX.FTZ R0, R123, R0, !PT ;  /* 0x000000007b007209 */ /* 0x000fc40007810000 */
[----:B------:R-:W-:Y:S02]  /*4da0*/  FMNMX.FTZ R118, R76, R118, !PT ;  /* 0x000000764c767209 */ /* 0x000fe40007810000 */
[----:B------:R-:W-:Y:S02]  /*4db0*/  FMNMX.FTZ R3, R164, R3, !PT ;  /* 0x00000003a4037209 */ /* 0x000fe40007810000 */
[----:B------:R-:W-:Y:S02]  /*4dc0*/  FSEL R69, R193, -INF , P6 ;  /* 0xff800000c1457808 */ /* 0x000fe40003000000 */
[----:B------:R-:W-:Y:S02]  /*4dd0*/  FMNMX.FTZ R2, R98, R2, !PT ;  /* 0x0000000262027209 */ /* 0x000fe40007810000 */
[----:B------:R-:W-:Y:S02]  /*4de0*/  FSEL R162, R194, -INF , P4 ;  /* 0xff800000c2a27808 */ /* 0x000fe40002000000 */
[----:B------:R-:W-:-:S02]  /*4df0*/  FMNMX.FTZ R0, R122, R0, !PT ;  /* 0x000000007a007209 */ /* 0x000fc40007810000 */
[----:B------:R-:W-:Y:S02]  /*4e00*/  FMNMX.FTZ R118, R73, R118, !PT ;  /* 0x0000007649767209 */ /* 0x000fe40007810000 */
[----:B------:R-:W-:Y:S02]  /*4e10*/  FMNMX.FTZ R3, R163, R3, !PT ;  /* 0x00000003a3037209 */ /* 0x000fe40007810000 */
[----:B------:R-:W-:Y:S02]  /*4e20*/  FMNMX.FTZ R117, R69, R2, !PT ;  /* 0x0000000245757209 */ /* 0x000fe40007810000 */
[----:B------:R-:W-:Y:S02]  /*4e30*/  FMNMX.FTZ R0, R121, R0, !PT ;  /* 0x0000000079007209 */ /* 0x000fe40007810000 */
[----:B------:R-:W-:Y:S01]  /*4e40*/  FMNMX.FTZ R118, R71, R118, !PT ;  /* 0x0000007647767209 */ /* 0x000fe20007810000 */
[----:B------:R-:W1:Y:S01]  /*4e50*/  SHFL.BFLY PT, R5, R117, 0x2, 0x1f ;  /* 0x0c401f0075057f89 */ /* 0x000e6200000e0000 */
[----:B------:R-:W-:-:S02]  /*4e60*/  FSEL R149, R195, -INF , P0 ;  /* 0xff800000c3957808 */ /* 0x000fc40000000000 */
[----:B------:R-:W-:Y:S01]  /*4e70*/  FMNMX.FTZ R2, R162, R3, !PT ;  /* 0x00000003a2027209 */ /* 0x000fe20007810000 */
[----:B------:R-:W2:Y:S03]  /*4e80*/  SHFL.BFLY PT, R4, R0, 0x2, 0x1f ;  /* 0x0c401f0000047f89 */ /* 0x000ea600000e0000 */
[----:B------:R-:W-:Y:S01]  /*4e90*/  FMNMX.FTZ R2, R149, R2, !PT ;  /* 0x0000000295027209 */ /* 0x000fe20007810000 */
        /* <DEDUP_REMOVED lines=12> */
[----:B---3--:R-:W-:-:S03]  /*4f60*/  FMNMX.FTZ R118, R118, R3, !PT ;  /* 0x0000000376767209 */ /* 0x008fc60007810000 */
.L_x_1392:
[C---:B------:R-:W-:Y:S01]  /*4f70*/  FMUL.FTZ R4, R119.reuse, c[0x0][0x2d0] ;  /* 0x0000b40077047a20 */ /* 0x040fe20000410000 */
[----:B------:R-:W-:Y:S01]  /*4f80*/  FSETP.NEU.FTZ.AND P0, PT, R119, -INF , PT ;  /* 0xff8000007700780b */ /* 0x000fe20003f1d000 */
[----:B------:R-:W-:Y:S01]  /*4f90*/  FMUL.FTZ R3, R118, c[0x0][0x2d0] ;  /* 0x0000b40076037a20 */ /* 0x000fe20000410000 */
        /* <DEDUP_REMOVED lines=10> */
[----:B------:R-:W3:Y:S01]  /*5040*/  LDSM.16.MT88.4 R40, [R229] ;  /* 0x00000000e528783b */ /* 0x000ee20000004200 */
[----:B------:R-:W-:Y:S02]  /*5050*/  FFMA.FTZ R5, R25, c[0x0][0x2d0], -R3 ;  /* 0x0000b40019057a23 */ /* 0x000fe40000010803 */
[--C-:B------:R-:W-:Y:S01]  /*5060*/  FFMA.FTZ R144, R144, c[0x0][0x2d0], -R4.reuse ;  /* 0x0000b40090907a23 */ /* 0x100fe20000010804 */
[----:B------:R-:W4:Y:S01]  /*5070*/  LDSM.16.MT88.4 R36, [R225+0x800] ;  /* 0x00080000e124783b */ /* 0x000f220000004200 */
[----:B------:R-:W-:-:S02]  /*5080*/  FFMA.FTZ R143, R143, c[0x0][0x2d0], -R4 ;  /* 0x0000b4008f8f7a23 */ /* 0x000fc40000010804 */
[----:B------:R5:W5:Y:S01]  /*5090*/  MUFU.EX2 R178, R2 ;  /* 0x0000000200b27308 */ /* 0x000b620000000800 */
[--C-:B------:R-:W-:Y:S02]  /*50a0*/  FFMA.FTZ R142, R142, c[0x0][0x2d0], -R4.reuse ;  /* 0x0000b4008e8e7a23 */ /* 0x100fe40000010804 */
[--C-:B------:R-:W-:Y:S02]  /*50b0*/  FFMA.FTZ R141, R141, c[0x0][0x2d0], -R4.reuse ;  /* 0x0000b4008d8d7a23 */ /* 0x100fe40000010804 */
[--C-:B------:R-:W-:Y:S02]  /*50c0*/  FFMA.FTZ R184, R136, c[0x0][0x2d0], -R4.reuse ;  /* 0x0000b40088b87a23 */ /* 0x100fe40000010804 */
[--C-:B------:R-:W-:Y:S01]  /*50d0*/  FFMA.FTZ R187, R131, c[0x0][0x2d0], -R4.reuse ;  /* 0x0000b40083bb7a23 */ /* 0x100fe20000010804 */
[----:B------:R-:W1:Y:S01]  /*50e0*/  MUFU.EX2 R177, R5 ;  /* 0x0000000500b17308 */ /* 0x000e620000000800 */
[--C-:B--2---:R-:W-:Y:S02]  /*50f0*/  FFMA.FTZ R0, R10, c[0x0][0x2d0], -R4.reuse ;  /* 0x0000b4000a007a23 */ /* 0x104fe40000010804 */
[----:B------:R-:W-:-:S02]  /*5100*/  FFMA.FTZ R186, R130, c[0x0][0x2d0], -R4 ;  /* 0x0000b40082ba7a23 */ /* 0x000fc40000010804 */
[--C-:B------:R-:W-:Y:S02]  /*5110*/  FFMA.FTZ R185, R129, c[0x0][0x2d0], -R4.reuse ;  /* 0x0000b40081b97a23 */ /* 0x100fe40000010804 */
[--C-:B------:R-:W-:Y:S01]  /*5120*/  FFMA.FTZ R193, R128, c[0x0][0x2d0], -R4.reuse ;  /* 0x0000b40080c17a23 */ /* 0x100fe20000010804 */
[----:B------:R2:W-:Y:S01]  /*5130*/  MUFU.EX2 R207, R0 ;  /* 0x0000000000cf7308 */ /* 0x0005e20000000800 */
[----:B-----5:R-:W-:Y:S01]  /*5140*/  FMUL.FTZ R2, R117, c[0x0][0x2d0] ;  /* 0x0000b40075027a20 */ /* 0x020fe20000410000 */
[----:B------:R-:W-:Y:S01]  /*5150*/  MOV R130, R178 ;  /* 0x000000b200827202 */ /* 0x000fe20000000f00 */
[--C-:B------:R-:W-:Y:S02]  /*5160*/  FFMA.FTZ R194, R123, c[0x0][0x2d0], -R4.reuse ;  /* 0x0000b4007bc27a23 */ /* 0x100fe40000010804 */
[--C-:B------:R-:W-:Y:S01]  /*5170*/  FFMA.FTZ R195, R122, c[0x0][0x2d0], -R4.reuse ;  /* 0x0000b4007ac37a23 */ /* 0x100fe20000010804 */
[----:B------:R-:W-:Y:S01]  /*5180*/  FSEL R2, R2, RZ, P0 ;  /* 0x000000ff02027208 */ /* 0x000fe20000000000 */
[----:B------:R-:W-:Y:S01]  /*5190*/  FFMA.FTZ R196, R121, c[0x0][0x2d0], -R4 ;  /* 0x0000b40079c47a23 */ /* 0x000fe20000010804 */
[----:B------:R-:W-:Y:S01]  /*51a0*/  FSETP.NEU.FTZ.AND P0, PT, R68, -INF , PT ;  /* 0xff8000004400780b */ /* 0x000fe20003f1d000 */
[----:B------:R-:W-:Y:S01]  /*51b0*/  FFMA.FTZ R181, R97, c[0x0][0x2d0], -R3 ;  /* 0x0000b40061b57a23 */ /* 0x000fe20000010803 */
[----:B-1----:R-:W-:Y:S01]  /*51c0*/  MOV R131, R177 ;  /* 0x000000b100837202 */ /* 0x002fe20000000f00 */
[----:B------:R-:W-:-:S02]  /*51d0*/  FFMA.FTZ R5, R23, c[0x0][0x2d0], -R2 ;  /* 0x0000b40017057a23 */ /* 0x000fc40000010802 */
[----:B------:R-:W-:Y:S02]  /*51e0*/  FFMA.FTZ R6, R35, c[0x0][0x2d0], -R2 ;  /* 0x0000b40023067a23 */ /* 0x000fe40000010802 */
[----:B------:R1:W5:Y:S01]  /*51f0*/  MUFU.EX2 R197, R5 ;  /* 0x0000000500c57308 */ /* 0x0003620000000800 */
[----:B--2---:R-:W-:Y:S02]  /*5200*/  FFMA.FTZ R0, R19, c[0x0][0x2d0], -R4 ;  /* 0x0000b40013007a23 */ /* 0x004fe40000010804 */
[----:B------:R-:W-:Y:S02]  /*5210*/  FFMA.FTZ R202, R98, c[0x0][0x2d0], -R2 ;  /* 0x0000b40062ca7a23 */ /* 0x000fe40000010802 */
[--C-:B------:R-:W-:Y:S02]  /*5220*/  FFMA.FTZ R183, R74, c[0x0][0x2d0], -R3.reuse ;  /* 0x0000b4004ab77a23 */ /* 0x100fe40000010803 */
[--C-:B------:R-:W-:Y:S01]  /*5230*/  FFMA.FTZ R198, R73, c[0x0][0x2d0], -R3.reuse ;  /* 0x0000b40049c67a23 */ /* 0x100fe20000010803 */
[----:B------:R2:W-:Y:S01]  /*5240*/  MUFU.EX2 R212, R0 ;  /* 0x0000000000d47308 */ /* 0x0005e20000000800 */
[----:B------:R-:W-:-:S02]  /*5250*/  FFMA.FTZ R112, R112, c[0x0][0x2d0], -R3 ;  /* 0x0000b40070707a23 */ /* 0x000fc40000010803 */
[--C-:B------:R-:W-:Y:S02]  /*5260*/  FFMA.FTZ R136, R108, c[0x0][0x2d0], -R3.reuse ;  /* 0x0000b4006c887a23 */ /* 0x100fe40000010803 */
[--C-:B------:R-:W-:Y:S02]  /*5270*/  FFMA.FTZ R180, R80, c[0x0][0x2d0], -R3.reuse ;  /* 0x0000b40050b47a23 */ /* 0x100fe40000010803 */
[--C-:B------:R-:W-:Y:S01]  /*5280*/  FFMA.FTZ R182, R77, c[0x0][0x2d0], -R3.reuse ;  /* 0x0000b4004db67a23 */ /* 0x100fe20000010803 */
[----:B------:R-:W-:Y:S01]  /*5290*/  MUFU.EX2 R220, R6 ;  /* 0x0000000600dc7308 */ /* 0x000fe20000000800 */
[----:B-1----:R-:W-:Y:S02]  /*52a0*/  FFMA.FTZ R5, R32, c[0x0][0x2d0], -R2 ;  /* 0x0000b40020057a23 */ /* 0x002fe40000010802 */
[--C-:B------:R-:W-:Y:S02]  /*52b0*/  FFMA.FTZ R192, R79, c[0x0][0x2d0], -R3.reuse ;  /* 0x0000b4004fc07a23 */ /* 0x100fe40000010803 */
[----:B------:R-:W-:-:S02]  /*52c0*/  FFMA.FTZ R248, R76, c[0x0][0x2d0], -R3 ;  /* 0x0000b4004cf87a23 */ /* 0x000fc40000010803 */
[----:B------:R-:W-:Y:S01]  /*52d0*/  FFMA.FTZ R201, R71, c[0x0][0x2d0], -R3 ;  /* 0x0000b40047c97a23 */ /* 0x000fe20000010803 */
[----:B------:R-:W-:Y:S01]  /*52e0*/  MUFU.EX2 R116, R5 ;  /* 0x0000000500747308 */ /* 0x000fe20000000800 */
[----:B--2---:R-:W-:Y:S01]  /*52f0*/  FFMA.FTZ R0, R24, c[0x0][0x2d0], -R4 ;  /* 0x0000b40018007a23 */ /* 0x004fe20000010804 */
[----:B-----5:R-:W-:Y:S01]  /*5300*/  MOV R71, R197 ;  /* 0x000000c500477202 */ /* 0x020fe20000000f00 */
[--C-:B------:R-:W-:Y:S02]  /*5310*/  FFMA.FTZ R108, R93, c[0x0][0x2d0], -R2.reuse ;  /* 0x0000b4005d6c7a23 */ /* 0x100fe40000010802 */
[----:B------:R-:W-:-:S03]  /*5320*/  FFMA.FTZ R204, R69, c[0x0][0x2d0], -R2 ;  /* 0x0000b40045cc7a23 */ /* 0x000fc60000010802 */
[----:B------:R1:W-:Y:S08]  /*5330*/  MUFU.EX2 R214, R0 ;  /* 0x0000000000d67308 */ /* 0x0003f00000000800 */
[----:B------:R-:W-:Y:S01]  /*5340*/  MUFU.EX2 R248, R248 ;  /* 0x000000f800f87308 */ /* 0x000fe20000000800 */
[----:B-1----:R-:W-:-:S07]  /*5350*/  FFMA.FTZ R0, R28, c[0x0][0x2d0], -R4 ;  /* 0x0000b4001c007a23 */ /* 0x002fce0000010804 */
[----:B------:R1:W-:Y:S02]  /*5360*/  MUFU.EX2 R216, R0 ;  /* 0x0000000000d87308 */ /* 0x0003e40000000800 */
[----:B-1----:R-:W-:-:S06]  /*5370*/  FFMA.FTZ R0, R30, c[0x0][0x2d0], -R4 ;  /* 0x0000b4001e007a23 */ /* 0x002fcc0000010804 */
[----:B------:R1:W2:Y:S02]  /*5380*/  MUFU.EX2 R190, R0 ;  /* 0x0000000000be7308 */ /* 0x0002a40000000800 */
[----:B-1----:R-:W-:Y:S01]  /*5390*/  FFMA.FTZ R0, R33, c[0x0][0x2d0], -R4 ;  /* 0x0000b40021007a23 */ /* 0x002fe20000010804 */
[----:B--2---:R-:W-:-:S05]  /*53a0*/  MOV R121, R190 ;  /* 0x000000be00797202 */ /* 0x004fca0000000f00 */
[----:B------:R1:W2:Y:S02]  /*53b0*/  MUFU.EX2 R252, R0 ;  /* 0x0000000000fc7308 */ /* 0x0002a40000000800 */
[----:B-1----:R-:W-:-:S06]  /*53c0*/  FFMA.FTZ R0, R7, c[0x0][0x2d0], -R3 ;  /* 0x0000b40007007a23 */ /* 0x002fcc0000010803 */
[----:B------:R1:W-:Y:S02]  /*53d0*/  MUFU.EX2 R206, R0 ;  /* 0x0000000000ce7308 */ /* 0x0003e40000000800 */
[----:B-1----:R-:W-:-:S06]  /*53e0*/  FFMA.FTZ R0, R8, c[0x0][0x2d0], -R3 ;  /* 0x0000b40008007a23 */ /* 0x002fcc0000010803 */
[----:B------:R1:W-:Y:S02]  /*53f0*/  MUFU.EX2 R205, R0 ;  /* 0x0000000000cd7308 */ /* 0x0003e40000000800 */
[----:B-1----:R-:W-:-:S06]  /*5400*/  FFMA.FTZ R0, R13, c[0x0][0x2d0], -R3 ;  /* 0x0000b4000d007a23 */ /* 0x002fcc0000010803 */
[----:B------:R1:W-:Y:S02]  /*5410*/  MUFU.EX2 R125, R0 ;  /* 0x00000000007d7308 */ /* 0x0003e40000000800 */
[----:B-1----:R-:W-:Y:S01]  /*5420*/  FFMA.FTZ R0, R14, c[0x0][0x2d0], -R3 ;  /* 0x0000b4000e007a23 */ /* 0x002fe20000010803 */
[----:B--2---:R-:W-:Y:S01]  /*5430*/  F2FP.PACK_AB R14, R252, R178 ;  /* 0x000000b2fc0e723e */ /* 0x004fe200000000ff */
[----:B------:R-:W-:-:S04]  /*5440*/  FFMA.FTZ R178, R83, c[0x0][0x2d0], -R2 ;  /* 0x0000b40053b27a23 */ /* 0x000fc80000010802 */
        /* <DEDUP_REMOVED lines=9> */
[--C-:B-1----:R-:W-:Y:S01]  /*54e0*/  FFMA.FTZ R0, R11, c[0x0][0x2d0], -R2.reuse ;  /* 0x0000b4000b007a23 */ /* 0x102fe20000010802 */
[----:B--2---:R-:W-:Y:S01]  /*54f0*/  F2FP.PACK_AB R15, R221, R177 ;  /* 0x000000b1dd0f723e */ /* 0x004fe200000000ff */
[----:B------:R-:W-:-:S04]  /*5500*/  FFMA.FTZ R177, R82, c[0x0][0x2d0], -R2 ;  /* 0x0000b40052b17a23 */ /* 0x000fc80000010802 */
[----:B------:R1:W-:Y:S02]  /*5510*/  MUFU.EX2 R203, R0 ;  /* 0x0000000000cb7308 */ /* 0x0003e40000000800 */
[--C-:B-1----:R-:W-:Y:S01]  /*5520*/  FFMA.FTZ R0, R12, c[0x0][0x2d0], -R2.reuse ;  /* 0x0000b4000c007a23 */ /* 0x102fe20000010802 */
[----:B------:R-:W-:Y:S01]  /*5530*/  F2FP.PACK_AB R12, R190, R216 ;  /* 0x000000d8be0c723e */ /* 0x000fe200000000ff */
[----:B------:R-:W-:-:S04]  /*5540*/  FFMA.FTZ R190, R106, c[0x0][0x2d0], -R2 ;  /* 0x0000b4006abe7a23 */ /* 0x000fc80000010802 */
[----:B------:R1:W-:Y:S02]  /*5550*/  MUFU.EX2 R199, R0 ;  /* 0x0000000000c77308 */ /* 0x0003e40000000800 */
[----:B-1----:R-:W-:-:S06]  /*5560*/  FFMA.FTZ R0, R17, c[0x0][0x2d0], -R2 ;  /* 0x0000b40011007a23 */ /* 0x002fcc0000010802 */
[----:B------:R1:W-:Y:S02]  /*5570*/  MUFU.EX2 R211, R0 ;  /* 0x0000000000d37308 */ /* 0x0003e40000000800 */
[----:B-1----:R-:W-:Y:S01]  /*5580*/  FFMA.FTZ R0, R21, c[0x0][0x2d0], -R2 ;  /* 0x0000b40015007a23 */ /* 0x002fe20000010802 */
[----:B------:R-:W-:-:S05]  /*5590*/  F2FP.PACK_AB R21, R205, R206 ;  /* 0x000000cecd15723e */ /* 0x000fca00000000ff */
[----:B------:R1:W2:Y:S02]  /*55a0*/  MUFU.EX2 R124, R0 ;  /* 0x00000000007c7308 */ /* 0x0002a40000000800 */
[----:B-1----:R-:W-:Y:S01]  /*55b0*/  FFMA.FTZ R0, R22, c[0x0][0x2d0], -R2 ;  /* 0x0000b40016007a23 */ /* 0x002fe20000010802 */
[----:B------:R-:W-:Y:S02]  /*55c0*/  F2FP.PACK_AB R22, R214, R212 ;  /* 0x000000d4d616723e */ /* 0x000fe400000000ff */
[----:B--2---:R-:W-:-:S03]  /*55d0*/  F2FP.PACK_AB R18, R124, R211 ;  /* 0x000000d37c12723e */ /* 0x004fc600000000ff */
[----:B------:R1:W-:Y:S02]  /*55e0*/  MUFU.EX2 R218, R0 ;  /* 0x0000000000da7308 */ /* 0x0003e40000000800 */
[----:B-1----:R-:W-:-:S05]  /*55f0*/  FMUL.FTZ R0, R68, c[0x0][0x2d0] ;  /* 0x0000b40044007a20 */ /* 0x002fca0000410000 */
[----:B------:R-:W-:-:S05]  /*5600*/  FSEL R0, R0, RZ, P0 ;  /* 0x000000ff00007208 */ /* 0x000fca0000000000 */
[----:B------:R-:W-:Y:S01]  /*5610*/  FFMA.FTZ R5, R16, c[0x0][0x2d0], -R0 ;  /* 0x0000b40010057a23 */ /* 0x000fe20000010800 */
[----:B------:R-:W-:-:S03]  /*5620*/  F2FP.PACK_AB R16, R199, R203 ;  /* 0x000000cbc710723e */ /* 0x000fc600000000ff */
[----:B------:R1:W-:Y:S02]  /*5630*/  MUFU.EX2 R213, R5 ;  /* 0x0000000500d57308 */ /* 0x0003e40000000800 */
[----:B-1----:R-:W-:Y:S01]  /*5640*/  FFMA.FTZ R5, R20, c[0x0][0x2d0], -R0 ;  /* 0x0000b40014057a23 */ /* 0x002fe20000010800 */
[----:B------:R-:W-:-:S05]  /*5650*/  F2FP.PACK_AB R20, R207, R208 ;  /* 0x000000d0cf14723e */ /* 0x000fca00000000ff */
[----:B------:R1:W2:Y:S02]  /*5660*/  MUFU.EX2 R209, R5 ;  /* 0x0000000500d17308 */ /* 0x0002a40000000800 */
[C---:B------:R-:W-:Y:S08]  /*5670*/  HMMA.16816.F32 R8, R20.reuse, R44, RZ ;  /* 0x0000002c1408723c */ /* 0x040ff000000018ff */
[----:B---3--:R-:W-:Y:S01]  /*5680*/  HMMA.16816.F32 R64, R20, R40, RZ ;  /* 0x000000281440723c */ /* 0x008fe200000018ff */
[--C-:B-1----:R-:W-:Y:S01]  /*5690*/  FFMA.FTZ R5, R26, c[0x0][0x2d0], -R0.reuse ;  /* 0x0000b4001a057a23 */ /* 0x102fe20000010800 */
[----:B--2---:R-:W-:Y:S01]  /*56a0*/  F2FP.PACK_AB R17, R209, R213 ;  /* 0x000000d5d111723e */ /* 0x004fe200000000ff */
[----:B------:R-:W1:Y:S02]  /*56b0*/  LDSM.16.MT88.4 R24, [R226] ;  /* 0x00000000e218783b */ /* 0x000e640000004200 */
[----:B------:R2:W-:Y:S11]  /*56c0*/  MUFU.EX2 R210, R5 ;  /* 0x0000000500d27308 */ /* 0x0005f60000000800 */
[----:B----4-:R-:W-:Y:S07]  /*56d0*/  HMMA.16816.F32 R84, R12, R36, R8 ;  /* 0x000000240c54723c */ /* 0x010fee0000001808 */
[----:B------:R-:W-:Y:S01]  /*56e0*/  F2FP.PACK_AB R8, R197, R218 ;  /* 0x000000dac508723e */ /* 0x000fe200000000ff */
[----:B--2---:R-:W-:Y:S01]  /*56f0*/  FFMA.FTZ R5, R29, c[0x0][0x2d0], -R0 ;  /* 0x0000b4001d057a23 */ /* 0x004fe20000010800 */
[----:B------:R-:W-:Y:S01]  /*5700*/  F2FP.PACK_AB R10, R220, R116 ;  /* 0x00000074dc0a723e */ /* 0x000fe200000000ff */
[----:B------:R-:W-:-:S02]  /*5710*/  FFMA.FTZ R197, R102, c[0x0][0x2d0], -R2 ;  /* 0x0000b40066c57a23 */ /* 0x000fc40000010802 */
[----:B------:R2:W3:Y:S02]  /*5720*/  MUFU.EX2 R219, R5 ;  /* 0x0000000500db7308 */ /* 0x0004e40000000800 */
[--C-:B--2---:R-:W-:Y:S01]  /*5730*/  FFMA.FTZ R5, R34, c[0x0][0x2d0], -R0.reuse ;  /* 0x0000b40022057a23 */ /* 0x104fe20000010800 */
[----:B---3--:R-:W-:Y:S01]  /*5740*/  F2FP.PACK_AB R19, R219, R210 ;  /* 0x000000d2db13723e */ /* 0x008fe200000000ff */
[----:B------:R-:W2:Y:S04]  /*5750*/  LDSM.16.MT88.4 R32, [R229+0x800] ;  /* 0x00080000e520783b */ /* 0x000ea80000004200 */
[----:B------:R3:W-:Y:S02]  /*5760*/  MUFU.EX2 R200, R5 ;  /* 0x0000000500c87308 */ /* 0x0007e40000000800 */
[C---:B------:R-:W-:Y:S08]  /*5770*/  HMMA.16816.F32 R60, R16.reuse, R44, RZ ;  /* 0x0000002c103c723c */ /* 0x040ff000000018ff */
[----:B-1----:R-:W-:Y:S01]  /*5780*/  HMMA.16816.F32 R28, R16, R24, RZ ;  /* 0x00000018101c723c */ /* 0x002fe200000018ff */
[----:B---3--:R-:W-:-:S02]  /*5790*/  FFMA.FTZ R5, R48, c[0x0][0x2d0], -R0 ;  /* 0x0000b40030057a23 */ /* 0x008fc40000010800 */
[----:B------:R-:W1:Y:S02]  /*57a0*/  LDSM.16.MT88.4 R48, [R226+0x800] ;  /* 0x00080000e230783b */ /* 0x000e640000004200 */
[----:B------:R3:W4:Y:S03]  /*57b0*/  MUFU.EX2 R189, R5 ;  /* 0x0000000500bd7308 */ /* 0x0007260000000800 */
[----:B------:R-:W-:Y:S01]  /*57c0*/  HMMA.16816.F32 R56, R16, R40, RZ ;  /* 0x000000281038723c */ /* 0x000fe200000018ff */
[----:B---3--:R-:W-:Y:S01]  /*57d0*/  FFMA.FTZ R5, R52, c[0x0][0x2d0], -R0 ;  /* 0x0000b40034057a23 */ /* 0x008fe20000010800 */
[----:B----4-:R-:W-:-:S06]  /*57e0*/  F2FP.PACK_AB R9, R189, R200 ;  /* 0x000000c8bd09723e */ /* 0x010fcc00000000ff */
[----:B--2---:R-:W-:Y:S01]  /*57f0*/  HMMA.16816.F32 R132, R12, R32, R64 ;  /* 0x000000200c84723c */ /* 0x004fe20000001840 */
[----:B------:R-:W-:Y:S01]  /*5800*/  MOV R122, R189 ;  /* 0x000000bd007a7202 */ /* 0x000fe20000000f00 */
[----:B------:R2:W3:Y:S01]  /*5810*/  MUFU.EX2 R179, R5 ;  /* 0x0000000500b37308 */ /* 0x0004e20000000800 */
[----:B------:R-:W-:-:S04]  /*5820*/  FFMA.FTZ R189, R105, c[0x0][0x2d0], -R2 ;  /* 0x0000b40069bd7a23 */ /* 0x000fc80000010802 */
[----:B------:R-:W-:Y:S01]  /*5830*/  FFMA.FTZ R64, R148, c[0x0][0x2d0], -R4 ;  /* 0x0000b40094407a23 */ /* 0x000fe20000010804 */
[----:B------:R-:W-:Y:S01]  /*5840*/  MOV R67, R125 ;  /* 0x0000007d00437202 */ /* 0x000fe20000000f00 */
[----:B------:R-:W-:Y:S01]  /*5850*/  FFMA.FTZ R148, R81, c[0x0][0x2d0], -R2 ;  /* 0x0000b40051947a23 */ /* 0x000fe20000010802 */
[----:B------:R-:W-:Y:S01]  /*5860*/  MOV R66, R124 ;  /* 0x0000007c00427202 */ /* 0x000fe20000000f00 */
[----:B------:R-:W-:Y:S01]  /*5870*/  MUFU.EX2 R250, R64 ;  /* 0x0000004000fa7308 */ /* 0x000fe20000000800 */
[----:B--2---:R-:W-:Y:S01]  /*5880*/  FFMA.FTZ R5, R53, c[0x0][0x2d0], -R0 ;  /* 0x0000b40035057a23 */ /* 0x004fe20000010800 */
[-C--:B---3--:R-:W-:Y:S01]  /*5890*/  MOV R129, R179.reuse ;  /* 0x000000b300817202 */ /* 0x088fe20000000f00 */
[----:B------:R-:W-:Y:S05]  /*58a0*/  HMMA.16816.F32 R52, R20, R24, RZ ;  /* 0x000000181434723c */ /* 0x000fea00000018ff */
[----:B------:R-:W2:Y:S02]  /*58b0*/  MUFU.EX2 R188, R5 ;  /* 0x0000000500bc7308 */ /* 0x000ea40000000800 */
[----:B--2---:R-:W-:Y:S01]  /*58c0*/  F2FP.PACK_AB R11, R188, R179 ;  /* 0x000000b3bc0b723e */ /* 0x004fe200000000ff */
[--C-:B------:R-:W-:Y:S01]  /*58d0*/  FFMA.FTZ R179, R92, c[0x0][0x2d0], -R2.reuse ;  /* 0x0000b4005cb37a23 */ /* 0x100fe20000010802 */
[----:B------:R-:W-:Y:S01]  /*58e0*/  MOV R128, R188 ;  /* 0x000000bc00807202 */ /* 0x000fe20000000f00 */
[----:B------:R-:W-:Y:S11]  /*58f0*/  FFMA.FTZ R188, R104, c[0x0][0x2d0], -R2 ;  /* 0x0000b40068bc7a23 */ /* 0x000ff60000010802 */
[----:B------:R-:W-:Y:S03]  /*5900*/  @!UPT UIADD3 URZ, URZ, URZ, URZ ;  /* 0x0000003f3f3ff290 */ /* 0x000fe6000fffe03f */
[----:B-1----:R-:W-:Y:S08]  /*5910*/  HMMA.16816.F32 R156, R12, R48, R52 ;  /* 0x000000300c9c723c */ /* 0x002ff00000001834 */
[C---:B------:R-:W-:Y:S07]  /*5920*/  HMMA.16816.F32 R88, R8.reuse, R36, R60 ;  /* 0x000000240858723c */ /* 0x040fee000000183c */
[--C-:B------:R-:W-:Y:S01]  /*5930*/  FFMA.FTZ R63, R147, c[0x0][0x2d0], -R4.reuse ;  /* 0x0000b400933f7a23 */ /* 0x100fe20000010804 */
[----:B------:R-:W-:Y:S01]  /*5940*/  HMMA.16816.F32 R152, R8, R48, R28 ;  /* 0x000000300898723c */ /* 0x000fe2000000181c */
[--C-:B------:R-:W-:Y:S01]  /*5950*/  FFMA.FTZ R62, R146, c[0x0][0x2d0], -R4.reuse ;  /* 0x0000b400923e7a23 */ /* 0x100fe20000010804 */
[----:B------:R-:W-:Y:S01]  /*5960*/  LDSM.16.MT88.4 R28, [R228+0x800] ;  /* 0x00080000e41c783b */ /* 0x000fe20000004200 */
[--C-:B------:R-:W-:Y:S01]  /*5970*/  FFMA.FTZ R61, R145, c[0x0][0x2d0], -R4.reuse ;  /* 0x0000b400913d7a23 */ /* 0x100fe20000010804 */
[----:B------:R-:W-:Y:S01]  /*5980*/  MUFU.EX2 R251, R63 ;  /* 0x0000003f00fb7308 */ /* 0x000fe20000000800 */
[----:B------:R-:W-:-:S02]  /*5990*/  FFMA.FTZ R147, R140, c[0x0][0x2d0], -R4 ;  /* 0x0000b4008c937a23 */ /* 0x000fc40000010804 */
[--C-:B------:R-:W-:Y:S01]  /*59a0*/  FFMA.FTZ R146, R139, c[0x0][0x2d0], -R4.reuse ;  /* 0x0000b4008b927a23 */ /* 0x100fe20000010804 */
[----:B------:R-:W-:Y:S01]  /*59b0*/  HMMA.16816.F32 R124, R8, R32, R56 ;  /* 0x00000020087c723c */ /* 0x000fe20000001838 */
[--C-:B------:R-:W-:Y:S02]  /*59c0*/  FFMA.FTZ R145, R138, c[0x0][0x2d0], -R4.reuse ;  /* 0x0000b4008a917a23 */ /* 0x100fe40000010804 */
[----:B------:R-:W-:Y:S01]  /*59d0*/  FFMA.FTZ R140, R137, c[0x0][0x2d0], -R4 ;  /* 0x0000b400898c7a23 */ /* 0x000fe20000010804 */
[----:B------:R-:W-:Y:S01]  /*59e0*/  MUFU.EX2 R106, R62 ;  /* 0x0000003e006a7308 */ /* 0x000fe20000000800 */
[----:B------:R-:W1:Y:S01]  /*59f0*/  LDSM.16.MT88.4 R4, [R228] ;  /* 0x00000000e404783b */ /* 0x000e620000004200 */
[--C-:B------:R-:W-:Y:S02]  /*5a00*/  FFMA.FTZ R49, R115, c[0x0][0x2d0], -R3.reuse ;  /* 0x0000b40073317a23 */ /* 0x100fe40000010803 */
[----:B------:R-:W-:Y:S01]  /*5a10*/  FFMA.FTZ R36, R70, c[0x0][0x2d0], -R2 ;  /* 0x0000b40046247a23 */ /* 0x000fe20000010802 */
[----:B------:R-:W-:Y:S01]  /*5a20*/  MOV R70, R200 ;  /* 0x000000c800467202 */ /* 0x000fe20000000f00 */
[----:B------:R-:W-:-:S02]  /*5a30*/  FFMA.FTZ R115, R111, c[0x0][0x2d0], -R3 ;  /* 0x0000b4006f737a23 */ /* 0x000fc40000010803 */
[--C-:B------:R-:W-:Y:S01]  /*5a40*/  FFMA.FTZ R111, R96, c[0x0][0x2d0], -R2.reuse ;  /* 0x0000b400606f7a23 */ /* 0x100fe20000010802 */
[----:B------:R-:W-:Y:S01]  /*5a50*/  MUFU.EX2 R105, R61 ;  /* 0x0000003d00697308 */ /* 0x000fe20000000800 */
[--C-:B------:R-:W-:Y:S02]  /*5a60*/  FFMA.FTZ R200, R99, c[0x0][0x2d0], -R2.reuse ;  /* 0x0000b40063c87a23 */ /* 0x100fe40000010802 */
[--C-:B------:R-:W-:Y:S02]  /*5a70*/  FFMA.FTZ R33, R72, c[0x0][0x2d0], -R2.reuse ;  /* 0x0000b40048217a23 */ /* 0x100fe40000010802 */
[----:B------:R-:W-:Y:S02]  /*5a80*/  FFMA.FTZ R32, R75, c[0x0][0x2d0], -R2 ;  /* 0x0000b4004b207a23 */ /* 0x000fe40000010802 */
[--C-:B------:R-:W-:Y:S01]  /*5a90*/  FFMA.FTZ R48, R114, c[0x0][0x2d0], -R3.reuse ;  /* 0x0000b40072307a23 */ /* 0x100fe20000010803 */
[----:B------:R-:W-:Y:S01]  /*5aa0*/  MUFU.EX2 R249, R49 ;  /* 0x0000003100f97308 */ /* 0x000fe20000000800 */
[----:B------:R-:W-:-:S02]  /*5ab0*/  FFMA.FTZ R37, R113, c[0x0][0x2d0], -R3 ;  /* 0x0000b40071257a23 */ /* 0x000fc40000010803 */
[--C-:B------:R-:W-:Y:S01]  /*5ac0*/  FFMA.FTZ R60, R120, c[0x0][0x2d0], -R3.reuse ;  /* 0x0000b400783c7a23 */ /* 0x100fe20000010803 */
[----:B------:R-:W-:Y:S01]  /*5ad0*/  MOV R120, R191 ;  /* 0x000000bf00787202 */ /* 0x000fe20000000f00 */
[--C-:B------:R-:W-:Y:S02]  /*5ae0*/  FFMA.FTZ R114, R110, c[0x0][0x2d0], -R3.reuse ;  /* 0x0000b4006e727a23 */ /* 0x100fe40000010803 */
[--C-:B------:R-:W-:Y:S01]  /*5af0*/  FFMA.FTZ R113, R109, c[0x0][0x2d0], -R3.reuse ;  /* 0x0000b4006d717a23 */ /* 0x100fe20000010803 */
[----:B------:R-:W-:Y:S01]  /*5b00*/  MUFU.EX2 R123, R37 ;  /* 0x00000025007b7308 */ /* 0x000fe20000000800 */
[--C-:B------:R-:W-:Y:S02]  /*5b10*/  FFMA.FTZ R137, R103, c[0x0][0x2d0], -R3.reuse ;  /* 0x0000b40067897a23 */ /* 0x100fe40000010803 */
[--C-:B------:R-:W-:Y:S02]  /*5b20*/  FFMA.FTZ R138, R101, c[0x0][0x2d0], -R3.reuse ;  /* 0x0000b400658a7a23 */ /* 0x100fe40000010803 */
[----:B------:R-:W-:-:S02]  /*5b30*/  FFMA.FTZ R139, R100, c[0x0][0x2d0], -R3 ;  /* 0x0000b400648b7a23 */ /* 0x000fc40000010803 */
[--C-:B------:R-:W-:Y:S01]  /*5b40*/  FFMA.FTZ R3, R78, c[0x0][0x2d0], -R2.reuse ;  /* 0x0000b4004e037a23 */ /* 0x100fe20000010802 */
[----:B------:R-:W2:Y:S01]  /*5b50*/  MUFU.EX2 R32, R32 ;  /* 0x0000002000207308 */ /* 0x000ea20000000800 */
[--C-:B------:R-:W-:Y:S02]  /*5b60*/  FFMA.FTZ R110, R95, c[0x0][0x2d0], -R2.reuse ;  /* 0x0000b4005f6e7a23 */ /* 0x100fe40000010802 */
[--C-:B------:R-:W-:Y:S02]  /*5b70*/  FFMA.FTZ R109, R94, c[0x0][0x2d0], -R2.reuse ;  /* 0x0000b4005e6d7a23 */ /* 0x100fe40000010802 */
[----:B------:R-:W-:Y:S02]  /*5b80*/  FFMA.FTZ R191, R107, c[0x0][0x2d0], -R2 ;  /* 0x0000b4006bbf7a23 */ /* 0x000fe40000010802 */
[--C-:B------:R-:W-:Y:S01]  /*5b90*/  FFMA.FTZ R2, R150, c[0x0][0x2d0], -R0.reuse ;  /* 0x0000b40096027a23 */ /* 0x100fe20000010800 */
[-C--:B-1----:R-:W-:Y:S01]  /*5ba0*/  HMMA.16816.F32 R52, R16, R4.reuse, RZ ;  /* 0x000000041034723c */ /* 0x082fe200000018ff */
[----:B------:R1:W-:Y:S07]  /*5bb0*/  MUFU.EX2 R65, R3 ;  /* 0x0000000300417308 */ /* 0x0003ee0000000800 */
[----:B------:R-:W-:Y:S01]  /*5bc0*/  HMMA.16816.F32 R56, R20, R4, RZ ;  /* 0x000000041438723c */ /* 0x000fe200000018ff */
[----:B------:R3:W-:Y:S08]  /*5bd0*/  MUFU.EX2 R150, R2 ;  /* 0x0000000200967308 */ /* 0x0007f00000000800 */
[----:B------:R-:W-:Y:S01]  /*5be0*/  MUFU.EX2 R247, R60 ;  /* 0x0000003c00f77308 */ /* 0x000fe20000000800 */
[----:B-1----:R-:W-:-:S06]  /*5bf0*/  FFMA.FTZ R3, R174, c[0x0][0x2d0], -R0 ;  /* 0x0000b400ae037a23 */ /* 0x002fcc0000010800 */
[----:B------:R-:W-:Y:S01]  /*5c00*/  HMMA.16816.F32 R96, R8, R28, R52 ;  /* 0x0000001c0860723c */ /* 0x000fe20000001834 */
[----:B---3--:R-:W-:Y:S01]  /*5c10*/  FFMA.FTZ R2, R151, c[0x0][0x2d0], -R0 ;  /* 0x0000b40097027a23 */ /* 0x008fe20000010800 */
[----:B------:R-:W-:Y:S01]  /*5c20*/  MUFU.EX2 R107, R48 ;  /* 0x00000030006b7308 */ /* 0x000fe20000000800 */
[----:B--2---:R-:W-:-:S05]  /*5c30*/  MOV R151, R32 ;  /* 0x0000002000977202 */ /* 0x004fca0000000f00 */
[-C--:B------:R-:W-:Y:S02]  /*5c40*/  HMMA.16816.F32 R52, R16, R46.reuse, RZ ;  /* 0x0000002e1034723c */ /* 0x080fe400000018ff */
[----:B------:R1:W2:Y:S06]  /*5c50*/  MUFU.EX2 R69, R2 ;  /* 0x0000000200457308 */ /* 0x0002ac0000000800 */
[----:B------:R-:W-:Y:S02]  /*5c60*/  HMMA.16816.F32 R44, R20, R46, RZ ;  /* 0x0000002e142c723c */ /* 0x000fe400000018ff */
[----:B------:R-:W-:Y:S06]  /*5c70*/  MUFU.EX2 R222, R36 ;  /* 0x0000002400de7308 */ /* 0x000fec0000000800 */
[----:B------:R-:W-:Y:S01]  /*5c80*/  HMMA.16816.F32 R100, R12, R28, R56 ;  /* 0x0000001c0c64723c */ /* 0x000fe20000001838 */
[----:B-1----:R-:W-:Y:S01]  /*5c90*/  FFMA.FTZ R2, R160, c[0x0][0x2d0], -R0 ;  /* 0x0000b400a0027a23 */ /* 0x002fe20000010800 */
[----:B------:R-:W1:Y:S01]  /*5ca0*/  MUFU.EX2 R223, R33 ;  /* 0x0000002100df7308 */ /* 0x000e620000000800 */
[----:B--2---:R-:W-:-:S05]  /*5cb0*/  F2FP.PACK_AB R5, R69, R150 ;  /* 0x000000964505723e */ /* 0x004fca00000000ff */
[----:B------:R-:W-:Y:S02]  /*5cc0*/  HMMA.16816.F32 R72, R8, R38, R52 ;  /* 0x000000260848723c */ /* 0x000fe40000001834 */
[----:B------:R2:W-:Y:S06]  /*5cd0*/  MUFU.EX2 R160, R2 ;  /* 0x0000000200a07308 */ /* 0x0005ec0000000800 */
[----:B------:R-:W-:Y:S01]  /*5ce0*/  HMMA.16816.F32 R52, R16, R42, RZ ;  /* 0x0000002a1034723c */ /* 0x000fe200000018ff */
[----:B-1----:R-:W-:-:S07]  /*5cf0*/  F2FP.PACK_AB R4, R223, R222 ;  /* 0x000000dedf04723e */ /* 0x002fce00000000ff */
[----:B------:R-:W-:Y:S01]  /*5d00*/  HMMA.16816.F32 R40, R20, R42, RZ ;  /* 0x0000002a1428723c */ /* 0x000fe200000018ff */
[----:B--2---:R-:W-:Y:S01]  /*5d10*/  FFMA.FTZ R2, R161, c[0x0][0x2d0], -R0 ;  /* 0x0000b400a1027a23 */ /* 0x004fe20000010800 */
[----:B------:R-:W-:Y:S02]  /*5d20*/  MOV R161, R123 ;  /* 0x0000007b00a17202 */ /* 0x000fe40000000f00 */
[----:B------:R-:W-:Y:S01]  /*5d30*/  MOV R123, R252 ;  /* 0x000000fc007b7202 */ /* 0x000fe20000000f00 */
[----:B------:R1:W2:Y:S03]  /*5d40*/  MUFU.EX2 R104, R2 ;  /* 0x0000000200687308 */ /* 0x0002a60000000800 */
[----:B------:R-:W-:Y:S05]  /*5d50*/  HMMA.16816.F32 R44, R12, R38, R44 ;  /* 0x000000260c2c723c */ /* 0x000fea000000182c */
[----:B------:R3:W-:Y:S03]  /*5d60*/  MUFU.EX2 R252, R144 ;  /* 0x0000009000fc7308 */ /* 0x0007e60000000800 */
[----:B------:R-:W-:Y:S01]  /*5d70*/  HMMA.16816.F32 R76, R8, R34, R52 ;  /* 0x00000022084c723c */ /* 0x000fe20000001834 */
[----:B-1----:R-:W-:-:S07]  /*5d80*/  MOV R2, R65 ;  /* 0x0000004100027202 */ /* 0x002fce0000000f00 */
[----:B------:R-:W-:Y:S01]  /*5d90*/  HMMA.16816.F32 R52, R16, R26, RZ ;  /* 0x0000001a1034723c */ /* 0x000fe200000018ff */
[----:B---3--:R-:W-:-:S07]  /*5da0*/  FFMA.FTZ R144, R164, c[0x0][0x2d0], -R0 ;  /* 0x0000b400a4907a23 */ /* 0x008fce0000010800 */
[----:B------:R-:W-:Y:S08]  /*5db0*/  HMMA.16816.F32 R16, R16, R6, RZ ;  /* 0x000000061010723c */ /* 0x000ff000000018ff */
[C---:B------:R-:W-:Y:S08]  /*5dc0*/  HMMA.16816.F32 R24, R20.reuse, R26, RZ ;  /* 0x0000001a1418723c */ /* 0x040ff000000018ff */
[----:B------:R-:W-:Y:S07]  /*5dd0*/  HMMA.16816.F32 R20, R20, R6, RZ ;  /* 0x000000061414723c */ /* 0x000fee00000018ff */
[----:B------:R-:W-:Y:S01]  /*5de0*/  F2FP.PACK_AB R6, R2, R151 ;  /* 0x000000970206723e */ /* 0x000fe200000000ff */
[----:B------:R-:W-:Y:S01]  /*5df0*/  HMMA.16816.F32 R92, R8, R30, R16 ;  /* 0x0000001e085c723c */ /* 0x000fe20000001810 */
[----:B--2---:R-:W-:-:S07]  /*5e00*/  F2FP.PACK_AB R7, R104, R160 ;  /* 0x000000a06807723e */ /* 0x004fce00000000ff */
[C---:B------:R-:W-:Y:S08]  /*5e10*/  HMMA.16816.F32 R40, R12.reuse, R34, R40 ;  /* 0x000000220c28723c */ /* 0x040ff00000001828 */
[C---:B------:R-:W-:Y:S08]  /*5e20*/  HMMA.16816.F32 R24, R12.reuse, R50, R24 ;  /* 0x000000320c18723c */ /* 0x040ff00000001818 */
[----:B------:R-:W-:Y:S01]  /*5e30*/  HMMA.16816.F32 R16, R12, R30, R20 ;  /* 0x0000001e0c10723c */ /* 0x000fe20000001814 */
[----:B------:R-:W1:Y:S07]  /*5e40*/  LDSM.16.MT88.4 R12, [R225+0x1000] ;  /* 0x00100000e10c783b */ /* 0x000e6e0000004200 */
[----:B------:R-:W-:Y:S07]  /*5e50*/  HMMA.16816.F32 R80, R8, R50, R52 ;  /* 0x000000320850723c */ /* 0x000fee0000001834 */
[----:B------:R-:W-:-:S02]  /*5e60*/  F2FP.PACK_AB R8, R251, R250 ;  /* 0x000000fafb08723e */ /* 0x000fc400000000ff */
[----:B------:R-:W-:Y:S02]  /*5e70*/  F2FP.PACK_AB R9, R249, R247 ;  /* 0x000000f7f909723e */ /* 0x000fe400000000ff */
[----:B------:R-:W-:Y:S02]  /*5e80*/  F2FP.PACK_AB R10, R105, R106 ;  /* 0x0000006a690a723e */ /* 0x000fe400000000ff */
[----:B------:R-:W-:-:S07]  /*5e90*/  F2FP.PACK_AB R11, R161, R107 ;  /* 0x0000006ba10b723e */ /* 0x000fce00000000ff */
[-C--:B-1----:R-:W-:Y:S01]  /*5ea0*/  HMMA.16816.F32 R48, R8, R12.reuse, R84 ;  /* 0x0000000c0830723c */ /* 0x082fe20000001854 */
[----:B------:R-:W1:Y:S06]  /*5eb0*/  MUFU.EX2 R84, R141 ;  /* 0x0000008d00547308 */ /* 0x000e6c0000000800 */
[----:B------:R-:W-:Y:S01]  /*5ec0*/  MOV R87, R66 ;  /* 0x0000004200577202 */ /* 0x000fe20000000f00 */
[----:B------:R-:W-:Y:S01]  /*5ed0*/  HMMA.16816.F32 R56, R4, R12, R88 ;  /* 0x0000000c0438723c */ /* 0x000fe20000001858 */
[----:B------:R-:W-:Y:S02]  /*5ee0*/  MOV R86, R67 ;  /* 0x0000004300567202 */ /* 0x000fe40000000f00 */
[----:B------:R-:W-:Y:S01]  /*5ef0*/  MOV R85, R70 ;  /* 0x0000004600557202 */ /* 0x000fe20000000f00 */
[----:B------:R-:W-:Y:S01]  /*5f00*/  FFMA.FTZ R70, R170, c[0x0][0x2d0], -R0 ;  /* 0x0000b400aa467a23 */ /* 0x000fe20000010800 */
[----:B------:R-:W-:-:S02]  /*5f10*/  MOV R170, R221 ;  /* 0x000000dd00aa7202 */ /* 0x000fc40000000f00 */
[----:B------:R-:W-:Y:S01]  /*5f20*/  MOV R88, R161 ;  /* 0x000000a100587202 */ /* 0x000fe20000000f00 */
[-C--:B------:R-:W-:Y:S01]  /*5f30*/  HMMA.16816.F32 R52, R4, R14.reuse, R72 ;  /* 0x0000000e0434723c */ /* 0x080fe20000001848 */
[----:B------:R-:W-:Y:S01]  /*5f40*/  MOV R161, R121 ;  /* 0x0000007900a17202 */ /* 0x000fe20000000f00 */
[----:B------:R-:W-:Y:S01]  /*5f50*/  MUFU.EX2 R221, R115 ;  /* 0x0000007300dd7308 */ /* 0x000fe20000000800 */
[----:B-1----:R-:W-:Y:S02]  /*5f60*/  MOV R174, R84 ;  /* 0x0000005400ae7202 */ /* 0x002fe40000000f00 */
[----:B------:R-:W-:Y:S02]  /*5f70*/  MOV R84, R107 ;  /* 0x0000006b00547202 */ /* 0x000fe40000000f00 */
[----:B------:R-:W-:Y:S01]  /*5f80*/  MOV R107, R130 ;  /* 0x00000082006b7202 */ /* 0x000fe20000000f00 */
[----:B------:R-:W-:Y:S01]  /*5f90*/  HMMA.16816.F32 R28, R8, R14, R44 ;  /* 0x0000000e081c723c */ /* 0x000fe2000000182c */
[----:B------:R-:W1:Y:S01]  /*5fa0*/  LDSM.16.MT88.4 R12, [R229+0x1000] ;  /* 0x00100000e50c783b */ /* 0x000e620000004200 */
[----:B------:R-:W-:Y:S01]  /*5fb0*/  MOV R121, R116 ;  /* 0x0000007400797202 */ /* 0x000fe20000000f00 */
[--C-:B------:R-:W-:Y:S01]  /*5fc0*/  FFMA.FTZ R130, R167, c[0x0][0x2d0], -R0.reuse ;  /* 0x0000b400a7827a23 */ /* 0x100fe20000010800 */
[----:B------:R-:W-:Y:S01]  /*5fd0*/  MOV R90, R69 ;  /* 0x00000045005a7202 */ /* 0x000fe20000000f00 */
[--C-:B------:R-:W-:Y:S01]  /*5fe0*/  FFMA.FTZ R116, R172, c[0x0][0x2d0], -R0.reuse ;  /* 0x0000b400ac747a23 */ /* 0x100fe20000010800 */
[----:B------:R-:W-:Y:S01]  /*5ff0*/  MOV R167, R218 ;  /* 0x000000da00a77202 */ /* 0x000fe20000000f00 */
[----:B------:R-:W-:Y:S01]  /*6000*/  FFMA.FTZ R69, R169, c[0x0][0x2d0], -R0 ;  /* 0x0000b400a9457a23 */ /* 0x000fe20000010800 */
[----:B------:R-:W-:Y:S01]  /*6010*/  MUFU.EX2 R172, R108 ;  /* 0x0000006c00ac7308 */ /* 0x000fe20000000800 */
[----:B------:R-:W-:-:S02]  /*6020*/  MOV R169, R220 ;  /* 0x000000dc00a97202 */ /* 0x000fc40000000f00 */
[----:B------:R-:W-:Y:S02]  /*6030*/  MOV R141, R122 ;  /* 0x0000007a008d7202 */ /* 0x000fe40000000f00 */
[----:B------:R-:W-:Y:S02]  /*6040*/  MOV R89, R105 ;  /* 0x0000006900597202 */ /* 0x000fe40000000f00 */
[----:B------:R-:W-:Y:S01]  /*6050*/  MOV R91, R106 ;  /* 0x0000006a005b7202 */ /* 0x000fe20000000f00 */
[----:B------:R-:W-:Y:S01]  /*6060*/  MUFU.EX2 R220, R112 ;  /* 0x0000007000dc7308 */ /* 0x000fe20000000800 */
[----:B------:R-:W-:Y:S01]  /*6070*/  MOV R105, R128 ;  /* 0x0000008000697202 */ /* 0x000fe20000000f00 */
[--C-:B------:R-:W-:Y:S01]  /*6080*/  FFMA.FTZ R128, R165, c[0x0][0x2d0], -R0.reuse ;  /* 0x0000b400a5807a23 */ /* 0x100fe20000010800 */
[----:B------:R-:W-:Y:S01]  /*6090*/  MOV R106, R129 ;  /* 0x00000081006a7202 */ /* 0x000fe20000000f00 */
[----:B------:R-:W-:Y:S01]  /*60a0*/  FFMA.FTZ R129, R166, c[0x0][0x2d0], -R0 ;  /* 0x0000b400a6817a23 */ /* 0x000fe20000010800 */
[----:B------:R-:W-:-:S02]  /*60b0*/  MOV R166, R217 ;  /* 0x000000d900a67202 */ /* 0x000fc40000000f00 */
[----:B------:R-:W-:Y:S01]  /*60c0*/  MOV R165, R216 ;  /* 0x000000d800a57202 */ /* 0x000fe20000000f00 */
[----:B------:R-:W-:Y:S08]  /*60d0*/  MUFU.EX2 R217, R140 ;  /* 0x0000008c00d97308 */ /* 0x000ff00000000800 */
[----:B------:R-:W-:Y:S08]  /*60e0*/  MUFU.EX2 R216, R145 ;  /* 0x0000009100d87308 */ /* 0x000ff00000000800 */
[----:B------:R-:W-:Y:S01]  /*60f0*/  MUFU.EX2 R116, R116 ;  /* 0x0000007400747308 */ /* 0x000fe20000000800 */
[-C--:B-1----:R-:W-:Y:S07]  /*6100*/  HMMA.16816.F32 R44, R8, R12.reuse, R132 ;  /* 0x0000000c082c723c */ /* 0x082fee0000001884 */
[----:B------:R-:W-:Y:S01]  /*6110*/  MOV R134, R87 ;  /* 0x0000005700867202 */ /* 0x000fe20000000f00 */
[----:B------:R-:W-:Y:S01]  /*6120*/  HMMA.16816.F32 R36, R4, R12, R124 ;  /* 0x0000000c0424723c */ /* 0x000fe2000000187c */
[----:B------:R-:W-:Y:S01]  /*6130*/  MOV R135, R2 ;  /* 0x0000000200877202 */ /* 0x000fe20000000f00 */
[----:B------:R-:W-:Y:S01]  /*6140*/  FFMA.FTZ R2, R173, c[0x0][0x2d0], -R0 ;  /* 0x0000b400ad027a23 */ /* 0x000fe20000010800 */
[----:B------:R-:W-:Y:S01]  /*6150*/  MOV R87, R120 ;  /* 0x0000007800577202 */ /* 0x000fe20000000f00 */
[----:B------:R-:W1:Y:S01]  /*6160*/  MUFU.EX2 R173, R113 ;  /* 0x0000007100ad7308 */ /* 0x000e620000000800 */
[----:B------:R-:W-:-:S02]  /*6170*/  MOV R133, R86 ;  /* 0x0000005600857202 */ /* 0x000fc40000000f00 */
[----:B------:R-:W-:Y:S01]  /*6180*/  MOV R120, R131 ;  /* 0x0000008300787202 */ /* 0x000fe20000000f00 */
[-C--:B------:R-:W-:Y:S01]  /*6190*/  HMMA.16816.F32 R32, R4, R14.reuse, R76 ;  /* 0x0000000e0420723c */ /* 0x080fe2000000184c */
[----:B------:R-:W-:Y:S01]  /*61a0*/  MOV R86, R71 ;  /* 0x0000004700567202 */ /* 0x000fe20000000f00 */
[--C-:B------:R-:W-:Y:S01]  /*61b0*/  FFMA.FTZ R131, R168, c[0x0][0x2d0], -R0.reuse ;  /* 0x0000b400a8837a23 */ /* 0x100fe20000010800 */
[----:B------:R-:W-:Y:S01]  /*61c0*/  MOV R168, R219 ;  /* 0x000000db00a87202 */ /* 0x000fe20000000f00 */
[----:B------:R-:W-:Y:S01]  /*61d0*/  FFMA.FTZ R71, R171, c[0x0][0x2d0], -R0 ;  /* 0x0000b400ab477a23 */ /* 0x000fe20000010800 */
[----:B------:R-:W-:Y:S01]  /*61e0*/  MUFU.EX2 R219, R110 ;  /* 0x0000006e00db7308 */ /* 0x000fe20000000800 */
[----:B------:R-:W-:Y:S02]  /*61f0*/  MOV R164, R134 ;  /* 0x0000008600a47202 */ /* 0x000fe40000000f00 */
[----:B------:R-:W-:Y:S01]  /*6200*/  HMMA.16816.F32 R20, R8, R14, R40 ;  /* 0x0000000e0814723c */ /* 0x000fe20000001828 */
[----:B------:R-:W2:Y:S01]  /*6210*/  LDSM.16.MT88.4 R12, [R226+0x1000] ;  /* 0x00100000e20c783b */ /* 0x000ea20000004200 */
[----:B------:R-:W-:-:S02]  /*6220*/  MOV R132, R89 ;  /* 0x0000005900847202 */ /* 0x000fc40000000f00 */
[----:B------:R-:W-:Y:S01]  /*6230*/  MOV R134, R91 ;  /* 0x0000005b00867202 */ /* 0x000fe20000000f00 */
[----:B------:R-:W3:Y:S01]  /*6240*/  MUFU.EX2 R171, R3 ;  /* 0x0000000300ab7308 */ /* 0x000ee20000000800 */
[----:B-1----:R-:W-:Y:S02]  /*6250*/  MOV R145, R173 ;  /* 0x000000ad00917202 */ /* 0x002fe40000000f00 */
[-C--:B--2---:R-:W-:Y:S05]  /*6260*/  HMMA.16816.F32 R40, R8, R12.reuse, R156 ;  /* 0x0000000c0828723c */ /* 0x084fea000000189c */
[----:B------:R-:W1:Y:S03]  /*6270*/  MUFU.EX2 R157, R2 ;  /* 0x00000002009d7308 */ /* 0x000e660000000800 */
[C---:B------:R-:W-:Y:S05]  /*6280*/  HMMA.16816.F32 R72, R4.reuse, R12, R152 ;  /* 0x0000000c0448723c */ /* 0x040fea0000001898 */
[----:B------:R-:W-:Y:S02]  /*6290*/  MUFU.EX2 R155, R111 ;  /* 0x0000006f009b7308 */ /* 0x000fe40000000800 */
[--C-:B------:R-:W-:Y:S01]  /*62a0*/  FFMA.FTZ R154, R149, c[0x0][0x2d0], -R0.reuse ;  /* 0x0000b400959a7a23 */ /* 0x100fe20000010800 */
[-C--:B------:R-:W-:Y:S05]  /*62b0*/  HMMA.16816.F32 R64, R4, R14.reuse, R80 ;  /* 0x0000000e0440723c */ /* 0x080fea0000001850 */
[----:B------:R2:W4:Y:S01]  /*62c0*/  MUFU.EX2 R156, R143 ;  /* 0x0000008f009c7308 */ /* 0x0005220000000800 */
[----:B------:R-:W-:Y:S01]  /*62d0*/  MOV R149, R133 ;  /* 0x0000008500957202 */ /* 0x000fe20000000f00 */
[--C-:B------:R-:W-:Y:S01]  /*62e0*/  FFMA.FTZ R152, R163, c[0x0][0x2d0], -R0.reuse ;  /* 0x0000b400a3987a23 */ /* 0x100fe20000010800 */
[----:B------:R-:W-:Y:S01]  /*62f0*/  MOV R133, R90 ;  /* 0x0000005a00857202 */ /* 0x000fe20000000f00 */
[----:B------:R-:W-:Y:S01]  /*6300*/  FFMA.FTZ R153, R162, c[0x0][0x2d0], -R0 ;  /* 0x0000b400a2997a23 */ /* 0x000fe20000010800 */
[----:B------:R-:W-:Y:S01]  /*6310*/  MOV R163, R215 ;  /* 0x000000d700a37202 */ /* 0x000fe20000000f00 */
[----:B------:R-:W-:Y:S01]  /*6320*/  HMMA.16816.F32 R24, R8, R14, R24 ;  /* 0x0000000e0818723c */ /* 0x000fe20000001818 */
[----:B------:R-:W5:Y:S01]  /*6330*/  LDSM.16.MT88.4 R12, [R228+0x1000] ;  /* 0x00100000e40c783b */ /* 0x000f620000004200 */
[----:B------:R1:W-:Y:S01]  /*6340*/  MUFU.EX2 R158, R142 ;  /* 0x0000008e009e7308 */ /* 0x0003e20000000800 */
[----:B------:R-:W-:-:S02]  /*6350*/  MOV R162, R214 ;  /* 0x000000d600a27202 */ /* 0x000fc40000000f00 */
[----:B--2---:R-:W-:-:S05]  /*6360*/  MOV R143, R120 ;  /* 0x00000078008f7202 */ /* 0x004fca0000000f00 */
[----:B------:R-:W-:Y:S01]  /*6370*/  MUFU.EX2 R159, R114 ;  /* 0x00000072009f7308 */ /* 0x000fe20000000800 */
[----:B-1----:R-:W-:-:S07]  /*6380*/  MOV R142, R121 ;  /* 0x00000079008e7202 */ /* 0x002fce0000000f00 */
[----:B------:R3:W-:Y:S08]  /*6390*/  MUFU.EX2 R214, R147 ;  /* 0x0000009300d67308 */ /* 0x0007f00000000800 */
[----:B------:R1:W-:Y:S01]  /*63a0*/  MUFU.EX2 R215, R146 ;  /* 0x0000009200d77308 */ /* 0x0003e20000000800 */
[----:B---3--:R-:W-:Y:S01]  /*63b0*/  MOV R147, R171 ;  /* 0x000000ab00937202 */ /* 0x008fe20000000f00 */
[----:B-----5:R-:W-:Y:S01]  /*63c0*/  HMMA.16816.F32 R76, R8, R12, R100 ;  /* 0x0000000c084c723c */ /* 0x020fe20000001864 */
[----:B-1----:R-:W-:-:S06]  /*63d0*/  MOV R146, R172 ;  /* 0x000000ac00927202 */ /* 0x002fcc0000000f00 */
[----:B------:R-:W-:Y:S01]  /*63e0*/  MOV R103, R135 ;  /* 0x0000008700677202 */ /* 0x000fe20000000f00 */
[C---:B------:R-:W-:Y:S01]  /*63f0*/  HMMA.16816.F32 R80, R4.reuse, R12, R96 ;  /* 0x0000000c0450723c */ /* 0x040fe20000001860 */
[----:B------:R-:W-:Y:S02]  /*6400*/  MOV R135, R84 ;  /* 0x0000005400877202 */ /* 0x000fe40000000f00 */
[----:B------:R-:W-:Y:S02]  /*6410*/  MOV R101, R85 ;  /* 0x0000005500657202 */ /* 0x000fe40000000f00 */
[----:B------:R-:W-:Y:S02]  /*6420*/  MOV R100, R86 ;  /* 0x0000005600647202 */ /* 0x000fe40000000f00 */
[----:B------:R-:W-:Y:S01]  /*6430*/  MOV R98, R161 ;  /* 0x000000a100627202 */ /* 0x000fe20000000f00 */
[----:B------:R-:W-:Y:S01]  /*6440*/  HMMA.16816.F32 R60, R4, R14, R92 ;  /* 0x0000000e043c723c */ /* 0x000fe2000000185c */
[----:B------:R-:W1:Y:S01]  /*6450*/  MUFU.EX2 R161, R109 ;  /* 0x0000006d00a17308 */ /* 0x000e620000000800 */
[----:B------:R-:W-:-:S02]  /*6460*/  MOV R99, R87 ;  /* 0x0000005700637202 */ /* 0x000fc40000000f00 */
[----:B------:R-:W-:Y:S02]  /*6470*/  MOV R97, R104 ;  /* 0x0000006800617202 */ /* 0x000fe40000000f00 */
[----:B------:R-:W-:Y:S01]  /*6480*/  MOV R96, R105 ;  /* 0x0000006900607202 */ /* 0x000fe20000000f00 */
[--C-:B------:R-:W-:Y:S01]  /*6490*/  FFMA.FTZ R5, R176, c[0x0][0x2d0], -R0.reuse ;  /* 0x0000b400b0057a23 */ /* 0x100fe20000010800 */
[----:B------:R-:W-:Y:S01]  /*64a0*/  HMMA.16816.F32 R16, R8, R14, R16 ;  /* 0x0000000e0810723c */ /* 0x000fe20000001810 */
[----:B------:R-:W2:Y:S01]  /*64b0*/  LDSM.16.MT88.4 R12, [R225+0x1800] ;  /* 0x00180000e10c783b */ /* 0x000ea20000004200 */
[----:B------:R-:W-:Y:S01]  /*64c0*/  FFMA.FTZ R4, R175, c[0x0][0x2d0], -R0 ;  /* 0x0000b400af047a23 */ /* 0x000fe20000010800 */
[----:B------:R-:W-:Y:S01]  /*64d0*/  MUFU.EX2 R218, R5 ;  /* 0x0000000500da7308 */ /* 0x000fe20000000800 */
[----:B------:R-:W-:Y:S01]  /*64e0*/  F2FP.PACK_AB R7, R157, R171 ;  /* 0x000000ab9d07723e */ /* 0x000fe200000000ff */
[----:B------:R-:W-:Y:S01]  /*64f0*/  FADD.FTZ R0, R208, R207 ;  /* 0x000000cfd0007221 */ /* 0x000fe20000010000 */
[----:B------:R-:W-:Y:S01]  /*6500*/  MOV R176, R123 ;  /* 0x0000007b00b07202 */ /* 0x000fe20000000f00 */
[----:B------:R-:W-:Y:S01]  /*6510*/  FADD.FTZ R93, R203, R199 ;  /* 0x000000c7cb5d7221 */ /* 0x000fe20000010000 */
[----:B----4-:R-:W-:Y:S01]  /*6520*/  F2FP.PACK_AB R8, R156, R252 ;  /* 0x000000fc9c08723e */ /* 0x010fe200000000ff */
[----:B------:R-:W-:Y:S01]  /*6530*/  FADD.FTZ R92, R206, R205 ;  /* 0x000000cdce5c7221 */ /* 0x000fe20000010000 */
[----:B-1----:R-:W-:Y:S01]  /*6540*/  F2FP.PACK_AB R6, R172, R161 ;  /* 0x000000a1ac06723e */ /* 0x002fe200000000ff */
[----:B------:R1:W3:Y:S01]  /*6550*/  MUFU.EX2 R175, R4 ;  /* 0x0000000400af7308 */ /* 0x0002e20000000800 */
[----:B------:R-:W-:Y:S01]  /*6560*/  F2FP.PACK_AB R9, R221, R220 ;  /* 0x000000dcdd09723e */ /* 0x000fe200000000ff */
[----:B------:R-:W-:Y:S01]  /*6570*/  FADD.FTZ R2, R149, R92 ;  /* 0x0000005c95027221 */ /* 0x000fe20000010000 */
[----:B------:R-:W-:-:S02]  /*6580*/  F2FP.PACK_AB R10, R174, R158 ;  /* 0x0000009eae0a723e */ /* 0x000fc400000000ff */
[----:B------:R-:W-:Y:S01]  /*6590*/  F2FP.PACK_AB R11, R173, R159 ;  /* 0x0000009fad0b723e */ /* 0x000fe200000000ff */
[----:B------:R-:W-:Y:S01]  /*65a0*/  FADD.FTZ R2, R163, R2 ;  /* 0x00000002a3027221 */ /* 0x000fe20000010000 */
[----:B------:R-:W-:Y:S01]  /*65b0*/  MOV R95, R106 ;  /* 0x0000006a005f7202 */ /* 0x000fe20000000f00 */
[----:B------:R-:W-:Y:S01]  /*65c0*/  MUFU.EX2 R199, R179 ;  /* 0x000000b300c77308 */ /* 0x000fe20000000800 */
[----:B------:R-:W-:Y:S01]  /*65d0*/  MOV R94, R107 ;  /* 0x0000006b005e7202 */ /* 0x000fe20000000f00 */
[----:B------:R-:W-:Y:S01]  /*65e0*/  FADD.FTZ R2, R166, R2 ;  /* 0x00000002a6027221 */ /* 0x000fe20000010000 */
[----:B------:R-:W-:Y:S02]  /*65f0*/  MOV R102, R88 ;  /* 0x0000005800667202 */ /* 0x000fe40000000f00 */
[----:B------:R-:W-:Y:S02]  /*6600*/  MOV R207, R212 ;  /* 0x000000d400cf7202 */ /* 0x000fe40000000f00 */
[----:B------:R-:W-:Y:S01]  /*6610*/  MOV R166, R141 ;  /* 0x0000008d00a67202 */ /* 0x000fe20000000f00 */
[----:B------:R-:W-:Y:S01]  /*6620*/  MUFU.EX2 R212, R136 ;  /* 0x0000008800d47308 */ /* 0x000fe20000000800 */
[----:B-1----:R-:W-:Y:S01]  /*6630*/  F2FP.PACK_AB R4, R219, R155 ;  /* 0x0000009bdb04723e */ /* 0x002fe200000000ff */
[----:B------:R-:W-:Y:S01]  /*6640*/  FADD.FTZ R3, R207, R0 ;  /* 0x00000000cf037221 */ /* 0x000fe20000010000 */
[----:B---3--:R-:W-:Y:S01]  /*6650*/  F2FP.PACK_AB R5, R175, R218 ;  /* 0x000000daaf05723e */ /* 0x008fe200000000ff */
[----:B------:R-:W-:Y:S01]  /*6660*/  FADD.FTZ R0, R211, R93 ;  /* 0x0000005dd3007221 */ /* 0x000fe20000010000 */
[----:B------:R-:W-:Y:S01]  /*6670*/  MOV R149, R100 ;  /* 0x0000006400957202 */ /* 0x000fe20000000f00 */
[----:B------:R-:W-:Y:S01]  /*6680*/  FADD.FTZ R3, R162, R3 ;  /* 0x00000003a2037221 */ /* 0x000fe20000010000 */
[----:B------:R-:W-:Y:S01]  /*6690*/  MOV R162, R101 ;  /* 0x0000006500a27202 */ /* 0x000fe20000000f00 */
[----:B------:R1:W3:Y:S01]  /*66a0*/  MUFU.EX2 R211, R137 ;  /* 0x0000008900d37308 */ /* 0x0002e20000000800 */
[----:B------:R-:W-:Y:S01]  /*66b0*/  FADD.FTZ R0, R164, R0 ;  /* 0x00000000a4007221 */ /* 0x000fe20000010000 */
[----:B------:R-:W-:Y:S01]  /*66c0*/  MOV R164, R143 ;  /* 0x0000008f00a47202 */ /* 0x000fe20000000f00 */
[----:B------:R-:W-:Y:S01]  /*66d0*/  FADD.FTZ R3, R165, R3 ;  /* 0x00000003a5037221 */ /* 0x000fe20000010000 */
[----:B------:R-:W-:Y:S01]  /*66e0*/  MOV R165, R142 ;  /* 0x0000008e00a57202 */ /* 0x000fe20000000f00 */
[----:B------:R-:W-:Y:S01]  /*66f0*/  FADD.FTZ R0, R167, R0 ;  /* 0x00000000a7007221 */ /* 0x000fe20000010000 */
[----:B--2---:R-:W-:Y:S01]  /*6700*/  HMMA.16816.F32 R124, R4, R12, R56 ;  /* 0x0000000c047c723c */ /* 0x004fe20000001838 */
[----:B------:R-:W-:Y:S01]  /*6710*/  MOV R167, R176 ;  /* 0x000000b000a77202 */ /* 0x000fe20000000f00 */
[----:B------:R-:W-:Y:S01]  /*6720*/  MUFU.EX2 R203, R178 ;  /* 0x000000b200cb7308 */ /* 0x000fe20000000800 */
[----:B------:R-:W-:Y:S01]  /*6730*/  MOV R143, R102 ;  /* 0x00000066008f7202 */ /* 0x000fe20000000f00 */
[----:B------:R-:W-:Y:S01]  /*6740*/  FADD.FTZ R0, R149, R0 ;  /* 0x0000000095007221 */ /* 0x000fe20000010000 */
[----:B------:R-:W-:-:S02]  /*6750*/  MOV R142, R103 ;  /* 0x00000067008e7202 */ /* 0x000fc40000000f00 */
[----:B------:R-:W-:Y:S01]  /*6760*/  MOV R163, R94 ;  /* 0x0000005e00a37202 */ /* 0x000fe20000000f00 */
[----:B------:R-:W-:Y:S01]  /*6770*/  HMMA.16816.F32 R56, R4, R14, R52 ;  /* 0x0000000e0438723c */ /* 0x000fe20000001834 */
[----:B------:R-:W-:Y:S01]  /*6780*/  MOV R176, R96 ;  /* 0x0000006000b07202 */ /* 0x000fe20000000f00 */
[----:B------:R-:W-:Y:S01]  /*6790*/  MUFU.EX2 R206, R177 ;  /* 0x000000b100ce7308 */ /* 0x000fe20000000800 */
[----:B------:R-:W-:Y:S01]  /*67a0*/  MOV R141, R97 ;  /* 0x00000061008d7202 */ /* 0x000fe20000000f00 */
[----:B------:R-:W-:Y:S01]  /*67b0*/  FADD.FTZ R0, R165, R0 ;  /* 0x00000000a5007221 */ /* 0x000fe20000010000 */
[----:B------:R-:W-:Y:S02]  /*67c0*/  MOV R165, R135 ;  /* 0x0000008700a57202 */ /* 0x000fe40000000f00 */
[----:B-1----:R-:W-:Y:S01]  /*67d0*/  MOV R137, R175 ;  /* 0x000000af00897202 */ /* 0x002fe20000000f00 */
[----:B------:R-:W-:Y:S01]  /*67e0*/  HMMA.16816.F32 R84, R8, R12, R48 ;  /* 0x0000000c0854723c */ /* 0x000fe20000001830 */
[----:B------:R-:W-:Y:S01]  /*67f0*/  FADD.FTZ R0, R169, R0 ;  /* 0x00000000a9007221 */ /* 0x000fe20000010000 */
[----:B------:R-:W-:Y:S01]  /*6800*/  MUFU.EX2 R208, R148 ;  /* 0x0000009400d07308 */ /* 0x000fe20000000800 */
[----:B------:R-:W-:-:S02]  /*6810*/  MOV R169, R143 ;  /* 0x0000008f00a97202 */ /* 0x000fc40000000f00 */
[----:B------:R-:W-:Y:S01]  /*6820*/  FADD.FTZ R0, R222, R0 ;  /* 0x00000000de007221 */ /* 0x000fe20000010000 */
[----:B------:R-:W-:Y:S02]  /*6830*/  MOV R136, R174 ;  /* 0x000000ae00887202 */ /* 0x000fe40000000f00 */
[----:B------:R-:W-:Y:S01]  /*6840*/  HMMA.16816.F32 R52, R8, R14, R28 ;  /* 0x0000000e0834723c */ /* 0x000fe2000000181c */
[----:B------:R-:W1:Y:S01]  /*6850*/  LDSM.16.MT88.4 R12, [R229+0x1800] ;  /* 0x00180000e50c783b */ /* 0x000e620000004200 */
[----:B------:R-:W-:Y:S01]  /*6860*/  MUFU.EX2 R205, R71 ;  /* 0x0000004700cd7308 */ /* 0x000fe20000000800 */
[----:B------:R-:W-:-:S04]  /*6870*/  FADD.FTZ R0, R223, R0 ;  /* 0x00000000df007221 */ /* 0x000fc80000010000 */
[----:B------:R-:W-:Y:S02]  /*6880*/  MOV R30, R98 ;  /* 0x00000062001e7202 */ /* 0x000fe40000000f00 */
[----:B------:R-:W-:Y:S01]  /*6890*/  MOV R31, R99 ;  /* 0x00000063001f7202 */ /* 0x000fe20000000f00 */
[----:B------:R-:W-:Y:S02]  /*68a0*/  MUFU.EX2 R207, R70 ;  /* 0x0000004600cf7308 */ /* 0x000fe40000000800 */
[----:B------:R-:W-:Y:S02]  /*68b0*/  FADD.FTZ R3, R30, R3 ;  /* 0x000000031e037221 */ /* 0x000fe40000010000 */
[----:B------:R-:W-:Y:S02]  /*68c0*/  FADD.FTZ R2, R31, R2 ;  /* 0x000000021f027221 */ /* 0x000fe40000010000 */
[----:B------:R-:W-:Y:S02]  /*68d0*/  FADD.FTZ R3, R163, R3 ;  /* 0x00000003a3037221 */ /* 0x000fe40000010000 */
[----:B------:R-:W-:Y:S01]  /*68e0*/  MUFU.EX2 R71, R191 ;  /* 0x000000bf00477308 */ /* 0x000fe20000000800 */
[----:B------:R-:W-:Y:S01]  /*68f0*/  FADD.FTZ R2, R164, R2 ;  /* 0x00000002a4027221 */ /* 0x000fe20000010000 */
[----:B------:R-:W-:Y:S01]  /*6900*/  MOV R164, R134 ;  /* 0x0000008600a47202 */ /* 0x000fe20000000f00 */
[----:B------:R-:W-:Y:S01]  /*6910*/  FADD.FTZ R3, R167, R3 ;  /* 0x00000003a7037221 */ /* 0x000fe20000010000 */
[----:B------:R-:W-:-:S03]  /*6920*/  MOV R167, R133 ;  /* 0x0000008500a77202 */ /* 0x000fc60000000f00 */
[----:B------:R-:W-:Y:S01]  /*6930*/  FADD.FTZ R3, R250, R3 ;  /* 0x00000003fa037221 */ /* 0x000fe20000010000 */
[----:B------:R-:W-:Y:S03]  /*6940*/  MUFU.EX2 R70, R193 ;  /* 0x000000c100467308 */ /* 0x000fe60000000800 */
[----:B------:R-:W-:-:S04]  /*6950*/  FADD.FTZ R3, R251, R3 ;  /* 0x00000003fb037221 */ /* 0x000fc80000010000 */
[----:B------:R-:W-:Y:S01]  /*6960*/  FADD.FTZ R3, R164, R3 ;  /* 0x00000003a4037221 */ /* 0x000fe20000010000 */
[-C--:B-1----:R-:W-:Y:S08]  /*6970*/  HMMA.16816.F32 R48, R8, R12.reuse, R44 ;  /* 0x0000000c0830723c */ /* 0x082ff0000000182c */
[C---:B------:R-:W-:Y:S08]  /*6980*/  HMMA.16816.F32 R120, R4.reuse, R12, R36 ;  /* 0x0000000c0478723c */ /* 0x040ff00000001824 */
[-C--:B------:R-:W-:Y:S08]  /*6990*/  HMMA.16816.F32 R112, R4, R14.reuse, R32 ;  /* 0x0000000e0470723c */ /* 0x080ff00000001820 */
[C---:B------:R-:W-:Y:S01]  /*69a0*/  HMMA.16816.F32 R44, R8.reuse, R14, R20 ;  /* 0x0000000e082c723c */ /* 0x040fe20000001814 */
[----:B------:R-:W1:Y:S04]  /*69b0*/  LDSM.16.MT88.4 R12, [R226+0x1800] ;  /* 0x00180000e20c783b */ /* 0x000e680000004200 */
[----:B------:R-:W-:Y:S03]  /*69c0*/  LDSM.16.MT88.4 R20, [R225+0x2000] ;  /* 0x00200000e114783b */ /* 0x000fe60000004200 */
[-C--:B-1----:R-:W-:Y:S08]  /*69d0*/  HMMA.16816.F32 R40, R8, R12.reuse, R40 ;  /* 0x0000000c0828723c */ /* 0x082ff00000001828 */
[C---:B------:R-:W-:Y:S08]  /*69e0*/  HMMA.16816.F32 R108, R4.reuse, R12, R72 ;  /* 0x0000000c046c723c */ /* 0x040ff00000001848 */
[-C--:B------:R-:W-:Y:S08]  /*69f0*/  HMMA.16816.F32 R104, R4, R14.reuse, R64 ;  /* 0x0000000e0468723c */ /* 0x080ff00000001840 */
[C---:B------:R-:W-:Y:S01]  /*6a00*/  HMMA.16816.F32 R32, R8.reuse, R14, R24 ;  /* 0x0000000e0820723c */ /* 0x040fe20000001818 */
[----:B------:R-:W1:Y:S07]  /*6a10*/  LDSM.16.MT88.4 R12, [R228+0x1800] ;  /* 0x00180000e40c783b */ /* 0x000e6e0000004200 */
[-C--:B-1----:R-:W-:Y:S08]  /*6a20*/  HMMA.16816.F32 R36, R8, R12.reuse, R76 ;  /* 0x0000000c0824723c */ /* 0x082ff0000000184c */
[----:B------:R-:W-:Y:S08]  /*6a30*/  HMMA.16816.F32 R88, R4, R12, R80 ;  /* 0x0000000c0458723c */ /* 0x000ff00000001850 */
[-C--:B------:R-:W-:Y:S01]  /*6a40*/  HMMA.16816.F32 R24, R8, R14.reuse, R16 ;  /* 0x0000000e0818723c */ /* 0x080fe20000001810 */
[----:B------:R-:W1:Y:S04]  /*6a50*/  LDSM.16.MT88.4 R8, [R228+0x2000] ;  /* 0x00200000e408783b */ /* 0x000e680000004200 */
[----:B------:R-:W2:Y:S03]  /*6a60*/  LDSM.16.MT88.4 R16, [R229+0x2000] ;  /* 0x00200000e510783b */ /* 0x000ea60000004200 */
[----:B------:R-:W-:Y:S01]  /*6a70*/  HMMA.16816.F32 R80, R4, R14, R60 ;  /* 0x0000000e0450723c */ /* 0x000fe2000000183c */
[----:B------:R-:W4:Y:S06]  /*6a80*/  LDSM.16.MT88.4 R12, [R226+0x2000] ;  /* 0x00200000e20c783b */ /* 0x000f2c0000004200 */
[----:B------:R-:W-:Y:S01]  /*6a90*/  FADD.FTZ R4, R213, R209 ;  /* 0x000000d1d5047221 */ /* 0x000fe20000010000 */
[----:B---3--:R-:W-:Y:S01]  /*6aa0*/  F2FP.PACK_AB R5, R211, R212 ;  /* 0x000000d4d305723e */ /* 0x008fe200000000ff */
[----:B------:R3:W-:Y:S01]  /*6ab0*/  MUFU.EX2 R213, R139 ;  /* 0x0000008b00d57308 */ /* 0x0007e20000000800 */
[----:B------:R-:W-:Y:S01]  /*6ac0*/  F2FP.PACK_AB R6, R217, R216 ;  /* 0x000000d8d906723e */ /* 0x000fe200000000ff */
[----:B------:R-:W-:-:S04]  /*6ad0*/  FADD.FTZ R4, R210, R4 ;  /* 0x00000004d2047221 */ /* 0x000fc80000010000 */
[----:B------:R-:W-:Y:S01]  /*6ae0*/  FADD.FTZ R28, R168, R4 ;  /* 0x00000004a81c7221 */ /* 0x000fe20000010000 */
[----:B------:R-:W-:Y:S01]  /*6af0*/  F2FP.PACK_AB R4, R215, R214 ;  /* 0x000000d6d704723e */ /* 0x000fe200000000ff */
[----:B------:R-:W5:Y:S01]  /*6b00*/  MUFU.EX2 R210, R138 ;  /* 0x0000008a00d27308 */ /* 0x000f620000000800 */
[----:B------:R-:W-:Y:S02]  /*6b10*/  MOV R168, R170 ;  /* 0x000000aa00a87202 */ /* 0x000fe40000000f00 */
[----:B------:R-:W-:-:S03]  /*6b20*/  MOV R170, R95 ;  /* 0x0000005f00aa7202 */ /* 0x000fc60000000f00 */
[----:B------:R-:W-:Y:S01]  /*6b30*/  FADD.FTZ R2, R168, R2 ;  /* 0x00000002a8027221 */ /* 0x000fe20000010000 */
[----:B------:R-:W-:Y:S01]  /*6b40*/  MOV R168, R132 ;  /* 0x0000008400a87202 */ /* 0x000fe20000000f00 */
[----:B------:R-:W1:Y:S01]  /*6b50*/  MUFU.EX2 R209, R69 ;  /* 0x0000004500d17308 */ /* 0x000e620000000800 */
[----:B---3--:R-:W-:Y:S01]  /*6b60*/  MOV R139, R159 ;  /* 0x0000009f008b7202 */ /* 0x008fe20000000f00 */
[----:B------:R-:W-:Y:S01]  /*6b70*/  FADD.FTZ R2, R247, R2 ;  /* 0x00000002f7027221 */ /* 0x000fe20000010000 */
[----:B------:R-:W-:Y:S01]  /*6b80*/  LDSM.16.MT88.4 R132, [R226+0x3000] ;  /* 0x00300000e284783b */ /* 0x000fe20000004200 */
[----:B------:R-:W-:Y:S02]  /*6b90*/  FADD.FTZ R3, R168, R3 ;  /* 0x00000003a8037221 */ /* 0x000fe40000010000 */
[----:B------:R-:W-:Y:S01]  /*6ba0*/  FADD.FTZ R2, R249, R2 ;  /* 0x00000002f9027221 */ /* 0x000fe20000010000 */
[----:B-----5:R-:W-:Y:S01]  /*6bb0*/  F2FP.PACK_AB R7, R213, R210 ;  /* 0x000000d2d507723e */ /* 0x020fe200000000ff */
[----:B------:R-:W-:Y:S02]  /*6bc0*/  MUFU.EX2 R69, R194 ;  /* 0x000000c200457308 */ /* 0x000fe40000000800 */
[----:B------:R-:W-:Y:S01]  /*6bd0*/  FADD.FTZ R2, R165, R2 ;  /* 0x00000002a5027221 */ /* 0x000fe20000010000 */
[----:B------:R-:W-:-:S03]  /*6be0*/  MOV R138, R161 ;  /* 0x000000a1008a7202 */ /* 0x000fc60000000f00 */
[----:B------:R-:W-:Y:S01]  /*6bf0*/  FADD.FTZ R2, R169, R2 ;  /* 0x00000002a9027221 */ /* 0x000fe20000010000 */
[C---:B------:R-:W-:Y:S08]  /*6c00*/  HMMA.16816.F32 R100, R4.reuse, R20, R84 ;  /* 0x000000140464723c */ /* 0x040ff00000001854 */
[C---:B-1----:R-:W-:Y:S08]  /*6c10*/  HMMA.16816.F32 R64, R4.reuse, R8, R36 ;  /* 0x000000080440723c */ /* 0x042ff00000001824 */
[C---:B------:R-:W-:Y:S08]  /*6c20*/  HMMA.16816.F32 R96, R4.reuse, R22, R52 ;  /* 0x000000160460723c */ /* 0x040ff00000001834 */
[C---:B--2---:R-:W-:Y:S08]  /*6c30*/  HMMA.16816.F32 R92, R4.reuse, R16, R48 ;  /* 0x00000010045c723c */ /* 0x044ff00000001830 */
[C---:B------:R-:W-:Y:S08]  /*6c40*/  HMMA.16816.F32 R84, R4.reuse, R18, R44 ;  /* 0x000000120454723c */ /* 0x040ff0000000182c */
[C---:B----4-:R-:W-:Y:S08]  /*6c50*/  HMMA.16816.F32 R76, R4.reuse, R12, R40 ;  /* 0x0000000c044c723c */ /* 0x050ff00000001828 */
[C---:B------:R-:W-:Y:S08]  /*6c60*/  HMMA.16816.F32 R72, R4.reuse, R14, R32 ;  /* 0x0000000e0448723c */ /* 0x040ff00000001820 */
[----:B------:R-:W-:Y:S01]  /*6c70*/  HMMA.16816.F32 R36, R4, R10, R24 ;  /* 0x0000000a0424723c */ /* 0x000fe20000001818 */
[----:B------:R-:W-:Y:S01]  /*6c80*/  FADD.FTZ R2, R220, R2 ;  /* 0x00000002dc027221 */ /* 0x000fe20000010000 */
[----:B------:R-:W-:Y:S05]  /*6c90*/  MUFU.EX2 R25, R192 ;  /* 0x000000c000197308 */ /* 0x000fea0000000800 */
[----:B------:R-:W-:Y:S01]  /*6ca0*/  F2FP.PACK_AB R4, R203, R199 ;  /* 0x000000c7cb04723e */ /* 0x000fe200000000ff */
[----:B------:R-:W-:Y:S01]  /*6cb0*/  FADD.FTZ R24, R162, R28 ;  /* 0x0000001ca2187221 */ /* 0x000fe20000010000 */
[----:B------:R-:W-:Y:S01]  /*6cc0*/  F2FP.PACK_AB R6, R208, R206 ;  /* 0x000000ced006723e */ /* 0x000fe200000000ff */
[----:B------:R-:W-:Y:S01]  /*6cd0*/  FADD.FTZ R3, R252, R3 ;  /* 0x00000003fc037221 */ /* 0x000fe20000010000 */
[----:B------:R-:W-:Y:S01]  /*6ce0*/  F2FP.PACK_AB R5, R205, R116 ;  /* 0x00000074cd05723e */ /* 0x000fe200000000ff */
[----:B------:R-:W-:Y:S01]  /*6cf0*/  MUFU.EX2 R27, R195 ;  /* 0x000000c3001b7308 */ /* 0x000fe20000000800 */
[----:B------:R-:W-:-:S07]  /*6d00*/  F2FP.PACK_AB R7, R209, R207 ;  /* 0x000000cfd107723e */ /* 0x000fce00000000ff */
[C---:B------:R-:W-:Y:S01]  /*6d10*/  HMMA.16816.F32 R60, R4.reuse, R20, R124 ;  /* 0x00000014043c723c */ /* 0x040fe2000000187c */
[----:B------:R-:W-:Y:S06]  /*6d20*/  MUFU.EX2 R26, R196 ;  /* 0x000000c4001a7308 */ /* 0x000fec0000000800 */
[----:B------:R-:W-:Y:S01]  /*6d30*/  MOV R125, R156 ;  /* 0x0000009c007d7202 */ /* 0x000fe20000000f00 */
[----:B------:R-:W-:Y:S01]  /*6d40*/  HMMA.16816.F32 R56, R4, R22, R56 ;  /* 0x000000160438723c */ /* 0x000fe20000001838 */
[----:B------:R-:W1:Y:S01]  /*6d50*/  LDSM.16.MT88.4 R20, [R225+0x2800] ;  /* 0x00280000e114783b */ /* 0x000e620000004200 */
[----:B------:R-:W-:-:S02]  /*6d60*/  MOV R127, R158 ;  /* 0x0000009e007f7202 */ /* 0x000fc40000000f00 */
[----:B------:R-:W-:-:S04]  /*6d70*/  MOV R126, R157 ;  /* 0x0000009d007e7202 */ /* 0x000fc80000000f00 */
[C---:B------:R-:W-:Y:S08]  /*6d80*/  HMMA.16816.F32 R48, R4.reuse, R16, R120 ;  /* 0x000000100430723c */ /* 0x040ff00000001878 */
[C---:B------:R-:W-:Y:S01]  /*6d90*/  HMMA.16816.F32 R40, R4.reuse, R18, R112 ;  /* 0x000000120428723c */ /* 0x040fe20000001870 */
[----:B------:R-:W2:Y:S07]  /*6da0*/  LDSM.16.MT88.4 R16, [R229+0x2800] ;  /* 0x00280000e510783b */ /* 0x000eae0000004200 */
[C---:B------:R-:W-:Y:S01]  /*6db0*/  HMMA.16816.F32 R32, R4.reuse, R12, R108 ;  /* 0x0000000c0420723c */ /* 0x040fe2000000186c */
[----:B------:R-:W-:Y:S07]  /*6dc0*/  MUFU.EX2 R109, R184 ;  /* 0x000000b8006d7308 */ /* 0x000fee0000000800 */
[C---:B------:R-:W-:Y:S01]  /*6dd0*/  HMMA.16816.F32 R28, R4.reuse, R14, R104 ;  /* 0x0000000e041c723c */ /* 0x040fe20000001868 */
[----:B------:R-:W3:Y:S01]  /*6de0*/  LDSM.16.MT88.4 R12, [R226+0x2800] ;  /* 0x00280000e20c783b */ /* 0x000ee20000004200 */
[----:B------:R-:W4:Y:S06]  /*6df0*/  MUFU.EX2 R107, R187 ;  /* 0x000000bb006b7308 */ /* 0x000f2c0000000800 */
[C---:B------:R-:W-:Y:S02]  /*6e00*/  HMMA.16816.F32 R44, R4.reuse, R8, R88 ;  /* 0x00000008042c723c */ /* 0x040fe40000001858 */
[----:B------:R-:W-:Y:S06]  /*6e10*/  MUFU.EX2 R108, R186 ;  /* 0x000000ba006c7308 */ /* 0x000fec0000000800 */
[----:B------:R-:W-:Y:S01]  /*6e20*/  HMMA.16816.F32 R52, R4, R10, R80 ;  /* 0x0000000a0434723c */ /* 0x000fe20000001850 */
[----:B------:R-:W5:Y:S01]  /*6e30*/  LDSM.16.MT88.4 R8, [R228+0x2800] ;  /* 0x00280000e408783b */ /* 0x000f620000004200 */
[----:B------:R-:W1:Y:S05]  /*6e40*/  MUFU.EX2 R110, R185 ;  /* 0x000000b9006e7308 */ /* 0x000e6a0000000800 */
[----:B------:R-:W-:Y:S01]  /*6e50*/  FADD.FTZ R4, R166, R24 ;  /* 0x00000018a6047221 */ /* 0x000fe20000010000 */
[----:B------:R-:W-:-:S02]  /*6e60*/  MOV R166, R151 ;  /* 0x0000009700a67202 */ /* 0x000fc40000000f00 */
[----:B------:R-:W-:Y:S01]  /*6e70*/  MUFU.EX2 R105, R181 ;  /* 0x000000b500697308 */ /* 0x000fe20000000800 */
[----:B------:R-:W-:Y:S01]  /*6e80*/  FADD.FTZ R24, R170, R4 ;  /* 0x00000004aa187221 */ /* 0x000fe20000010000 */
[----:B----4-:R-:W-:Y:S01]  /*6e90*/  F2FP.PACK_AB R4, R107, R109 ;  /* 0x0000006d6b04723e */ /* 0x010fe200000000ff */
[----:B------:R-:W-:Y:S01]  /*6ea0*/  FADD.FTZ R0, R166, R0 ;  /* 0x00000000a6007221 */ /* 0x000fe20000010000 */
[----:B------:R-:W-:-:S04]  /*6eb0*/  MOV R170, R142 ;  /* 0x0000008e00aa7202 */ /* 0x000fc80000000f00 */
[----:B------:R-:W4:Y:S01]  /*6ec0*/  MUFU.EX2 R106, R180 ;  /* 0x000000b4006a7308 */ /* 0x000f220000000800 */
[----:B-1----:R-:W-:Y:S01]  /*6ed0*/  F2FP.PACK_AB R6, R110, R108 ;  /* 0x0000006c6e06723e */ /* 0x002fe200000000ff */
[----:B------:R-:W-:-:S06]  /*6ee0*/  FADD.FTZ R0, R170, R0 ;  /* 0x00000000aa007221 */ /* 0x000fcc0000010000 */
[----:B------:R-:W-:Y:S08]  /*6ef0*/  MUFU.EX2 R91, R182 ;  /* 0x000000b6005b7308 */ /* 0x000ff00000000800 */
[----:B------:R-:W1:Y:S01]  /*6f00*/  MUFU.EX2 R104, R183 ;  /* 0x000000b700687308 */ /* 0x000e620000000800 */
[----:B----4-:R-:W-:-:S07]  /*6f10*/  F2FP.PACK_AB R5, R106, R105 ;  /* 0x000000696a05723e */ /* 0x010fce00000000ff */
[----:B------:R-:W-:Y:S08]  /*6f20*/  MUFU.EX2 R81, R190 ;  /* 0x000000be00517308 */ /* 0x000ff00000000800 */
[----:B------:R-:W-:Y:S01]  /*6f30*/  MUFU.EX2 R83, R189 ;  /* 0x000000bd00537308 */ /* 0x000fe20000000800 */
[----:B-1----:R-:W-:-:S07]  /*6f40*/  F2FP.PACK_AB R7, R104, R91 ;  /* 0x0000005b6807723e */ /* 0x002fce00000000ff */
[----:B------:R-:W1:Y:S01]  /*6f50*/  MUFU.EX2 R89, R188 ;  /* 0x000000bc00597308 */ /* 0x000e620000000800 */
[C---:B------:R-:W-:Y:S07]  /*6f60*/  HMMA.16816.F32 R100, R4.reuse, R20, R100 ;  /* 0x000000140464723c */ /* 0x040fee0000001864 */
[----:B------:R-:W-:Y:S01]  /*6f70*/  MUFU.EX2 R80, R131 ;  /* 0x0000008300507308 */ /* 0x000fe20000000800 */
[C---:B------:R-:W-:Y:S07]  /*6f80*/  HMMA.16816.F32 R96, R4.reuse, R22, R96 ;  /* 0x000000160460723c */ /* 0x040fee0000001860 */
[----:B------:R-:W4:Y:S01]  /*6f90*/  MUFU.EX2 R82, R130 ;  /* 0x0000008200527308 */ /* 0x000f220000000800 */
[C---:B--2---:R-:W-:Y:S07]  /*6fa0*/  HMMA.16816.F32 R92, R4.reuse, R16, R92 ;  /* 0x00000010045c723c */ /* 0x044fee000000185c */
[----:B------:R-:W-:Y:S01]  /*6fb0*/  MUFU.EX2 R88, R129 ;  /* 0x0000008100587308 */ /* 0x000fe20000000800 */
[C---:B------:R-:W-:Y:S07]  /*6fc0*/  HMMA.16816.F32 R84, R4.reuse, R18, R84 ;  /* 0x000000120454723c */ /* 0x040fee0000001854 */
[----:B------:R-:W2:Y:S01]  /*6fd0*/  MUFU.EX2 R90, R128 ;  /* 0x00000080005a7308 */ /* 0x000ea20000000800 */
[C---:B---3--:R-:W-:Y:S08]  /*6fe0*/  HMMA.16816.F32 R76, R4.reuse, R12, R76 ;  /* 0x0000000c044c723c */ /* 0x048ff0000000184c */
[C---:B------:R-:W-:Y:S08]  /*6ff0*/  HMMA.16816.F32 R72, R4.reuse, R14, R72 ;  /* 0x0000000e0448723c */ /* 0x040ff00000001848 */
[C---:B-----5:R-:W-:Y:S08]  /*7000*/  HMMA.16816.F32 R64, R4.reuse, R8, R64 ;  /* 0x000000080440723c */ /* 0x060ff00000001840 */
[----:B------:R-:W-:Y:S07]  /*7010*/  HMMA.16816.F32 R36, R4, R10, R36 ;  /* 0x0000000a0424723c */ /* 0x000fee0000001824 */
[----:B------:R-:W-:Y:S01]  /*7020*/  FADD.FTZ R4, R176, R24 ;  /* 0x00000018b0047221 */ /* 0x000fe20000010000 */
[----:B-1----:R-:W-:-:S02]  /*7030*/  F2FP.PACK_AB R6, R89, R83 ;  /* 0x000000535906723e */ /* 0x002fc400000000ff */
[----:B----4-:R-:W-:Y:S01]  /*7040*/  F2FP.PACK_AB R5, R82, R80 ;  /* 0x000000505205723e */ /* 0x010fe200000000ff */
[----:B------:R-:W-:Y:S01]  /*7050*/  FADD.FTZ R24, R150, R4 ;  /* 0x0000000496187221 */ /* 0x000fe20000010000 */
[----:B------:R-:W-:Y:S01]  /*7060*/  F2FP.PACK_AB R4, R81, R71 ;  /* 0x000000475104723e */ /* 0x000fe200000000ff */
[----:B------:R-:W-:Y:S01]  /*7070*/  FADD.FTZ R0, R155, R0 ;  /* 0x000000009b007221 */ /* 0x000fe20000010000 */
[----:B--2---:R-:W-:Y:S01]  /*7080*/  F2FP.PACK_AB R7, R90, R88 ;  /* 0x000000585a07723e */ /* 0x004fe200000000ff */
[----:B------:R-:W1:Y:S01]  /*7090*/  LDSM.16.MT88.4 R148, [R225+0x3000] ;  /* 0x00300000e194783b */ /* 0x000e620000004200 */
[----:B------:R-:W-:Y:S02]  /*70a0*/  MOV R112, R139 ;  /* 0x0000008b00707202 */ /* 0x000fe40000000f00 */
[----:B------:R-:W-:Y:S02]  /*70b0*/  MOV R176, R141 ;  /* 0x0000008d00b07202 */ /* 0x000fe40000000f00 */
[----:B------:R-:W-:Y:S01]  /*70c0*/  MOV R111, R127 ;  /* 0x0000007f006f7202 */ /* 0x000fe20000000f00 */
[C---:B------:R-:W-:Y:S01]  /*70d0*/  HMMA.16816.F32 R60, R4.reuse, R20, R60 ;  /* 0x00000014043c723c */ /* 0x040fe2000000183c */
[----:B------:R-:W-:Y:S01]  /*70e0*/  MOV R124, R176 ;  /* 0x000000b0007c7202 */ /* 0x000fe20000000f00 */
[----:B------:R-:W2:Y:S06]  /*70f0*/  LDSM.16.MT88.4 R140, [R229+0x3000] ;  /* 0x00300000e58c783b */ /* 0x000eac0000004200 */
[C---:B------:R-:W-:Y:S08]  /*7100*/  HMMA.16816.F32 R56, R4.reuse, R22, R56 ;  /* 0x000000160438723c */ /* 0x040ff00000001838 */
[C---:B------:R-:W-:Y:S08]  /*7110*/  HMMA.16816.F32 R48, R4.reuse, R16, R48 ;  /* 0x000000100430723c */ /* 0x040ff00000001830 */
[C---:B------:R-:W-:Y:S08]  /*7120*/  HMMA.16816.F32 R40, R4.reuse, R18, R40 ;  /* 0x000000120428723c */ /* 0x040ff00000001828 */
[C---:B------:R-:W-:Y:S08]  /*7130*/  HMMA.16816.F32 R32, R4.reuse, R12, R32 ;  /* 0x0000000c0420723c */ /* 0x040ff00000001820 */
[C---:B------:R-:W-:Y:S08]  /*7140*/  HMMA.16816.F32 R28, R4.reuse, R14, R28 ;  /* 0x0000000e041c723c */ /* 0x040ff0000000181c */
[C---:B------:R-:W-:Y:S08]  /*7150*/  HMMA.16816.F32 R44, R4.reuse, R8, R44 ;  /* 0x00000008042c723c */ /* 0x040ff0000000182c */
[----:B------:R-:W-:Y:S01]  /*7160*/  HMMA.16816.F32 R52, R4, R10, R52 ;  /* 0x0000000a0434723c */ /* 0x000fe20000001834 */
[----:B------:R-:W-:-:S02]  /*7170*/  MOV R113, R138 ;  /* 0x0000008a00717202 */ /* 0x000fc40000000f00 */
[----:B------:R-:W-:Y:S02]  /*7180*/  MOV R114, R137 ;  /* 0x0000008900727202 */ /* 0x000fe40000000f00 */
[----:B------:R-:W-:Y:S02]  /*7190*/  MOV R115, R136 ;  /* 0x0000008800737202 */ /* 0x000fe40000000f00 */
[----:B------:R-:W-:Y:S01]  /*71a0*/  MOV R120, R145 ;  /* 0x0000009100787202 */ /* 0x000fe20000000f00 */
[----:B------:R-:W-:Y:S01]  /*71b0*/  FADD.FTZ R4, R167, R24 ;  /* 0x00000018a7047221 */ /* 0x000fe20000010000 */
[----:B------:R-:W-:Y:S01]  /*71c0*/  MOV R121, R146 ;  /* 0x0000009200797202 */ /* 0x000fe20000000f00 */
[----:B------:R-:W3:Y:S01]  /*71d0*/  LDL R24, [R1+0x70] ;  /* 0x0000700001187983 */ /* 0x000ee20000100800 */
[----:B------:R-:W-:Y:S01]  /*71e0*/  FADD.FTZ R6, R221, R2 ;  /* 0x00000002dd067221 */ /* 0x000fe20000010000 */
[----:B------:R-:W-:Y:S01]  /*71f0*/  MOV R9, c[0x0][0x2ac] ;  /* 0x0000ab0000097a02 */ /* 0x000fe20000000f00 */
[----:B------:R-:W-:Y:S01]  /*7200*/  FADD.FTZ R5, R219, R0 ;  /* 0x00000000db057221 */ /* 0x000fe20000010000 */
[----:B------:R-:W-:-:S02]  /*7210*/  MOV R122, R147 ;  /* 0x00000093007a7202 */ /* 0x000fc40000000f00 */
[----:B------:R-:W-:Y:S01]  /*7220*/  MOV R123, R126 ;  /* 0x0000007e007b7202 */ /* 0x000fe20000000f00 */
[----:B------:R-:W-:Y:S01]  /*7230*/  IMAD R9, R9, c[0x0][0x1d0], RZ ;  /* 0x0000740009097a24 */ /* 0x000fe200078e02ff */
[----:B------:R-:W4:Y:S01]  /*7240*/  MUFU.EX2 R19, R197 ;  /* 0x000000c500137308 */ /* 0x000f220000000800 */
[----:B------:R-:W-:Y:S01]  /*7250*/  FADD.FTZ R7, R125, R3 ;  /* 0x000000037d077221 */ /* 0x000fe20000010000 */
[----:B------:R-:W5:Y:S01]  /*7260*/  LDSM.16.MT88.4 R12, [R228+0x3000] ;  /* 0x00300000e40c783b */ /* 0x000f620000004200 */
[----:B------:R-:W-:-:S04]  /*7270*/  FADD.FTZ R4, R160, R4 ;  /* 0x00000004a0047221 */ /* 0x000fc80000010000 */
[----:B------:R-:W-:Y:S01]  /*7280*/  FADD.FTZ R4, R124, R4 ;  /* 0x000000047c047221 */ /* 0x000fe20000010000 */
[----:B------:R-:W-:Y:S03]  /*7290*/  MUFU.EX2 R21, R202 ;  /* 0x000000ca00157308 */ /* 0x000fe60000000800 */
[----:B------:R-:W-:Y:S02]  /*72a0*/  FADD.FTZ R8, R218, R4 ;  /* 0x00000004da087221 */ /* 0x000fe40000010000 */
[----:B------:R-:W-:Y:S02]  /*72b0*/  FADD.FTZ R4, R113, R5 ;  /* 0x0000000571047221 */ /* 0x000fe40000010000 */
[----:B------:R-:W-:Y:S01]  /*72c0*/  FADD.FTZ R5, R114, R8 ;  /* 0x0000000872057221 */ /* 0x000fe20000010000 */
[----:B------:R-:W-:Y:S01]  /*72d0*/  F2FP.PACK_AB R185, R248, R25 ;  /* 0x00000019f8b9723e */ /* 0x000fe200000000ff */
[----:B------:R-:W-:Y:S01]  /*72e0*/  FADD.FTZ R4, R121, R4 ;  /* 0x0000000479047221 */ /* 0x000fe20000010000 */
[----:B------:R-:W-:Y:S01]  /*72f0*/  MUFU.EX2 R20, R204 ;  /* 0x000000cc00147308 */ /* 0x000fe20000000800 */
[----:B------:R-:W-:-:S02]  /*7300*/  FADD.FTZ R5, R122, R5 ;  /* 0x000000057a057221 */ /* 0x000fc40000010000 */
[----:B------:R-:W-:-:S05]  /*7310*/  FADD.FTZ R4, R199, R4 ;  /* 0x00000004c7047221 */ /* 0x000fca0000010000 */
[----:B------:R-:W-:Y:S08]  /*7320*/  MUFU.EX2 R23, R198 ;  /* 0x000000c600177308 */ /* 0x000ff00000000800 */
[----:B------:R-:W-:Y:S01]  /*7330*/  MUFU.EX2 R22, R201 ;  /* 0x000000c900167308 */ /* 0x000fe20000000800 */
[----:B---3--:R-:W-:Y:S01]  /*7340*/  @P2 IMAD.HI.U32 R2, R24, c[0x0][0x2c8], RZ ;  /* 0x0000b20018022a27 */ /* 0x008fe200078e00ff */
[----:B------:R-:W-:-:S04]  /*7350*/  MOV R0, R24 ;  /* 0x0000001800007202 */ /* 0x000fc80000000f00 */
[----:B------:R-:W-:Y:S02]  /*7360*/  @P2 SHF.R.U32.HI R0, RZ, c[0x0][0x2cc], R2 ;  /* 0x0000b300ff002a19 */ /* 0x000fe40000011602 */
[----:B------:R-:W-:Y:S02]  /*7370*/  MOV R2, RZ ;  /* 0x000000ff00027202 */ /* 0x000fe40000000f00 */
[----:B------:R-:W-:-:S05]  /*7380*/  IADD3 R3, R0, -c[0x0][0x168], R9 ;  /* 0x80005a0000037a10 */ /* 0x000fca0007ffe009 */
[----:B------:R-:W-:-:S04]  /*7390*/  IMAD.HI R2, R3, -0x6db6db6d, R2 ;  /* 0x9249249303027827 */ /* 0x000fc800078e0202 */
[----:B------:R-:W-:Y:S02]  /*73a0*/  FADD.FTZ R3, R112, R6 ;  /* 0x0000000670037221 */ /* 0x000fe40000010000 */
[----:B------:R-:W3:Y:S01]  /*73b0*/  LDL R6, [R1+0x18] ;  /* 0x0000180001067983 */ /* 0x000ee20000100800 */
[----:B------:R-:W-:-:S04]  /*73c0*/  SHF.R.U32.HI R0, RZ, 0x1f, R2 ;  /* 0x0000001fff007819 */ /* 0x000fc80000011602 */
[----:B------:R-:W-:Y:S01]  /*73d0*/  LEA.HI.SX32 R9, R2, R0, 0x1a ;  /* 0x0000000002097211 */ /* 0x000fe200078fd2ff */
        /* <DEDUP_REMOVED lines=28> */
[----:B------:R-:W1:Y:S01]  /*75a0*/  MUFU.EX2 R17, R144 ;  /* 0x0000009000117308 */ /* 0x000e620000000800 */
[----:B------:R-:W-:Y:S02]  /*75b0*/  FADD.FTZ R0, R91, R3 ;  /* 0x000000035b007221 */ /* 0x000fe40000010000 */
[----:B------:R-:W-:Y:S02]  /*75c0*/  FADD.FTZ R4, R83, R4 ;  /* 0x0000000453047221 */ /* 0x000fe40000010000 */
[----:B------:R-:W-:-:S02]  /*75d0*/  FADD.FTZ R5, R82, R5 ;  /* 0x0000000552057221 */ /* 0x000fc40000010000 */
[----:B------:R-:W-:Y:S01]  /*75e0*/  FADD.FTZ R3, R110, R2 ;  /* 0x000000026e037221 */ /* 0x000fe20000010000 */
[----:B------:R-:W1:Y:S01]  /*75f0*/  MUFU.EX2 R16, R152 ;  /* 0x0000009800107308 */ /* 0x000e620000000800 */
[----:B------:R-:W-:Y:S02]  /*7600*/  FADD.FTZ R2, R104, R0 ;  /* 0x0000000068027221 */ /* 0x000fe40000010000 */
[----:B------:R-:W-:Y:S02]  /*7610*/  FADD.FTZ R0, R89, R4 ;  /* 0x0000000459007221 */ /* 0x000fe40000010000 */
[----:B------:R-:W-:Y:S02]  /*7620*/  FADD.FTZ R5, R88, R5 ;  /* 0x0000000558057221 */ /* 0x000fe40000010000 */
[----:B------:R-:W-:Y:S01]  /*7630*/  FADD.FTZ R4, R70, R3 ;  /* 0x0000000346047221 */ /* 0x000fe20000010000 */
[----:B------:R-:W2:Y:S01]  /*7640*/  MUFU.EX2 R11, R153 ;  /* 0x00000099000b7308 */ /* 0x000ea20000000800 */
[----:B------:R-:W-:-:S02]  /*7650*/  FADD.FTZ R3, R25, R2 ;  /* 0x0000000219037221 */ /* 0x000fc40000010000 */
[----:B----4-:R-:W-:Y:S02]  /*7660*/  FADD.FTZ R0, R19, R0 ;  /* 0x0000000013007221 */ /* 0x010fe40000010000 */
[----:B------:R-:W-:-:S03]  /*7670*/  FADD.FTZ R2, R90, R5 ;  /* 0x000000055a027221 */ /* 0x000fc60000010000 */
[----:B------:R-:W4:Y:S01]  /*7680*/  MUFU.EX2 R10, R154 ;  /* 0x0000009a000a7308 */ /* 0x000f220000000800 */
[----:B------:R-:W-:Y:S02]  /*7690*/  FADD.FTZ R248, R248, R3 ;  /* 0x00000003f8f87221 */ /* 0x000fe40000010000 */
[----:B-1----:R-:W-:Y:S02]  /*76a0*/  FADD.FTZ R3, R18, R0 ;  /* 0x0000000012037221 */ /* 0x002fe40000010000 */
[----:B------:R-:W-:Y:S02]  /*76b0*/  FADD.FTZ R0, R17, R2 ;  /* 0x0000000211007221 */ /* 0x000fe40000010000 */
[----:B------:R-:W-:Y:S02]  /*76c0*/  FADD.FTZ R4, R69, R4 ;  /* 0x0000000445047221 */ /* 0x000fe40000010000 */
[----:B------:R-:W-:Y:S02]  /*76d0*/  FADD.FTZ R0, R16, R0 ;  /* 0x0000000010007221 */ /* 0x000fe40000010000 */
[----:B------:R-:W-:-:S02]  /*76e0*/  FADD.FTZ R2, R27, R4 ;  /* 0x000000041b027221 */ /* 0x000fc40000010000 */
[----:B--2---:R-:W-:Y:S02]  /*76f0*/  FADD.FTZ R0, R11, R0 ;  /* 0x000000000b007221 */ /* 0x004fe40000010000 */
[----:B------:R-:W-:Y:S02]  /*7700*/  FADD.FTZ R3, R21, R3 ;  /* 0x0000000315037221 */ /* 0x000fe40000010000 */
[----:B------:R-:W-:Y:S02]  /*7710*/  FADD.FTZ R4, R26, R2 ;  /* 0x000000021a047221 */ /* 0x000fe40000010000 */
[----:B----4-:R-:W-:Y:S02]  /*7720*/  FADD.FTZ R0, R10, R0 ;  /* 0x000000000a007221 */ /* 0x010fe40000010000 */
[----:B------:R-:W-:Y:S01]  /*7730*/  FADD.FTZ R2, R20, R3 ;  /* 0x0000000314027221 */ /* 0x000fe20000010000 */
[----:B------:R-:W-:Y:S02]  /*7740*/  IADD3 R245, R245, -0x2, RZ ;  /* 0xfffffffef5f57810 */ /* 0x000fe40007ffe0ff */
[----:B------:R-:W-:-:S02]  /*7750*/  F2FP.PACK_AB R184, R69, R70 ;  /* 0x0000004645b8723e */ /* 0x000fc400000000ff */
[----:B------:R-:W-:Y:S02]  /*7760*/  F2FP.PACK_AB R186, R26, R27 ;  /* 0x0000001b1aba723e */ /* 0x000fe400000000ff */
[----:B------:R-:W-:Y:S02]  /*7770*/  F2FP.PACK_AB R187, R22, R23 ;  /* 0x0000001716bb723e */ /* 0x000fe400000000ff */
[----:B------:R-:W-:Y:S02]  /*7780*/  F2FP.PACK_AB R124, R18, R19 ;  /* 0x00000013127c723e */ /* 0x000fe400000000ff */
[----:B------:R-:W-:Y:S02]  /*7790*/  F2FP.PACK_AB R126, R20, R21 ;  /* 0x00000015147e723e */ /* 0x000fe400000000ff */
[----:B------:R-:W-:Y:S02]  /*77a0*/  F2FP.PACK_AB R125, R16, R17 ;  /* 0x00000011107d723e */ /* 0x000fe400000000ff */
[----:B------:R-:W-:Y:S01]  /*77b0*/  F2FP.PACK_AB R127, R10, R11 ;  /* 0x0000000b0a7f723e */ /* 0x000fe200000000ff */
[----:B------:R-:W-:Y:S01]  /*77c0*/  HMMA.16816.F32 R156, R184, R148, R100 ;  /* 0x00000094b89c723c */ /* 0x000fe20000001864 */
[----:B------:R-:W-:-:S07]  /*77d0*/  FADD.FTZ R248, R23, R248 ;  /* 0x000000f817f87221 */ /* 0x000fce0000010000 */
[----:B------:R-:W-:Y:S01]  /*77e0*/  HMMA.16816.F32 R160, R184, R150, R96 ;  /* 0x00000096b8a0723c */ /* 0x000fe20000001860 */
[----:B------:R-:W-:-:S07]  /*77f0*/  FADD.FTZ R248, R22, R248 ;  /* 0x000000f816f87221 */ /* 0x000fce0000010000 */
[C---:B------:R-:W-:Y:S08]  /*7800*/  HMMA.16816.F32 R164, R184.reuse, R140, R92 ;  /* 0x0000008cb8a4723c */ /* 0x040ff0000000185c */
[C---:B------:R-:W-:Y:S08]  /*7810*/  HMMA.16816.F32 R168, R184.reuse, R142, R84 ;  /* 0x0000008eb8a8723c */ /* 0x040ff00000001854 */
[C---:B------:R-:W-:Y:S08]  /*7820*/  HMMA.16816.F32 R172, R184.reuse, R132, R76 ;  /* 0x00000084b8ac723c */ /* 0x040ff0000000184c */
[----:B------:R-:W-:Y:S08]  /*7830*/  HMMA.16816.F32 R176, R184, R134, R72 ;  /* 0x00000086b8b0723c */ /* 0x000ff00000001848 */
[C---:B------:R-:W-:Y:S08]  /*7840*/  HMMA.16816.F32 R152, R124.reuse, R148, R60 ;  /* 0x000000947c98723c */ /* 0x040ff0000000183c */
[C---:B------:R-:W-:Y:S08]  /*7850*/  HMMA.16816.F32 R144, R124.reuse, R140, R48 ;  /* 0x0000008c7c90723c */ /* 0x040ff00000001830 */
[----:B------:R-:W-:Y:S08]  /*7860*/  HMMA.16816.F32 R136, R124, R132, R32 ;  /* 0x000000847c88723c */ /* 0x000ff00000001820 */
[----:B-----5:R-:W-:Y:S08]  /*7870*/  HMMA.16816.F32 R180, R184, R12, R64 ;  /* 0x0000000cb8b4723c */ /* 0x020ff00000001840 */
[C---:B------:R-:W-:Y:S08]  /*7880*/  HMMA.16816.F32 R148, R124.reuse, R150, R56 ;  /* 0x000000967c94723c */ /* 0x040ff00000001838 */
[C---:B------:R-:W-:Y:S08]  /*7890*/  HMMA.16816.F32 R140, R124.reuse, R142, R40 ;  /* 0x0000008e7c8c723c */ /* 0x040ff00000001828 */
[C---:B------:R-:W-:Y:S08]  /*78a0*/  HMMA.16816.F32 R132, R124.reuse, R134, R28 ;  /* 0x000000867c84723c */ /* 0x040ff0000000181c */
[----:B------:R-:W-:Y:S08]  /*78b0*/  HMMA.16816.F32 R128, R124, R12, R44 ;  /* 0x0000000c7c80723c */ /* 0x000ff0000000182c */
[-C--:B------:R-:W-:Y:S08]  /*78c0*/  HMMA.16816.F32 R184, R184, R14.reuse, R36 ;  /* 0x0000000eb8b8723c */ /* 0x080ff00000001824 */
[----:B------:R-:W-:Y:S01]  /*78d0*/  HMMA.16816.F32 R124, R124, R14, R52 ;  /* 0x0000000e7c7c723c */ /* 0x000fe20000001834 */
[----:B---3--:R-:W-:-:S05]  /*78e0*/  IMNMX R6, R6, R9, !PT ;  /* 0x0000000906067217 */ /* 0x008fca0007800200 */
[----:B------:R1:W-:Y:S04]  /*78f0*/  STL [R1+0x8], R6 ;  /* 0x0000080601007387 */ /* 0x0003e80000100800 */
[----:B------:R1:W-:Y:S04]  /*7900*/  STL [R1], R4 ;  /* 0x0000000401007387 */ /* 0x0003e80000100800 */
[----:B------:R1:W-:Y:S04]  /*7910*/  STL [R1+0x10], R0 ;  /* 0x0000100001007387 */ /* 0x0003e80000100800 */
[----:B------:R1:W-:Y:S01]  /*7920*/  STL [R1+0xc], R2 ;  /* 0x00000c0201007387 */ /* 0x0003e20000100800 */
[----:B------:R-:W-:Y:S11]  /*7930*/  ISETP.GE.AND P0, PT, R245, R6, PT ;  /* 0x00000006f500720c */ /* 0x000ff60003f06270 */
[----:B------:R-:W-:Y:S02]  /*7940*/  @!UPT UIADD3 URZ, URZ, URZ, URZ ;  /* 0x0000003f3f3ff290 */ /* 0x000fe4000fffe03f */
[----:B------:R-:W-:Y:S05]  /*7950*/  @!P0 BRA `(.L_x_1339) ;  /* 0x0000540000008947 */ /* 0x000fea0003800000 */
[----:B------:R-:W-:Y:S01]  /*7960*/  IMAD.MOV.U32 R121, RZ, RZ, R118 ;  /* 0x000000ffff797224 */ /* 0x000fe200078e0076 */
[----:B------:R-:W-:Y:S01]  /*7970*/  MOV R123, R68 ;  /* 0x00000044007b7202 */ /* 0x000fe20000000f00 */
[----:B------:R-:W-:Y:S01]  /*7980*/  IMAD.MOV.U32 R120, RZ, RZ, R119 ;  /* 0x000000ffff787224 */ /* 0x000fe200078e0077 */
[----:B------:R-:W-:Y:S02]  /*7990*/  MOV R122, R117 ;  /* 0x00000075007a7202 */ /* 0x000fe40000000f00 */
.L_x_1350:
[----:B-1----:R-:W2:Y:S01]  /*79a0*/  LDL R0, [R1+0x18] ;  /* 0x0000180001007983 */ /* 0x002ea20000100800 */
        /* <DEDUP_REMOVED lines=27> */
[----:B------:R-:W2:Y:S01]  /*7b60*/  LDL.64 R8, [R1+0x30] ;  /* 0x0000300001087983 */ /* 0x000ea20000100a00 */
[----:B------:R-:W-:Y:S01]  /*7b70*/  SHF.R.S32.HI R4, RZ, 0x1f, R244 ;  /* 0x0000001fff047819 */ /* 0x000fe200000114f4 */
[C---:B------:R-:W-:Y:S01]  /*7b80*/  IMAD.SHL.U32 R20, R243.reuse, 0x2, RZ ;  /* 0x00000002f3147824 */ /* 0x040fe200078e00ff */
[----:B------:R-:W-:Y:S01]  /*7b90*/  SHF.R.S32.HI R5, RZ, 0x1f, R243 ;  /* 0x0000001fff057819 */ /* 0x000fe200000114f3 */
[----:B------:R-:W-:Y:S02]  /*7ba0*/  IMAD R0, R0, c[0x0][0x208], RZ ;  /* 0x0000820000007a24 */ /* 0x000fe400078e02ff */
[----:B------:R-:W-:Y:S01]  /*7bb0*/  IMAD R4, R4, c[0x0][0x218], RZ ;  /* 0x0000860004047a24 */ /* 0x000fe200078e02ff */
[----:B------:R-:W-:Y:S01]  /*7bc0*/  SHF.L.U64.HI R5, R243, 0x1, R5 ;  /* 0x00000001f3057819 */ /* 0x000fe20000010205 */
[----:B------:R-:W-:Y:S01]  /*7bd0*/  IMAD R0, R246, c[0x0][0x20c], R0 ;  /* 0x00008300f6007a24 */ /* 0x000fe200078e0200 */
[----:B------:R-:W3:Y:S03]  /*7be0*/  LDL R6, [R1+0x40] ;  /* 0x0000400001067983 */ /* 0x000ee60000100800 */
[----:B------:R-:W-:Y:S04]  /*7bf0*/  IMAD.IADD R3, R3, 0x1, R0 ;  /* 0x0000000103037824 */ /* 0x000fe800078e0200 */
[----:B------:R-:W-:Y:S05]  /*7c00*/  IMAD.WIDE.U32 R2, R244, c[0x0][0x218], R2 ;  /* 0x00008600f4027a25 */ /* 0x000fea00078e0002 */
[----:B--2---:R-:W-:Y:S01]  /*7c10*/  IADD3 R0, P4, R8, R2, RZ ;  /* 0x0000000208007210 */ /* 0x004fe20007f9e0ff */
[----:B------:R-:W-:Y:S03]  /*7c20*/  IMAD R2, R244, c[0x0][0x21c], R4 ;  /* 0x00008700f4027a24 */ /* 0x000fe600078e0204 */
[----:B------:R-:W-:Y:S02]  /*7c30*/  LEA R4, P0, R0, c[0x0][0x1f8], 0x1 ;  /* 0x00007e0000047a11 */ /* 0x000fe400078008ff */
[----:B---3--:R-:W-:Y:S04]  /*7c40*/  IADD3.X R2, R6, R3, R2, P4, !PT ;  /* 0x0000000306027210 */ /* 0x008fe800027fe402 */
[----:B------:R-:W-:Y:S01]  /*7c50*/  LEA.HI.X R0, R0, c[0x0][0x1fc], R2, 0x1, P0 ;  /* 0x00007f0000007a11 */ /* 0x000fe200000f0c02 */
[----:B------:R-:W-:-:S05]  /*7c60*/  BRA.DIV ~URZ, `(.L_x_1342) ;  /* 0x0000d7327f007947 */ /* 0x000fca000b800000 */
[----:B------:R1:W2:Y:S02]  /*7c70*/  SHFL.IDX PT, R7, R0, RZ, 0x181f ;  /* 0x00181fff00077589 */ /* 0x0002a400000e0000 */
.L_x_1393:
[----:B------:R-:W-:-:S05]  /*7c80*/  BRA.DIV ~URZ, `(.L_x_1343) ;  /* 0x0000d7827f007947 */ /* 0x000fca000b800000 */
[----:B------:R-:W3:Y:S04]  /*7c90*/  SHFL.IDX PT, R6, R4, RZ, 0x181f ;  /* 0x00181fff04067589 */ /* 0x000ee800000e0000 */
[----:B------:R-:W4:Y:S04]  /*7ca0*/  SHFL.IDX PT, R2, R4, 0x1, 0x181f ;  /* 0x00381f0004027f89 */ /* 0x000f2800000e0000 */
[----:B------:R-:W-:Y:S04]  /*7cb0*/  SHFL.IDX PT, R3, R0, 0x1, 0x181f ;  /* 0x00381f0000037f89 */ /* 0x000fe800000e0000 */
[----:B------:R-:W-:Y:S04]  /*7cc0*/  SHFL.IDX PT, R10, R4, 0x2, 0x181f ;  /* 0x00581f00040a7f89 */ /* 0x000fe800000e0000 */
[----:B------:R-:W5:Y:S04]  /*7cd0*/  SHFL.IDX PT, R8, R4, 0x3, 0x181f ;  /* 0x00781f0004087f89 */ /* 0x000f6800000e0000 */
[----:B------:R-:W1:Y:S04]  /*7ce0*/  SHFL.IDX PT, R11, R0, 0x2, 0x181f ;  /* 0x00581f00000b7f89 */ /* 0x000e6800000e0000 */
[----:B------:R-:W2:Y:S04]  /*7cf0*/  SHFL.IDX PT, R9, R4, 0x4, 0x181f ;  /* 0x00981f0004097f89 */ /* 0x000ea800000e0000 */
[----:B------:R-:W1:Y:S04]  /*7d00*/  SHFL.IDX PT, R15, R0, 0x3, 0x181f ;  /* 0x00781f00000f7f89 */ /* 0x000e6800000e0000 */
[----:B------:R-:W1:Y:S04]  /*7d10*/  SHFL.IDX PT, R12, R4, 0x5, 0x181f ;  /* 0x00b81f00040c7f89 */ /* 0x000e6800000e0000 */
[----:B------:R-:W1:Y:S04]  /*7d20*/  SHFL.IDX PT, R14, R0, 0x4, 0x181f ;  /* 0x00981f00000e7f89 */ /* 0x000e6800000e0000 */
[----:B------:R-:W2:Y:S04]  /*7d30*/  SHFL.IDX PT, R13, R0, 0x5, 0x181f ;  /* 0x00b81f00000d7f89 */ /* 0x000ea800000e0000 */
[----:B------:R-:W2:Y:S04]  /*7d40*/  SHFL.IDX PT, R4, R4, 0x6, 0x181f ;  /* 0x00d81f0004047f89 */ /* 0x000ea800000e0000 */
[----:B-1----:R-:W1:Y:S01]  /*7d50*/  SHFL.IDX PT, R0, R0, 0x6, 0x181f ;  /* 0x00d81f0000007f89 */ /* 0x002e6200000e0000 */
[-C--:B---3--:R-:W-:Y:S02]  /*7d60*/  IADD3 R6, P0, R6, R20.reuse, RZ ;  /* 0x0000001406067210 */ /* 0x088fe40007f1e0ff */
[-C--:B----4-:R-:W-:Y:S02]  /*7d70*/  IADD3 R2, P4, R2, R20.reuse, RZ ;  /* 0x0000001402027210 */ /* 0x090fe40007f9e0ff */
[-C--:B-----5:R-:W-:Y:S01]  /*7d80*/  IADD3 R8, P5, R8, R20.reuse, RZ ;  /* 0x0000001408087210 */ /* 0x0a0fe20007fbe0ff */
[--C-:B--2---:R-:W-:Y:S01]  /*7d90*/  IMAD.X R7, R7, 0x1, R5.reuse, P0 ;  /* 0x0000000107077824 */ /* 0x104fe200000e0605 */
[-C--:B------:R-:W-:Y:S01]  /*7da0*/  IADD3 R10, P0, R10, R20.reuse, RZ ;  /* 0x000000140a0a7210 */ /* 0x080fe20007f1e0ff */
[--C-:B------:R-:W-:Y:S03]  /*7db0*/  IMAD.X R3, R3, 0x1, R5.reuse, P4 ;  /* 0x0000000103037824 */ /* 0x100fe600020e0605 */
[----:B------:R2:W-:Y:S01]  /*7dc0*/  LDGSTS.E.BYPASS.LTC128B.128 [R242+0x100], [R6.64], !P3 ;  /* 0x0010000006f27fae */ /* 0x0005e2000d901d48 */
[--C-:B------:R-:W-:Y:S03]  /*7dd0*/  IMAD.X R11, R11, 0x1, R5.reuse, P0 ;  /* 0x000000010b0b7824 */ /* 0x100fe600000e0605 */
[----:B------:R3:W-:Y:S04]  /*7de0*/  LDGSTS.E.BYPASS.LTC128B.128 [R242+0x900], [R2.64], !P3 ;  /* 0x0090000002f27fae */ /* 0x0007e8000d901d48 */
[----:B------:R4:W-:Y:S01]  /*7df0*/  LDGSTS.E.BYPASS.LTC128B.128 [R242+0x1100], [R10.64], !P3 ;  /* 0x011000000af27fae */ /* 0x0009e2000d901d48 */
[-C--:B--2---:R-:W-:Y:S01]  /*7e00*/  IADD3 R6, P4, R9, R20.reuse, RZ ;  /* 0x0000001409067210 */ /* 0x084fe20007f9e0ff */
[--C-:B------:R-:W-:Y:S01]  /*7e10*/  IMAD.X R9, R15, 0x1, R5.reuse, P5 ;  /* 0x000000010f097824 */ /* 0x100fe200028e0605 */
[----:B---3--:R-:W-:Y:S03]  /*7e20*/  IADD3 R2, P0, R12, R20, RZ ;  /* 0x000000140c027210 */ /* 0x008fe60007f1e0ff */
[--C-:B------:R-:W-:Y:S01]  /*7e30*/  IMAD.X R7, R14, 0x1, R5.reuse, P4 ;  /* 0x000000010e077824 */ /* 0x100fe200020e0605 */
[----:B------:R4:W-:Y:S01]  /*7e40*/  LDGSTS.E.BYPASS.LTC128B.128 [R242+0x1900], [R8.64], !P3 ;  /* 0x0190000008f27fae */ /* 0x0009e2000d901d48 */
[----:B------:R-:W-:Y:S03]  /*7e50*/  IMAD.X R3, R13, 0x1, R5, P0 ;  /* 0x000000010d037824 */ /* 0x000fe600000e0605 */
[----:B------:R4:W-:Y:S04]  /*7e60*/  LDGSTS.E.BYPASS.LTC128B.128 [R242+0x2100], [R6.64], !P3 ;  /* 0x0210000006f27fae */ /* 0x0009e8000d901d48 */
[----:B------:R4:W-:Y:S02]  /*7e70*/  LDGSTS.E.BYPASS.LTC128B.128 [R242+0x2900], [R2.64], !P3 ;  /* 0x0290000002f27fae */ /* 0x0009e4000d901d48 */
.L_x_1394:
[----:B-1--4-:R-:W-:Y:S04]  /*7e80*/  IADD3 R2, P0, R4, R20, RZ ;  /* 0x0000001404027210 */ /* 0x012fe80007f1e0ff */
[----:B------:R-:W-:Y:S05]  /*7e90*/  IADD3.X R3, R0, R5, RZ, P0, !PT ;  /* 0x0000000500037210 */ /* 0x000fea00007fe4ff */
[----:B------:R-:W-:Y:S01]  /*7ea0*/  @!PT LDS RZ, [RZ] ;  /* 0x00000000fffff984 */ /* 0x000fe20000000800 */
[----:B------:R-:W-:Y:S01]  /*7eb0*/  @!PT LDS RZ, [RZ] ;  /* 0x00000000fffff984 */ /* 0x000fe20000000800 */
[----:B------:R-:W-:Y:S01]  /*7ec0*/  @!PT LDS RZ, [RZ] ;  /* 0x00000000fffff984 */ /* 0x000fe20000000800 */
[----:B------:R1:W-:Y:S04]  /*7ed0*/  LDGSTS.E.BYPASS.LTC128B.128 [R242+0x3100], [R2.64], !P3 ;  /* 0x0310000002f27fae */ /* 0x0003e8000d901d48 */
.L_x_1341:
[----:B-1-34-:R-:W-:Y:S05]  /*7ee0*/  BSYNC B0 ;  /* 0x0000000000007941 */ /* 0x01afea0003800000 */
.L_x_1340:
        /* <DEDUP_REMOVED lines=139> */
[----:B------:R-:W-:Y:S01]  /*87a0*/  IMAD.MOV.U32 R244, RZ, RZ, RZ ;  /* 0x000000fffff47224 */ /* 0x000fe200078e00ff */
[----:B------:R-:W-:Y:S01]  /*87b0*/  PLOP3.LUT P4, PT, PT, PT, UP0, 0x80, 0x0 ;  /* 0x000000000000781c */ /* 0x000fe20003f8f008 */
[C---:B------:R-:W-:Y:S01]  /*87c0*/  IMAD.SHL.U32 R119, R243.reuse, 0x2, RZ ;  /* 0x00000002f3777824 */ /* 0x040fe200078e00ff */
[----:B------:R-:W-:Y:S01]  /*87d0*/  PLOP3.LUT P0, PT, PT, PT, UP0, 0x80, 0x0 ;  /* 0x000000000000781c */ /* 0x000fe20003f0f008 */
[----:B------:R-:W2:Y:S01]  /*87e0*/  LDL R2, [R1+0x1c] ;  /* 0x00001c0001027983 */ /* 0x000ea20000100800 */
[----:B------:R-:W-:Y:S03]  /*87f0*/  SHF.R.S32.HI R117, RZ, 0x1f, R243 ;  /* 0x0000001fff757819 */ /* 0x000fe600000114f3 */
[----:B------:R-:W3:Y:S01]  /*8800*/  LDL R0, [R1+0x14] ;  /* 0x0000140001007983 */ /* 0x000ee20000100800 */
[----:B------:R-:W-:Y:S03]  /*8810*/  SHF.L.U64.HI R117, R243, 0x1, R117 ;  /* 0x00000001f3757819 */ /* 0x000fe60000010275 */
[----:B------:R-:W4:Y:S04]  /*8820*/  LDL.64 R222, [R1+0x28] ;  /* 0x0000280001de7983 */ /* 0x000f280000100a00 */
[----:B------:R-:W5:Y:S04]  /*8830*/  LDL R249, [R1+0x3c] ;  /* 0x00003c0001f97983 */ /* 0x000f680000100800 */
[----:B------:R-:W4:Y:S04]  /*8840*/  LDL.64 R220, [R1+0x20] ;  /* 0x0000200001dc7983 */ /* 0x000f280000100a00 */
[----:B------:R-:W5:Y:S01]  /*8850*/  LDL R247, [R1+0x38] ;  /* 0x0000380001f77983 */ /* 0x000f620000100800 */
[----:B--2---:R-:W-:Y:S05]  /*8860*/  IMAD R2, R245, 0x70, R2 ;  /* 0x00000070f5027824 */ /* 0x004fea00078e0202 */
[----:B---3--:R-:W-:Y:S05]  /*8870*/  IADD3 R2, R2, -0x70, R0 ;  /* 0xffffff9002027810 */ /* 0x008fea0007ffe000 */
        /* <DEDUP_REMOVED lines=25> */
.L_x_1395:
[----:B------:R-:W-:-:S05]  /*8a10*/  BRA.DIV ~URZ, `(.L_x_1347) ;  /* 0x0000d1327f007947 */ /* 0x000fca000b800000 */
[----:B------:R-:W3:Y:S02]  /*8a20*/  SHFL.IDX PT, R2, R116, RZ, 0x181f ;  /* 0x00181fff74027589 */ /* 0x000ee400000e0000 */
[-C--:B---3--:R-:W-:Y:S05]  /*8a30*/  IADD3 R2, P0, R2, R119.reuse, RZ ;  /* 0x0000007702027210 */ /* 0x088fea0007f1e0ff */
[--C-:B--2---:R-:W-:Y:S05]  /*8a40*/  IMAD.X R3, R118, 0x1, R117.reuse, P0 ;  /* 0x0000000176037824 */ /* 0x104fea00000e0675 */
        /* <DEDUP_REMOVED lines=30> */
.L_x_1396:
[----:B--2-4-:R-:W-:Y:S04]  /*8c30*/  IADD3 R2, P0, R116, R119, RZ ;  /* 0x0000007774027210 */ /* 0x014fe80007f1e0ff */
[----:B-1----:R-:W-:Y:S05]  /*8c40*/  IADD3.X R3, R0, R117, RZ, P0, !PT ;  /* 0x0000007500037210 */ /* 0x002fea00007fe4ff */
[----:B------:R-:W-:Y:S01]  /*8c50*/  @!PT LDS RZ, [RZ] ;  /* 0x00000000fffff984 */ /* 0x000fe20000000800 */
[----:B------:R-:W-:Y:S01]  /*8c60*/  @!PT LDS RZ, [RZ] ;  /* 0x00000000fffff984 */ /* 0x000fe20000000800 */
[----:B------:R-:W-:Y:S01]  /*8c70*/  @!PT LDS RZ, [RZ] ;  /* 0x00000000fffff984 */ /* 0x000fe20000000800 */
[----:B------:R1:W-:Y:S04]  /*8c80*/  LDGSTS.E.BYPASS.LTC128B.128 [R242+0x6900], [R2.64], !P3 ;  /* 0x0690000002f27fae */ /* 0x0003e8000d901d48 */
.L_x_1345:
[----:B------:R-:W-:Y:S05]  /*8c90*/  BSYNC B0 ;  /* 0x0000000000007941 */ /* 0x000fea0003800000 */
.L_x_1344:
[----:B-1----:R-:W2:Y:S01]  /*8ca0*/  LDL R3, [R1+0x4] ;  /* 0x0000040001037983 */ /* 0x002ea20000100800 */
[----:B------:R-:W-:Y:S03]  /*8cb0*/  IMAD R117, R245, -0x70, RZ ;  /* 0xffffff90f5757824 */ /* 0x000fe600078e02ff */
[----:B------:R-:W3:Y:S04]  /*8cc0*/  LDL R2, [R1+0x44] ;  /* 0x0000440001027983 */ /* 0x000ee80000100800 */
[----:B------:R-:W0:Y:S01]  /*8cd0*/  LDGDEPBAR ;  /* 0x00000000000079af */ /* 0x000e220000000000 */
[----:B--2---:R-:W-:Y:S01]  /*8ce0*/  MOV R116, R3 ;  /* 0x0000000300747202 */ /* 0x004fe20000000f00 */
[----:B------:R-:W-:Y:S01]  /*8cf0*/  @P2 IMAD.HI.U32 R0, R3, c[0x0][0x2c8], RZ ;  /* 0x0000b20003002a27 */ /* 0x000fe200078e00ff */
[----:B---3--:R-:W-:Y:S04]  /*8d00*/  IADD3 R117, -R2, 0x1, R117 ;  /* 0x0000000102757810 */ /* 0x008fe80007ffe175 */
[----:B------:R-:W-:Y:S02]  /*8d10*/  @P2 SHF.R.U32.HI R116, RZ, c[0x0][0x2cc], R0 ;  /* 0x0000b300ff742a19 */ /* 0x000fe40000011600 */
[----:B------:R-:W-:Y:S05]  /*8d20*/  MOV R0, c[0x0][0x2ac] ;  /* 0x0000ab0000007a02 */ /* 0x000fea0000000f00 */
[----:B------:R-:W-:Y:S05]  /*8d30*/  IMAD R117, R0, c[0x0][0x1d0], R117 ;  /* 0x0000740000757a24 */ /* 0x000fea00078e0275 */
[----:B------:R-:W-:Y:S01]  /*8d40*/  IADD3 R117, R117, -c[0x0][0x168], RZ ;  /* 0x80005a0075757a10 */ /* 0x000fe20007ffe0ff */
[----:B------:R-:W-:-:S05]  /*8d50*/  BRA.DIV ~URZ, `(.L_x_1348) ;  /* 0x0000d4c27f007947 */ /* 0x000fca000b800000 */
[----:B------:R1:W2:Y:S02]  /*8d60*/  SHFL.IDX PT, R0, R116, RZ, 0x1c1f ;  /* 0x001c1fff74007589 */ /* 0x0002a400000e0000 */
.L_x_1397:
[----:B--2---:R-:W-:Y:S05]  /*8d70*/  IMAD.IADD R0, R117, 0x1, R0 ;  /* 0x0000000175007824 */ /* 0x004fea00078e0200 */
[C---:B------:R-:W-:Y:S02]  /*8d80*/  ISETP.GT.AND P6, PT, R0.reuse, RZ, PT ;  /* 0x000000ff0000720c */ /* 0x040fe40003fc4270 */
[C---:B------:R-:W-:Y:S02]  /*8d90*/  ISETP.GT.AND P5, PT, R0.reuse, 0x1, PT ;  /* 0x000000010000780c */ /* 0x040fe40003fa4270 */
[C---:B------:R-:W-:Y:S02]  /*8da0*/  ISETP.GT.AND P4, PT, R0.reuse, 0x8, PT ;  /* 0x000000080000780c */ /* 0x040fe40003f84270 */
[----:B------:R-:W-:Y:S02]  /*8db0*/  ISETP.GT.AND P0, PT, R0, 0x9, PT ;  /* 0x000000090000780c */ /* 0x000fe40003f04270 */
[----:B------:R-:W-:Y:S02]  /*8dc0*/  FSEL R4, R4, -INF , P6 ;  /* 0xff80000004047808 */ /* 0x000fe40003000000 */
[C---:B------:R-:W-:Y:S02]  /*8dd0*/  ISETP.GT.AND P6, PT, R0.reuse, 0x10, PT ;  /* 0x000000100000780c */ /* 0x040fe40003fc4270 */
[----:B------:R-:W-:Y:S02]  /*8de0*/  FSEL R196, R5, -INF , P5 ;  /* 0xff80000005c47808 */ /* 0x000fe40002800000 */
        /* <DEDUP_REMOVED lines=46> */
[----:B------:R-:W-:Y:S02]  /*90d0*/  FSEL R101, R101, -INF , P5 ;  /* 0xff80000065657808 */ /* 0x000fe40002800000 */
[----:B------:R-:W-:Y:S02]  /*90e0*/  FSEL R112, R112, -INF , P4 ;  /* 0xff80000070707808 */ /* 0x000fe40002000000 */
[----:B------:R-:W-:Y:S01]  /*90f0*/  FSEL R113, R113, -INF , P0 ;  /* 0xff80000071717808 */ /* 0x000fe20000000000 */
[----:B------:R-:W-:-:S05]  /*9100*/  BRA.DIV ~URZ, `(.L_x_1349) ;  /* 0x0000d1827f007947 */ /* 0x000fca000b800000 */
[----:B------:R-:W-:Y:S01]  /*9110*/  FMNMX.FTZ R119, R4, R120, !PT ;  /* 0x0000007804777209 */ /* 0x000fe20007810000 */
[----:B------:R-:W2:Y:S03]  /*9120*/  SHFL.IDX PT, R3, R116, 0x1, 0x1c1f ;  /* 0x003c1f0074037f89 */ /* 0x000ea600000e0000 */
[----:B------:R-:W-:Y:S04]  /*9130*/  FMNMX.FTZ R119, R196, R119, !PT ;  /* 0x00000077c4777209 */ /* 0x000fe80007810000 */
[----:B------:R-:W-:Y:S01]  /*9140*/  FMNMX.FTZ R119, R195, R119, !PT ;  /* 0x00000077c3777209 */ /* 0x000fe20007810000 */
[----:B------:R-:W3:Y:S03]  /*9150*/  SHFL.IDX PT, R2, R116, 0x2, 0x1c1f ;  /* 0x005c1f0074027f89 */ /* 0x000ee600000e0000 */
[----:B------:R-:W-:Y:S04]  /*9160*/  FMNMX.FTZ R119, R194, R119, !PT ;  /* 0x00000077c2777209 */ /* 0x000fe80007810000 */
[----:B------:R-:W-:Y:S01]  /*9170*/  FMNMX.FTZ R119, R193, R119, !PT ;  /* 0x00000077c1777209 */ /* 0x000fe20007810000 */
[----:B------:R-:W4:Y:S03]  /*9180*/  SHFL.IDX PT, R0, R116, 0x3, 0x1c1f ;  /* 0x007c1f0074007f89 */ /* 0x000f2600000e0000 */
[----:B------:R-:W-:Y:S04]  /*9190*/  FMNMX.FTZ R119, R192, R119, !PT ;  /* 0x00000077c0777209 */ /* 0x000fe80007810000 */
[----:B------:R-:W-:Y:S04]  /*91a0*/  FMNMX.FTZ R119, R191, R119, !PT ;  /* 0x00000077bf777209 */ /* 0x000fe80007810000 */
[----:B------:R-:W-:Y:S04]  /*91b0*/  FMNMX.FTZ R119, R190, R119, !PT ;  /* 0x00000077be777209 */ /* 0x000fe80007810000 */
[----:B------:R-:W-:Y:S04]  /*91c0*/  FMNMX.FTZ R119, R189, R119, !PT ;  /* 0x00000077bd777209 */ /* 0x000fe80007810000 */
[----:B------:R-:W-:Y:S04]  /*91d0*/  FMNMX.FTZ R119, R188, R119, !PT ;  /* 0x00000077bc777209 */ /* 0x000fe80007810000 */
[----:B------:R-:W-:Y:S01]  /*91e0*/  FMNMX.FTZ R119, R48, R119, !PT ;  /* 0x0000007730777209 */ /* 0x000fe20007810000 */
[C---:B--2---:R-:W-:Y:S02]  /*91f0*/  IMAD.IADD R3, R117.reuse, 0x1, R3 ;  /* 0x0000000175037824 */ /* 0x044fe400078e0203 */
[----:B---3--:R-:W-:Y:S01]  /*9200*/  IMAD.IADD R2, R117, 0x1, R2 ;  /* 0x0000000175027824 */ /* 0x008fe200078e0202 */
[----:B------:R-:W-:Y:S01]  /*9210*/  FMNMX.FTZ R119, R49, R119, !PT ;  /* 0x0000007731777209 */ /* 0x000fe20007810000 */
[----:B----4-:R-:W-:Y:S01]  /*9220*/  IMAD.IADD R0, R117, 0x1, R0 ;  /* 0x0000000175007824 */ /* 0x010fe200078e0200 */
[C---:B------:R-:W-:Y:S02]  /*9230*/  ISETP.GT.AND P6, PT, R3.reuse, RZ, PT ;  /* 0x000000ff0300720c */ /* 0x040fe40003fc4270 */
[C---:B------:R-:W-:Y:S02]  /*9240*/  ISETP.GT.AND P5, PT, R3.reuse, 0x1, PT ;  /* 0x000000010300780c */ /* 0x040fe40003fa4270 */
[C---:B------:R-:W-:Y:S02]  /*9250*/  ISETP.GT.AND P4, PT, R3.reuse, 0x8, PT ;  /* 0x000000080300780c */ /* 0x040fe40003f84270 */
[----:B------:R-:W-:Y:S02]  /*9260*/  ISETP.GT.AND P0, PT, R3, 0x9, PT ;  /* 0x000000090300780c */ /* 0x000fe40003f04270 */
[----:B------:R-:W-:Y:S02]  /*9270*/  FSEL R21, R6, -INF , P6 ;  /* 0xff80000006157808 */ /* 0x000fe40003000000 */
[----:B------:R-:W-:Y:S02]  /*9280*/  FSEL R36, R7, -INF , P5 ;  /* 0xff80000007247808 */ /* 0x000fe40002800000 */
[----:B------:R-:W-:Y:S02]  /*9290*/  FSEL R32, R18, -INF , P4 ;  /* 0xff80000012207808 */ /* 0x000fe40002000000 */
[----:B------:R-:W-:Y:S02]  /*92a0*/  FSEL R33, R19, -INF , P0 ;  /* 0xff80000013217808 */ /* 0x000fe40000000000 */
[C---:B------:R-:W-:Y:S02]  /*92b0*/  ISETP.GT.AND P6, PT, R3.reuse, 0x10, PT ;  /* 0x000000100300780c */ /* 0x040fe40003fc4270 */
        /* <DEDUP_REMOVED lines=27> */
[----:B------:R-:W-:Y:S02]  /*9470*/  FMNMX.FTZ R119, R52, R119, !PT ;  /* 0x0000007734777209 */ /* 0x000fe40007810000 */
        /* <DEDUP_REMOVED lines=18> */
[----:B------:R-:W-:Y:S02]  /*95a0*/  FMNMX.FTZ R119, R64, R119, !PT ;  /* 0x0000007740777209 */ /* 0x000fe40007810000 */
[----:B------:R-:W-:Y:S02]  /*95b0*/  FSEL R102, R102, -INF , P6 ;  /* 0xff80000066667808 */ /* 0x000fe40003000000 */
[----:B------:R-:W-:Y:S02]  /*95c0*/  FSEL R103, R103, -INF , P5 ;  /* 0xff80000067677808 */ /* 0x000fe40002800000 */
[----:B------:R-:W-:Y:S02]  /*95d0*/  FSEL R114, R114, -INF , P4 ;  /* 0xff80000072727808 */ /* 0x000fe40002000000 */
[----:B------:R-:W-:Y:S02]  /*95e0*/  FSEL R115, R115, -INF , P0 ;  /* 0xff80000073737808 */ /* 0x000fe40000000000 */
[C---:B------:R-:W-:Y:S02]  /*95f0*/  ISETP.GT.AND P6, PT, R2.reuse, RZ, PT ;  /* 0x000000ff0200720c */ /* 0x040fe40003fc4270 */
[----:B------:R-:W-:Y:S02]  /*9600*/  ISETP.GT.AND P5, PT, R2, 0x1, PT ;  /* 0x000000010200780c */ /* 0x000fe40003fa4270 */
[C---:B------:R-:W-:Y:S02]  /*9610*/  ISETP.GT.AND P4, PT, R0.reuse, RZ, PT ;  /* 0x000000ff0000720c */ /* 0x040fe40003f84270 */
[----:B------:R-:W-:Y:S02]  /*9620*/  ISETP.GT.AND P0, PT, R0, 0x1, PT ;  /* 0x000000010000780c */ /* 0x000fe40003f04270 */
[----:B------:R-:W-:Y:S02]  /*9630*/  FMNMX.FTZ R118, R36, R118, !PT ;  /* 0x0000007624767209 */ /* 0x000fe40007810000 */
[----:B------:R-:W-:Y:S02]  /*9640*/  FMNMX.FTZ R119, R65, R119, !PT ;  /* 0x0000007741777209 */ /* 0x000fe40007810000 */
[----:B------:R-:W-:Y:S02]  /*9650*/  FSEL R5, R8, -INF , P6 ;  /* 0xff80000008057808 */ /* 0x000fe40003000000 */
[----:B------:R-:W-:Y:S02]  /*9660*/  FSEL R17, R9, -INF , P5 ;  /* 0xff80000009117808 */ /* 0x000fe40002800000 */
[----:B------:R-:W-:Y:S02]  /*9670*/  FSEL R16, R10, -INF , P4 ;  /* 0xff8000000a107808 */ /* 0x000fe40002000000 */
[----:B------:R-:W-:Y:S02]  /*9680*/  FSEL R20, R11, -INF , P0 ;  /* 0xff8000000b147808 */ /* 0x000fe40000000000 */
[C---:B------:R-:W-:Y:S02]  /*9690*/  ISETP.GT.AND P6, PT, R2.reuse, 0x8, PT ;  /* 0x000000080200780c */ /* 0x040fe40003fc4270 */
[----:B------:R-:W-:Y:S02]  /*96a0*/  ISETP.GT.AND P5, PT, R2, 0x9, PT ;  /* 0x000000090200780c */ /* 0x000fe40003fa4270 */
        /* <DEDUP_REMOVED lines=114> */
[----:B------:R-:W-:Y:S02]  /*9dd0*/  FMNMX.FTZ R117, R5, R122, !PT ;  /* 0x0000007a05757209 */ /* 0x000fe40007810000 */
        /* <DEDUP_REMOVED lines=22> */
[----:B--2---:R-:W-:Y:S02]  /*9f40*/  FMNMX.FTZ R119, R0, R119, !PT ;  /* 0x0000007700777209 */ /* 0x004fe40007810000 */
        /* <DEDUP_REMOVED lines=16> */
[----:B------:R-:W-:Y:S01]  /*a050*/  FMNMX.FTZ R117, R60, R117, !PT ;  /* 0x000000753c757209 */ /* 0x000fe20007810000 */
[----:B------:R-:W2:Y:S01]  /*a060*/  SHFL.BFLY PT, R0, R118, 0x2, 0x1f ;  /* 0x0c401f0076007f89 */ /* 0x000ea200000e0000 */
[----:B------:R-:W-:Y:S02]  /*a070*/  FSEL R106, R106, -INF , P6 ;  /* 0xff8000006a6a7808 */ /* 0x000fe40003000000 */
[----:B------:R-:W-:Y:S02]  /*a080*/  FMNMX.FTZ R117, R61, R117, !PT ;  /* 0x000000753d757209 */ /* 0x000fe40007810000 */
[----:B------:R-:W-:Y:S02]  /*a090*/  FSEL R107, R107, -INF , P5 ;  /* 0xff8000006b6b7808 */ /* 0x000fe40002800000 */
[----:B------:R-:W-:Y:S02]  /*a0a0*/  FMNMX.FTZ R117, R13, R117, !PT ;  /* 0x000000750d757209 */ /* 0x000fe40007810000 */
[----:B------:R-:W-:Y:S02]  /*a0b0*/  FSEL R110, R110, -INF , P4 ;  /* 0xff8000006e6e7808 */ /* 0x000fe40002000000 */
[----:B------:R-:W-:Y:S02]  /*a0c0*/  FMNMX.FTZ R117, R12, R117, !PT ;  /* 0x000000750c757209 */ /* 0x000fe40007810000 */
[----:B------:R-:W-:Y:S02]  /*a0d0*/  FSEL R111, R111, -INF , P0 ;  /* 0xff8000006f6f7808 */ /* 0x000fe40000000000 */
[----:B------:R-:W-:Y:S04]  /*a0e0*/  FMNMX.FTZ R117, R76, R117, !PT ;  /* 0x000000754c757209 */ /* 0x000fe80007810000 */
[----:B------:R-:W-:Y:S04]  /*a0f0*/  FMNMX.FTZ R117, R77, R117, !PT ;  /* 0x000000754d757209 */ /* 0x000fe80007810000 */
[----:B------:R-:W-:Y:S02]  /*a100*/  FMNMX.FTZ R117, R88, R117, !PT ;  /* 0x0000007558757209 */ /* 0x000fe40007810000 */
[----:B--2---:R-:W-:Y:S02]  /*a110*/  FMNMX.FTZ R118, R118, R0, !PT ;  /* 0x0000000076767209 */ /* 0x004fe40007810000 */
[----:B------:R-:W-:Y:S03]  /*a120*/  FMNMX.FTZ R117, R89, R117, !PT ;  /* 0x0000007559757209 */ /* 0x000fe60007810000 */
[----:B------:R-:W2:Y:S01]  /*a130*/  SHFL.BFLY PT, R0, R118, 0x1, 0x1f ;  /* 0x0c201f0076007f89 */ /* 0x000ea200000e0000 */
[----:B------:R-:W-:Y:S04]  /*a140*/  FMNMX.FTZ R117, R92, R117, !PT ;  /* 0x000000755c757209 */ /* 0x000fe80007810000 */
[----:B------:R-:W-:Y:S04]  /*a150*/  FMNMX.FTZ R117, R93, R117, !PT ;  /* 0x000000755d757209 */ /* 0x000fe80007810000 */
[----:B------:R-:W-:Y:S04]  /*a160*/  FMNMX.FTZ R117, R104, R117, !PT ;  /* 0x0000007568757209 */ /* 0x000fe80007810000 */
[----:B------:R-:W-:Y:S04]  /*a170*/  FMNMX.FTZ R117, R105, R117, !PT ;  /* 0x0000007569757209 */ /* 0x000fe80007810000 */
[----:B------:R-:W-:Y:S04]  /*a180*/  FMNMX.FTZ R117, R108, R117, !PT ;  /* 0x000000756c757209 */ /* 0x000fe80007810000 */
[----:B------:R-:W-:Y:S02]  /*a190*/  FMNMX.FTZ R117, R109, R117, !PT ;  /* 0x000000756d757209 */ /* 0x000fe40007810000 */
[----:B--2---:R-:W-:Y:S03]  /*a1a0*/  FMNMX.FTZ R118, R118, R0, !PT ;  /* 0x0000000076767209 */ /* 0x004fe60007810000 */
[----:B------:R-:W2:Y:S02]  /*a1b0*/  SHFL.BFLY PT, R0, R117, 0x2, 0x1f ;  /* 0x0c401f0075007f89 */ /* 0x000ea400000e0000 */
[----:B--2---:R-:W-:Y:S06]  /*a1c0*/  FMNMX.FTZ R117, R117, R0, !PT ;  /* 0x0000000075757209 */ /* 0x004fec0007810000 */
[----:B------:R-:W2:Y:S02]  /*a1d0*/  SHFL.BFLY PT, R0, R117, 0x1, 0x1f ;  /* 0x0c201f0075007f89 */ /* 0x000ea400000e0000 */
[----:B--2---:R-:W-:Y:S02]  /*a1e0*/  FMNMX.FTZ R117, R117, R0, !PT ;  /* 0x0000000075757209 */ /* 0x004fe40007810000 */
        /* <DEDUP_REMOVED lines=23> */
[----:B-1----:R-:W-:Y:S04]  /*a360*/  FMNMX.FTZ R116, R95, R0, !PT ;  /* 0x000000005f747209 */ /* 0x002fe80007810000 */
[----:B------:R-:W-:Y:S04]  /*a370*/  FMNMX.FTZ R116, R106, R116, !PT ;  /* 0x000000746a747209 */ /* 0x000fe80007810000 */
[----:B------:R-:W-:Y:S04]  /*a380*/  FMNMX.FTZ R116, R107, R116, !PT ;  /* 0x000000746b747209 */ /* 0x000fe80007810000 */
[----:B------:R-:W-:Y:S04]  /*a390*/  FMNMX.FTZ R116, R110, R116, !PT ;  /* 0x000000746e747209 */ /* 0x000fe80007810000 */
[----:B------:R-:W-:Y:S05]  /*a3a0*/  FMNMX.FTZ R116, R111, R116, !PT ;  /* 0x000000746f747209 */ /* 0x000fea0007810000 */
[----:B------:R-:W1:Y:S02]  /*a3b0*/  SHFL.BFLY PT, R0, R116, 0x2, 0x1f ;  /* 0x0c401f0074007f89 */ /* 0x000e6400000e0000 */
[----:B-1----:R-:W-:Y:S06]  /*a3c0*/  FMNMX.FTZ R116, R116, R0, !PT ;  /* 0x0000000074747209 */ /* 0x002fec0007810000 */
[----:B------:R1:W2:Y:S02]  /*a3d0*/  SHFL.BFLY PT, R0, R116, 0x1, 0x1f ;  /* 0x0c201f0074007f89 */ /* 0x0002a400000e0000 */
.L_x_1398:
[----:B------:R-:W3:Y:S01]  /*a3e0*/  LDL.LU R8, [R1] ;  /* 0x0000000001087983 */ /* 0x000ee20000300800 */
        /* <DEDUP_REMOVED lines=42> */
[----:B------:R-:W-:Y:S02]  /*a690*/  FFMA.FTZ R210, R96, c[0x0][0x2d0], -R2 ;  /* 0x0000b40060d27a23 */ /* 0x000fe40000010802 */
[----:B------:R-:W-:Y:S05]  /*a6a0*/  FMUL.FTZ R2, R118, c[0x0][0x2d0] ;  /* 0x0000b40076027a20 */ /* 0x000fea0000410000 */
[----:B------:R-:W-:Y:S02]  /*a6b0*/  FSEL R2, R2, RZ, P0 ;  /* 0x000000ff02027208 */ /* 0x000fe40000000000 */
[----:B------:R-:W-:Y:S03]  /*a6c0*/  MUFU.EX2 R204, R204 ;  /* 0x000000cc00cc7308 */ /* 0x000fe60000000800 */
[--C-:B------:R-:W-:Y:S01]  /*a6d0*/  FFMA.FTZ R189, R50, c[0x0][0x2d0], -R2.reuse ;  /* 0x0000b40032bd7a23 */ /* 0x100fe20000010802 */
[----:B------:R-:W-:Y:S01]  /*a6e0*/  MOV R50, R73 ;  /* 0x0000004900327202 */ /* 0x000fe20000000f00 */
[--C-:B------:R-:W-:Y:S02]  /*a6f0*/  FFMA.FTZ R81, R35, c[0x0][0x2d0], -R2.reuse ;  /* 0x0000b40023517a23 */ /* 0x100fe40000010802 */
[--C-:B------:R-:W-:Y:S02]  /*a700*/  FFMA.FTZ R188, R51, c[0x0][0x2d0], -R2.reuse ;  /* 0x0000b40033bc7a23 */ /* 0x100fe40000010802 */
[--C-:B------:R-:W-:Y:S01]  /*a710*/  FFMA.FTZ R120, R55, c[0x0][0x2d0], -R2.reuse ;  /* 0x0000b40037787a23 */ /* 0x100fe20000010802 */
[----:B------:R-:W-:Y:S01]  /*a720*/  MUFU.EX2 R201, R201 ;  /* 0x000000c900c97308 */ /* 0x000fe20000000800 */
[--C-:B------:R-:W-:Y:S01]  /*a730*/  FFMA.FTZ R206, R82, c[0x0][0x2d0], -R2.reuse ;  /* 0x0000b40052ce7a23 */ /* 0x100fe20000010802 */
[----:B------:R-:W4:Y:S01]  /*a740*/  LDL.LU R51, [R1+0xc] ;  /* 0x00000c0001337983 */ /* 0x000f220000300800 */
        /* <DEDUP_REMOVED lines=21> */
[--C-:B-1----:R-:W-:Y:S01]  /*a8a0*/  FFMA.FTZ R116, R66, c[0x0][0x2d0], -R2.reuse ;  /* 0x0000b40042747a23 */ /* 0x102fe20000010802 */
[----:B------:R-:W-:Y:S01]  /*a8b0*/  MUFU.EX2 R71, R192 ;  /* 0x000000c000477308 */ /* 0x000fe20000000800 */
[--C-:B------:R-:W-:Y:S09]  /*a8c0*/  FFMA.FTZ R64, R115, c[0x0][0x2d0], -R2.reuse ;  /* 0x0000b40073407a23 */ /* 0x100ff20000010802 */
[----:B------:R-:W-:Y:S10]  /*a8d0*/  MUFU.EX2 R66, R195 ;  /* 0x000000c300427308 */ /* 0x000ff40000000800 */
        /* <DEDUP_REMOVED lines=22> */
[----:B------:R-:W-:Y:S01]  /*aa40*/  MUFU.EX2 R247, R247 ;  /* 0x000000f700f77308 */ /* 0x000fe20000000800 */
[----:B---3--:R-:W-:Y:S01]  /*aa50*/  FFMA.FTZ R0, R65, R8, R3 ;  /* 0x0000000841007223 */ /* 0x008fe20000010003 */
[C---:B--2---:R-:W-:Y:S01]  /*aa60*/  F2FP.PACK_AB R72, R4.reuse, R3 ;  /* 0x000000030448723e */ /* 0x044fe200000000ff */
[----:B------:R-:W-:Y:S02]  /*aa70*/  FFMA.FTZ R3, R21, c[0x0][0x2d0], -R2 ;  /* 0x0000b40015037a23 */ /* 0x000fe40000010802 */
[----:B------:R-:W-:Y:S01]  /*aa80*/  FADD.FTZ R8, R4, R0 ;  /* 0x0000000004087221 */ /* 0x000fe20000010000 */
[----:B------:R-:W-:Y:S01]  /*aa90*/  FSEL R0, R118, RZ, P0 ;  /* 0x000000ff76007208 */ /* 0x000fe20000000000 */
[--C-:B------:R-:W-:Y:S01]  /*aaa0*/  FFMA.FTZ R4, R36, c[0x0][0x2d0], -R2.reuse ;  /* 0x0000b40024047a23 */ /* 0x100fe20000010802 */
[C---:B------:R-:W-:Y:S02]  /*aab0*/  FSETP.NEU.FTZ.AND P0, PT, R117.reuse, -INF , PT ;  /* 0xff8000007500780b */ /* 0x040fe40003f1d000 */
[----:B------:R-:W-:Y:S01]  /*aac0*/  MUFU.EX2 R73, R3 ;  /* 0x0000000300497308 */ /* 0x000fe20000000800 */
[----:B------:R-:W-:Y:S01]  /*aad0*/  FADD.FTZ R0, -R0, R121 ;  /* 0x0000007900007221 */ /* 0x000fe20000010100 */
[----:B------:R-:W-:Y:S01]  /*aae0*/  MOV R36, R11 ;  /* 0x0000000b00247202 */ /* 0x000fe20000000f00 */
[----:B------:R-:W-:Y:S02]  /*aaf0*/  FFMA.FTZ R121, R54, c[0x0][0x2d0], -R2 ;  /* 0x0000b40036797a23 */ /* 0x000fe40000010802 */
[----:B------:R-:W-:Y:S02]  /*ab00*/  FMUL.FTZ R0, R0, c[0x0][0x2d0] ;  /* 0x0000b40000007a20 */ /* 0x000fe40000410000 */
[----:B------:R-:W-:Y:S03]  /*ab10*/  FMUL.FTZ R2, R117, c[0x0][0x2d0] ;  /* 0x0000b40075027a20 */ /* 0x000fe60000410000 */
[----:B------:R-:W1:Y:S02]  /*ab20*/  MUFU.EX2 R3, R0 ;  /* 0x0000000000037308 */ /* 0x000e640000000800 */
[----:B------:R-:W-:Y:S05]  /*ab30*/  FSEL R2, R2, RZ, P0 ;  /* 0x000000ff02027208 */ /* 0x000fea0000000000 */
        /* <DEDUP_REMOVED lines=8> */
[----:B------:R3:W5:Y:S01]  /*abc0*/  MUFU.EX2 R11, R6 ;  /* 0x00000006000b7308 */ /* 0x0007620000000800 */
[--C-:B------:R-:W-:Y:S02]  /*abd0*/  FFMA.FTZ R21, R105, c[0x0][0x2d0], -R2.reuse ;  /* 0x0000b40069157a23 */ /* 0x100fe40000010802 */
[--C-:B------:R-:W-:Y:S02]  /*abe0*/  FFMA.FTZ R23, R109, c[0x0][0x2d0], -R2.reuse ;  /* 0x0000b4006d177a23 */ /* 0x100fe40000010802 */
[----:B-1----:R-:W-:Y:S02]  /*abf0*/  FFMA.FTZ R0, R3, R248, R73 ;  /* 0x000000f803007223 */ /* 0x002fe40000010049 */
[--C-:B------:R-:W-:Y:S02]  /*ac00*/  FFMA.FTZ R19, R19, c[0x0][0x2d0], -R2.reuse ;  /* 0x0000b40013137a23 */ /* 0x100fe40000010802 */
[--C-:B------:R-:W-:Y:S02]  /*ac10*/  FFMA.FTZ R18, R18, c[0x0][0x2d0], -R2.reuse ;  /* 0x0000b40012127a23 */ /* 0x100fe40000010802 */
[--C-:B------:R-:W-:Y:S02]  /*ac20*/  FFMA.FTZ R48, R24, c[0x0][0x2d0], -R2.reuse ;  /* 0x0000b40018307a23 */ /* 0x100fe40000010802 */
[----:B------:R-:W-:Y:S01]  /*ac30*/  FFMA.FTZ R49, R25, c[0x0][0x2d0], -R2 ;  /* 0x0000b40019317a23 */ /* 0x000fe20000010802 */
[C---:B--2---:R-:W-:Y:S01]  /*ac40*/  F2FP.PACK_AB R73, R4.reuse, R73 ;  /* 0x000000490449723e */ /* 0x044fe200000000ff */
[----:B------:R-:W-:Y:S01]  /*ac50*/  FADD.FTZ R32, R4, R0 ;  /* 0x0000000004207221 */ /* 0x000fe20000010000 */
[----:B------:R-:W-:Y:S01]  /*ac60*/  FSEL R0, R117, RZ, P0 ;  /* 0x000000ff75007208 */ /* 0x000fe20000000000 */
[--C-:B------:R-:W-:Y:S01]  /*ac70*/  FFMA.FTZ R4, R5, c[0x0][0x2d0], -R2.reuse ;  /* 0x0000b40005047a23 */ /* 0x100fe20000010802 */
[----:B------:R-:W-:Y:S01]  /*ac80*/  FSETP.NEU.FTZ.AND P0, PT, R68, -INF , PT ;  /* 0xff8000004400780b */ /* 0x000fe20003f1d000 */
[----:B------:R-:W-:Y:S02]  /*ac90*/  FFMA.FTZ R5, R17, c[0x0][0x2d0], -R2 ;  /* 0x0000b40011057a23 */ /* 0x000fe40000010802 */
[----:B------:R-:W-:Y:S01]  /*aca0*/  MUFU.EX2 R76, R4 ;  /* 0x00000004004c7308 */ /* 0x000fe20000000800 */
[----:B------:R-:W-:Y:S02]  /*acb0*/  FADD.FTZ R0, -R0, R122 ;  /* 0x0000007a00007221 */ /* 0x000fe40000010100 */
        /* <DEDUP_REMOVED lines=14> */
[----:B------:R-:W-:Y:S01]  /*ada0*/  FFMA.FTZ R122, R12, c[0x0][0x2d0], -R2 ;  /* 0x0000b4000c7a7a23 */ /* 0x000fe20000010802 */
[----:B------:R-:W-:Y:S01]  /*adb0*/  FSEL R2, R68, RZ, P0 ;  /* 0x000000ff44027208 */ /* 0x000fe20000000000 */
[----:B------:R-:W-:Y:S01]  /*adc0*/  FMUL.FTZ R0, R0, c[0x0][0x2d0] ;  /* 0x0000b40000007a20 */ /* 0x000fe20000410000 */
[----:B------:R-:W-:Y:S01]  /*add0*/  MUFU.EX2 R220, R220 ;  /* 0x000000dc00dc7308 */ /* 0x000fe20000000800 */
[----:B---3--:R-:W-:Y:S02]  /*ade0*/  FMUL.FTZ R6, R68, c[0x0][0x2d0] ;  /* 0x0000b40044067a20 */ /* 0x008fe40000410000 */
[----:B------:R-:W-:Y:S02]  /*adf0*/  FADD.FTZ R2, -R2, R123 ;  /* 0x0000007b02027221 */ /* 0x000fe40000010100 */
[----:B-----5:R-:W-:Y:S01]  /*ae00*/  FADD.FTZ R5, R11, R8 ;  /* 0x000000080b057221 */ /* 0x020fe20000010000 */
[----:B------:R-:W-:Y:S01]  /*ae10*/  FSEL R4, R6, RZ, P0 ;  /* 0x000000ff06047208 */ /* 0x000fe20000000000 */
[----:B------:R-:W-:Y:S02]  /*ae20*/  FMUL.FTZ R2, R2, c[0x0][0x2d0] ;  /* 0x0000b40002027a20 */ /* 0x000fe40000410000 */
[C---:B------:R-:W-:Y:S01]  /*ae30*/  FADD.FTZ R67, R74.reuse, R5 ;  /* 0x000000054a437221 */ /* 0x040fe20000010000 */
[----:B------:R-:W1:Y:S01]  /*ae40*/  MUFU.EX2 R0, R0 ;  /* 0x0000000000007308 */ /* 0x000e620000000800 */
[----:B------:R-:W2:Y:S01]  /*ae50*/  LDL.LU R5, [R1+0x10] ;  /* 0x0000100001057983 */ /* 0x000ea20000300800 */
[--C-:B------:R-:W-:Y:S01]  /*ae60*/  FFMA.FTZ R252, R75, c[0x0][0x2d0], -R4.reuse ;  /* 0x0000b4004bfc7a23 */ /* 0x100fe20000010804 */
[----:B------:R-:W-:Y:S01]  /*ae70*/  F2FP.PACK_AB R74, R74, R11 ;  /* 0x0000000b4a4a723e */ /* 0x000fe200000000ff */
[--C-:B------:R-:W-:Y:S02]  /*ae80*/  FFMA.FTZ R17, R20, c[0x0][0x2d0], -R4.reuse ;  /* 0x0000b40014117a23 */ /* 0x100fe40000010804 */
        /* <DEDUP_REMOVED lines=11> */
[C---:B-1----:R-:W-:Y:S01]  /*af40*/  FMUL.FTZ R24, R0.reuse, R144 ;  /* 0x0000009000187220 */ /* 0x042fe20000410000 */
[----:B------:R-:W-:Y:S01]  /*af50*/  MOV R144, R23 ;  /* 0x0000001700907202 */ /* 0x000fe20000000f00 */
[C---:B------:R-:W-:Y:S01]  /*af60*/  FMUL.FTZ R28, R0.reuse, R140 ;  /* 0x0000008c001c7220 */ /* 0x040fe20000410000 */
[----:B------:R-:W-:Y:S01]  /*af70*/  MOV R140, R21 ;  /* 0x00000015008c7202 */ /* 0x000fe20000000f00 */
[C---:B------:R-:W-:Y:S01]  /*af80*/  FMUL.FTZ R29, R0.reuse, R141 ;  /* 0x0000008d001d7220 */ /* 0x040fe20000410000 */
[----:B------:R-:W-:Y:S01]  /*af90*/  MOV R141, R22 ;  /* 0x00000016008d7202 */ /* 0x000fe20000000f00 */
[C---:B------:R-:W-:Y:S01]  /*afa0*/  FMUL.FTZ R13, R0.reuse, R149 ;  /* 0x00000095000d7220 */ /* 0x040fe20000410000 */
[----:B------:R-:W1:Y:S01]  /*afb0*/  LDSM.16.MT88.4 R20, [R225] ;  /* 0x00000000e114783b */ /* 0x000e620000004200 */
[----:B------:R-:W-:Y:S01]  /*afc0*/  MOV R149, R106 ;  /* 0x0000006a00957202 */ /* 0x000fe20000000f00 */
[----:B------:R-:W-:Y:S01]  /*afd0*/  MUFU.EX2 R77, R6 ;  /* 0x00000006004d7308 */ /* 0x000fe20000000800 */
[----:B------:R-:W-:Y:S01]  /*afe0*/  FMUL.FTZ R12, R0, R148 ;  /* 0x00000094000c7220 */ /* 0x000fe20000410000 */
[----:B------:R-:W-:Y:S01]  /*aff0*/  MOV R148, R107 ;  /* 0x0000006b00947202 */ /* 0x000fe20000000f00 */
[--C-:B------:R-:W-:Y:S02]  /*b000*/  FFMA.FTZ R93, R27, c[0x0][0x2d0], -R4.reuse ;  /* 0x0000b4001b5d7a23 */ /* 0x100fe40000010804 */
[--C-:B------:R-:W-:Y:S02]  /*b010*/  FFMA.FTZ R92, R30, c[0x0][0x2d0], -R4.reuse ;  /* 0x0000b4001e5c7a23 */ /* 0x100fe40000010804 */
[--C-:B------:R-:W-:Y:S02]  /*b020*/  FFMA.FTZ R89, R31, c[0x0][0x2d0], -R4.reuse ;  /* 0x0000b4001f597a23 */ /* 0x100fe40000010804 */
[--C-:B------:R-:W-:Y:S01]  /*b030*/  FFMA.FTZ R37, R78, c[0x0][0x2d0], -R4.reuse ;  /* 0x0000b4004e257a23 */ /* 0x100fe20000010804 */
[----:B------:R-:W-:Y:S01]  /*b040*/  MUFU.EX2 R106, R7 ;  /* 0x00000007006a7308 */ /* 0x000fe20000000800 */
[C---:B---3--:R-:W-:Y:S01]  /*b050*/  FMUL.FTZ R10, R2.reuse, R154 ;  /* 0x0000009a020a7220 */ /* 0x048fe20000410000 */
[----:B------:R-:W-:Y:S01]  /*b060*/  MOV R154, R95 ;  /* 0x0000005f009a7202 */ /* 0x000fe20000000f00 */
[C---:B------:R-:W-:Y:S01]  /*b070*/  FMUL.FTZ R11, R2.reuse, R155 ;  /* 0x0000009b020b7220 */ /* 0x040fe20000410000 */
[----:B------:R-:W-:Y:S01]  /*b080*/  MOV R155, R94 ;  /* 0x0000005e009b7202 */ /* 0x000fe20000000f00 */
[C---:B------:R-:W-:Y:S01]  /*b090*/  FMUL.FTZ R14, R2.reuse, R150 ;  /* 0x00000096020e7220 */ /* 0x040fe20000410000 */
[----:B------:R-:W-:Y:S01]  /*b0a0*/  MOV R150, R91 ;  /* 0x0000005b00967202 */ /* 0x000fe20000000f00 */
[----:B------:R-:W-:Y:S01]  /*b0b0*/  FMUL.FTZ R15, R2, R151 ;  /* 0x00000097020f7220 */ /* 0x000fe20000410000 */
[----:B------:R-:W-:Y:S01]  /*b0c0*/  MOV R151, R90 ;  /* 0x0000005a00977202 */ /* 0x000fe20000000f00 */
[--C-:B------:R-:W-:Y:S01]  /*b0d0*/  FFMA.FTZ R79, R79, c[0x0][0x2d0], -R4.reuse ;  /* 0x0000b4004f4f7a23 */ /* 0x100fe20000010804 */
[----:B------:R-:W3:Y:S01]  /*b0e0*/  MUFU.EX2 R95, R33 ;  /* 0x00000021005f7308 */ /* 0x000ee20000000800 */
        /* <DEDUP_REMOVED lines=13> */
[----:B------:R-:W-:Y:S02]  /*b1c0*/  FFMA.FTZ R110, R110, c[0x0][0x2d0], -R4 ;  /* 0x0000b4006e6e7a23 */ /* 0x000fe40000010804 */
[----:B----4-:R-:W-:Y:S01]  /*b1d0*/  FFMA.FTZ R4, R0, R51, R76 ;  /* 0x0000003300047223 */ /* 0x010fe2000001004c */
[C---:B------:R-:W-:Y:S01]  /*b1e0*/  F2FP.PACK_AB R76, R69.reuse, R76 ;  /* 0x0000004c454c723e */ /* 0x040fe200000000ff */
[C---:B------:R-:W-:Y:S01]  /*b1f0*/  FMUL.FTZ R26, R2.reuse, R146 ;  /* 0x00000092021a7220 */ /* 0x040fe20000410000 */
[----:B------:R-:W-:Y:S01]  /*b200*/  MOV R146, R39 ;  /* 0x0000002700927202 */ /* 0x000fe20000000f00 */
[C---:B------:R-:W-:Y:S01]  /*b210*/  FMUL.FTZ R30, R2.reuse, R142 ;  /* 0x0000008e021e7220 */ /* 0x040fe20000410000 */
[----:B------:R-:W4:Y:S01]  /*b220*/  MUFU.EX2 R91, R16 ;  /* 0x00000010005b7308 */ /* 0x000f220000000800 */
[C---:B------:R-:W-:Y:S01]  /*b230*/  FMUL.FTZ R31, R2.reuse, R143 ;  /* 0x0000008f021f7220 */ /* 0x040fe20000410000 */
[----:B------:R-:W-:Y:S01]  /*b240*/  MOV R142, R38 ;  /* 0x00000026008e7202 */ /* 0x000fe20000000f00 */
[C---:B------:R-:W-:Y:S01]  /*b250*/  FMUL.FTZ R58, R2.reuse, R130 ;  /* 0x00000082023a7220 */ /* 0x040fe20000410000 */
[----:B------:R-:W-:Y:S01]  /*b260*/  MOV R143, R36 ;  /* 0x00000024008f7202 */ /* 0x000fe20000000f00 */
[C---:B------:R-:W-:Y:S02]  /*b270*/  FMUL.FTZ R59, R2.reuse, R131 ;  /* 0x00000083023b7220 */ /* 0x040fe40000410000 */
[C---:B------:R-:W-:Y:S02]  /*b280*/  FMUL.FTZ R62, R2.reuse, R126 ;  /* 0x0000007e023e7220 */ /* 0x040fe40000410000 */
[C---:B------:R-:W-:Y:S01]  /*b290*/  FMUL.FTZ R63, R2.reuse, R127 ;  /* 0x0000007f023f7220 */ /* 0x040fe20000410000 */
[----:B------:R-:W5:Y:S01]  /*b2a0*/  MUFU.EX2 R107, R18 ;  /* 0x00000012006b7308 */ /* 0x000f620000000800 */
[----:B------:R-:W-:Y:S02]  /*b2b0*/  FADD.FTZ R69, R69, R4 ;  /* 0x0000000445457221 */ /* 0x000fe40000010000 */
[----:B------:R-:W-:Y:S01]  /*b2c0*/  FADD.FTZ R70, R75, R32 ;  /* 0x000000204b467221 */ /* 0x000fe20000010000 */
[----:B---3--:R-:W-:Y:S01]  /*b2d0*/  F2FP.PACK_AB R75, R95, R75 ;  /* 0x0000004b5f4b723e */ /* 0x008fe200000000ff */
[----:B------:R-:W-:Y:S01]  /*b2e0*/  FMUL.FTZ R4, R65, R156 ;  /* 0x0000009c41047220 */ /* 0x000fe20000410000 */
[----:B------:R-:W-:Y:S01]  /*b2f0*/  MOV R156, R37 ;  /* 0x00000025009c7202 */ /* 0x000fe20000000f00 */
[C---:B------:R-:W-:Y:S01]  /*b300*/  FMUL.FTZ R6, R3.reuse, R158 ;  /* 0x0000009e03067220 */ /* 0x040fe20000410000 */
[----:B------:R-:W3:Y:S01]  /*b310*/  LDSM.16.MT88.4 R36, [R229] ;  /* 0x00000000e524783b */ /* 0x000ee20000004200 */
[----:B------:R-:W-:Y:S01]  /*b320*/  FMUL.FTZ R7, R3, R159 ;  /* 0x0000009f03077220 */ /* 0x000fe20000410000 */
[----:B------:R-:W-:Y:S01]  /*b330*/  MOV R158, R52 ;  /* 0x00000034009e7202 */ /* 0x000fe20000000f00 */
[C---:B------:R-:W-:Y:S01]  /*b340*/  FMUL.FTZ R27, R2.reuse, R147 ;  /* 0x00000093021b7220 */ /* 0x040fe20000410000 */
[----:B------:R-:W-:Y:S01]  /*b350*/  MOV R147, R35 ;  /* 0x0000002300937202 */ /* 0x000fe20000000f00 */
[C---:B------:R-:W-:Y:S01]  /*b360*/  FMUL.FTZ R42, R2.reuse, R138 ;  /* 0x0000008a022a7220 */ /* 0x040fe20000410000 */
[----:B------:R-:W-:Y:S01]  /*b370*/  MUFU.EX2 R127, R87 ;  /* 0x00000057007f7308 */ /* 0x000fe20000000800 */
[C---:B------:R-:W-:Y:S01]  /*b380*/  FMUL.FTZ R43, R2.reuse, R139 ;  /* 0x0000008b022b7220 */ /* 0x040fe20000410000 */
[----:B------:R-:W-:Y:S01]  /*b390*/  MOV R139, R79 ;  /* 0x0000004f008b7202 */ /* 0x000fe20000000f00 */
[----:B------:R-:W-:Y:S01]  /*b3a0*/  FMUL.FTZ R46, R2, R134 ;  /* 0x00000086022e7220 */ /* 0x000fe20000410000 */
[----:B----4-:R-:W-:Y:S01]  /*b3b0*/  F2FP.PACK_AB R79, R106, R91 ;  /* 0x0000005b6a4f723e */ /* 0x010fe200000000ff */
[----:B------:R-:W-:Y:S01]  /*b3c0*/  FMUL.FTZ R47, R2, R135 ;  /* 0x00000087022f7220 */ /* 0x000fe20000410000 */
[----:B------:R-:W-:Y:S01]  /*b3d0*/  MOV R138, R50 ;  /* 0x00000032008a7202 */ /* 0x000fe20000000f00 */
[C---:B------:R-:W-:Y:S01]  /*b3e0*/  FMUL.FTZ R8, R0.reuse, R152 ;  /* 0x0000009800087220 */ /* 0x040fe20000410000 */
[----:B------:R-:W-:Y:S01]  /*b3f0*/  MOV R152, R111 ;  /* 0x0000006f00987202 */ /* 0x000fe20000000f00 */
[C---:B------:R-:W-:Y:S01]  /*b400*/  FMUL.FTZ R9, R0.reuse, R153 ;  /* 0x0000009900097220 */ /* 0x040fe20000410000 */
[----:B-----5:R-:W-:Y:S01]  /*b410*/  F2FP.PACK_AB R78, R107, R94 ;  /* 0x0000005e6b4e723e */ /* 0x020fe200000000ff */
[C---:B------:R-:W-:Y:S01]  /*b420*/  FMUL.FTZ R16, R65.reuse, R160 ;  /* 0x000000a041107220 */ /* 0x040fe20000410000 */
[----:B------:R-:W-:Y:S01]  /*b430*/  MUFU.EX2 R111, R80 ;  /* 0x00000050006f7308 */ /* 0x000fe20000000800 */
[----:B------:R-:W-:Y:S01]  /*b440*/  FMUL.FTZ R17, R65, R161 ;  /* 0x000000a141117220 */ /* 0x000fe20000410000 */
[----:B------:R-:W-:Y:S01]  /*b450*/  MOV R153, R110 ;  /* 0x0000006e00997202 */ /* 0x000fe20000000f00 */
[C---:B------:R-:W-:Y:S02]  /*b460*/  FMUL.FTZ R18, R3.reuse, R162 ;  /* 0x000000a203127220 */ /* 0x040fe40000410000 */
[----:B------:R-:W-:Y:S02]  /*b470*/  FMUL.FTZ R19, R3, R163 ;  /* 0x000000a303137220 */ /* 0x000fe40000410000 */
[C---:B------:R-:W-:Y:S01]  /*b480*/  FMUL.FTZ R25, R0.reuse, R145 ;  /* 0x0000009100197220 */ /* 0x040fe20000410000 */
[----:B------:R-:W-:Y:S01]  /*b490*/  MOV R145, R34 ;  /* 0x0000002200917202 */ /* 0x000fe20000000f00 */
[C---:B------:R-:W-:Y:S01]  /*b4a0*/  FMUL.FTZ R61, R0.reuse, R125 ;  /* 0x0000007d003d7220 */ /* 0x040fe20000410000 */
[----:B------:R-:W-:Y:S01]  /*b4b0*/  MUFU.EX2 R110, R101 ;  /* 0x00000065006e7308 */ /* 0x000fe20000000800 */
[C---:B------:R-:W-:Y:S01]  /*b4c0*/  FMUL.FTZ R32, R65.reuse, R168 ;  /* 0x000000a841207220 */ /* 0x040fe20000410000 */
[----:B------:R-:W-:Y:S01]  /*b4d0*/  LDSM.16.MT88.4 R160, [R225+0x3000] ;  /* 0x00300000e1a0783b */ /* 0x000fe20000004200 */
[----:B------:R-:W-:Y:S02]  /*b4e0*/  FMUL.FTZ R33, R65, R169 ;  /* 0x000000a941217220 */ /* 0x000fe40000410000 */
[C---:B------:R-:W-:Y:S02]  /*b4f0*/  FMUL.FTZ R34, R3.reuse, R170 ;  /* 0x000000aa03227220 */ /* 0x040fe40000410000 */
[C---:B------:R-:W-:Y:S02]  /*b500*/  FMUL.FTZ R35, R3.reuse, R171 ;  /* 0x000000ab03237220 */ /* 0x040fe40000410000 */
[C---:B------:R-:W-:Y:S01]  /*b510*/  FMUL.FTZ R60, R0.reuse, R124 ;  /* 0x0000007c003c7220 */ /* 0x040fe20000410000 */
[----:B------:R4:W-:Y:S01]  /*b520*/  MUFU.EX2 R125, R81 ;  /* 0x00000051007d7308 */ /* 0x0009e20000000800 */
[C---:B------:R-:W-:Y:S01]  /*b530*/  FMUL.FTZ R40, R0.reuse, R136 ;  /* 0x0000008800287220 */ /* 0x040fe20000410000 */
[----:B------:R-:W-:Y:S01]  /*b540*/  LDSM.16.MT88.4 R168, [R229+0x3000] ;  /* 0x00300000e5a8783b */ /* 0x000fe20000004200 */
[C---:B------:R-:W-:Y:S01]  /*b550*/  FMUL.FTZ R41, R0.reuse, R137 ;  /* 0x0000008900297220 */ /* 0x040fe20000410000 */
[----:B------:R-:W-:Y:S01]  /*b560*/  MOV R137, R64 ;  /* 0x0000004000897202 */ /* 0x000fe20000000f00 */
[C---:B------:R-:W-:Y:S02]  /*b570*/  FMUL.FTZ R45, R0.reuse, R133 ;  /* 0x00000085002d7220 */ /* 0x040fe40000410000 */
[C---:B------:R-:W-:Y:S02]  /*b580*/  FMUL.FTZ R44, R0.reuse, R132 ;  /* 0x00000084002c7220 */ /* 0x040fe40000410000 */
[C---:B------:R-:W-:Y:S01]  /*b590*/  FMUL.FTZ R57, R0.reuse, R129 ;  /* 0x0000008100397220 */ /* 0x040fe20000410000 */
[----:B------:R5:W-:Y:S01]  /*b5a0*/  MUFU.EX2 R101, R49 ;  /* 0x0000003100657308 */ /* 0x000be20000000800 */
[C---:B------:R-:W-:Y:S02]  /*b5b0*/  FMUL.FTZ R50, R3.reuse, R178 ;  /* 0x000000b203327220 */ /* 0x040fe40000410000 */
[C---:B------:R-:W-:Y:S02]  /*b5c0*/  FMUL.FTZ R51, R3.reuse, R179 ;  /* 0x000000b303337220 */ /* 0x040fe40000410000 */
[----:B------:R-:W-:Y:S02]  /*b5d0*/  FMUL.FTZ R56, R0, R128 ;  /* 0x0000008000387220 */ /* 0x000fe40000410000 */
[----:B------:R-:W-:Y:S02]  /*b5e0*/  FADD.FTZ R0, R66, R67 ;  /* 0x0000004342007221 */ /* 0x000fe40000010000 */
[----:B------:R-:W-:Y:S01]  /*b5f0*/  FMUL.FTZ R67, R3, R187 ;  /* 0x000000bb03437220 */ /* 0x000fe20000410000 */
[----:B------:R-:W-:Y:S01]  /*b600*/  MUFU.EX2 R124, R100 ;  /* 0x00000064007c7308 */ /* 0x000fe20000000800 */
[----:B------:R-:W-:Y:S01]  /*b610*/  FADD.FTZ R70, R95, R70 ;  /* 0x000000465f467221 */ /* 0x000fe20000010000 */
[----:B----4-:R-:W-:Y:S08]  /*b620*/  LDSM.16.MT88.4 R80, [R228] ;  /* 0x00000000e450783b */ /* 0x010ff00000004200 */
[----:B------:R4:W-:Y:S01]  /*b630*/  MUFU.EX2 R100, R48 ;  /* 0x0000003000647308 */ /* 0x0009e20000000800 */
[C---:B-----5:R-:W-:Y:S09]  /*b640*/  FMUL.FTZ R49, R65.reuse, R177 ;  /* 0x000000b141317220 */ /* 0x060ff20000410000 */
[----:B------:R-:W-:Y:S10]  /*b650*/  MUFU.EX2 R129, R86 ;  /* 0x0000005600817308 */ /* 0x000ff40000000800 */
[----:B------:R-:W-:Y:S01]  /*b660*/  MUFU.EX2 R133, R85 ;  /* 0x0000005500857308 */ /* 0x000fe20000000800 */
[----:B----4-:R-:W-:Y:S02]  /*b670*/  FMUL.FTZ R48, R65, R176 ;  /* 0x000000b041307220 */ /* 0x010fe40000410000 */
[----:B------:R-:W-:Y:S07]  /*b680*/  LDSM.16.MT88.4 R176, [R226+0x3000] ;  /* 0x00300000e2b0783b */ /* 0x000fee0000004200 */
[----:B------:R4:W-:Y:S10]  /*b690*/  MUFU.EX2 R136, R84 ;  /* 0x0000005400887308 */ /* 0x0009f40000000800 */
[----:B------:R-:W5:Y:S10]  /*b6a0*/  MUFU.EX2 R64, R194 ;  /* 0x000000c200407308 */ /* 0x000f740000000800 */
[----:B------:R-:W1:Y:S01]  /*b6b0*/  MUFU.EX2 R126, R97 ;  /* 0x00000061007e7308 */ /* 0x000e620000000800 */
[----:B----4-:R-:W-:Y:S09]  /*b6c0*/  LDSM.16.MT88.4 R84, [R225+0x800] ;  /* 0x00080000e154783b */ /* 0x010ff20000004200 */
[----:B------:R-:W-:Y:S01]  /*b6d0*/  MUFU.EX2 R97, R93 ;  /* 0x0000005d00617308 */ /* 0x000fe20000000800 */
[----:B-----5:R-:W-:Y:S04]  /*b6e0*/  FADD.FTZ R0, R64, R0 ;  /* 0x0000000040007221 */ /* 0x020fe80000010000 */
[----:B------:R-:W-:Y:S05]  /*b6f0*/  FADD.FTZ R0, R88, R0 ;  /* 0x0000000058007221 */ /* 0x000fea0000010000 */
[----:B------:R-:W-:Y:S01]  /*b700*/  MUFU.EX2 R131, R98 ;  /* 0x0000006200837308 */ /* 0x000fe20000000800 */
[----:B------:R-:W-:Y:S04]  /*b710*/  FADD.FTZ R0, R71, R0 ;  /* 0x0000000047007221 */ /* 0x000fe80000010000 */
[----:B------:R-:W-:Y:S05]  /*b720*/  FADD.FTZ R0, R204, R0 ;  /* 0x00000000cc007221 */ /* 0x000fea0000010000 */
[----:B------:R4:W-:Y:S01]  /*b730*/  MUFU.EX2 R98, R92 ;  /* 0x0000005c00627308 */ /* 0x0009e20000000800 */
[----:B------:R-:W-:Y:S04]  /*b740*/  FADD.FTZ R0, R203, R0 ;  /* 0x00000000cb007221 */ /* 0x000fe80000010000 */
[----:B------:R-:W-:Y:S05]  /*b750*/  FADD.FTZ R0, R202, R0 ;  /* 0x00000000ca007221 */ /* 0x000fea0000010000 */
[----:B------:R-:W-:Y:S10]  /*b760*/  MUFU.EX2 R132, R99 ;  /* 0x0000006300847308 */ /* 0x000ff40000000800 */
[----:B------:R5:W-:Y:S10]  /*b770*/  MUFU.EX2 R99, R89 ;  /* 0x0000005900637308 */ /* 0x000bf40000000800 */
[----:B------:R-:W1:Y:S10]  /*b780*/  MUFU.EX2 R96, R96 ;  /* 0x0000006000607308 */ /* 0x000e740000000800 */
[----:B------:R-:W-:Y:S10]  /*b790*/  MUFU.EX2 R248, R248 ;  /* 0x000000f800f87308 */ /* 0x000ff40000000800 */
[----:B------:R-:W-:Y:S01]  /*b7a0*/  MUFU.EX2 R134, R121 ;  /* 0x0000007900867308 */ /* 0x000fe20000000800 */
[----:B--2---:R-:W-:Y:S01]  /*b7b0*/  FFMA.FTZ R2, R2, R5, R77 ;  /* 0x0000000502027223 */ /* 0x004fe2000001004d */
[C---:B------:R-:W-:Y:S01]  /*b7c0*/  F2FP.PACK_AB R77, R90.reuse, R77 ;  /* 0x0000004d5a4d723e */ /* 0x040fe200000000ff */
[C---:B------:R-:W-:Y:S01]  /*b7d0*/  FMUL.FTZ R5, R65.reuse, R157 ;  /* 0x0000009d41057220 */ /* 0x040fe20000410000 */
[----:B------:R-:W-:Y:S01]  /*b7e0*/  MOV R157, R53 ;  /* 0x00000035009d7202 */ /* 0x000fe20000000f00 */
[----:B------:R-:W-:Y:S01]  /*b7f0*/  FADD.FTZ R2, R90, R2 ;  /* 0x000000025a027221 */ /* 0x000fe20000010000 */
[----:B------:R-:W2:Y:S04]  /*b800*/  LDSM.16.MT88.4 R52, [R226] ;  /* 0x00000000e234783b */ /* 0x000ea80000004200 */
[-C--:B-1----:R-:W-:Y:S01]  /*b810*/  HMMA.16816.F32 R4, R72, R20.reuse, R4 ;  /* 0x000000144804723c */ /* 0x082fe20000001804 */
[----:B------:R-:W-:Y:S07]  /*b820*/  MUFU.EX2 R135, R120 ;  /* 0x0000007800877308 */ /* 0x000fee0000000800 */
[C---:B------:R-:W-:Y:S03]  /*b830*/  HMMA.16816.F32 R8, R76.reuse, R20, R8 ;  /* 0x000000144c08723c */ /* 0x040fe60000001808 */
[----:B------:R-:W-:Y:S04]  /*b840*/  MUFU.EX2 R193, R113 ;  /* 0x0000007100c17308 */ /* 0x000fe80000000800 */
[C---:B------:R-:W-:Y:S01]  /*b850*/  FMUL.FTZ R20, R65.reuse, R164 ;  /* 0x000000a441147220 */ /* 0x040fe20000410000 */
[-C--:B------:R-:W-:Y:S04]  /*b860*/  HMMA.16816.F32 R12, R76, R22.reuse, R12 ;  /* 0x000000164c0c723c */ /* 0x080fe8000000180c */
[----:B------:R-:W-:Y:S01]  /*b870*/  FMUL.FTZ R21, R65, R165 ;  /* 0x000000a541157220 */ /* 0x000fe20000410000 */
[----:B------:R-:W-:Y:S03]  /*b880*/  MUFU.EX2 R120, R115 ;  /* 0x0000007300787308 */ /* 0x000fe60000000800 */
[C---:B------:R-:W-:Y:S07]  /*b890*/  HMMA.16816.F32 R16, R72.reuse, R22, R16 ;  /* 0x000000164810723c */ /* 0x040fee0000001810 */
[C---:B------:R-:W-:Y:S01]  /*b8a0*/  FMUL.FTZ R22, R3.reuse, R166 ;  /* 0x000000a603167220 */ /* 0x040fe20000410000 */
[----:B------:R-:W-:Y:S01]  /*b8b0*/  MUFU.EX2 R121, R114 ;  /* 0x0000007200797308 */ /* 0x000fe20000000800 */
[----:B------:R-:W-:Y:S07]  /*b8c0*/  FMUL.FTZ R23, R3, R167 ;  /* 0x000000a703177220 */ /* 0x000fee0000410000 */
[-C--:B---3--:R-:W-:Y:S02]  /*b8d0*/  HMMA.16816.F32 R20, R72, R36.reuse, R20 ;  /* 0x000000244814723c */ /* 0x088fe40000001814 */
[----:B------:R-:W-:Y:S06]  /*b8e0*/  MUFU.EX2 R113, R104 ;  /* 0x0000006800717308 */ /* 0x000fec0000000800 */
[C---:B------:R-:W-:Y:S04]  /*b8f0*/  HMMA.16816.F32 R24, R76.reuse, R36, R24 ;  /* 0x000000244c18723c */ /* 0x040fe80000001818 */
[----:B------:R-:W1:Y:S03]  /*b900*/  MUFU.EX2 R114, R105 ;  /* 0x0000006900727308 */ /* 0x000e660000000800 */
[C---:B------:R-:W-:Y:S01]  /*b910*/  FMUL.FTZ R36, R65.reuse, R172 ;  /* 0x000000ac41247220 */ /* 0x040fe20000410000 */
[-C--:B------:R-:W-:Y:S04]  /*b920*/  HMMA.16816.F32 R28, R76, R38.reuse, R28 ;  /* 0x000000264c1c723c */ /* 0x080fe8000000181c */
[----:B------:R-:W-:Y:S02]  /*b930*/  FMUL.FTZ R37, R65, R173 ;  /* 0x000000ad41257220 */ /* 0x000fe40000410000 */
[----:B------:R-:W-:Y:S02]  /*b940*/  MUFU.EX2 R105, R158 ;  /* 0x0000009e00697308 */ /* 0x000fe40000000800 */
[C---:B------:R-:W-:Y:S07]  /*b950*/  HMMA.16816.F32 R32, R72.reuse, R38, R32 ;  /* 0x000000264820723c */ /* 0x040fee0000001820 */
[C---:B------:R-:W-:Y:S01]  /*b960*/  FMUL.FTZ R38, R3.reuse, R174 ;  /* 0x000000ae03267220 */ /* 0x040fe20000410000 */
[----:B------:R-:W-:Y:S01]  /*b970*/  MUFU.EX2 R116, R108 ;  /* 0x0000006c00747308 */ /* 0x000fe20000000800 */
[----:B------:R-:W-:Y:S07]  /*b980*/  FMUL.FTZ R39, R3, R175 ;  /* 0x000000af03277220 */ /* 0x000fee0000410000 */
[-C--:B--2---:R-:W-:Y:S02]  /*b990*/  HMMA.16816.F32 R36, R72, R52.reuse, R36 ;  /* 0x000000344824723c */ /* 0x084fe40000001824 */
[----:B------:R-:W2:Y:S06]  /*b9a0*/  MUFU.EX2 R115, R109 ;  /* 0x0000006d00737308 */ /* 0x000eac0000000800 */
[C---:B------:R-:W-:Y:S04]  /*b9b0*/  HMMA.16816.F32 R40, R76.reuse, R52, R40 ;  /* 0x000000344c28723c */ /* 0x040fe80000001828 */
[----:B------:R-:W-:Y:S03]  /*b9c0*/  MUFU.EX2 R130, R102 ;  /* 0x0000006600827308 */ /* 0x000fe60000000800 */
        /* <DEDUP_REMOVED lines=8> */
[-C--:B------:R-:W-:Y:S02]  /*ba50*/  HMMA.16816.F32 R52, R72, R80.reuse, R52 ;  /* 0x000000504834723c */ /* 0x080fe40000001834 */
[----:B------:R-:W-:Y:S06]  /*ba60*/  MUFU.EX2 R217, R217 ;  /* 0x000000d900d97308 */ /* 0x000fec0000000800 */
[C---:B------:R-:W-:Y:S04]  /*ba70*/  HMMA.16816.F32 R56, R76.reuse, R80, R56 ;  /* 0x000000504c38723c */ /* 0x040fe80000001838 */
[----:B------:R-:W-:Y:S04]  /*ba80*/  MUFU.EX2 R219, R219 ;  /* 0x000000db00db7308 */ /* 0x000fe80000000800 */
[-C--:B------:R-:W-:Y:S06]  /*ba90*/  HMMA.16816.F32 R60, R76, R82.reuse, R60 ;  /* 0x000000524c3c723c */ /* 0x080fec000000183c */
[----:B------:R-:W-:Y:S01]  /*baa0*/  MUFU.EX2 R221, R221 ;  /* 0x000000dd00dd7308 */ /* 0x000fe20000000800 */
[----:B------:R-:W-:Y:S01]  /*bab0*/  F2FP.PACK_AB R76, R64, R66 ;  /* 0x00000042404c723e */ /* 0x000fe200000000ff */
[----:B------:R-:W-:Y:S01]  /*bac0*/  FMUL.FTZ R64, R65, R184 ;  /* 0x000000b841407220 */ /* 0x000fe20000410000 */
[----:B------:R-:W-:Y:S03]  /*bad0*/  F2FP.PACK_AB R78, R71, R88 ;  /* 0x00000058474e723e */ /* 0x000fe600000000ff */
[----:B------:R-:W-:Y:S01]  /*bae0*/  FMUL.FTZ R65, R65, R185 ;  /* 0x000000b941417220 */ /* 0x000fe20000410000 */
[----:B------:R-:W-:Y:S01]  /*baf0*/  F2FP.PACK_AB R77, R110, R112 ;  /* 0x000000706e4d723e */ /* 0x000fe200000000ff */
[----:B------:R-:W-:Y:S01]  /*bb00*/  FMUL.FTZ R66, R3, R186 ;  /* 0x000000ba03427220 */ /* 0x000fe20000410000 */
[----:B------:R-:W-:Y:S01]  /*bb10*/  F2FP.PACK_AB R79, R125, R124 ;  /* 0x0000007c7d4f723e */ /* 0x000fe200000000ff */
[----:B------:R-:W-:Y:S01]  /*bb20*/  FADD.FTZ R3, R94, R69 ;  /* 0x000000455e037221 */ /* 0x000fe20000010000 */
[----:B------:R-:W3:Y:S01]  /*bb30*/  MUFU.EX2 R184, R157 ;  /* 0x0000009d00b87308 */ /* 0x000ee20000000800 */
[----:B----4-:R-:W-:Y:S01]  /*bb40*/  LDSM.16.MT88.4 R92, [R226+0x1000] ;  /* 0x00100000e25c783b */ /* 0x010fe20000004200 */
[----:B------:R-:W-:Y:S02]  /*bb50*/  FADD.FTZ R69, R91, R2 ;  /* 0x000000025b457221 */ /* 0x000fe40000010000 */
[----:B------:R-:W-:Y:S04]  /*bb60*/  HMMA.16816.F32 R64, R72, R82, R64 ;  /* 0x000000524840723c */ /* 0x000fe80000001840 */
[----:B------:R-:W-:Y:S01]  /*bb70*/  FADD.FTZ R69, R106, R69 ;  /* 0x000000456a457221 */ /* 0x000fe20000010000 */
[----:B------:R-:W4:Y:S01]  /*bb80*/  LDSM.16.MT88.4 R80, [R229+0x800] ;  /* 0x00080000e550783b */ /* 0x000f220000004200 */
[----:B------:R-:W-:Y:S01]  /*bb90*/  MUFU.EX2 R186, R143 ;  /* 0x0000008f00ba7308 */ /* 0x000fe20000000800 */
[----:B------:R-:W-:Y:S01]  /*bba0*/  F2FP.PACK_AB R72, R101, R100 ;  /* 0x000000646548723e */ /* 0x000fe200000000ff */
[-C--:B------:R-:W-:Y:S05]  /*bbb0*/  HMMA.16816.F32 R4, R76, R84.reuse, R4 ;  /* 0x000000544c04723c */ /* 0x080fea0000001804 */
[----:B------:R-:W-:Y:S01]  /*bbc0*/  F2FP.PACK_AB R74, R126, R111 ;  /* 0x0000006f7e4a723e */ /* 0x000fe200000000ff */
[----:B-----5:R-:W5:Y:S01]  /*bbd0*/  LDSM.16.MT88.4 R88, [R226+0x800] ;  /* 0x00080000e258783b */ /* 0x020f620000004200 */
[----:B------:R-:W-:Y:S01]  /*bbe0*/  F2FP.PACK_AB R73, R97, R96 ;  /* 0x000000606149723e */ /* 0x000fe200000000ff */
[----:B------:R-:W-:Y:S01]  /*bbf0*/  MUFU.EX2 R196, R196 ;  /* 0x000000c400c47308 */ /* 0x000fe20000000800 */
[----:B------:R-:W-:Y:S03]  /*bc00*/  F2FP.PACK_AB R75, R99, R98 ;  /* 0x00000062634b723e */ /* 0x000fe600000000ff */
[----:B------:R-:W-:Y:S02]  /*bc10*/  FADD.FTZ R2, R201, R0 ;  /* 0x00000000c9027221 */ /* 0x000fe40000010000 */
[----:B------:R-:W-:Y:S02]  /*bc20*/  FADD.FTZ R0, R107, R3 ;  /* 0x000000036b007221 */ /* 0x000fe40000010000 */
[C---:B------:R-:W-:Y:S02]  /*bc30*/  HMMA.16816.F32 R8, R72.reuse, R84, R8 ;  /* 0x000000544808723c */ /* 0x040fe40000001808 */
[----:B------:R-:W-:Y:S02]  /*bc40*/  MUFU.EX2 R122, R122 ;  /* 0x0000007a007a7308 */ /* 0x000fe40000000800 */
[----:B------:R-:W-:Y:S02]  /*bc50*/  FADD.FTZ R3, R112, R70 ;  /* 0x0000004670037221 */ /* 0x000fe40000010000 */
[----:B------:R-:W-:Y:S02]  /*bc60*/  FADD.FTZ R70, R100, R0 ;  /* 0x0000000064467221 */ /* 0x000fe40000010000 */
[-C--:B------:R-:W-:Y:S04]  /*bc70*/  HMMA.16816.F32 R12, R72, R86.reuse, R12 ;  /* 0x00000056480c723c */ /* 0x080fe8000000180c */
[----:B------:R-:W-:Y:S01]  /*bc80*/  MUFU.EX2 R250, R250 ;  /* 0x000000fa00fa7308 */ /* 0x000fe20000000800 */
[----:B------:R-:W-:Y:S03]  /*bc90*/  FADD.FTZ R0, R200, R2 ;  /* 0x00000002c8007221 */ /* 0x000fe60000010000 */
[C---:B------:R-:W-:Y:S01]  /*bca0*/  HMMA.16816.F32 R16, R76.reuse, R86, R16 ;  /* 0x000000564c10723c */ /* 0x040fe20000001810 */
[----:B------:R-:W1:Y:S03]  /*bcb0*/  LDSM.16.MT88.4 R84, [R228+0x800] ;  /* 0x00080000e454783b */ /* 0x000e660000004200 */
[----:B------:R-:W-:Y:S02]  /*bcc0*/  FADD.FTZ R0, R199, R0 ;  /* 0x00000000c7007221 */ /* 0x000fe40000010000 */
[----:B------:R-:W-:Y:S02]  /*bcd0*/  MUFU.EX2 R252, R252 ;  /* 0x000000fc00fc7308 */ /* 0x000fe40000000800 */
[-C--:B----4-:R-:W-:Y:S04]  /*bce0*/  HMMA.16816.F32 R20, R76, R80.reuse, R20 ;  /* 0x000000504c14723c */ /* 0x090fe80000001814 */
[----:B------:R-:W-:Y:S04]  /*bcf0*/  FADD.FTZ R0, R198, R0 ;  /* 0x00000000c6007221 */ /* 0x000fe80000010000 */
        /* <DEDUP_REMOVED lines=9> */
[----:B------:R-:W4:Y:S03]  /*bd90*/  LDSM.16.MT88.4 R80, [R225+0x1000] ;  /* 0x00100000e150783b */ /* 0x000f260000004200 */
[----:B------:R-:W-:Y:S01]  /*bda0*/  FADD.FTZ R70, R97, R0 ;  /* 0x0000000061467221 */ /* 0x000fe20000010000 */
[----:B------:R-:W-:Y:S01]  /*bdb0*/  MUFU.EX2 R110, R156 ;  /* 0x0000009c006e7308 */ /* 0x000fe20000000800 */
[----:B------:R-:W-:Y:S02]  /*bdc0*/  FADD.FTZ R0, R209, R2 ;  /* 0x00000002d1007221 */ /* 0x000fe40000010000 */
[-C--:B-----5:R-:W-:Y:S04]  /*bdd0*/  HMMA.16816.F32 R36, R76, R88.reuse, R36 ;  /* 0x000000584c24723c */ /* 0x0a0fe80000001824 */
[----:B------:R-:W-:Y:S03]  /*bde0*/  FADD.FTZ R0, R212, R0 ;  /* 0x00000000d4007221 */ /* 0x000fe60000010000 */
[----:B------:R-:W-:Y:S01]  /*bdf0*/  MUFU.EX2 R251, R251 ;  /* 0x000000fb00fb7308 */ /* 0x000fe20000000800 */
[C---:B------:R-:W-:Y:S04]  /*be00*/  HMMA.16816.F32 R40, R72.reuse, R88, R40 ;  /* 0x000000584828723c */ /* 0x040fe80000001828 */
[----:B------:R-:W-:Y:S04]  /*be10*/  FADD.FTZ R0, R215, R0 ;  /* 0x00000000d7007221 */ /* 0x000fe80000010000 */
[-C--:B------:R-:W-:Y:S01]  /*be20*/  HMMA.16816.F32 R44, R72, R90.reuse, R44 ;  /* 0x0000005a482c723c */ /* 0x080fe2000000182c */
[----:B------:R-:W-:Y:S03]  /*be30*/  MUFU.EX2 R103, R151 ;  /* 0x0000009700677308 */ /* 0x000fe60000000800 */
[----:B------:R-:W-:Y:S02]  /*be40*/  FADD.FTZ R2, R214, R0 ;  /* 0x00000000d6027221 */ /* 0x000fe40000010000 */
[----:B------:R-:W-:Y:S02]  /*be50*/  FADD.FTZ R0, R124, R69 ;  /* 0x000000457c007221 */ /* 0x000fe40000010000 */
[C---:B------:R-:W-:Y:S01]  /*be60*/  HMMA.16816.F32 R48, R76.reuse, R90, R48 ;  /* 0x0000005a4c30723c */ /* 0x040fe20000001830 */
[----:B------:R-:W5:Y:S02]  /*be70*/  LDSM.16.MT88.4 R88, [R229+0x1000] ;  /* 0x00100000e558783b */ /* 0x000f640000004200 */
[----:B------:R-:W-:Y:S01]  /*be80*/  MUFU.EX2 R104, R150 ;  /* 0x0000009600687308 */ /* 0x000fe20000000800 */
[----:B------:R-:W-:Y:S02]  /*be90*/  FADD.FTZ R71, R125, R0 ;  /* 0x000000007d477221 */ /* 0x000fe40000010000 */
[----:B------:R-:W-:Y:S02]  /*bea0*/  FADD.FTZ R69, R111, R3 ;  /* 0x000000036f457221 */ /* 0x000fe40000010000 */
[-C--:B-1----:R-:W-:Y:S04]  /*beb0*/  HMMA.16816.F32 R52, R76, R84.reuse, R52 ;  /* 0x000000544c34723c */ /* 0x082fe80000001834 */
        /* <DEDUP_REMOVED lines=8> */
[----:B------:R-:W-:Y:S03]  /*bf40*/  FADD.FTZ R0, R210, R0 ;  /* 0x00000000d2007221 */ /* 0x000fe60000010000 */
[----:B------:R-:W-:Y:S01]  /*bf50*/  F2FP.PACK_AB R72, R203, R204 ;  /* 0x000000cccb48723e */ /* 0x000fe200000000ff */
[----:B------:R-:W-:Y:S01]  /*bf60*/  HMMA.16816.F32 R64, R76, R86, R64 ;  /* 0x000000564c40723c */ /* 0x000fe20000001840 */
[----:B------:R-:W1:Y:S01]  /*bf70*/  LDSM.16.MT88.4 R84, [R228+0x1000] ;  /* 0x00100000e454783b */ /* 0x000e620000004200 */
[----:B------:R-:W1:Y:S02]  /*bf80*/  MUFU.EX2 R96, R138 ;  /* 0x0000008a00607308 */ /* 0x000e640000000800 */
[----:B------:R-:W-:Y:S01]  /*bf90*/  F2FP.PACK_AB R74, R201, R202 ;  /* 0x000000cac94a723e */ /* 0x000fe200000000ff */
        /* <DEDUP_REMOVED lines=8> */
[-C--:B----4-:R-:W-:Y:S05]  /*c020*/  HMMA.16816.F32 R4, R72, R80.reuse, R4 ;  /* 0x000000504804723c */ /* 0x090fea0000001804 */
[----:B------:R-:W-:Y:S01]  /*c030*/  F2FP.PACK_AB R77, R114, R113 ;  /* 0x00000071724d723e */ /* 0x000fe200000000ff */
[----:B------:R-:W-:Y:S01]  /*c040*/  FADD.FTZ R3, R127, R0 ;  /* 0x000000007f037221 */ /* 0x000fe20000010000 */
[----:B--2---:R-:W-:Y:S01]  /*c050*/  F2FP.PACK_AB R79, R115, R116 ;  /* 0x00000074734f723e */ /* 0x004fe200000000ff */
[----:B------:R-:W-:Y:S01]  /*c060*/  MUFU.EX2 R108, R142 ;  /* 0x0000008e006c7308 */ /* 0x000fe20000000800 */
[----:B------:R-:W-:Y:S03]  /*c070*/  FADD.FTZ R0, R105, R2 ;  /* 0x0000000269007221 */ /* 0x000fe60000010000 */
[----:B------:R-:W-:Y:S02]  /*c080*/  FADD.FTZ R3, R129, R3 ;  /* 0x0000000381037221 */ /* 0x000fe40000010000 */
[C---:B------:R-:W-:Y:S04]  /*c090*/  HMMA.16816.F32 R8, R76.reuse, R80, R8 ;  /* 0x000000504c08723c */ /* 0x040fe80000001808 */
[C---:B---3--:R-:W-:Y:S01]  /*c0a0*/  FADD.FTZ R0, R184.reuse, R0 ;  /* 0x00000000b8007221 */ /* 0x048fe20000010000 */
[----:B------:R-:W-:Y:S01]  /*c0b0*/  F2FP.PACK_AB R184, R184, R105 ;  /* 0x00000069b8b8723e */ /* 0x000fe200000000ff */
[----:B------:R-:W2:Y:S01]  /*c0c0*/  MUFU.EX2 R107, R147 ;  /* 0x00000093006b7308 */ /* 0x000ea20000000800 */
[----:B------:R-:W-:Y:S01]  /*c0d0*/  FADD.FTZ R3, R133, R3 ;  /* 0x0000000385037221 */ /* 0x000fe20000010000 */
[-C--:B------:R-:W-:Y:S04]  /*c0e0*/  HMMA.16816.F32 R12, R76, R82.reuse, R12 ;  /* 0x000000524c0c723c */ /* 0x080fe8000000180c */
[----:B-1----:R-:W-:Y:S02]  /*c0f0*/  FADD.FTZ R0, R96, R0 ;  /* 0x0000000060007221 */ /* 0x002fe40000010000 */
[----:B------:R-:W-:Y:S02]  /*c100*/  FADD.FTZ R3, R136, R3 ;  /* 0x0000000388037221 */ /* 0x000fe40000010000 */
[C---:B------:R-:W-:Y:S01]  /*c110*/  HMMA.16816.F32 R16, R72.reuse, R82, R16 ;  /* 0x000000524810723c */ /* 0x040fe20000001810 */
[----:B------:R-:W1:Y:S01]  /*c120*/  LDSM.16.MT88.4 R80, [R225+0x1800] ;  /* 0x00180000e150783b */ /* 0x000e620000004200 */
[----:B------:R-:W-:Y:S02]  /*c130*/  MUFU.EX2 R106, R146 ;  /* 0x00000092006a7308 */ /* 0x000fe40000000800 */
[C---:B------:R-:W-:Y:S01]  /*c140*/  FADD.FTZ R0, R186.reuse, R0 ;  /* 0x00000000ba007221 */ /* 0x040fe20000010000 */
[----:B------:R-:W-:Y:S01]  /*c150*/  F2FP.PACK_AB R186, R186, R96 ;  /* 0x00000060baba723e */ /* 0x000fe200000000ff */
[----:B------:R-:W-:Y:S02]  /*c160*/  FADD.FTZ R3, R131, R3 ;  /* 0x0000000383037221 */ /* 0x000fe40000010000 */
[-C--:B-----5:R-:W-:Y:S04]  /*c170*/  HMMA.16816.F32 R20, R72, R88.reuse, R20 ;  /* 0x000000584814723c */ /* 0x0a0fe80000001814 */
[----:B------:R-:W3:Y:S01]  /*c180*/  MUFU.EX2 R102, R137 ;  /* 0x0000008900667308 */ /* 0x000ee20000000800 */
[----:B------:R-:W-:Y:S01]  /*c190*/  FADD.FTZ R3, R132, R3 ;  /* 0x0000000384037221 */ /* 0x000fe20000010000 */
[----:B--2---:R-:W-:Y:S01]  /*c1a0*/  F2FP.PACK_AB R185, R107, R108 ;  /* 0x0000006c6bb9723e */ /* 0x004fe200000000ff */
[----:B------:R-:W-:Y:S01]  /*c1b0*/  FADD.FTZ R2, R190, R69 ;  /* 0x00000045be027221 */ /* 0x000fe20000010000 */
[C---:B------:R-:W-:Y:S04]  /*c1c0*/  HMMA.16816.F32 R24, R76.reuse, R88, R24 ;  /* 0x000000584c18723c */ /* 0x040fe80000001818 */
[----:B------:R-:W-:Y:S02]  /*c1d0*/  FADD.FTZ R3, R130, R3 ;  /* 0x0000000382037221 */ /* 0x000fe40000010000 */
[----:B------:R-:W-:Y:S02]  /*c1e0*/  MUFU.EX2 R97, R145 ;  /* 0x0000009100617308 */ /* 0x000fe40000000800 */
[-C--:B------:R-:W-:Y:S04]  /*c1f0*/  HMMA.16816.F32 R28, R76, R90.reuse, R28 ;  /* 0x0000005a4c1c723c */ /* 0x080fe8000000181c */
[----:B------:R-:W-:Y:S04]  /*c200*/  FADD.FTZ R3, R128, R3 ;  /* 0x0000000380037221 */ /* 0x000fe80000010000 */
[C---:B------:R-:W-:Y:S01]  /*c210*/  HMMA.16816.F32 R32, R72.reuse, R90, R32 ;  /* 0x0000005a4820723c */ /* 0x040fe20000001820 */
[----:B------:R-:W2:Y:S01]  /*c220*/  LDSM.16.MT88.4 R88, [R229+0x1800] ;  /* 0x00180000e558783b */ /* 0x000ea20000004200 */
[----:B------:R-:W-:Y:S02]  /*c230*/  MUFU.EX2 R98, R140 ;  /* 0x0000008c00627308 */ /* 0x000fe40000000800 */
[----:B---3--:R-:W-:Y:S01]  /*c240*/  F2FP.PACK_AB R187, R102, R106 ;  /* 0x0000006a66bb723e */ /* 0x008fe200000000ff */
[----:B------:R-:W-:Y:S03]  /*c250*/  FADD.FTZ R3, R196, R3 ;  /* 0x00000003c4037221 */ /* 0x000fe60000010000 */
[-C--:B------:R-:W-:Y:S04]  /*c260*/  HMMA.16816.F32 R36, R72, R92.reuse, R36 ;  /* 0x0000005c4824723c */ /* 0x080fe80000001824 */
[----:B------:R-:W3:Y:S01]  /*c270*/  MUFU.EX2 R99, R141 ;  /* 0x0000008d00637308 */ /* 0x000ee20000000800 */
[----:B------:R-:W-:Y:S03]  /*c280*/  FADD.FTZ R3, R122, R3 ;  /* 0x000000037a037221 */ /* 0x000fe60000010000 */
[C---:B------:R-:W-:Y:S04]  /*c290*/  HMMA.16816.F32 R40, R76.reuse, R92, R40 ;  /* 0x0000005c4c28723c */ /* 0x040fe80000001828 */
[----:B------:R-:W-:Y:S04]  /*c2a0*/  FADD.FTZ R3, R120, R3 ;  /* 0x0000000378037221 */ /* 0x000fe80000010000 */
[-C--:B------:R-:W-:Y:S04]  /*c2b0*/  HMMA.16816.F32 R44, R76, R94.reuse, R44 ;  /* 0x0000005e4c2c723c */ /* 0x080fe8000000182c */
[----:B------:R-:W-:Y:S04]  /*c2c0*/  FADD.FTZ R3, R121, R3 ;  /* 0x0000000379037221 */ /* 0x000fe80000010000 */
[C---:B------:R-:W-:Y:S01]  /*c2d0*/  HMMA.16816.F32 R48, R72.reuse, R94, R48 ;  /* 0x0000005e4830723c */ /* 0x040fe20000001830 */
[----:B------:R-:W4:Y:S03]  /*c2e0*/  LDSM.16.MT88.4 R92, [R226+0x1800] ;  /* 0x00180000e25c783b */ /* 0x000f260000004200 */
[----:B---3--:R-:W-:Y:S01]  /*c2f0*/  F2FP.PACK_AB R124, R98, R99 ;  /* 0x00000063627c723e */ /* 0x008fe200000000ff */
[----:B------:R-:W-:Y:S03]  /*c300*/  FADD.FTZ R3, R220, R3 ;  /* 0x00000003dc037221 */ /* 0x000fe60000010000 */
[-C--:B------:R-:W-:Y:S04]  /*c310*/  HMMA.16816.F32 R52, R72, R84.reuse, R52 ;  /* 0x000000544834723c */ /* 0x080fe80000001834 */
[----:B------:R-:W-:Y:S04]  /*c320*/  FADD.FTZ R3, R248, R3 ;  /* 0x00000003f8037221 */ /* 0x000fe80000010000 */
[C---:B------:R-:W-:Y:S04]  /*c330*/  HMMA.16816.F32 R56, R76.reuse, R84, R56 ;  /* 0x000000544c38723c */ /* 0x040fe80000001838 */
[----:B------:R-:W-:Y:S04]  /*c340*/  FADD.FTZ R3, R249, R3 ;  /* 0x00000003f9037221 */ /* 0x000fe80000010000 */
[-C--:B------:R-:W-:Y:S04]  /*c350*/  HMMA.16816.F32 R60, R76, R86.reuse, R60 ;  /* 0x000000564c3c723c */ /* 0x080fe8000000183c */
[----:B------:R-:W-:Y:S03]  /*c360*/  FADD.FTZ R3, R251, R3 ;  /* 0x00000003fb037221 */ /* 0x000fe60000010000 */
[----:B------:R-:W-:Y:S01]  /*c370*/  F2FP.PACK_AB R76, R199, R200 ;  /* 0x000000c8c74c723e */ /* 0x000fe200000000ff */
[----:B------:R-:W-:Y:S01]  /*c380*/  HMMA.16816.F32 R64, R72, R86, R64 ;  /* 0x000000564840723c */ /* 0x000fe20000001840 */
[----:B------:R-:W3:Y:S03]  /*c390*/  LDSM.16.MT88.4 R84, [R228+0x1800] ;  /* 0x00180000e454783b */ /* 0x000ee60000004200 */
[----:B------:R-:W-:Y:S01]  /*c3a0*/  F2FP.PACK_AB R78, R197, R198 ;  /* 0x000000c6c54e723e */ /* 0x000fe200000000ff */
[----:B------:R-:W-:Y:S01]  /*c3b0*/  FADD.FTZ R3, R99, R3 ;  /* 0x0000000363037221 */ /* 0x000fe20000010000 */
[----:B------:R-:W-:Y:S02]  /*c3c0*/  F2FP.PACK_AB R77, R135, R134 ;  /* 0x00000086874d723e */ /* 0x000fe400000000ff */
[----:B------:R-:W-:Y:S04]  /*c3d0*/  F2FP.PACK_AB R79, R193, R192 ;  /* 0x000000c0c14f723e */ /* 0x000fe800000000ff */
[----:B------:R-:W-:Y:S02]  /*c3e0*/  F2FP.PACK_AB R72, R132, R131 ;  /* 0x000000838448723e */ /* 0x000fe400000000ff */
[----:B------:R-:W-:Y:S01]  /*c3f0*/  F2FP.PACK_AB R74, R128, R130 ;  /* 0x00000082804a723e */ /* 0x000fe200000000ff */
[-C--:B-1----:R-:W-:Y:S05]  /*c400*/  HMMA.16816.F32 R4, R76, R80.reuse, R4 ;  /* 0x000000504c04723c */ /* 0x082fea0000001804 */
[----:B------:R-:W-:Y:S02]  /*c410*/  F2FP.PACK_AB R73, R217, R123 ;  /* 0x0000007bd949723e */ /* 0x000fe400000000ff */
[----:B------:R-:W-:Y:S07]  /*c420*/  F2FP.PACK_AB R75, R221, R219 ;  /* 0x000000dbdd4b723e */ /* 0x000fee00000000ff */
[C---:B------:R-:W-:Y:S08]  /*c430*/  HMMA.16816.F32 R8, R72.reuse, R80, R8 ;  /* 0x000000504808723c */ /* 0x040ff00000001808 */
[-C--:B------:R-:W-:Y:S08]  /*c440*/  HMMA.16816.F32 R12, R72, R82.reuse, R12 ;  /* 0x00000052480c723c */ /* 0x080ff0000000180c */
[C---:B------:R-:W-:Y:S01]  /*c450*/  HMMA.16816.F32 R16, R76.reuse, R82, R16 ;  /* 0x000000524c10723c */ /* 0x040fe20000001810 */
[----:B------:R-:W1:Y:S07]  /*c460*/  LDSM.16.MT88.4 R80, [R225+0x2000] ;  /* 0x00200000e150783b */ /* 0x000e6e0000004200 */
[-C--:B--2---:R-:W-:Y:S08]  /*c470*/  HMMA.16816.F32 R20, R76, R88.reuse, R20 ;  /* 0x000000584c14723c */ /* 0x084ff00000001814 */
[C---:B------:R-:W-:Y:S08]  /*c480*/  HMMA.16816.F32 R24, R72.reuse, R88, R24 ;  /* 0x000000584818723c */ /* 0x040ff00000001818 */
[-C--:B------:R-:W-:Y:S08]  /*c490*/  HMMA.16816.F32 R28, R72, R90.reuse, R28 ;  /* 0x0000005a481c723c */ /* 0x080ff0000000181c */
[C---:B------:R-:W-:Y:S01]  /*c4a0*/  HMMA.16816.F32 R32, R76.reuse, R90, R32 ;  /* 0x0000005a4c20723c */ /* 0x040fe20000001820 */
[----:B------:R-:W2:Y:S07]  /*c4b0*/  LDSM.16.MT88.4 R88, [R229+0x2000] ;  /* 0x00200000e558783b */ /* 0x000eae0000004200 */
[-C--:B----4-:R-:W-:Y:S08]  /*c4c0*/  HMMA.16816.F32 R36, R76, R92.reuse, R36 ;  /* 0x0000005c4c24723c */ /* 0x090ff00000001824 */
[C---:B------:R-:W-:Y:S08]  /*c4d0*/  HMMA.16816.F32 R40, R72.reuse, R92, R40 ;  /* 0x0000005c4828723c */ /* 0x040ff00000001828 */
[-C--:B------:R-:W-:Y:S08]  /*c4e0*/  HMMA.16816.F32 R44, R72, R94.reuse, R44 ;  /* 0x0000005e482c723c */ /* 0x080ff0000000182c */
[C---:B------:R-:W-:Y:S01]  /*c4f0*/  HMMA.16816.F32 R48, R76.reuse, R94, R48 ;  /* 0x0000005e4c30723c */ /* 0x040fe20000001830 */
[----:B------:R-:W4:Y:S07]  /*c500*/  LDSM.16.MT88.4 R92, [R226+0x2000] ;  /* 0x00200000e25c783b */ /* 0x000f2e0000004200 */
[-C--:B---3--:R-:W-:Y:S08]  /*c510*/  HMMA.16816.F32 R52, R76, R84.reuse, R52 ;  /* 0x000000544c34723c */ /* 0x088ff00000001834 */
        /* <DEDUP_REMOVED lines=9> */
[----:B------:R-:W-:Y:S01]  /*c5b0*/  F2FP.PACK_AB R78, R121, R120 ;  /* 0x00000078794e723e */ /* 0x000fe200000000ff */
[-C--:B-1----:R-:W-:Y:S05]  /*c5c0*/  HMMA.16816.F32 R4, R72, R80.reuse, R4 ;  /* 0x000000504804723c */ /* 0x082fea0000001804 */
[----:B------:R-:W-:Y:S02]  /*c5d0*/  F2FP.PACK_AB R77, R252, R250 ;  /* 0x000000fafc4d723e */ /* 0x000fe400000000ff */
[----:B------:R-:W-:Y:S02]  /*c5e0*/  F2FP.PACK_AB R79, R109, R110 ;  /* 0x0000006e6d4f723e */ /* 0x000fe400000000ff */
[----:B------:R-:W-:Y:S03]  /*c5f0*/  MOV R121, R118 ;  /* 0x0000007600797202 */ /* 0x000fe60000000f00 */
[----:B------:R-:W-:Y:S02]  /*c600*/  MOV R120, R119 ;  /* 0x0000007700787202 */ /* 0x000fe40000000f00 */
[C---:B------:R-:W-:Y:S04]  /*c610*/  HMMA.16816.F32 R8, R76.reuse, R80, R8 ;  /* 0x000000504c08723c */ /* 0x040fe80000001808 */
[----:B------:R-:W-:Y:S04]  /*c620*/  MOV R122, R117 ;  /* 0x00000075007a7202 */ /* 0x000fe80000000f00 */
        /* <DEDUP_REMOVED lines=26> */
[----:B------:R-:W-:Y:S07]  /*c7d0*/  F2FP.PACK_AB R75, R100, R101 ;  /* 0x00000065644b723e */ /* 0x000fee00000000ff */
[C---:B------:R-:W-:Y:S01]  /*c7e0*/  HMMA.16816.F32 R8, R72.reuse, R80, R8 ;  /* 0x000000504808723c */ /* 0x040fe20000001808 */
[----:B------:R-:W1:Y:S07]  /*c7f0*/  MUFU.EX2 R80, R153 ;  /* 0x0000009900507308 */ /* 0x000e6e0000000800 */
[-C--:B------:R-:W-:Y:S03]  /*c800*/  HMMA.16816.F32 R12, R72, R82.reuse, R12 ;  /* 0x00000052480c723c */ /* 0x080fe6000000180c */
[----:B------:R-:W-:Y:S05]  /*c810*/  MUFU.EX2 R81, R148 ;  /* 0x0000009400517308 */ /* 0x000fea0000000800 */
[C---:B------:R-:W-:Y:S05]  /*c820*/  HMMA.16816.F32 R16, R76.reuse, R82, R16 ;  /* 0x000000524c10723c */ /* 0x040fea0000001810 */
[----:B------:R-:W5:Y:S03]  /*c830*/  MUFU.EX2 R83, R144 ;  /* 0x0000009000537308 */ /* 0x000f660000000800 */
[-C--:B--2---:R-:W-:Y:S04]  /*c840*/  HMMA.16816.F32 R20, R76, R88.reuse, R20 ;  /* 0x000000584c14723c */ /* 0x084fe80000001814 */
[----:B-1----:R-:W-:Y:S03]  /*c850*/  F2FP.PACK_AB R127, R71, R80 ;  /* 0x00000050477f723e */ /* 0x002fe600000000ff */
[----:B------:R-:W1:Y:S01]  /*c860*/  MUFU.EX2 R82, R149 ;  /* 0x0000009500527308 */ /* 0x000e620000000800 */
[C---:B------:R-:W-:Y:S08]  /*c870*/  HMMA.16816.F32 R24, R72.reuse, R88, R24 ;  /* 0x000000584818723c */ /* 0x040ff00000001818 */
[-C--:B------:R-:W-:Y:S04]  /*c880*/  HMMA.16816.F32 R28, R72, R90.reuse, R28 ;  /* 0x0000005a481c723c */ /* 0x080fe8000000181c */
[----:B-----5:R-:W-:Y:S04]  /*c890*/  F2FP.PACK_AB R126, R83, R97 ;  /* 0x00000061537e723e */ /* 0x020fe800000000ff */
[C---:B------:R-:W-:Y:S04]  /*c8a0*/  HMMA.16816.F32 R32, R76.reuse, R90, R32 ;  /* 0x0000005a4c20723c */ /* 0x040fe80000001820 */
[----:B-1----:R-:W-:Y:S04]  /*c8b0*/  F2FP.PACK_AB R125, R81, R82 ;  /* 0x00000052517d723e */ /* 0x002fe800000000ff */
[-C--:B----4-:R-:W-:Y:S08]  /*c8c0*/  HMMA.16816.F32 R36, R76, R92.reuse, R36 ;  /* 0x0000005c4c24723c */ /* 0x090ff00000001824 */
[C---:B------:R-:W-:Y:S08]  /*c8d0*/  HMMA.16816.F32 R40, R72.reuse, R92, R40 ;  /* 0x0000005c4828723c */ /* 0x040ff00000001828 */
[-C--:B------:R-:W-:Y:S08]  /*c8e0*/  HMMA.16816.F32 R44, R72, R94.reuse, R44 ;  /* 0x0000005e482c723c */ /* 0x080ff0000000182c */
[C---:B------:R-:W-:Y:S08]  /*c8f0*/  HMMA.16816.F32 R48, R76.reuse, R94, R48 ;  /* 0x0000005e4c30723c */ /* 0x040ff00000001830 */
[-C--:B---3--:R-:W-:Y:S08]  /*c900*/  HMMA.16816.F32 R52, R76, R84.reuse, R52 ;  /* 0x000000544c34723c */ /* 0x088ff00000001834 */
[C---:B------:R-:W-:Y:S08]  /*c910*/  HMMA.16816.F32 R56, R72.reuse, R84, R56 ;  /* 0x000000544838723c */ /* 0x040ff00000001838 */
[-C--:B------:R-:W-:Y:S01]  /*c920*/  HMMA.16816.F32 R60, R72, R86.reuse, R60 ;  /* 0x00000056483c723c */ /* 0x080fe2000000183c */
[----:B------:R-:W2:Y:S04]  /*c930*/  LDL R72, [R1+0x8] ;  /* 0x0000080001487983 */ /* 0x000ea80000100800 */
[----:B------:R1:W-:Y:S03]  /*c940*/  STL [R1], R0 ;  /* 0x0000000001007387 */ /* 0x0003e60000100800 */
[----:B------:R-:W-:Y:S08]  /*c950*/  HMMA.16816.F32 R64, R76, R86, R64 ;  /* 0x000000564c40723c */ /* 0x000ff00000001840 */
[-C--:B------:R-:W-:Y:S01]  /*c960*/  HMMA.16816.F32 R156, R184, R160.reuse, R4 ;  /* 0x000000a0b89c723c */ /* 0x080fe20000001804 */
[----:B------:R-:W3:Y:S07]  /*c970*/  LDSM.16.MT88.4 R4, [R228+0x3000] ;  /* 0x00300000e404783b */ /* 0x000eee0000004200 */
[C---:B------:R-:W-:Y:S04]  /*c980*/  HMMA.16816.F32 R152, R124.reuse, R160, R8 ;  /* 0x000000a07c98723c */ /* 0x040fe80000001808 */
[----:B-1----:R-:W-:Y:S04]  /*c990*/  FADD.FTZ R0, R113, R70 ;  /* 0x0000004671007221 */ /* 0x002fe80000010000 */
        /* <DEDUP_REMOVED lines=33> */
[-C--:B---3--:R-:W-:Y:S03]  /*cbb0*/  HMMA.16816.F32 R180, R184, R4.reuse, R52 ;  /* 0x00000004b8b4723c */ /* 0x088fe60000001834 */
        /* <DEDUP_REMOVED lines=20> */
[----:B------:R1:W-:Y:S03]  /*cd00*/  STL [R1+0xc], R2 ;  /* 0x00000c0201007387 */ /* 0x0003e60000100800 */
[----:B------:R-:W-:Y:S01]  /*cd10*/  FADD.FTZ R248, R102, R4 ;  /* 0x0000000466f87221 */ /* 0x000fe20000010000 */
[----:B------:R1:W-:Y:S01]  /*cd20*/  STL [R1+0x10], R0 ;  /* 0x0000100001007387 */ /* 0x0003e20000100800 */
[C---:B--2---:R-:W-:Y:S02]  /*cd30*/  ISETP.GT.AND P0, PT, R245.reuse, R72, PT ;  /* 0x00000048f500720c */ /* 0x044fe40003f04270 */
[----:B------:R-:W-:Y:S11]  /*cd40*/  IADD3 R245, R245, -0x1, RZ ;  /* 0xfffffffff5f57810 */ /* 0x000ff60007ffe0ff */
[----:B-1----:R-:W-:-:S05]  /*cd50*/  @P0 BRA `(.L_x_1350) ;  /* 0xffffac4000000947 */ /* 0x002fca000383ffff */
.L_x_1339:
[----:B-1----:R-:W2:Y:S02]  /*cd60*/  LDL R0, [R1+0x18] ;  /* 0x0000180001007983 */ /* 0x002ea40000100800 */
[----:B--2---:R-:W-:-:S13]  /*cd70*/  ISETP.GE.AND P0, PT, R245, R0, PT ;  /* 0x00000000f500720c */ /* 0x004fda0003f06270 */
[----:B------:R-:W-:Y:S05]  /*cd80*/  @!P0 BRA `(.L_x_1351) ;  /* 0x000043d000008947 */ /* 0x000fea0003800000 */
[----:B------:R-:W-:Y:S01]  /*cd90*/  IMAD.MOV.U32 R121, RZ, RZ, R118 ;  /* 0x000000ffff797224 */ /* 0x000fe200078e0076 */
[----:B------:R-:W-:Y:S01]  /*cda0*/  MOV R123, R68 ;  /* 0x00000044007b7202 */ /* 0x000fe20000000f00 */
[----:B------:R-:W-:Y:S01]  /*cdb0*/  IMAD.MOV.U32 R120, RZ, RZ, R119 ;  /* 0x000000ffff787224 */ /* 0x000fe200078e0077 */
[----:B------:R-:W-:Y:S02]  /*cdc0*/  MOV R122, R117 ;  /* 0x00000075007a7202 */ /* 0x000fe40000000f00 */
.L_x_1358:
        /* <DEDUP_REMOVED lines=14> */
[----:B------:R-:W-:Y:S04]  /*ceb0*/  IMAD.WIDE.U32 R2, R244, c[0x0][0x218], R2 ;  /* 0x00008600f4027a25 */ /* 0x000fe800078e0002 */
        /* <DEDUP_REMOVED lines=26> */
.L_x_1399:
[-C--:B------:R-:W-:Y:S01]  /*d060*/  HMMA.16816.F32 R4, R112, R16.reuse, RZ ;  /* 0x000000107004723c */ /* 0x080fe200000018ff */
[----:B------:R-:W3:Y:S01]  /*d070*/  LDL R247, [R1+0x18] ;  /* 0x0000180001f77983 */ /* 0x000ee20000100800 */
[----:B------:R-:W-:Y:S03]  /*d080*/  BSSY B0, `(.L_x_1353) ;  /* 0x00000f9000007945 */ /* 0x000fe60003800000 */
[----:B------:R-:W4:Y:S03]  /*d090*/  SHFL.IDX PT, R84, R0, RZ, 0x181f ;  /* 0x00181fff00547589 */ /* 0x000f2600000e0000 */
[C---:B------:R-:W-:Y:S05]  /*d0a0*/  HMMA.16816.F32 R8, R108.reuse, R16, RZ ;  /* 0x000000106c08723c */ /* 0x040fea00000018ff */
[----:B------:R-:W5:Y:S03]  /*d0b0*/  SHFL.IDX PT, R2, R0, 0x1, 0x181f ;  /* 0x00381f0000027f89 */ /* 0x000f6600000e0000 */
[-C--:B------:R-:W-:Y:S05]  /*d0c0*/  HMMA.16816.F32 R12, R108, R18.reuse, RZ ;  /* 0x000000126c0c723c */ /* 0x080fea00000018ff */
[----:B------:R-:W-:Y:S03]  /*d0d0*/  SHFL.IDX PT, R3, R88, 0x1, 0x181f ;  /* 0x00381f0058037f89 */ /* 0x000fe600000e0000 */
[C---:B------:R-:W-:Y:S05]  /*d0e0*/  HMMA.16816.F32 R16, R112.reuse, R18, RZ ;  /* 0x000000127010723c */ /* 0x040fea00000018ff */
[----:B------:R-:W1:Y:S03]  /*d0f0*/  SHFL.IDX PT, R90, R0, 0x2, 0x181f ;  /* 0x00581f00005a7f89 */ /* 0x000e6600000e0000 */
[-C--:B------:R-:W-:Y:S05]  /*d100*/  HMMA.16816.F32 R20, R112, R32.reuse, RZ ;  /* 0x000000207014723c */ /* 0x080fea00000018ff */
[----:B------:R-:W-:Y:S03]  /*d110*/  SHFL.IDX PT, R86, R88, 0x2, 0x181f ;  /* 0x00581f0058567f89 */ /* 0x000fe600000e0000 */
        /* <DEDUP_REMOVED lines=11> */
[----:B------:R-:W1:Y:S03]  /*d1d0*/  SHFL.IDX PT, R93, R88, 0x4, 0x181f ;  /* 0x00981f00585d7f89 */ /* 0x000e6600000e0000 */
[C---:B------:R-:W-:Y:S05]  /*d1e0*/  HMMA.16816.F32 R48, R112.reuse, R50, RZ ;  /* 0x000000327030723c */ /* 0x040fea00000018ff */
[----:B------:R-:W1:Y:S03]  /*d1f0*/  SHFL.IDX PT, R101, R88, 0x5, 0x181f ;  /* 0x00b81f0058657f89 */ /* 0x000e6600000e0000 */
[-C--:B------:R-:W-:Y:S08]  /*d200*/  HMMA.16816.F32 R52, R112, R64.reuse, RZ ;  /* 0x000000407034723c */ /* 0x080ff000000018ff */
[C---:B------:R-:W-:Y:S08]  /*d210*/  HMMA.16816.F32 R56, R108.reuse, R64, RZ ;  /* 0x000000406c38723c */ /* 0x040ff000000018ff */
[-C--:B------:R-:W-:Y:S08]  /*d220*/  HMMA.16816.F32 R60, R108, R66.reuse, RZ ;  /* 0x000000426c3c723c */ /* 0x080ff000000018ff */
[C---:B------:R-:W-:Y:S08]  /*d230*/  HMMA.16816.F32 R64, R112.reuse, R66, RZ ;  /* 0x000000427040723c */ /* 0x040ff000000018ff */
[-C--:B------:R-:W-:Y:S08]  /*d240*/  HMMA.16816.F32 R68, R112, R80.reuse, RZ ;  /* 0x000000507044723c */ /* 0x080ff000000018ff */
[C---:B------:R-:W-:Y:S08]  /*d250*/  HMMA.16816.F32 R72, R108.reuse, R80, RZ ;  /* 0x000000506c48723c */ /* 0x040ff000000018ff */
[-C--:B------:R-:W-:Y:S08]  /*d260*/  HMMA.16816.F32 R76, R108, R82.reuse, RZ ;  /* 0x000000526c4c723c */ /* 0x080ff000000018ff */
[C---:B------:R-:W-:Y:S04]  /*d270*/  HMMA.16816.F32 R80, R112.reuse, R82, RZ ;  /* 0x000000527050723c */ /* 0x040fe800000018ff */
[-C--:B----4-:R-:W-:Y:S02]  /*d280*/  IADD3 R84, P2, R84, R104.reuse, RZ ;  /* 0x0000006854547210 */ /* 0x090fe40007f5e0ff */
[-C--:B-----5:R-:W-:Y:S02]  /*d290*/  IADD3 R2, P0, R2, R104.reuse, RZ ;  /* 0x0000006802027210 */ /* 0x0a0fe40007f1e0ff */
[-C--:B-1----:R-:W-:Y:S01]  /*d2a0*/  IADD3 R90, P6, R90, R104.reuse, RZ ;  /* 0x000000685a5a7210 */ /* 0x082fe20007fde0ff */
[--C-:B--2---:R-:W-:Y:S03]  /*d2b0*/  IMAD.X R85, R85, 0x1, R100.reuse, P2 ;  /* 0x0000000155557824 */ /* 0x104fe600010e0664 */
[--C-:B------:R-:W-:Y:S01]  /*d2c0*/  IMAD.X R3, R3, 0x1, R100.reuse, P0 ;  /* 0x0000000103037824 */ /* 0x100fe200000e0664 */
[-C--:B------:R-:W-:Y:S01]  /*d2d0*/  IADD3 R94, P5, R94, R104.reuse, RZ ;  /* 0x000000685e5e7210 */ /* 0x080fe20007fbe0ff */
[----:B------:R1:W-:Y:S01]  /*d2e0*/  LDGSTS.E.BYPASS.LTC128B.128 [R242+0x100], [R84.64], !P3 ;  /* 0x0010000054f27fae */ /* 0x0003e2000d901d48 */
[--C-:B------:R-:W-:Y:S01]  /*d2f0*/  IMAD.X R91, R86, 0x1, R100.reuse, P6 ;  /* 0x00000001565b7824 */ /* 0x100fe200030e0664 */
[-C--:B------:R-:W-:Y:S02]  /*d300*/  IADD3 R92, P4, R92, R104.reuse, RZ ;  /* 0x000000685c5c7210 */ /* 0x080fe40007f9e0ff */
[--C-:B------:R-:W-:Y:S01]  /*d310*/  IMAD.X R95, R89, 0x1, R100.reuse, P5 ;  /* 0x00000001595f7824 */ /* 0x100fe200028e0664 */
[-C--:B------:R-:W-:Y:S02]  /*d320*/  IADD3 R102, P2, R102, R104.reuse, RZ ;  /* 0x0000006866667210 */ /* 0x080fe40007f5e0ff */
[----:B------:R-:W-:Y:S01]  /*d330*/  IADD3 R104, P0, R0, R104, RZ ;  /* 0x0000006800687210 */ /* 0x000fe20007f1e0ff */
[----:B------:R2:W-:Y:S01]  /*d340*/  LDGSTS.E.BYPASS.LTC128B.128 [R242+0x900], [R2.64], !P3 ;  /* 0x0090000002f27fae */ /* 0x0005e2000d901d48 */
[--C-:B------:R-:W-:Y:S02]  /*d350*/  IMAD.X R93, R93, 0x1, R100.reuse, P4 ;  /* 0x000000015d5d7824 */ /* 0x100fe400020e0664 */
[--C-:B------:R-:W-:Y:S05]  /*d360*/  IMAD.X R103, R101, 0x1, R100.reuse, P2 ;  /* 0x0000000165677824 */ /* 0x100fea00010e0664 */
[----:B------:R4:W-:Y:S08]  /*d370*/  LDGSTS.E.BYPASS.LTC128B.128 [R242+0x1100], [R90.64], !P3 ;  /* 0x011000005af27fae */ /* 0x0009f0000d901d48 */
[----:B------:R5:W-:Y:S01]  /*d380*/  LDGSTS.E.BYPASS.LTC128B.128 [R242+0x1900], [R94.64], !P3 ;  /* 0x019000005ef27fae */ /* 0x000be2000d901d48 */
[-C--:B-1----:R-:W-:Y:S07]  /*d390*/  HMMA.16816.F32 R84, R112, R96.reuse, RZ ;  /* 0x000000607054723c */ /* 0x082fee00000018ff */
[----:B------:R4:W1:Y:S08]  /*d3a0*/  SHFL.IDX PT, R0, R88, 0x6, 0x181f ;  /* 0x00d81f0058007f89 */ /* 0x00087000000e0000 */
[----:B------:R5:W-:Y:S08]  /*d3b0*/  LDGSTS.E.BYPASS.LTC128B.128 [R242+0x2100], [R92.64], !P3 ;  /* 0x021000005cf27fae */ /* 0x000bf0000d901d48 */
[----:B------:R2:W-:Y:S01]  /*d3c0*/  LDGSTS.E.BYPASS.LTC128B.128 [R242+0x2900], [R102.64], !P3 ;  /* 0x0290000066f27fae */ /* 0x0005e2000d901d48 */
[C---:B----4-:R-:W-:Y:S02]  /*d3d0*/  HMMA.16816.F32 R88, R108.reuse, R96, RZ ;  /* 0x000000606c58723c */ /* 0x050fe400000018ff */
[----:B-1----:R-:W-:Y:S05]  /*d3e0*/  IMAD.X R105, R0, 0x1, R100, P0 ;  /* 0x0000000100697824 */ /* 0x002fea00000e0664 */
[----:B------:R1:W-:Y:S01]  /*d3f0*/  LDGSTS.E.BYPASS.LTC128B.128 [R242+0x3100], [R104.64], !P3 ;  /* 0x0310000068f27fae */ /* 0x0003e2000d901d48 */
[-C--:B-----5:R-:W-:Y:S07]  /*d400*/  HMMA.16816.F32 R92, R108, R98.reuse, RZ ;  /* 0x000000626c5c723c */ /* 0x0a0fee00000018ff */
[----:B------:R-:W0:Y:S01]  /*d410*/  LDGDEPBAR ;  /* 0x00000000000079af */ /* 0x000e220000000000 */
[C---:B------:R-:W-:Y:S08]  /*d420*/  HMMA.16816.F32 R96, R112.reuse, R98, RZ ;  /* 0x000000627060723c */ /* 0x040ff000000018ff */
[-C--:B--2---:R-:W-:Y:S08]  /*d430*/  HMMA.16816.F32 R100, R112, R116.reuse, RZ ;  /* 0x000000747064723c */ /* 0x084ff000000018ff */
[C---:B-1----:R-:W-:Y:S08]  /*d440*/  HMMA.16816.F32 R104, R108.reuse, R116, RZ ;  /* 0x000000746c68723c */ /* 0x042ff000000018ff */
[-C--:B------:R-:W-:Y:S08]  /*d450*/  HMMA.16816.F32 R108, R108, R118.reuse, RZ ;  /* 0x000000766c6c723c */ /* 0x080ff000000018ff */
[----:B------:R-:W-:Y:S01]  /*d460*/  HMMA.16816.F32 R112, R112, R118, RZ ;  /* 0x000000767070723c */ /* 0x000fe200000018ff */
[----:B------:R-:W-:Y:S07]  /*d470*/  LDSM.16.M88.4 R116, [R232] ;  /* 0x00000000e874783b */ /* 0x000fee0000000200 */
[-C--:B------:R-:W-:Y:S08]  /*d480*/  HMMA.16816.F32 R4, R188, R192.reuse, R4 ;  /* 0x000000c0bc04723c */ /* 0x080ff00000001804 */
[C---:B------:R-:W-:Y:S08]  /*d490*/  HMMA.16816.F32 R8, R196.reuse, R192, R8 ;  /* 0x000000c0c408723c */ /* 0x040ff00000001808 */
[-C--:B------:R-:W-:Y:S03]  /*d4a0*/  HMMA.16816.F32 R12, R196, R194.reuse, R12 ;  /* 0x000000c2c40c723c */ /* 0x080fe6000000180c */
[----:B---3--:R-:W-:Y:S05]  /*d4b0*/  ISETP.GT.AND P0, PT, R245, R247, PT ;  /* 0x000000f7f500720c */ /* 0x008fea0003f04270 */
        /* <DEDUP_REMOVED lines=32> */
[----:B------:R-:W4:Y:S07]  /*d6c0*/  LDSM.16.M88.4 R188, [R230+0x2800] ;  /* 0x00280000e6bc783b */ /* 0x000f2e0000000200 */
[-C--:B-1----:R-:W-:Y:S08]  /*d6d0*/  HMMA.16816.F32 R4, R116, R192.reuse, R4 ;  /* 0x000000c07404723c */ /* 0x082ff00000001804 */
        /* <DEDUP_REMOVED lines=38> */
[C---:B---3--:R-:W-:Y:S01]  /*d940*/  HMMA.16816.F32 R8, R196.reuse, R208, R8 ;  /* 0x000000d0c408723c */ /* 0x048fe20000001808 */
[----:B------:R-:W-:Y:S07]  /*d950*/  BAR.SYNC.DEFER_BLOCKING 0x0 ;  /* 0x0000000000007b1d */ /* 0x000fee0000010000 */
[-C--:B------:R-:W-:Y:S08]  /*d960*/  HMMA.16816.F32 R12, R196, R210.reuse, R12 ;  /* 0x000000d2c40c723c */ /* 0x080ff0000000180c */
[C---:B------:R-:W-:Y:S08]  /*d970*/  HMMA.16816.F32 R16, R204.reuse, R210, R16 ;  /* 0x000000d2cc10723c */ /* 0x040ff00000001810 */
[-C--:B----4-:R-:W-:Y:S08]  /*d980*/  HMMA.16816.F32 R20, R204, R188.reuse, R20 ;  /* 0x000000bccc14723c */ /* 0x090ff00000001814 */
        /* <DEDUP_REMOVED lines=64> */
.L_x_1400:
        /* <DEDUP_REMOVED lines=34> */
.L_x_1401:
[----:B--2-4-:R-:W-:Y:S04]  /*dfb0*/  IADD3 R2, P0, R116, R119, RZ ;  /* 0x0000007774027210 */ /* 0x014fe80007f1e0ff */
[----:B-1----:R-:W-:Y:S05]  /*dfc0*/  IADD3.X R3, R0, R117, RZ, P0, !PT ;  /* 0x0000007500037210 */ /* 0x002fea00007fe4ff */
[----:B------:R-:W-:Y:S01]  /*dfd0*/  @!PT LDS RZ, [RZ] ;  /* 0x00000000fffff984 */ /* 0x000fe20000000800 */
[----:B------:R-:W-:Y:S01]  /*dfe0*/  @!PT LDS RZ, [RZ] ;  /* 0x00000000fffff984 */ /* 0x000fe20000000800 */
[----:B------:R-:W-:Y:S01]  /*dff0*/  @!PT LDS RZ, [RZ] ;  /* 0x00000000fffff984 */ /* 0x000fe20000000800 */
[----:B------:R1:W-:Y:S04]  /*e000*/  LDGSTS.E.BYPASS.LTC128B.128 [R242+0x6900], [R2.64], !P3 ;  /* 0x0690000002f27fae */ /* 0x0003e8000d901d48 */
.L_x_1354:
[----:B------:R-:W-:Y:S05]  /*e010*/  BSYNC B0 ;  /* 0x0000000000007941 */ /* 0x000fea0003800000 */
.L_x_1353:
        /* <DEDUP_REMOVED lines=115> */
[----:B-1----:R-:W-:Y:S02]  /*e750*/  FMNMX.FTZ R116, R116, R0, !PT ;  /* 0x0000000074747209 */ /* 0x002fe40007810000 */
[----:B------:R-:W1:Y:S04]  /*e760*/  SHFL.BFLY PT, R0, R118, 0x2, 0x1f ;  /* 0x0c401f0076007f89 */ /* 0x000e6800000e0000 */
[----:B------:R-:W2:Y:S01]  /*e770*/  SHFL.BFLY PT, R119, R116, 0x1, 0x1f ;  /* 0x0c201f0074777f89 */ /* 0x000ea200000e0000 */
[----:B-1----:R-:W-:Y:S02]  /*e780*/  FMNMX.FTZ R118, R118, R0, !PT ;  /* 0x0000000076767209 */ /* 0x002fe40007810000 */
[----:B--2---:R-:W-:Y:S03]  /*e790*/  FMNMX.FTZ R119, R116, R119, !PT ;  /* 0x0000007774777209 */ /* 0x004fe60007810000 */
[----:B------:R-:W1:Y:S04]  /*e7a0*/  SHFL.BFLY PT, R0, R118, 0x1, 0x1f ;  /* 0x0c201f0076007f89 */ /* 0x000e6800000e0000 */
[----:B------:R-:W2:Y:S01]  /*e7b0*/  SHFL.BFLY PT, R116, R188, 0x2, 0x1f ;  /* 0x0c401f00bc747f89 */ /* 0x000ea200000e0000 */
[----:B-1----:R-:W-:Y:S03]  /*e7c0*/  FMNMX.FTZ R118, R118, R0, !PT ;  /* 0x0000000076767209 */ /* 0x002fe60007810000 */
[----:B------:R-:W1:Y:S01]  /*e7d0*/  SHFL.BFLY PT, R0, R117, 0x2, 0x1f ;  /* 0x0c401f0075007f89 */ /* 0x000e6200000e0000 */
[----:B--2---:R-:W-:Y:S02]  /*e7e0*/  FMNMX.FTZ R116, R188, R116, !PT ;  /* 0x00000074bc747209 */ /* 0x004fe40007810000 */
[----:B-1----:R-:W-:Y:S05]  /*e7f0*/  FMNMX.FTZ R117, R117, R0, !PT ;  /* 0x0000000075757209 */ /* 0x002fea0007810000 */
[----:B------:R-:W1:Y:S02]  /*e800*/  SHFL.BFLY PT, R0, R117, 0x1, 0x1f ;  /* 0x0c201f0075007f89 */ /* 0x000e6400000e0000 */
[----:B-1----:R-:W-:Y:S02]  /*e810*/  FMNMX.FTZ R117, R117, R0, !PT ;  /* 0x0000000075757209 */ /* 0x002fe40007810000 */
[----:B------:R1:W2:Y:S04]  /*e820*/  SHFL.BFLY PT, R0, R116, 0x1, 0x1f ;  /* 0x0c201f0074007f89 */ /* 0x0002a800000e0000 */
.L_x_1402:
[----:B------:R-:W3:Y:S01]  /*e830*/  LDL.LU R188, [R1] ;  /* 0x0000000001bc7983 */ /* 0x000ee20000300800 */
[C---:B------:R-:W-:Y:S01]  /*e840*/  FMUL.FTZ R2, R119.reuse, c[0x0][0x2d0] ;  /* 0x0000b40077027a20 */ /* 0x040fe20000410000 */
[----:B-12---:R-:W-:Y:S01]  /*e850*/  FMNMX.FTZ R116, R0, R116, !PT ;  /* 0x0000007400747209 */ /* 0x006fe20007810000 */
[----:B------:R-:W-:Y:S01]  /*e860*/  FADD.FTZ R0, -R119, R120 ;  /* 0x0000007877007221 */ /* 0x000fe20000010100 */
[----:B------:R-:W-:Y:S01]  /*e870*/  WARPSYNC 0xffffffff ;  /* 0xffffffff00007948 */ /* 0x000fe20003800000 */
        /* <DEDUP_REMOVED lines=35> */
[----:B------:R-:W-:Y:S04]  /*eab0*/  FMUL.FTZ R2, R118, c[0x0][0x2d0] ;  /* 0x0000b40076027a20 */ /* 0x000fe80000410000 */
[--C-:B------:R-:W-:Y:S02]  /*eac0*/  FFMA.FTZ R20, R18, c[0x0][0x2d0], -R2.reuse ;  /* 0x0000b40012147a23 */ /* 0x100fe40000010802 */
[--C-:B------:R-:W-:Y:S01]  /*ead0*/  FFMA.FTZ R52, R115, c[0x0][0x2d0], -R2.reuse ;  /* 0x0000b40073347a23 */ /* 0x100fe20000010802 */
[----:B------:R-:W-:Y:S01]  /*eae0*/  MUFU.EX2 R205, R205 ;  /* 0x000000cd00cd7308 */ /* 0x000fe20000000800 */
[--C-:B------:R-:W-:Y:S02]  /*eaf0*/  FFMA.FTZ R19, R19, c[0x0][0x2d0], -R2.reuse ;  /* 0x0000b40013137a23 */ /* 0x100fe40000010802 */
[--C-:B------:R-:W-:Y:S01]  /*eb00*/  FFMA.FTZ R112, R22, c[0x0][0x2d0], -R2.reuse ;  /* 0x0000b40016707a23 */ /* 0x100fe20000010802 */
[----:B------:R-:W-:Y:S01]  /*eb10*/  MOV R22, R3 ;  /* 0x0000000300167202 */ /* 0x000fe20000000f00 */
        /* <DEDUP_REMOVED lines=16> */
[--C-:B------:R-:W-:Y:S01]  /*ec20*/  FFMA.FTZ R189, R51, c[0x0][0x2d0], -R2.reuse ;  /* 0x0000b40033bd7a23 */ /* 0x100fe20000010802 */
[----:B------:R-:W-:Y:S01]  /*ec30*/  MOV R51, R113 ;  /* 0x0000007100337202 */ /* 0x000fe20000000f00 */
        /* <DEDUP_REMOVED lines=8> */
[----:B------:R-:W2:Y:S10]  /*ecc0*/  MUFU.EX2 R7, R7 ;  /* 0x0000000700077308 */ /* 0x000eb40000000800 */
        /* <DEDUP_REMOVED lines=25> */
[C---:B-1----:R-:W-:Y:S01]  /*ee60*/  F2FP.PACK_AB R68, R5.reuse, R4 ;  /* 0x000000040544723e */ /* 0x042fe200000000ff */
[----:B------:R-:W-:Y:S01]  /*ee70*/  FFMA.FTZ R188, R54, c[0x0][0x2d0], -R2 ;  /* 0x0000b40036bc7a23 */ /* 0x000fe20000010802 */
[----:B------:R-:W-:Y:S01]  /*ee80*/  MOV R54, R197 ;  /* 0x000000c500367202 */ /* 0x000fe20000000f00 */
[----:B------:R-:W-:Y:S01]  /*ee90*/  FADD.FTZ R32, R5, R0 ;  /* 0x0000000005207221 */ /* 0x000fe20000010000 */
[----:B--2---:R-:W-:Y:S01]  /*eea0*/  F2FP.PACK_AB R69, R7, R6 ;  /* 0x000000060745723e */ /* 0x004fe200000000ff */
[----:B------:R-:W-:Y:S02]  /*eeb0*/  FADD.FTZ R0, -R118, R121 ;  /* 0x0000007976007221 */ /* 0x000fe40000010100 */
[--C-:B------:R-:W-:Y:S01]  /*eec0*/  FFMA.FTZ R121, R55, c[0x0][0x2d0], -R2.reuse ;  /* 0x0000b40037797a23 */ /* 0x100fe20000010802 */
[----:B------:R-:W-:Y:S01]  /*eed0*/  MUFU.EX2 R188, R188 ;  /* 0x000000bc00bc7308 */ /* 0x000fe20000000800 */
[----:B------:R-:W-:Y:S02]  /*eee0*/  FFMA.FTZ R197, R67, c[0x0][0x2d0], -R2 ;  /* 0x0000b40043c57a23 */ /* 0x000fe40000010802 */
[----:B------:R-:W-:Y:S02]  /*eef0*/  FMUL.FTZ R2, R117, c[0x0][0x2d0] ;  /* 0x0000b40075027a20 */ /* 0x000fe40000410000 */
[----:B------:R-:W-:Y:S02]  /*ef00*/  FADD.FTZ R5, R120, R32 ;  /* 0x0000002078057221 */ /* 0x000fe40000010000 */
[--C-:B------:R-:W-:Y:S02]  /*ef10*/  FFMA.FTZ R18, R12, c[0x0][0x2d0], -R2.reuse ;  /* 0x0000b4000c127a23 */ /* 0x100fe40000010802 */
[----:B------:R-:W2:Y:S01]  /*ef20*/  LDL.LU R12, [R1+0xc] ;  /* 0x00000c00010c7983 */ /* 0x000ea20000300800 */
[C---:B------:R-:W-:Y:S01]  /*ef30*/  FADD.FTZ R64, R70.reuse, R5 ;  /* 0x0000000546407221 */ /* 0x040fe20000010000 */
[----:B------:R-:W-:Y:S01]  /*ef40*/  F2FP.PACK_AB R70, R70, R120 ;  /* 0x000000784646723e */ /* 0x000fe200000000ff */
[----:B------:R-:W-:Y:S01]  /*ef50*/  FMUL.FTZ R0, R0, c[0x0][0x2d0] ;  /* 0x0000b40000007a20 */ /* 0x000fe20000410000 */
[----:B------:R-:W3:Y:S01]  /*ef60*/  LDL.LU R5, [R1+0x10] ;  /* 0x0000100001057983 */ /* 0x000ee20000300800 */
[--C-:B------:R-:W-:Y:S01]  /*ef70*/  FFMA.FTZ R83, R25, c[0x0][0x2d0], -R2.reuse ;  /* 0x0000b40019537a23 */ /* 0x100fe20000010802 */
        /* <DEDUP_REMOVED lines=21> */
[----:B-1----:R-:W-:Y:S02]  /*f0d0*/  FFMA.FTZ R0, R3, R248, R6 ;  /* 0x000000f803007223 */ /* 0x002fe40000010006 */
[----:B------:R-:W-:Y:S02]  /*f0e0*/  FFMA.FTZ R96, R40, c[0x0][0x2d0], -R2 ;  /* 0x0000b40028607a23 */ /* 0x000fe40000010802 */
[----:B------:R-:W-:Y:S01]  /*f0f0*/  FADD.FTZ R33, R7, R0 ;  /* 0x0000000007217221 */ /* 0x000fe20000010000 */
[----:B------:R-:W-:Y:S01]  /*f100*/  MUFU.EX2 R120, R98 ;  /* 0x0000006200787308 */ /* 0x000fe20000000800 */
[----:B------:R-:W-:Y:S02]  /*f110*/  FADD.FTZ R0, -R117, R122 ;  /* 0x0000007a75007221 */ /* 0x000fe40000010100 */
[--C-:B------:R-:W-:Y:S02]  /*f120*/  FFMA.FTZ R122, R76, c[0x0][0x2d0], -R2.reuse ;  /* 0x0000b4004c7a7a23 */ /* 0x100fe40000010802 */
[----:B------:R-:W-:Y:S02]  /*f130*/  FMUL.FTZ R0, R0, c[0x0][0x2d0] ;  /* 0x0000b40000007a20 */ /* 0x000fe40000410000 */
[--C-:B------:R-:W-:Y:S02]  /*f140*/  FFMA.FTZ R76, R108, c[0x0][0x2d0], -R2.reuse ;  /* 0x0000b4006c4c7a23 */ /* 0x100fe40000010802 */
[--C-:B------:R-:W-:Y:S01]  /*f150*/  FFMA.FTZ R102, R56, c[0x0][0x2d0], -R2.reuse ;  /* 0x0000b40038667a23 */ /* 0x100fe20000010802 */
[----:B------:R-:W-:Y:S01]  /*f160*/  MUFU.EX2 R251, R251 ;  /* 0x000000fb00fb7308 */ /* 0x000fe20000000800 */
[--C-:B------:R-:W-:Y:S02]  /*f170*/  FFMA.FTZ R99, R57, c[0x0][0x2d0], -R2.reuse ;  /* 0x0000b40039637a23 */ /* 0x100fe40000010802 */
[--C-:B------:R-:W-:Y:S02]  /*f180*/  FFMA.FTZ R114, R61, c[0x0][0x2d0], -R2.reuse ;  /* 0x0000b4003d727a23 */ /* 0x100fe40000010802 */
[--C-:B------:R-:W-:Y:S02]  /*f190*/  FFMA.FTZ R199, R72, c[0x0][0x2d0], -R2.reuse ;  /* 0x0000b40048c77a23 */ /* 0x100fe40000010802 */
[--C-:B------:R-:W-:Y:S02]  /*f1a0*/  FFMA.FTZ R198, R73, c[0x0][0x2d0], -R2.reuse ;  /* 0x0000b40049c67a23 */ /* 0x100fe40000010802 */
[----:B------:R-:W-:Y:S01]  /*f1b0*/  FFMA.FTZ R252, R92, c[0x0][0x2d0], -R2 ;  /* 0x0000b4005cfc7a23 */ /* 0x000fe20000010802 */
[----:B------:R-:W-:Y:S01]  /*f1c0*/  MUFU.EX2 R72, R8 ;  /* 0x0000000800487308 */ /* 0x000fe20000000800 */
[----:B------:R-:W-:Y:S02]  /*f1d0*/  FMUL.FTZ R4, R116, c[0x0][0x2d0] ;  /* 0x0000b40074047a20 */ /* 0x000fe40000410000 */
[----:B------:R-:W-:Y:S02]  /*f1e0*/  FMUL.FTZ R32, R65, R168 ;  /* 0x000000a841207220 */ /* 0x000fe40000410000 */
[--C-:B------:R-:W-:Y:S02]  /*f1f0*/  FFMA.FTZ R89, R27, c[0x0][0x2d0], -R4.reuse ;  /* 0x0000b4001b597a23 */ /* 0x100fe40000010804 */
[--C-:B------:R-:W-:Y:S02]  /*f200*/  FFMA.FTZ R37, R74, c[0x0][0x2d0], -R4.reuse ;  /* 0x0000b4004a257a23 */ /* 0x100fe40000010804 */
[--C-:B------:R-:W-:Y:S01]  /*f210*/  FFMA.FTZ R78, R78, c[0x0][0x2d0], -R4.reuse ;  /* 0x0000b4004e4e7a23 */ /* 0x100fe20000010804 */
[----:B------:R1:W4:Y:S01]  /*f220*/  MUFU.EX2 R2, R0 ;  /* 0x0000000000027308 */ /* 0x0003220000000800 */
        /* <DEDUP_REMOVED lines=14> */
[----:B-1----:R-:W-:Y:S02]  /*f310*/  FADD.FTZ R0, -R116, R123 ;  /* 0x0000007b74007221 */ /* 0x002fe40000010100 */
[----:B----4-:R-:W-:Y:S01]  /*f320*/  FMUL.FTZ R29, R2, R141 ;  /* 0x0000008d021d7220 */ /* 0x010fe20000410000 */
[----:B------:R-:W-:Y:S01]  /*f330*/  MOV R141, R71 ;  /* 0x00000047008d7202 */ /* 0x000fe20000000f00 */
[----:B------:R-:W-:Y:S01]  /*f340*/  FMUL.FTZ R0, R0, c[0x0][0x2d0] ;  /* 0x0000b40000007a20 */ /* 0x000fe20000410000 */
[----:B------:R-:W1:Y:S01]  /*f350*/  MUFU.EX2 R71, R20 ;  /* 0x0000001400477308 */ /* 0x000e620000000800 */
[--C-:B------:R-:W-:Y:S02]  /*f360*/  FFMA.FTZ R7, R14, c[0x0][0x2d0], -R4.reuse ;  /* 0x0000b4000e077a23 */ /* 0x100fe40000010804 */
[--C-:B------:R-:W-:Y:S02]  /*f370*/  FFMA.FTZ R6, R15, c[0x0][0x2d0], -R4.reuse ;  /* 0x0000b4000f067a23 */ /* 0x100fe40000010804 */
[--C-:B------:R-:W-:Y:S02]  /*f380*/  FFMA.FTZ R67, R30, c[0x0][0x2d0], -R4.reuse ;  /* 0x0000b4001e437a23 */ /* 0x100fe40000010804 */
[--C-:B------:R-:W-:Y:S02]  /*f390*/  FFMA.FTZ R66, R31, c[0x0][0x2d0], -R4.reuse ;  /* 0x0000b4001f427a23 */ /* 0x100fe40000010804 */
[--C-:B------:R-:W-:Y:S01]  /*f3a0*/  FFMA.FTZ R104, R42, c[0x0][0x2d0], -R4.reuse ;  /* 0x0000b4002a687a23 */ /* 0x100fe20000010804 */
[----:B------:R-:W4:Y:S01]  /*f3b0*/  MUFU.EX2 R0, R0 ;  /* 0x0000000000007308 */ /* 0x000f220000000800 */
[--C-:B------:R-:W-:Y:S02]  /*f3c0*/  FFMA.FTZ R105, R43, c[0x0][0x2d0], -R4.reuse ;  /* 0x0000b4002b697a23 */ /* 0x100fe40000010804 */
[--C-:B------:R-:W-:Y:S01]  /*f3d0*/  FFMA.FTZ R108, R46, c[0x0][0x2d0], -R4.reuse ;  /* 0x0000b4002e6c7a23 */ /* 0x100fe20000010804 */
[----:B-----5:R-:W-:Y:S01]  /*f3e0*/  F2FP.PACK_AB R74, R107, R94 ;  /* 0x0000005e6b4a723e */ /* 0x020fe200000000ff */
[--C-:B------:R-:W-:Y:S02]  /*f3f0*/  FFMA.FTZ R109, R47, c[0x0][0x2d0], -R4.reuse ;  /* 0x0000b4002f6d7a23 */ /* 0x100fe40000010804 */
[--C-:B------:R-:W-:Y:S02]  /*f400*/  FFMA.FTZ R220, R58, c[0x0][0x2d0], -R4.reuse ;  /* 0x0000b4003adc7a23 */ /* 0x100fe40000010804 */
[--C-:B------:R-:W-:Y:S01]  /*f410*/  FFMA.FTZ R222, R59, c[0x0][0x2d0], -R4.reuse ;  /* 0x0000b4003bde7a23 */ /* 0x100fe20000010804 */
[----:B------:R-:W-:Y:S01]  /*f420*/  MUFU.EX2 R73, R10 ;  /* 0x0000000a00497308 */ /* 0x000fe20000000800 */
[--C-:B------:R-:W-:Y:S02]  /*f430*/  FFMA.FTZ R123, R62, c[0x0][0x2d0], -R4.reuse ;  /* 0x0000b4003e7b7a23 */ /* 0x100fe40000010804 */
[--C-:B------:R-:W-:Y:S02]  /*f440*/  FFMA.FTZ R248, R63, c[0x0][0x2d0], -R4.reuse ;  /* 0x0000b4003ff87a23 */ /* 0x100fe40000010804 */
[----:B------:R-:W-:Y:S02]  /*f450*/  FFMA.FTZ R95, R95, c[0x0][0x2d0], -R4 ;  /* 0x0000b4005f5f7a23 */ /* 0x000fe40000010804 */
[C---:B------:R-:W-:Y:S01]  /*f460*/  FMUL.FTZ R28, R2.reuse, R140 ;  /* 0x0000008c021c7220 */ /* 0x040fe20000410000 */
[----:B------:R-:W-:Y:S01]  /*f470*/  MOV R140, R23 ;  /* 0x00000017008c7202 */ /* 0x000fe20000000f00 */
[----:B-1----:R-:W-:Y:S01]  /*f480*/  FADD.FTZ R88, R71, R33 ;  /* 0x0000002147587221 */ /* 0x002fe20000010000 */
[----:B------:R1:W-:Y:S01]  /*f490*/  MUFU.EX2 R93, R7 ;  /* 0x00000007005d7308 */ /* 0x0003e20000000800 */
[C---:B------:R-:W-:Y:S01]  /*f4a0*/  FMUL.FTZ R9, R2.reuse, R153 ;  /* 0x0000009902097220 */ /* 0x040fe20000410000 */
[----:B------:R-:W-:Y:S01]  /*f4b0*/  MOV R153, R53 ;  /* 0x0000003500997202 */ /* 0x000fe20000000f00 */
[----:B------:R-:W-:Y:S01]  /*f4c0*/  FMUL.FTZ R25, R2, R145 ;  /* 0x0000009102197220 */ /* 0x000fe20000410000 */
[----:B------:R-:W-:Y:S01]  /*f4d0*/  MOV R145, R76 ;  /* 0x0000004c00917202 */ /* 0x000fe20000000f00 */
[C---:B----4-:R-:W-:Y:S01]  /*f4e0*/  FMUL.FTZ R42, R0.reuse, R138 ;  /* 0x0000008a002a7220 */ /* 0x050fe20000410000 */
[----:B------:R-:W-:Y:S01]  /*f4f0*/  MOV R138, R51 ;  /* 0x00000033008a7202 */ /* 0x000fe20000000f00 */
[C---:B------:R-:W-:Y:S01]  /*f500*/  FMUL.FTZ R11, R0.reuse, R155 ;  /* 0x0000009b000b7220 */ /* 0x040fe20000410000 */
[----:B------:R-:W-:Y:S01]  /*f510*/  MOV R51, R22 ;  /* 0x0000001600337202 */ /* 0x000fe20000000f00 */
[----:B------:R-:W-:Y:S01]  /*f520*/  FMUL.FTZ R15, R0, R151 ;  /* 0x00000097000f7220 */ /* 0x000fe20000410000 */
[----:B------:R-:W-:Y:S01]  /*f530*/  MOV R155, R95 ;  /* 0x0000005f009b7202 */ /* 0x000fe20000000f00 */
[----:B------:R-:W4:Y:S01]  /*f540*/  MUFU.EX2 R106, R6 ;  /* 0x00000006006a7308 */ /* 0x000f220000000800 */
[----:B------:R-:W-:Y:S01]  /*f550*/  MOV R151, R91 ;  /* 0x0000005b00977202 */ /* 0x000fe20000000f00 */
[C---:B------:R-:W-:Y:S02]  /*f560*/  FMUL.FTZ R41, R2.reuse, R137 ;  /* 0x0000008902297220 */ /* 0x040fe40000410000 */
[C---:B------:R-:W-:Y:S02]  /*f570*/  FMUL.FTZ R56, R2.reuse, R128 ;  /* 0x0000008002387220 */ /* 0x040fe40000410000 */
[C---:B------:R-:W-:Y:S02]  /*f580*/  FMUL.FTZ R57, R2.reuse, R129 ;  /* 0x0000008102397220 */ /* 0x040fe40000410000 */
[C---:B------:R-:W-:Y:S02]  /*f590*/  FMUL.FTZ R60, R2.reuse, R124 ;  /* 0x0000007c023c7220 */ /* 0x040fe40000410000 */
[----:B------:R-:W5:Y:S01]  /*f5a0*/  MUFU.EX2 R95, R19 ;  /* 0x00000013005f7308 */ /* 0x000f620000000800 */
[C---:B------:R-:W-:Y:S02]  /*f5b0*/  FMUL.FTZ R61, R2.reuse, R125 ;  /* 0x0000007d023d7220 */ /* 0x040fe40000410000 */
[C---:B-1----:R-:W-:Y:S01]  /*f5c0*/  FMUL.FTZ R7, R3.reuse, R159 ;  /* 0x0000009f03077220 */ /* 0x042fe20000410000 */
[----:B------:R-:W-:Y:S01]  /*f5d0*/  MOV R159, R37 ;  /* 0x00000025009f7202 */ /* 0x000fe20000000f00 */
[C---:B------:R-:W-:Y:S01]  /*f5e0*/  FMUL.FTZ R8, R2.reuse, R152 ;  /* 0x0000009802087220 */ /* 0x040fe20000410000 */
[----:B------:R-:W-:Y:S01]  /*f5f0*/  MOV R152, R111 ;  /* 0x0000006f00987202 */ /* 0x000fe20000000f00 */
[C---:B------:R-:W-:Y:S01]  /*f600*/  FMUL.FTZ R13, R2.reuse, R149 ;  /* 0x00000095020d7220 */ /* 0x040fe20000410000 */
[----:B------:R-:W-:Y:S01]  /*f610*/  MOV R111, R36 ;  /* 0x00000024006f7202 */ /* 0x000fe20000000f00 */
[C---:B------:R-:W-:Y:S01]  /*f620*/  FMUL.FTZ R24, R2.reuse, R144 ;  /* 0x0000009002187220 */ /* 0x040fe20000410000 */
[----:B------:R1:W1:Y:S01]  /*f630*/  MUFU.EX2 R91, R16 ;  /* 0x00000010005b7308 */ /* 0x0002620000000800 */
[C---:B------:R-:W-:Y:S01]  /*f640*/  FMUL.FTZ R40, R2.reuse, R136 ;  /* 0x0000008802287220 */ /* 0x040fe20000410000 */
[----:B------:R-:W-:Y:S01]  /*f650*/  MOV R149, R86 ;  /* 0x0000005600957202 */ /* 0x000fe20000000f00 */
[----:B------:R-:W-:Y:S01]  /*f660*/  FMUL.FTZ R44, R2, R132 ;  /* 0x00000084022c7220 */ /* 0x000fe20000410000 */
[----:B----4-:R-:W-:Y:S01]  /*f670*/  F2FP.PACK_AB R75, R106, R93 ;  /* 0x0000005d6a4b723e */ /* 0x010fe200000000ff */
[----:B------:R-:W-:Y:S01]  /*f680*/  FMUL.FTZ R6, R3, R158 ;  /* 0x0000009e03067220 */ /* 0x000fe20000410000 */
[----:B------:R-:W-:Y:S01]  /*f690*/  MOV R144, R87 ;  /* 0x0000005700907202 */ /* 0x000fe20000000f00 */
[----:B------:R-:W-:Y:S01]  /*f6a0*/  FMUL.FTZ R45, R2, R133 ;  /* 0x00000085022d7220 */ /* 0x000fe20000410000 */
[----:B------:R-:W-:Y:S01]  /*f6b0*/  MOV R158, R84 ;  /* 0x00000054009e7202 */ /* 0x000fe20000000f00 */
[C---:B------:R-:W-:Y:S01]  /*f6c0*/  FMUL.FTZ R31, R0.reuse, R143 ;  /* 0x0000008f001f7220 */ /* 0x040fe20000410000 */
[----:B------:R-:W-:Y:S01]  /*f6d0*/  MOV R143, R38 ;  /* 0x00000026008f7202 */ /* 0x000fe20000000f00 */
[C---:B------:R-:W-:Y:S01]  /*f6e0*/  FMUL.FTZ R10, R0.reuse, R154 ;  /* 0x0000009a000a7220 */ /* 0x040fe20000410000 */
[----:B------:R-:W-:Y:S01]  /*f6f0*/  MOV R154, R52 ;  /* 0x00000034009a7202 */ /* 0x000fe20000000f00 */
[C---:B------:R-:W-:Y:S01]  /*f700*/  FMUL.FTZ R14, R0.reuse, R150 ;  /* 0x00000096000e7220 */ /* 0x040fe20000410000 */
[----:B-----5:R-:W-:Y:S01]  /*f710*/  F2FP.PACK_AB R71, R95, R71 ;  /* 0x000000475f47723e */ /* 0x020fe200000000ff */
[C---:B------:R-:W-:Y:S01]  /*f720*/  FMUL.FTZ R18, R3.reuse, R162 ;  /* 0x000000a203127220 */ /* 0x040fe20000410000 */
[----:B------:R-:W-:Y:S01]  /*f730*/  MOV R150, R55 ;  /* 0x0000003700967202 */ /* 0x000fe20000000f00 */
[----:B------:R-:W-:Y:S01]  /*f740*/  FMUL.FTZ R19, R3, R163 ;  /* 0x000000a303137220 */ /* 0x000fe20000410000 */
[----:B------:R4:W-:Y:S01]  /*f750*/  MUFU.EX2 R125, R49 ;  /* 0x00000031007d7308 */ /* 0x0009e20000000800 */
[C---:B------:R-:W-:Y:S01]  /*f760*/  FMUL.FTZ R17, R65.reuse, R161 ;  /* 0x000000a141117220 */ /* 0x040fe20000410000 */
[----:B------:R-:W-:Y:S01]  /*f770*/  MOV R161, R51 ;  /* 0x0000003300a17202 */ /* 0x000fe20000000f00 */
[C---:B------:R-:W-:Y:S01]  /*f780*/  FMUL.FTZ R26, R0.reuse, R146 ;  /* 0x00000092001a7220 */ /* 0x040fe20000410000 */
[----:B------:R-:W-:Y:S01]  /*f790*/  MOV R146, R34 ;  /* 0x0000002200927202 */ /* 0x000fe20000000f00 */
[C---:B------:R-:W-:Y:S01]  /*f7a0*/  FMUL.FTZ R27, R0.reuse, R147 ;  /* 0x00000093001b7220 */ /* 0x040fe20000410000 */
[----:B------:R-:W-:Y:S01]  /*f7b0*/  MOV R147, R35 ;  /* 0x0000002300937202 */ /* 0x000fe20000000f00 */
[C---:B-1----:R-:W-:Y:S01]  /*f7c0*/  FMUL.FTZ R16, R65.reuse, R160 ;  /* 0x000000a041107220 */ /* 0x042fe20000410000 */
[----:B------:R-:W-:Y:S01]  /*f7d0*/  MOV R160, R54 ;  /* 0x0000003600a07202 */ /* 0x000fe20000000f00 */
[C---:B------:R-:W-:Y:S01]  /*f7e0*/  FMUL.FTZ R30, R0.reuse, R142 ;  /* 0x0000008e001e7220 */ /* 0x040fe20000410000 */
[----:B------:R-:W-:Y:S01]  /*f7f0*/  LDSM.16.MT88.4 R52, [R226] ;  /* 0x00000000e234783b */ /* 0x000fe20000004200 */
[----:B------:R-:W-:Y:S01]  /*f800*/  FMUL.FTZ R33, R65, R169 ;  /* 0x000000a941217220 */ /* 0x000fe20000410000 */
[----:B------:R-:W-:Y:S01]  /*f810*/  MUFU.EX2 R124, R100 ;  /* 0x00000064007c7308 */ /* 0x000fe20000000800 */
[C---:B------:R-:W-:Y:S01]  /*f820*/  FMUL.FTZ R34, R3.reuse, R170 ;  /* 0x000000aa03227220 */ /* 0x040fe20000410000 */
[----:B------:R-:W-:Y:S01]  /*f830*/  MOV R142, R50 ;  /* 0x00000032008e7202 */ /* 0x000fe20000000f00 */
[----:B------:R-:W-:Y:S02]  /*f840*/  FMUL.FTZ R35, R3, R171 ;  /* 0x000000ab03237220 */ /* 0x000fe40000410000 */
[C---:B------:R-:W-:Y:S01]  /*f850*/  FMUL.FTZ R43, R0.reuse, R139 ;  /* 0x0000008b002b7220 */ /* 0x040fe20000410000 */
[----:B------:R-:W-:Y:S01]  /*f860*/  MOV R139, R85 ;  /* 0x00000055008b7202 */ /* 0x000fe20000000f00 */
[C---:B------:R-:W-:Y:S01]  /*f870*/  FMUL.FTZ R47, R0.reuse, R135 ;  /* 0x00000087002f7220 */ /* 0x040fe20000410000 */
[----:B------:R-:W-:Y:S01]  /*f880*/  LDSM.16.MT88.4 R168, [R229+0x3000] ;  /* 0x00300000e5a8783b */ /* 0x000fe20000004200 */
[C---:B------:R-:W-:Y:S01]  /*f890*/  FMUL.FTZ R59, R0.reuse, R131 ;  /* 0x00000083003b7220 */ /* 0x040fe20000410000 */
[----:B------:R1:W-:Y:S01]  /*f8a0*/  MUFU.EX2 R100, R48 ;  /* 0x0000003000647308 */ /* 0x0003e20000000800 */
[C---:B------:R-:W-:Y:S02]  /*f8b0*/  FMUL.FTZ R46, R0.reuse, R134 ;  /* 0x00000086002e7220 */ /* 0x040fe40000410000 */
[----:B----4-:R-:W-:Y:S02]  /*f8c0*/  FMUL.FTZ R49, R65, R177 ;  /* 0x000000b141317220 */ /* 0x010fe40000410000 */
[C---:B------:R-:W-:Y:S02]  /*f8d0*/  FMUL.FTZ R50, R3.reuse, R178 ;  /* 0x000000b203327220 */ /* 0x040fe40000410000 */
[----:B------:R-:W-:Y:S02]  /*f8e0*/  FMUL.FTZ R51, R3, R179 ;  /* 0x000000b303337220 */ /* 0x000fe40000410000 */
[C---:B------:R-:W-:Y:S01]  /*f8f0*/  FMUL.FTZ R58, R0.reuse, R130 ;  /* 0x00000082003a7220 */ /* 0x040fe20000410000 */
[----:B------:R-:W-:Y:S01]  /*f900*/  MUFU.EX2 R131, R82 ;  /* 0x0000005200837308 */ /* 0x000fe20000000800 */
[C---:B------:R-:W-:Y:S02]  /*f910*/  FMUL.FTZ R62, R0.reuse, R126 ;  /* 0x0000007e003e7220 */ /* 0x040fe40000410000 */
[----:B------:R-:W-:Y:S07]  /*f920*/  FMUL.FTZ R63, R0, R127 ;  /* 0x0000007f003f7220 */ /* 0x000fee0000410000 */
[----:B------:R-:W-:Y:S01]  /*f930*/  MUFU.EX2 R135, R81 ;  /* 0x0000005100877308 */ /* 0x000fe20000000800 */
[----:B-1----:R-:W-:Y:S02]  /*f940*/  FMUL.FTZ R48, R65, R176 ;  /* 0x000000b041307220 */ /* 0x002fe40000410000 */
[----:B------:R-:W-:Y:S07]  /*f950*/  LDSM.16.MT88.4 R176, [R226+0x3000] ;  /* 0x00300000e2b0783b */ /* 0x000fee0000004200 */
[----:B------:R-:W-:Y:S10]  /*f960*/  MUFU.EX2 R137, R80 ;  /* 0x0000005000897308 */ /* 0x000ff40000000800 */
[----:B------:R-:W-:Y:S10]  /*f970*/  MUFU.EX2 R110, R101 ;  /* 0x00000065006e7308 */ /* 0x000ff40000000800 */
[----:B------:R1:W-:Y:S10]  /*f980*/  MUFU.EX2 R101, R83 ;  /* 0x0000005300657308 */ /* 0x0003f40000000800 */
[----:B------:R-:W4:Y:S10]  /*f990*/  MUFU.EX2 R85, R196 ;  /* 0x000000c400557308 */ /* 0x000f340000000800 */
[----:B------:R-:W-:Y:S01]  /*f9a0*/  MUFU.EX2 R86, R193 ;  /* 0x000000c100567308 */ /* 0x000fe20000000800 */
[----:B-1----:R-:W-:Y:S09]  /*f9b0*/  LDSM.16.MT88.4 R80, [R225+0x800] ;  /* 0x00080000e150783b */ /* 0x002ff20000004200 */
[----:B------:R-:W-:Y:S10]  /*f9c0*/  MUFU.EX2 R193, R113 ;  /* 0x0000007100c17308 */ /* 0x000ff40000000800 */
[----:B------:R1:W-:Y:S01]  /*f9d0*/  MUFU.EX2 R98, R67 ;  /* 0x0000004300627308 */ /* 0x0003e20000000800 */
[C---:B--2---:R-:W-:Y:S01]  /*f9e0*/  FFMA.FTZ R4, R2.reuse, R12, R72 ;  /* 0x0000000c02047223 */ /* 0x044fe20000010048 */
[C---:B------:R-:W-:Y:S01]  /*f9f0*/  F2FP.PACK_AB R72, R21.reuse, R72 ;  /* 0x000000481548723e */ /* 0x040fe200000000ff */
[----:B------:R-:W-:Y:S01]  /*fa00*/  FMUL.FTZ R12, R2, R148 ;  /* 0x00000094020c7220 */ /* 0x000fe20000410000 */
[----:B------:R-:W-:Y:S01]  /*fa10*/  MOV R148, R39 ;  /* 0x0000002700947202 */ /* 0x000fe20000000f00 */
[----:B------:R-:W-:Y:S01]  /*fa20*/  FADD.FTZ R90, R21, R4 ;  /* 0x00000004155a7221 */ /* 0x000fe20000010000 */
[----:B------:R-:W-:Y:S01]  /*fa30*/  LDSM.16.MT88.4 R36, [R229] ;  /* 0x00000000e524783b */ /* 0x000fe20000004200 */
[----:B---3--:R-:W-:Y:S01]  /*fa40*/  FFMA.FTZ R2, R0, R5, R73 ;  /* 0x0000000500027223 */ /* 0x008fe20000010049 */
[----:B------:R-:W-:Y:S01]  /*fa50*/  F2FP.PACK_AB R73, R91, R73 ;  /* 0x000000495b49723e */ /* 0x000fe200000000ff */
[C---:B------:R-:W-:Y:S01]  /*fa60*/  FMUL.FTZ R4, R65.reuse, R156 ;  /* 0x0000009c41047220 */ /* 0x040fe20000410000 */
[----:B------:R-:W-:Y:S01]  /*fa70*/  MOV R156, R79 ;  /* 0x0000004f009c7202 */ /* 0x000fe20000000f00 */
[----:B------:R-:W-:Y:S01]  /*fa80*/  FMUL.FTZ R5, R65, R157 ;  /* 0x0000009d41057220 */ /* 0x000fe20000410000 */
[----:B------:R-:W-:Y:S01]  /*fa90*/  MOV R157, R78 ;  /* 0x0000004e009d7202 */ /* 0x000fe20000000f00 */
[----:B------:R2:W-:Y:S01]  /*faa0*/  MUFU.EX2 R113, R66 ;  /* 0x0000004200717308 */ /* 0x0005e20000000800 */
[----:B------:R-:W3:Y:S01]  /*fab0*/  LDSM.16.MT88.4 R20, [R225] ;  /* 0x00000000e114783b */ /* 0x000ee20000004200 */
[----:B----4-:R-:W-:Y:S02]  /*fac0*/  FADD.FTZ R0, R85, R64 ;  /* 0x0000004055007221 */ /* 0x010fe40000010000 */
[----:B------:R-:W-:Y:S02]  /*fad0*/  FADD.FTZ R2, R91, R2 ;  /* 0x000000025b027221 */ /* 0x000fe40000010000 */
[----:B------:R-:W-:Y:S02]  /*fae0*/  FMUL.FTZ R64, R65, R184 ;  /* 0x000000b841407220 */ /* 0x000fe40000410000 */
[----:B------:R-:W-:Y:S01]  /*faf0*/  FADD.FTZ R93, R93, R2 ;  /* 0x000000025d5d7221 */ /* 0x000fe20000010000 */
[----:B------:R-:W4:Y:S01]  /*fb00*/  LDSM.16.MT88.4 R76, [R228] ;  /* 0x00000000e44c783b */ /* 0x000f220000004200 */
[----:B------:R-:W5:Y:S01]  /*fb10*/  MUFU.EX2 R84, R195 ;  /* 0x000000c300547308 */ /* 0x000f620000000800 */
[C---:B-1----:R-:W-:Y:S02]  /*fb20*/  FMUL.FTZ R67, R3.reuse, R187 ;  /* 0x000000bb03437220 */ /* 0x042fe40000410000 */
[----:B------:R-:W-:Y:S07]  /*fb30*/  FADD.FTZ R93, R106, R93 ;  /* 0x0000005d6a5d7221 */ /* 0x000fee0000010000 */
[----:B------:R-:W1:Y:S01]  /*fb40*/  MUFU.EX2 R87, R194 ;  /* 0x000000c200577308 */ /* 0x000e620000000800 */
[----:B--2---:R-:W-:Y:S09]  /*fb50*/  FMUL.FTZ R66, R3, R186 ;  /* 0x000000ba03427220 */ /* 0x004ff20000410000 */
[----:B------:R-:W-:Y:S01]  /*fb60*/  MUFU.EX2 R184, R160 ;  /* 0x000000a000b87308 */ /* 0x000fe20000000800 */
[----:B-----5:R-:W-:Y:S09]  /*fb70*/  FADD.FTZ R0, R84, R0 ;  /* 0x0000000054007221 */ /* 0x020ff20000010000 */
[----:B------:R-:W-:Y:S01]  /*fb80*/  MUFU.EX2 R126, R97 ;  /* 0x00000061007e7308 */ /* 0x000fe20000000800 */
[-C--:B---3--:R-:W-:Y:S05]  /*fb90*/  HMMA.16816.F32 R4, R68, R20.reuse, R4 ;  /* 0x000000144404723c */ /* 0x088fea0000001804 */
[----:B-1----:R-:W-:Y:S03]  /*fba0*/  FADD.FTZ R0, R87, R0 ;  /* 0x0000000057007221 */ /* 0x002fe60000010000 */
[C---:B------:R-:W-:Y:S01]  /*fbb0*/  HMMA.16816.F32 R8, R72.reuse, R20, R8 ;  /* 0x000000144808723c */ /* 0x040fe20000001808 */
[----:B------:R-:W-:Y:S03]  /*fbc0*/  MUFU.EX2 R97, R89 ;  /* 0x0000005900617308 */ /* 0x000fe60000000800 */
[----:B------:R-:W-:Y:S03]  /*fbd0*/  FADD.FTZ R0, R86, R0 ;  /* 0x0000000056007221 */ /* 0x000fe60000010000 */
[C---:B------:R-:W-:Y:S01]  /*fbe0*/  FMUL.FTZ R20, R65.reuse, R164 ;  /* 0x000000a441147220 */ /* 0x040fe20000410000 */
[-C--:B------:R-:W-:Y:S03]  /*fbf0*/  HMMA.16816.F32 R12, R72, R22.reuse, R12 ;  /* 0x00000016480c723c */ /* 0x080fe6000000180c */
[----:B------:R-:W-:Y:S01]  /*fc00*/  MUFU.EX2 R132, R103 ;  /* 0x0000006700847308 */ /* 0x000fe20000000800 */
[----:B------:R-:W-:Y:S02]  /*fc10*/  FMUL.FTZ R21, R65, R165 ;  /* 0x000000a541157220 */ /* 0x000fe40000410000 */
[----:B------:R-:W-:Y:S02]  /*fc20*/  FADD.FTZ R0, R207, R0 ;  /* 0x00000000cf007221 */ /* 0x000fe40000010000 */
[C---:B------:R-:W-:Y:S04]  /*fc30*/  HMMA.16816.F32 R16, R68.reuse, R22, R16 ;  /* 0x000000164410723c */ /* 0x040fe80000001810 */
[----:B------:R-:W-:Y:S01]  /*fc40*/  FADD.FTZ R0, R206, R0 ;  /* 0x00000000ce007221 */ /* 0x000fe20000010000 */
[----:B------:R-:W-:Y:S02]  /*fc50*/  MUFU.EX2 R127, R96 ;  /* 0x00000060007f7308 */ /* 0x000fe40000000800 */
[C---:B------:R-:W-:Y:S02]  /*fc60*/  FMUL.FTZ R22, R3.reuse, R166 ;  /* 0x000000a603167220 */ /* 0x040fe40000410000 */
[----:B------:R-:W-:Y:S03]  /*fc70*/  FMUL.FTZ R23, R3, R167 ;  /* 0x000000a703177220 */ /* 0x000fe60000410000 */
[----:B------:R-:W-:Y:S03]  /*fc80*/  FADD.FTZ R0, R205, R0 ;  /* 0x00000000cd007221 */ /* 0x000fe60000010000 */
[----:B------:R1:W-:Y:S01]  /*fc90*/  MUFU.EX2 R103, R161 ;  /* 0x000000a100677308 */ /* 0x0003e20000000800 */
[-C--:B------:R-:W-:Y:S03]  /*fca0*/  HMMA.16816.F32 R20, R68, R36.reuse, R20 ;  /* 0x000000244414723c */ /* 0x080fe60000001814 */
[----:B------:R-:W-:Y:S05]  /*fcb0*/  FADD.FTZ R2, R204, R0 ;  /* 0x00000000cc027221 */ /* 0x000fea0000010000 */
[C---:B------:R-:W-:Y:S01]  /*fcc0*/  HMMA.16816.F32 R24, R72.reuse, R36, R24 ;  /* 0x000000244818723c */ /* 0x040fe20000001818 */
[----:B------:R2:W3:Y:S06]  /*fcd0*/  MUFU.EX2 R96, R92 ;  /* 0x0000005c00607308 */ /* 0x0004ec0000000800 */
[C---:B------:R-:W-:Y:S01]  /*fce0*/  FMUL.FTZ R36, R65.reuse, R172 ;  /* 0x000000ac41247220 */ /* 0x040fe20000410000 */
[-C--:B------:R-:W-:Y:S03]  /*fcf0*/  HMMA.16816.F32 R28, R72, R38.reuse, R28 ;  /* 0x00000026481c723c */ /* 0x080fe6000000181c */
[----:B------:R-:W-:Y:S01]  /*fd00*/  MUFU.EX2 R186, R138 ;  /* 0x0000008a00ba7308 */ /* 0x000fe20000000800 */
[----:B------:R-:W-:Y:S01]  /*fd10*/  FMUL.FTZ R37, R65, R173 ;  /* 0x000000ad41257220 */ /* 0x000fe20000410000 */
[----:B-1----:R-:W-:Y:S03]  /*fd20*/  LDSM.16.MT88.4 R160, [R225+0x3000] ;  /* 0x00300000e1a0783b */ /* 0x002fe60000004200 */
[C---:B------:R-:W-:Y:S05]  /*fd30*/  HMMA.16816.F32 R32, R68.reuse, R38, R32 ;  /* 0x000000264420723c */ /* 0x040fea0000001820 */
[----:B------:R-:W-:Y:S02]  /*fd40*/  MUFU.EX2 R136, R121 ;  /* 0x0000007900887308 */ /* 0x000fe40000000800 */
[C---:B------:R-:W-:Y:S02]  /*fd50*/  FMUL.FTZ R38, R3.reuse, R174 ;  /* 0x000000ae03267220 */ /* 0x040fe40000410000 */
[----:B------:R-:W-:Y:S03]  /*fd60*/  FMUL.FTZ R39, R3, R175 ;  /* 0x000000af03277220 */ /* 0x000fe60000410000 */
[----:B--2---:R-:W-:Y:S03]  /*fd70*/  FADD.FTZ R92, R94, R90 ;  /* 0x0000005a5e5c7221 */ /* 0x004fe60000010000 */
[----:B------:R-:W-:Y:S01]  /*fd80*/  MUFU.EX2 R130, R114 ;  /* 0x0000007200827308 */ /* 0x000fe20000000800 */
[-C--:B------:R-:W-:Y:S03]  /*fd90*/  HMMA.16816.F32 R36, R68, R52.reuse, R36 ;  /* 0x000000344424723c */ /* 0x080fe60000001824 */
[----:B------:R-:W-:Y:S04]  /*fda0*/  FADD.FTZ R0, R107, R92 ;  /* 0x0000005c6b007221 */ /* 0x000fe80000010000 */
[----:B------:R-:W-:Y:S01]  /*fdb0*/  FADD.FTZ R92, R100, R0 ;  /* 0x00000000645c7221 */ /* 0x000fe20000010000 */
[C---:B------:R-:W-:Y:S01]  /*fdc0*/  HMMA.16816.F32 R40, R72.reuse, R52, R40 ;  /* 0x000000344828723c */ /* 0x040fe20000001828 */
[----:B------:R-:W-:Y:S03]  /*fdd0*/  MUFU.EX2 R107, R156 ;  /* 0x0000009c006b7308 */ /* 0x000fe60000000800 */
[----:B------:R-:W-:Y:S03]  /*fde0*/  FADD.FTZ R0, R203, R2 ;  /* 0x00000002cb007221 */ /* 0x000fe60000010000 */
[C---:B------:R-:W-:Y:S01]  /*fdf0*/  FMUL.FTZ R52, R65.reuse, R180 ;  /* 0x000000b441347220 */ /* 0x040fe20000410000 */
[-C--:B------:R-:W-:Y:S03]  /*fe00*/  HMMA.16816.F32 R44, R72, R54.reuse, R44 ;  /* 0x00000036482c723c */ /* 0x080fe6000000182c */
[----:B------:R-:W-:Y:S01]  /*fe10*/  MUFU.EX2 R128, R122 ;  /* 0x0000007a00807308 */ /* 0x000fe20000000800 */
[C---:B------:R-:W-:Y:S02]  /*fe20*/  FMUL.FTZ R53, R65.reuse, R181 ;  /* 0x000000b541357220 */ /* 0x040fe40000410000 */
[----:B------:R-:W-:Y:S02]  /*fe30*/  FMUL.FTZ R65, R65, R185 ;  /* 0x000000b941417220 */ /* 0x000fe40000410000 */
[C---:B------:R-:W-:Y:S04]  /*fe40*/  HMMA.16816.F32 R48, R68.reuse, R54, R48 ;  /* 0x000000364430723c */ /* 0x040fe80000001830 */
[----:B------:R-:W-:Y:S01]  /*fe50*/  FADD.FTZ R0, R202, R0 ;  /* 0x00000000ca007221 */ /* 0x000fe20000010000 */
[----:B------:R-:W-:Y:S02]  /*fe60*/  MUFU.EX2 R129, R115 ;  /* 0x0000007300817308 */ /* 0x000fe40000000800 */
[C---:B------:R-:W-:Y:S02]  /*fe70*/  FMUL.FTZ R54, R3.reuse, R182 ;  /* 0x000000b603367220 */ /* 0x040fe40000410000 */
[----:B------:R-:W-:Y:S03]  /*fe80*/  FMUL.FTZ R55, R3, R183 ;  /* 0x000000b703377220 */ /* 0x000fe60000410000 */
[----:B------:R-:W-:Y:S02]  /*fe90*/  FADD.FTZ R3, R95, R88 ;  /* 0x000000585f037221 */ /* 0x000fe40000010000 */
[----:B------:R-:W-:Y:S01]  /*fea0*/  LDSM.16.MT88.4 R88, [R226+0x1000] ;  /* 0x00100000e258783b */ /* 0x000fe20000004200 */
[----:B------:R-:W-:Y:S01]  /*feb0*/  MUFU.EX2 R114, R104 ;  /* 0x0000006800727308 */ /* 0x000fe20000000800 */
[-C--:B----4-:R-:W-:Y:S03]  /*fec0*/  HMMA.16816.F32 R52, R68, R76.reuse, R52 ;  /* 0x0000004c4434723c */ /* 0x090fe60000001834 */
[----:B------:R-:W-:Y:S02]  /*fed0*/  FADD.FTZ R3, R112, R3 ;  /* 0x0000000370037221 */ /* 0x000fe40000010000 */
[----:B------:R-:W-:Y:S03]  /*fee0*/  FADD.FTZ R0, R201, R0 ;  /* 0x00000000c9007221 */ /* 0x000fe60000010000 */
[C---:B------:R-:W-:Y:S01]  /*fef0*/  HMMA.16816.F32 R56, R72.reuse, R76, R56 ;  /* 0x0000004c4838723c */ /* 0x040fe20000001838 */
[----:B------:R-:W-:Y:S03]  /*ff00*/  MUFU.EX2 R115, R105 ;  /* 0x0000006900737308 */ /* 0x000fe60000000800 */
[----:B------:R-:W-:Y:S02]  /*ff10*/  FADD.FTZ R2, R200, R0 ;  /* 0x00000000c8027221 */ /* 0x000fe40000010000 */
[----:B---3--:R-:W-:Y:S02]  /*ff20*/  FADD.FTZ R0, R96, R93 ;  /* 0x0000005d60007221 */ /* 0x008fe40000010000 */
[-C--:B------:R-:W-:Y:S03]  /*ff30*/  HMMA.16816.F32 R60, R72, R78.reuse, R60 ;  /* 0x0000004e483c723c */ /* 0x080fe6000000183c */
[----:B------:R-:W-:Y:S01]  /*ff40*/  MUFU.EX2 R122, R108 ;  /* 0x0000006c007a7308 */ /* 0x000fe20000000800 */
[----:B------:R-:W-:Y:S02]  /*ff50*/  FADD.FTZ R93, R110, R3 ;  /* 0x000000036e5d7221 */ /* 0x000fe40000010000 */
[----:B------:R-:W-:Y:S01]  /*ff60*/  FADD.FTZ R3, R101, R92 ;  /* 0x0000005c65037221 */ /* 0x000fe20000010000 */
[----:B------:R-:W-:Y:S01]  /*ff70*/  F2FP.PACK_AB R72, R84, R85 ;  /* 0x000000555448723e */ /* 0x000fe200000000ff */
[----:B------:R-:W-:Y:S01]  /*ff80*/  HMMA.16816.F32 R64, R68, R78, R64 ;  /* 0x0000004e4440723c */ /* 0x000fe20000001840 */
[----:B------:R-:W1:Y:S03]  /*ff90*/  LDSM.16.MT88.4 R76, [R229+0x800] ;  /* 0x00080000e54c783b */ /* 0x000e660000004200 */
[----:B------:R-:W-:Y:S01]  /*ffa0*/  F2FP.PACK_AB R74, R86, R87 ;  /* 0x00000057564a723e */ /* 0x000fe200000000ff */
[----:B------:R-:W-:Y:S01]  /*ffb0*/  MUFU.EX2 R121, R109 ;  /* 0x0000006d00797308 */ /* 0x000fe20000000800 */
[----:B------:R-:W-:Y:S01]  /*ffc0*/  F2FP.PACK_AB R73, R110, R112 ;  /* 0x000000706e49723e */ /* 0x000fe200000000ff */
[----:B------:R-:W-:Y:S01]  /*ffd0*/  FADD.FTZ R92, R97, R0 ;  /* 0x00000000615c7221 */ /* 0x000fe20000010000 */
[----:B------:R-:W-:Y:S01]  /*ffe0*/  F2FP.PACK_AB R75, R125, R124 ;  /* 0x0000007c7d4b723e */ /* 0x000fe200000000ff */
[----:B------:R-:W2:Y:S03]  /*fff0*/  LDSM.16.MT88.4 R84, [R226+0x800] ;  /* 0x00080000e254783b */ /* 0x000ea60000004200 */
[----:B------:R-:W-:Y:S01]  /*10000*/  F2FP.PACK_AB R68, R101, R100 ;  /* 0x000000646544723e */ /* 0x000fe200000000ff */
[----:B------:R-:W-:Y:S01]  /*10010*/  FADD.FTZ R0, R212, R2 ;  /* 0x00000002d4007221 */ /* 0x000fe20000010000 */
[----:B------:R-:W-:Y:S01]  /*10020*/  F2FP.PACK_AB R70, R126, R120 ;  /* 0x000000787e46723e */ /* 0x000fe200000000ff */
[-C--:B------:R-:W-:Y:S01]  /*10030*/  HMMA.16816.F32 R4, R72, R80.reuse, R4 ;  /* 0x000000504804723c */ /* 0x080fe20000001804 */
[----:B------:R-:W-:Y:S04]  /*10040*/  MUFU.EX2 R110, R159 ;  /* 0x0000009f006e7308 */ /* 0x000fe80000000800 */
[----:B------:R-:W-:Y:S01]  /*10050*/  F2FP.PACK_AB R69, R97, R96 ;  /* 0x000000606145723e */ /* 0x000fe200000000ff */
[----:B------:R-:W-:Y:S01]  /*10060*/  FADD.FTZ R0, R216, R0 ;  /* 0x00000000d8007221 */ /* 0x000fe20000010000 */
[----:B------:R-:W-:Y:S04]  /*10070*/  F2FP.PACK_AB R71, R113, R98 ;  /* 0x000000627147723e */ /* 0x000fe800000000ff */
[----:B------:R-:W-:Y:S01]  /*10080*/  MUFU.EX2 R109, R158 ;  /* 0x0000009e006d7308 */ /* 0x000fe20000000800 */
[----:B------:R-:W-:Y:S02]  /*10090*/  FADD.FTZ R0, R218, R0 ;  /* 0x00000000da007221 */ /* 0x000fe40000010000 */
[C---:B------:R-:W-:Y:S04]  /*100a0*/  HMMA.16816.F32 R8, R68.reuse, R80, R8 ;  /* 0x000000504408723c */ /* 0x040fe80000001808 */
[----:B------:R-:W-:Y:S02]  /*100b0*/  FADD.FTZ R2, R217, R0 ;  /* 0x00000000d9027221 */ /* 0x000fe40000010000 */
[----:B------:R-:W-:Y:S01]  /*100c0*/  FADD.FTZ R0, R124, R93 ;  /* 0x0000005d7c007221 */ /* 0x000fe20000010000 */
[----:B------:R-:W-:Y:S01]  /*100d0*/  MUFU.EX2 R108, R157 ;  /* 0x0000009d006c7308 */ /* 0x000fe20000000800 */
[-C--:B------:R-:W-:Y:S04]  /*100e0*/  HMMA.16816.F32 R12, R68, R82.reuse, R12 ;  /* 0x00000052440c723c */ /* 0x080fe8000000180c */
[----:B------:R-:W-:Y:S01]  /*100f0*/  FADD.FTZ R93, R120, R3 ;  /* 0x00000003785d7221 */ /* 0x000fe20000010000 */
[----:B------:R-:W-:Y:S01]  /*10100*/  MOV R120, R119 ;  /* 0x0000007700787202 */ /* 0x000fe20000000f00 */
[----:B------:R-:W-:Y:S02]  /*10110*/  FADD.FTZ R3, R98, R92 ;  /* 0x0000005c62037221 */ /* 0x000fe40000010000 */
[C---:B------:R-:W-:Y:S01]  /*10120*/  HMMA.16816.F32 R16, R72.reuse, R82, R16 ;  /* 0x000000524810723c */ /* 0x040fe20000001810 */
[----:B------:R-:W3:Y:S01]  /*10130*/  LDSM.16.MT88.4 R80, [R228+0x800] ;  /* 0x00080000e450783b */ /* 0x000ee20000004200 */
[----:B------:R-:W-:Y:S02]  /*10140*/  MUFU.EX2 R101, R146 ;  /* 0x0000009200657308 */ /* 0x000fe40000000800 */
[----:B------:R-:W-:Y:S02]  /*10150*/  FADD.FTZ R92, R125, R0 ;  /* 0x000000007d5c7221 */ /* 0x000fe40000010000 */
[----:B------:R-:W-:Y:S02]  /*10160*/  FADD.FTZ R0, R215, R2 ;  /* 0x00000002d7007221 */ /* 0x000fe40000010000 */
[-C--:B-1----:R-:W-:Y:S04]  /*10170*/  HMMA.16816.F32 R20, R72, R76.reuse, R20 ;  /* 0x0000004c4814723c */ /* 0x082fe80000001814 */
[----:B------:R-:W1:Y:S01]  /*10180*/  MUFU.EX2 R133, R102 ;  /* 0x0000006600857308 */ /* 0x000e620000000800 */
[----:B------:R-:W-:Y:S02]  /*10190*/  FADD.FTZ R0, R214, R0 ;  /* 0x00000000d6007221 */ /* 0x000fe40000010000 */
[----:B------:R-:W-:Y:S01]  /*101a0*/  FADD.FTZ R92, R192, R92 ;  /* 0x0000005cc05c7221 */ /* 0x000fe20000010000 */
[C---:B------:R-:W-:Y:S04]  /*101b0*/  HMMA.16816.F32 R24, R68.reuse, R76, R24 ;  /* 0x0000004c4418723c */ /* 0x040fe80000001818 */
[----:B------:R-:W-:Y:S02]  /*101c0*/  FADD.FTZ R0, R213, R0 ;  /* 0x00000000d5007221 */ /* 0x000fe40000010000 */
[----:B------:R-:W-:Y:S02]  /*101d0*/  MUFU.EX2 R102, R151 ;  /* 0x0000009700667308 */ /* 0x000fe40000000800 */
[-C--:B------:R-:W-:Y:S04]  /*101e0*/  HMMA.16816.F32 R28, R68, R78.reuse, R28 ;  /* 0x0000004e441c723c */ /* 0x080fe8000000181c */
[----:B------:R-:W-:Y:S02]  /*101f0*/  FADD.FTZ R2, R219, R0 ;  /* 0x00000000db027221 */ /* 0x000fe40000010000 */
[----:B------:R-:W-:Y:S02]  /*10200*/  FADD.FTZ R0, R126, R93 ;  /* 0x0000005d7e007221 */ /* 0x000fe40000010000 */
[C---:B------:R-:W-:Y:S01]  /*10210*/  HMMA.16816.F32 R32, R72.reuse, R78, R32 ;  /* 0x0000004e4820723c */ /* 0x040fe20000001820 */
[----:B------:R-:W4:Y:S01]  /*10220*/  LDSM.16.MT88.4 R76, [R225+0x1000] ;  /* 0x00100000e14c783b */ /* 0x000f220000004200 */
[----:B------:R-:W5:Y:S02]  /*10230*/  MUFU.EX2 R134, R99 ;  /* 0x0000006300867308 */ /* 0x000f640000000800 */
[----:B------:R-:W-:Y:S02]  /*10240*/  FADD.FTZ R93, R113, R3 ;  /* 0x00000003715d7221 */ /* 0x000fe40000010000 */
[----:B------:R-:W-:Y:S02]  /*10250*/  FADD.FTZ R3, R127, R0 ;  /* 0x000000007f037221 */ /* 0x000fe40000010000 */
[-C--:B--2---:R-:W-:Y:S04]  /*10260*/  HMMA.16816.F32 R36, R72, R84.reuse, R36 ;  /* 0x000000544824723c */ /* 0x084fe80000001824 */
[----:B------:R-:W-:Y:S01]  /*10270*/  MUFU.EX2 R220, R220 ;  /* 0x000000dc00dc7308 */ /* 0x000fe20000000800 */
[----:B------:R-:W-:Y:S02]  /*10280*/  FADD.FTZ R0, R103, R2 ;  /* 0x0000000267007221 */ /* 0x000fe40000010000 */
[----:B------:R-:W-:Y:S01]  /*10290*/  FADD.FTZ R3, R131, R3 ;  /* 0x0000000383037221 */ /* 0x000fe20000010000 */
[C---:B------:R-:W-:Y:S04]  /*102a0*/  HMMA.16816.F32 R40, R68.reuse, R84, R40 ;  /* 0x000000544428723c */ /* 0x040fe80000001828 */
[C---:B------:R-:W-:Y:S01]  /*102b0*/  FADD.FTZ R0, R184.reuse, R0 ;  /* 0x00000000b8007221 */ /* 0x040fe20000010000 */
[----:B------:R-:W-:Y:S01]  /*102c0*/  F2FP.PACK_AB R184, R184, R103 ;  /* 0x00000067b8b8723e */ /* 0x000fe200000000ff */
[----:B------:R-:W-:Y:S01]  /*102d0*/  MUFU.EX2 R222, R222 ;  /* 0x000000de00de7308 */ /* 0x000fe20000000800 */
[----:B------:R-:W-:Y:S01]  /*102e0*/  FADD.FTZ R3, R135, R3 ;  /* 0x0000000387037221 */ /* 0x000fe20000010000 */
[-C--:B------:R-:W-:Y:S04]  /*102f0*/  HMMA.16816.F32 R44, R68, R86.reuse, R44 ;  /* 0x00000056442c723c */ /* 0x080fe8000000182c */
[----:B------:R-:W-:Y:S02]  /*10300*/  FADD.FTZ R3, R137, R3 ;  /* 0x0000000389037221 */ /* 0x000fe40000010000 */
[----:B------:R-:W-:Y:S02]  /*10310*/  FADD.FTZ R2, R191, R92 ;  /* 0x0000005cbf027221 */ /* 0x000fe40000010000 */
[C---:B------:R-:W-:Y:S01]  /*10320*/  HMMA.16816.F32 R48, R72.reuse, R86, R48 ;  /* 0x000000564830723c */ /* 0x040fe20000001830 */
[----:B------:R-:W2:Y:S01]  /*10330*/  LDSM.16.MT88.4 R84, [R229+0x1000] ;  /* 0x00100000e554783b */ /* 0x000ea20000004200 */
[----:B------:R-:W-:Y:S02]  /*10340*/  MUFU.EX2 R123, R123 ;  /* 0x0000007b007b7308 */ /* 0x000fe40000000800 */
[----:B-1----:R-:W-:Y:S04]  /*10350*/  FADD.FTZ R3, R133, R3 ;  /* 0x0000000385037221 */ /* 0x002fe80000010000 */
[-C--:B---3--:R-:W-:Y:S04]  /*10360*/  HMMA.16816.F32 R52, R72, R80.reuse, R52 ;  /* 0x000000504834723c */ /* 0x088fe80000001834 */
[----:B------:R-:W-:Y:S01]  /*10370*/  MUFU.EX2 R248, R248 ;  /* 0x000000f800f87308 */ /* 0x000fe20000000800 */
[----:B-----5:R-:W-:Y:S03]  /*10380*/  FADD.FTZ R3, R134, R3 ;  /* 0x0000000386037221 */ /* 0x020fe60000010000 */
[C---:B------:R-:W-:Y:S04]  /*10390*/  HMMA.16816.F32 R56, R68.reuse, R80, R56 ;  /* 0x000000504438723c */ /* 0x040fe80000001838 */
[----:B------:R-:W-:Y:S02]  /*103a0*/  FADD.FTZ R3, R132, R3 ;  /* 0x0000000384037221 */ /* 0x000fe40000010000 */
[----:B------:R-:W1:Y:S02]  /*103b0*/  MUFU.EX2 R199, R199 ;  /* 0x000000c700c77308 */ /* 0x000e640000000800 */
[-C--:B------:R-:W-:Y:S04]  /*103c0*/  HMMA.16816.F32 R60, R68, R82.reuse, R60 ;  /* 0x00000052443c723c */ /* 0x080fe8000000183c */
[----:B------:R-:W-:Y:S03]  /*103d0*/  FADD.FTZ R3, R130, R3 ;  /* 0x0000000382037221 */ /* 0x000fe60000010000 */
[----:B------:R-:W-:Y:S01]  /*103e0*/  F2FP.PACK_AB R68, R206, R207 ;  /* 0x000000cfce44723e */ /* 0x000fe200000000ff */
[----:B------:R-:W-:Y:S01]  /*103f0*/  HMMA.16816.F32 R64, R72, R82, R64 ;  /* 0x000000524840723c */ /* 0x000fe20000001840 */
[----:B------:R-:W3:Y:S01]  /*10400*/  LDSM.16.MT88.4 R80, [R228+0x1000] ;  /* 0x00100000e450783b */ /* 0x000ee20000004200 */
[----:B------:R-:W5:Y:S02]  /*10410*/  MUFU.EX2 R198, R198 ;  /* 0x000000c600c67308 */ /* 0x000f640000000800 */
[----:B------:R-:W-:Y:S02]  /*10420*/  F2FP.PACK_AB R70, R204, R205 ;  /* 0x000000cdcc46723e */ /* 0x000fe400000000ff */
[----:B------:R-:W-:Y:S02]  /*10430*/  F2FP.PACK_AB R69, R191, R192 ;  /* 0x000000c0bf45723e */ /* 0x000fe400000000ff */
[----:B------:R-:W-:Y:S04]  /*10440*/  F2FP.PACK_AB R71, R189, R190 ;  /* 0x000000bebd47723e */ /* 0x000fe800000000ff */
[----:B------:R-:W-:Y:S01]  /*10450*/  F2FP.PACK_AB R72, R131, R127 ;  /* 0x0000007f8348723e */ /* 0x000fe200000000ff */
[----:B------:R-:W2:Y:S01]  /*10460*/  MUFU.EX2 R252, R252 ;  /* 0x000000fc00fc7308 */ /* 0x000ea20000000800 */
[----:B------:R-:W-:Y:S01]  /*10470*/  F2FP.PACK_AB R74, R137, R135 ;  /* 0x00000087894a723e */ /* 0x000fe200000000ff */
[-C--:B----4-:R-:W-:Y:S05]  /*10480*/  HMMA.16816.F32 R4, R68, R76.reuse, R4 ;  /* 0x0000004c4404723c */ /* 0x090fea0000001804 */
[----:B------:R-:W-:Y:S01]  /*10490*/  F2FP.PACK_AB R73, R115, R114 ;  /* 0x000000727349723e */ /* 0x000fe200000000ff */
[----:B-1----:R-:W-:Y:S01]  /*104a0*/  FADD.FTZ R3, R199, R3 ;  /* 0x00000003c7037221 */ /* 0x002fe20000010000 */
[----:B------:R-:W-:Y:S01]  /*104b0*/  F2FP.PACK_AB R75, R121, R122 ;  /* 0x0000007a794b723e */ /* 0x000fe200000000ff */
[----:B------:R-:W1:Y:S04]  /*104c0*/  MUFU.EX2 R111, R111 ;  /* 0x0000006f006f7308 */ /* 0x000e680000000800 */
[----:B-----5:R-:W-:Y:S02]  /*104d0*/  FADD.FTZ R3, R198, R3 ;  /* 0x00000003c6037221 */ /* 0x020fe40000010000 */
[C---:B------:R-:W-:Y:S04]  /*104e0*/  HMMA.16816.F32 R8, R72.reuse, R76, R8 ;  /* 0x0000004c4808723c */ /* 0x040fe80000001808 */
[----:B------:R-:W-:Y:S01]  /*104f0*/  MUFU.EX2 R99, R150 ;  /* 0x0000009600637308 */ /* 0x000fe20000000800 */
[----:B------:R-:W-:Y:S03]  /*10500*/  FADD.FTZ R3, R128, R3 ;  /* 0x0000000380037221 */ /* 0x000fe60000010000 */
[-C--:B------:R-:W-:Y:S04]  /*10510*/  HMMA.16816.F32 R12, R72, R78.reuse, R12 ;  /* 0x0000004e480c723c */ /* 0x080fe8000000180c */
[----:B------:R-:W-:Y:S02]  /*10520*/  FADD.FTZ R3, R129, R3 ;  /* 0x0000000381037221 */ /* 0x000fe40000010000 */
[----:B------:R-:W-:Y:S02]  /*10530*/  MUFU.EX2 R98, R155 ;  /* 0x0000009b00627308 */ /* 0x000fe40000000800 */
[C---:B------:R-:W-:Y:S01]  /*10540*/  HMMA.16816.F32 R16, R68.reuse, R78, R16 ;  /* 0x0000004e4410723c */ /* 0x040fe20000001810 */
[----:B------:R-:W4:Y:S03]  /*10550*/  LDSM.16.MT88.4 R76, [R225+0x1800] ;  /* 0x00180000e14c783b */ /* 0x000f260000004200 */
[----:B------:R-:W-:Y:S04]  /*10560*/  FADD.FTZ R3, R223, R3 ;  /* 0x00000003df037221 */ /* 0x000fe80000010000 */
[-C--:B--2---:R-:W-:Y:S01]  /*10570*/  HMMA.16816.F32 R20, R68, R84.reuse, R20 ;  /* 0x000000544414723c */ /* 0x084fe20000001814 */
[----:B------:R-:W2:Y:S03]  /*10580*/  MUFU.EX2 R94, R139 ;  /* 0x0000008b005e7308 */ /* 0x000ea60000000800 */
[----:B------:R-:W-:Y:S04]  /*10590*/  FADD.FTZ R3, R251, R3 ;  /* 0x00000003fb037221 */ /* 0x000fe80000010000 */
[C---:B------:R-:W-:Y:S03]  /*105a0*/  HMMA.16816.F32 R24, R72.reuse, R84, R24 ;  /* 0x000000544818723c */ /* 0x040fe60000001818 */
[----:B------:R-:W-:Y:S01]  /*105b0*/  MUFU.EX2 R106, R143 ;  /* 0x0000008f006a7308 */ /* 0x000fe20000000800 */
[----:B------:R-:W-:Y:S04]  /*105c0*/  FADD.FTZ R3, R252, R3 ;  /* 0x00000003fc037221 */ /* 0x000fe80000010000 */
[-C--:B------:R-:W-:Y:S04]  /*105d0*/  HMMA.16816.F32 R28, R72, R86.reuse, R28 ;  /* 0x00000056481c723c */ /* 0x080fe8000000181c */
[----:B-1----:R-:W-:Y:S01]  /*105e0*/  FADD.FTZ R3, R111, R3 ;  /* 0x000000036f037221 */ /* 0x002fe20000010000 */
[----:B------:R-:W1:Y:S03]  /*105f0*/  MUFU.EX2 R105, R142 ;  /* 0x0000008e00697308 */ /* 0x000e660000000800 */
[C---:B------:R-:W-:Y:S01]  /*10600*/  HMMA.16816.F32 R32, R68.reuse, R86, R32 ;  /* 0x000000564420723c */ /* 0x040fe20000001820 */
[----:B------:R-:W5:Y:S03]  /*10610*/  LDSM.16.MT88.4 R84, [R229+0x1800] ;  /* 0x00180000e554783b */ /* 0x000f660000004200 */
[----:B--2---:R-:W-:Y:S03]  /*10620*/  FADD.FTZ R0, R94, R0 ;  /* 0x000000005e007221 */ /* 0x004fe60000010000 */
[----:B------:R-:W-:Y:S01]  /*10630*/  MUFU.EX2 R104, R147 ;  /* 0x0000009300687308 */ /* 0x000fe20000000800 */
[-C--:B------:R-:W-:Y:S04]  /*10640*/  HMMA.16816.F32 R36, R68, R88.reuse, R36 ;  /* 0x000000584424723c */ /* 0x080fe80000001824 */
[C---:B------:R-:W-:Y:S01]  /*10650*/  FADD.FTZ R0, R186.reuse, R0 ;  /* 0x00000000ba007221 */ /* 0x040fe20000010000 */
[----:B------:R-:W-:Y:S03]  /*10660*/  F2FP.PACK_AB R186, R186, R94 ;  /* 0x0000005ebaba723e */ /* 0x000fe600000000ff */
[C---:B------:R-:W-:Y:S01]  /*10670*/  HMMA.16816.F32 R40, R72.reuse, R88, R40 ;  /* 0x000000584828723c */ /* 0x040fe20000001828 */
[----:B------:R-:W2:Y:S03]  /*10680*/  MUFU.EX2 R100, R154 ;  /* 0x0000009a00647308 */ /* 0x000ea60000000800 */
[----:B-1----:R-:W-:Y:S04]  /*10690*/  F2FP.PACK_AB R185, R105, R106 ;  /* 0x0000006a69b9723e */ /* 0x002fe800000000ff */
[-C--:B------:R-:W-:Y:S03]  /*106a0*/  HMMA.16816.F32 R44, R72, R90.reuse, R44 ;  /* 0x0000005a482c723c */ /* 0x080fe6000000182c */
[----:B------:R-:W-:Y:S05]  /*106b0*/  MUFU.EX2 R95, R145 ;  /* 0x00000091005f7308 */ /* 0x000fea0000000800 */
[C---:B------:R-:W-:Y:S01]  /*106c0*/  HMMA.16816.F32 R48, R68.reuse, R90, R48 ;  /* 0x0000005a4430723c */ /* 0x040fe20000001830 */
[----:B------:R-:W1:Y:S04]  /*106d0*/  LDSM.16.MT88.4 R88, [R226+0x1800] ;  /* 0x00180000e258783b */ /* 0x000e680000004200 */
[----:B------:R-:W-:Y:S03]  /*106e0*/  MUFU.EX2 R96, R140 ;  /* 0x0000008c00607308 */ /* 0x000fe60000000800 */
[-C--:B---3--:R-:W-:Y:S04]  /*106f0*/  HMMA.16816.F32 R52, R68, R80.reuse, R52 ;  /* 0x000000504434723c */ /* 0x088fe80000001834 */
[----:B--2---:R-:W-:Y:S03]  /*10700*/  F2FP.PACK_AB R187, R100, R104 ;  /* 0x0000006864bb723e */ /* 0x004fe600000000ff */
[----:B------:R-:W2:Y:S01]  /*10710*/  MUFU.EX2 R97, R141 ;  /* 0x0000008d00617308 */ /* 0x000ea20000000800 */
        /* <DEDUP_REMOVED lines=10> */
[-C--:B----4-:R-:W-:Y:S05]  /*107c0*/  HMMA.16816.F32 R4, R72, R76.reuse, R4 ;  /* 0x0000004c4804723c */ /* 0x090fea0000001804 */
[----:B------:R-:W-:Y:S02]  /*107d0*/  F2FP.PACK_AB R69, R222, R220 ;  /* 0x000000dcde45723e */ /* 0x000fe400000000ff */
[----:B------:R-:W-:Y:S02]  /*107e0*/  F2FP.PACK_AB R71, R248, R123 ;  /* 0x0000007bf847723e */ /* 0x000fe400000000ff */
[----:B--2---:R-:W-:Y:S05]  /*107f0*/  F2FP.PACK_AB R124, R96, R97 ;  /* 0x00000061607c723e */ /* 0x004fea00000000ff */
[C---:B------:R-:W-:Y:S08]  /*10800*/  HMMA.16816.F32 R8, R68.reuse, R76, R8 ;  /* 0x0000004c4408723c */ /* 0x040ff00000001808 */
[-C--:B------:R-:W-:Y:S08]  /*10810*/  HMMA.16816.F32 R12, R68, R78.reuse, R12 ;  /* 0x0000004e440c723c */ /* 0x080ff0000000180c */
[C---:B------:R-:W-:Y:S01]  /*10820*/  HMMA.16816.F32 R16, R72.reuse, R78, R16 ;  /* 0x0000004e4810723c */ /* 0x040fe20000001810 */
[----:B------:R-:W2:Y:S07]  /*10830*/  LDSM.16.MT88.4 R76, [R225+0x2000] ;  /* 0x00200000e14c783b */ /* 0x000eae0000004200 */
[-C--:B-----5:R-:W-:Y:S08]  /*10840*/  HMMA.16816.F32 R20, R72, R84.reuse, R20 ;  /* 0x000000544814723c */ /* 0x0a0ff00000001814 */
[C---:B------:R-:W-:Y:S08]  /*10850*/  HMMA.16816.F32 R24, R68.reuse, R84, R24 ;  /* 0x000000544418723c */ /* 0x040ff00000001818 */
[-C--:B------:R-:W-:Y:S08]  /*10860*/  HMMA.16816.F32 R28, R68, R86.reuse, R28 ;  /* 0x00000056441c723c */ /* 0x080ff0000000181c */
[C---:B------:R-:W-:Y:S01]  /*10870*/  HMMA.16816.F32 R32, R72.reuse, R86, R32 ;  /* 0x000000564820723c */ /* 0x040fe20000001820 */
[----:B------:R-:W4:Y:S07]  /*10880*/  LDSM.16.MT88.4 R84, [R229+0x2000] ;  /* 0x00200000e554783b */ /* 0x000f2e0000004200 */
[-C--:B-1----:R-:W-:Y:S08]  /*10890*/  HMMA.16816.F32 R36, R72, R88.reuse, R36 ;  /* 0x000000584824723c */ /* 0x082ff00000001824 */
[C---:B------:R-:W-:Y:S08]  /*108a0*/  HMMA.16816.F32 R40, R68.reuse, R88, R40 ;  /* 0x000000584428723c */ /* 0x040ff00000001828 */
[-C--:B------:R-:W-:Y:S08]  /*108b0*/  HMMA.16816.F32 R44, R68, R90.reuse, R44 ;  /* 0x0000005a442c723c */ /* 0x080ff0000000182c */
[C---:B------:R-:W-:Y:S01]  /*108c0*/  HMMA.16816.F32 R48, R72.reuse, R90, R48 ;  /* 0x0000005a4830723c */ /* 0x040fe20000001830 */
[----:B------:R-:W1:Y:S07]  /*108d0*/  LDSM.16.MT88.4 R88, [R226+0x2000] ;  /* 0x00200000e258783b */ /* 0x000e6e0000004200 */
        /* <DEDUP_REMOVED lines=11> */
[-C--:B--2---:R-:W-:Y:S05]  /*10990*/  HMMA.16816.F32 R4, R68, R76.reuse, R4 ;  /* 0x0000004c4404723c */ /* 0x084fea0000001804 */
[----:B------:R-:W-:Y:S02]  /*109a0*/  F2FP.PACK_AB R73, R109, R110 ;  /* 0x0000006e6d49723e */ /* 0x000fe400000000ff */
[----:B------:R-:W-:Y:S07]  /*109b0*/  F2FP.PACK_AB R75, R107, R108 ;  /* 0x0000006c6b4b723e */ /* 0x000fee00000000ff */
        /* <DEDUP_REMOVED lines=28> */
[C---:B------:R-:W-:Y:S01]  /*10b80*/  HMMA.16816.F32 R8, R68.reuse, R76, R8 ;  /* 0x0000004c4408723c */ /* 0x040fe20000001808 */
[----:B------:R-:W-:Y:S07]  /*10b90*/  MUFU.EX2 R76, R152 ;  /* 0x00000098004c7308 */ /* 0x000fee0000000800 */
[-C--:B------:R-:W-:Y:S03]  /*10ba0*/  HMMA.16816.F32 R12, R68, R78.reuse, R12 ;  /* 0x0000004e440c723c */ /* 0x080fe6000000180c */
[----:B------:R-:W2:Y:S05]  /*10bb0*/  MUFU.EX2 R77, R153 ;  /* 0x00000099004d7308 */ /* 0x000eaa0000000800 */
[C---:B------:R-:W-:Y:S05]  /*10bc0*/  HMMA.16816.F32 R16, R72.reuse, R78, R16 ;  /* 0x0000004e4810723c */ /* 0x040fea0000001810 */
[----:B------:R-:W-:Y:S03]  /*10bd0*/  MUFU.EX2 R79, R149 ;  /* 0x00000095004f7308 */ /* 0x000fe60000000800 */
[-C--:B----4-:R-:W-:Y:S07]  /*10be0*/  HMMA.16816.F32 R20, R72, R84.reuse, R20 ;  /* 0x000000544814723c */ /* 0x090fee0000001814 */
[----:B------:R-:W4:Y:S01]  /*10bf0*/  MUFU.EX2 R78, R148 ;  /* 0x00000094004e7308 */ /* 0x000f220000000800 */
[C---:B------:R-:W-:Y:S04]  /*10c00*/  HMMA.16816.F32 R24, R68.reuse, R84, R24 ;  /* 0x000000544418723c */ /* 0x040fe80000001818 */
[----:B--2---:R-:W-:Y:S04]  /*10c10*/  F2FP.PACK_AB R127, R76, R77 ;  /* 0x0000004d4c7f723e */ /* 0x004fe800000000ff */
[-C--:B------:R-:W-:Y:S01]  /*10c20*/  HMMA.16816.F32 R28, R68, R86.reuse, R28 ;  /* 0x00000056441c723c */ /* 0x080fe2000000181c */
[----:B------:R-:W2:Y:S07]  /*10c30*/  MUFU.EX2 R84, R144 ;  /* 0x0000009000547308 */ /* 0x000eae0000000800 */
[C---:B------:R-:W-:Y:S04]  /*10c40*/  HMMA.16816.F32 R32, R72.reuse, R86, R32 ;  /* 0x000000564820723c */ /* 0x040fe80000001820 */
[----:B----4-:R-:W-:Y:S04]  /*10c50*/  F2FP.PACK_AB R125, R78, R79 ;  /* 0x0000004f4e7d723e */ /* 0x010fe800000000ff */
[-C--:B-1----:R-:W-:Y:S08]  /*10c60*/  HMMA.16816.F32 R36, R72, R88.reuse, R36 ;  /* 0x000000584824723c */ /* 0x082ff00000001824 */
[C---:B------:R-:W-:Y:S04]  /*10c70*/  HMMA.16816.F32 R40, R68.reuse, R88, R40 ;  /* 0x000000584428723c */ /* 0x040fe80000001828 */
[----:B--2---:R-:W-:Y:S04]  /*10c80*/  F2FP.PACK_AB R126, R84, R95 ;  /* 0x0000005f547e723e */ /* 0x004fe800000000ff */
        /* <DEDUP_REMOVED lines=20> */
[----:B------:R-:W-:Y:S01]  /*10dd0*/  FADD.FTZ R0, R188, R0 ;  /* 0x00000000bc007221 */ /* 0x000fe20000010000 */
[----:B------:R-:W-:Y:S01]  /*10de0*/  MOV R122, R117 ;  /* 0x00000075007a7202 */ /* 0x000fe20000000f00 */
[----:B------:R-:W-:Y:S01]  /*10df0*/  FADD.FTZ R2, R121, R2 ;  /* 0x0000000279027221 */ /* 0x000fe20000010000 */
[----:B------:R-:W-:Y:S01]  /*10e00*/  MOV R121, R118 ;  /* 0x0000007600797202 */ /* 0x000fe20000000f00 */
[C---:B------:R-:W-:Y:S04]  /*10e10*/  HMMA.16816.F32 R144, R124.reuse, R168, R24 ;  /* 0x000000a87c90723c */ /* 0x040fe80000001818 */
[----:B------:R-:W-:Y:S02]  /*10e20*/  FADD.FTZ R0, R136, R0 ;  /* 0x0000000088007221 */ /* 0x000fe40000010000 */
[----:B------:R-:W-:Y:S02]  /*10e30*/  FADD.FTZ R2, R220, R2 ;  /* 0x00000002dc027221 */ /* 0x000fe40000010000 */
        /* <DEDUP_REMOVED lines=39> */
[----:B------:R-:W-:Y:S01]  /*110b0*/  FADD.FTZ R2, R77, R0 ;  /* 0x000000004d027221 */ /* 0x000fe20000010000 */
[C---:B------:R-:W-:Y:S01]  /*110c0*/  IADD3 R0, R245.reuse, -0x1, RZ ;  /* 0xfffffffff5007810 */ /* 0x040fe20007ffe0ff */
[----:B------:R-:W-:Y:S02]  /*110d0*/  FADD.FTZ R3, R84, R3 ;  /* 0x0000000354037221 */ /* 0x000fe40000010000 */
[----:B------:R-:W-:Y:S02]  /*110e0*/  FADD.FTZ R2, R76, R2 ;  /* 0x000000024c027221 */ /* 0x000fe40000010000 */
[----:B------:R-:W-:Y:S01]  /*110f0*/  FADD.FTZ R4, R104, R4 ;  /* 0x0000000468047221 */ /* 0x000fe20000010000 */
[----:B------:R1:W-:Y:S03]  /*11100*/  STL [R1+0xc], R3 ;  /* 0x00000c0301007387 */ /* 0x0003e60000100800 */
[----:B------:R-:W-:Y:S01]  /*11110*/  FADD.FTZ R248, R100, R4 ;  /* 0x0000000464f87221 */ /* 0x000fe20000010000 */
[----:B------:R1:W-:Y:S01]  /*11120*/  STL [R1+0x10], R2 ;  /* 0x0000100201007387 */ /* 0x0003e20000100800 */
[----:B--2---:R-:W-:Y:S02]  /*11130*/  ISETP.GT.AND P0, PT, R245, R69, PT ;  /* 0x00000045f500720c */ /* 0x004fe40003f04270 */
[----:B------:R-:W-:Y:S11]  /*11140*/  MOV R245, R0 ;  /* 0x0000000000f57202 */ /* 0x000ff60000000f00 */
[----:B-1----:R-:W-:-:S05]  /*11150*/  @P0 BRA `(.L_x_1358) ;  /* 0xffffbc7000000947 */ /* 0x002fca000383ffff */
.L_x_1351:
[----:B------:R-:W-:Y:S05]  /*11160*/  BRA.DIV ~URZ, `(.L_x_1359) ;  /* 0x00006fd27f007947 */ /* 0x000fea000b800000 */
[----:B------:R-:W2:Y:S04]  /*11170*/  LDL R0, [R1] ;  /* 0x0000000001007983 */ /* 0x000ea80000100800 */
[----:B--2---:R1:W2:Y:S02]  /*11180*/  SHFL.BFLY PT, R4, R0, 0x2, 0x1f ;  /* 0x0c401f0000047f89 */ /* 0x0042a400000e0000 */
.L_x_1403:
[----:B-1----:R-:W3:Y:S02]  /*11190*/  LDL.LU R0, [R1] ;  /* 0x0000000001007983 */ /* 0x002ee40000300800 */
[----:B--23--:R-:W-:Y:S01]  /*111a0*/  FADD.FTZ R4, R4, R0 ;  /* 0x0000000004047221 */ /* 0x00cfe20000010000 */
[----:B------:R-:W-:Y:S05]  /*111b0*/  BRA.DIV ~URZ, `(.L_x_1360) ;  /* 0x00006fe27f007947 */ /* 0x000fea000b800000 */
[----:B------:R-:W2:Y:S04]  /*111c0*/  LDL.LU R0, [R1+0xc] ;  /* 0x00000c0001007983 */ /* 0x000ea80000300800 */
[----:B------:R-:W3:Y:S04]  /*111d0*/  LDL.LU R9, [R1+0x10] ;  /* 0x0000100001097983 */ /* 0x000ee80000300800 */
[----:B------:R-:W1:Y:S02]  /*111e0*/  SHFL.BFLY PT, R5, R248, 0x2, 0x1f ;  /* 0x0c401f00f8057f89 */ /* 0x000e6400000e0000 */
[----:B-1----:R-:W-:-:S05]  /*111f0*/  FADD.FTZ R5, R5, R248 ;  /* 0x000000f805057221 */ /* 0x002fca0000010000 */
[----:B------:R-:W1:Y:S02]  /*11200*/  SHFL.BFLY PT, R2, R5, 0x1, 0x1f ;  /* 0x0c201f0005027f89 */ /* 0x000e6400000e0000 */
[----:B-1----:R-:W-:Y:S02]  /*11210*/  FADD.FTZ R5, R5, R2 ;  /* 0x0000000205057221 */ /* 0x002fe40000010000 */
[----:B--2---:R-:W1:Y:S04]  /*11220*/  SHFL.BFLY PT, R6, R0, 0x2, 0x1f ;  /* 0x0c401f0000067f89 */ /* 0x004e6800000e0000 */
[----:B---3--:R-:W2:Y:S01]  /*11230*/  SHFL.BFLY PT, R7, R9, 0x2, 0x1f ;  /* 0x0c401f0009077f89 */ /* 0x008ea200000e0000 */
[----:B-1----:R-:W-:-:S03]  /*11240*/  FADD.FTZ R6, R6, R0 ;  /* 0x0000000006067221 */ /* 0x002fc60000010000 */
[----:B------:R-:W1:Y:S01]  /*11250*/  SHFL.BFLY PT, R0, R4, 0x1, 0x1f ;  /* 0x0c201f0004007f89 */ /* 0x000e6200000e0000 */
[----:B--2---:R-:W-:-:S03]  /*11260*/  FADD.FTZ R7, R7, R9 ;  /* 0x0000000907077221 */ /* 0x004fc60000010000 */
[----:B------:R-:W2:Y:S04]  /*11270*/  SHFL.BFLY PT, R3, R6, 0x1, 0x1f ;  /* 0x0c201f0006037f89 */ /* 0x000ea800000e0000 */
[----:B------:R3:W4:Y:S01]  /*11280*/  SHFL.BFLY PT, R8, R7, 0x1, 0x1f ;  /* 0x0c201f0007087f89 */ /* 0x00072200000e0000 */
[----:B-1----:R-:W-:Y:S02]  /*11290*/  FADD.FTZ R4, R4, R0 ;  /* 0x0000000004047221 */ /* 0x002fe40000010000 */
[----:B--2---:R-:W-:-:S03]  /*112a0*/  FADD.FTZ R6, R6, R3 ;  /* 0x0000000306067221 */ /* 0x004fc60000010000 */
.L_x_1404:
[----:B------:R-:W-:Y:S01]  /*112b0*/  FSETP.NE.FTZ.AND P3, PT, R4, RZ, PT ;  /* 0x000000ff0400720b */ /* 0x000fe20003f75000 */
[----:B------:R-:W-:Y:S01]  /*112c0*/  CS2R R2, SRZ ;  /* 0x0000000000027805 */ /* 0x000fe2000001ff00 */
[----:B------:R-:W-:Y:S02]  /*112d0*/  FSETP.NE.FTZ.AND P1, PT, R6, RZ, PT ;  /* 0x000000ff0600720b */ /* 0x000fe40003f35000 */
[----:B------:R-:W-:-:S02]  /*112e0*/  FSETP.NE.FTZ.AND P2, PT, R5, RZ, PT ;  /* 0x000000ff0500720b */ /* 0x000fc40003f55000 */
[----:B------:R-:W-:Y:S02]  /*112f0*/  MOV R0, RZ ;  /* 0x000000ff00007202 */ /* 0x000fe40000000f00 */
[----:B------:R-:W-:Y:S02]  /*11300*/  MOV R23, 0xff800000 ;  /* 0xff80000000177802 */ /* 0x000fe40000000f00 */
[----:B------:R-:W-:Y:S02]  /*11310*/  MOV R21, 0xff800000 ;  /* 0xff80000000157802 */ /* 0x000fe40000000f00 */
[----:B------:R-:W-:Y:S01]  /*11320*/  MOV R22, 0xff800000 ;  /* 0xff80000000167802 */ /* 0x000fe20000000f00 */
[----:B------:R-:W1:Y:S01]  /*11330*/  @P3 MUFU.RCP R0, R4 ;  /* 0x0000000400003308 */ /* 0x000e620000001000 */
[----:B------:R-:W-:-:S07]  /*11340*/  MOV R20, 0xff800000 ;  /* 0xff80000000147802 */ /* 0x000fce0000000f00 */
[----:B------:R2:W-:Y:S08]  /*11350*/  @P3 MUFU.LG2 R9, R4 ;  /* 0x0000000400093308 */ /* 0x0005f00000000c00 */
[----:B------:R-:W5:Y:S01]  /*11360*/  @P1 MUFU.RCP R2, R6 ;  /* 0x0000000600021308 */ /* 0x000f620000001000 */
[C---:B-1----:R-:W-:Y:S02]  /*11370*/  FMUL.FTZ R156, R0.reuse, R156 ;  /* 0x0000009c009c7220 */ /* 0x042fe40000410000 */
[----:B------:R-:W-:-:S02]  /*11380*/  FMUL.FTZ R157, R0, R157 ;  /* 0x0000009d009d7220 */ /* 0x000fc40000410000 */
[C---:B------:R-:W-:Y:S02]  /*11390*/  FMUL.FTZ R160, R0.reuse, R160 ;  /* 0x000000a000a07220 */ /* 0x040fe40000410000 */
[----:B------:R-:W-:Y:S01]  /*113a0*/  FMUL.FTZ R161, R0, R161 ;  /* 0x000000a100a17220 */ /* 0x000fe20000410000 */
[----:B------:R-:W1:Y:S01]  /*113b0*/  @P2 MUFU.RCP R3, R5 ;  /* 0x0000000500032308 */ /* 0x000e620000001000 */
[----:B--2-4-:R-:W-:Y:S01]  /*113c0*/  FADD.FTZ R4, R8, R7 ;  /* 0x0000000708047221 */ /* 0x014fe20000010000 */
[----:B---3--:R-:W-:Y:S01]  /*113d0*/  @P3 MOV R7, 0x3f317218 ;  /* 0x3f31721800073802 */ /* 0x008fe20000000f00 */
[C---:B------:R-:W-:Y:S02]  /*113e0*/  FMUL.FTZ R164, R0.reuse, R164 ;  /* 0x000000a400a47220 */ /* 0x040fe40000410000 */
[----:B------:R-:W-:Y:S01]  /*113f0*/  FMUL.FTZ R165, R0, R165 ;  /* 0x000000a500a57220 */ /* 0x000fe20000410000 */
[----:B------:R-:W-:Y:S01]  /*11400*/  FSETP.NE.FTZ.AND P0, PT, R4, RZ, PT ;  /* 0x000000ff0400720b */ /* 0x000fe20003f15000 */
[C---:B------:R-:W-:Y:S01]  /*11410*/  FMUL.FTZ R168, R0.reuse, R168 ;  /* 0x000000a800a87220 */ /* 0x040fe20000410000 */
[----:B------:R-:W2:Y:S01]  /*11420*/  @P1 MUFU.LG2 R6, R6 ;  /* 0x0000000600061308 */ /* 0x000ea20000000c00 */
[----:B------:R-:W-:-:S02]  /*11430*/  FMUL.FTZ R169, R0, R169 ;  /* 0x000000a900a97220 */ /* 0x000fc40000410000 */
[C---:B------:R-:W-:Y:S02]  /*11440*/  FMUL.FTZ R172, R0.reuse, R172 ;  /* 0x000000ac00ac7220 */ /* 0x040fe40000410000 */
[C---:B------:R-:W-:Y:S02]  /*11450*/  FMUL.FTZ R173, R0.reuse, R173 ;  /* 0x000000ad00ad7220 */ /* 0x040fe40000410000 */
[C---:B------:R-:W-:Y:S01]  /*11460*/  FMUL.FTZ R176, R0.reuse, R176 ;  /* 0x000000b000b07220 */ /* 0x040fe20000410000 */
[----:B------:R3:W4:Y:S01]  /*11470*/  @P2 MUFU.LG2 R8, R5 ;  /* 0x0000000500082308 */ /* 0x0007220000000c00 */
[C---:B------:R-:W-:Y:S02]  /*11480*/  FMUL.FTZ R177, R0.reuse, R177 ;  /* 0x000000b100b17220 */ /* 0x040fe40000410000 */
[C---:B------:R-:W-:Y:S02]  /*11490*/  FMUL.FTZ R180, R0.reuse, R180 ;  /* 0x000000b400b47220 */ /* 0x040fe40000410000 */
[----:B------:R-:W-:-:S02]  /*114a0*/  FMUL.FTZ R181, R0, R181 ;  /* 0x000000b500b57220 */ /* 0x000fc40000410000 */
[C---:B------:R-:W-:Y:S02]  /*114b0*/  FMUL.FTZ R184, R0.reuse, R184 ;  /* 0x000000b800b87220 */ /* 0x040fe40000410000 */
[----:B------:R-:W-:Y:S01]  /*114c0*/  FMUL.FTZ R185, R0, R185 ;  /* 0x000000b900b97220 */ /* 0x000fe20000410000 */
[----:B------:R-:W-:Y:S01]  /*114d0*/  MOV R0, RZ ;  /* 0x000000ff00007202 */ /* 0x000fe20000000f00 */
[C---:B-----5:R-:W-:Y:S02]  /*114e0*/  FMUL.FTZ R152, R2.reuse, R152 ;  /* 0x0000009802987220 */ /* 0x060fe40000410000 */
[C---:B------:R-:W-:Y:S02]  /*114f0*/  FMUL.FTZ R153, R2.reuse, R153 ;  /* 0x0000009902997220 */ /* 0x040fe40000410000 */
[C---:B------:R-:W-:Y:S01]  /*11500*/  FMUL.FTZ R148, R2.reuse, R148 ;  /* 0x0000009402947220 */ /* 0x040fe20000410000 */
[----:B------:R-:W-:Y:S01]  /*11510*/  @P0 MUFU.RCP R0, R4 ;  /* 0x0000000400000308 */ /* 0x000fe20000001000 */
[C---:B------:R-:W-:Y:S01]  /*11520*/  FMUL.FTZ R149, R2.reuse, R149 ;  /* 0x0000009502957220 */ /* 0x040fe20000410000 */
[----:B---3--:R-:W-:Y:S01]  /*11530*/  @P2 MOV R5, 0x3f317218 ;  /* 0x3f31721800052802 */ /* 0x008fe20000000f00 */
        /* <DEDUP_REMOVED lines=11> */
[----:B------:R-:W-:Y:S02]  /*115f0*/  FMUL.FTZ R125, R2, R125 ;  /* 0x0000007d027d7220 */ /* 0x000fe40000410000 */
[C---:B-1----:R-:W-:Y:S01]  /*11600*/  FMUL.FTZ R158, R3.reuse, R158 ;  /* 0x0000009e039e7220 */ /* 0x042fe20000410000 */
[----:B------:R1:W3:Y:S01]  /*11610*/  @P0 MUFU.LG2 R2, R4 ;  /* 0x0000000400020308 */ /* 0x0002e20000000c00 */
[----:B------:R-:W-:-:S02]  /*11620*/  FMUL.FTZ R159, R3, R159 ;  /* 0x0000009f039f7220 */ /* 0x000fc40000410000 */
[C---:B------:R-:W-:Y:S02]  /*11630*/  FMUL.FTZ R162, R3.reuse, R162 ;  /* 0x000000a203a27220 */ /* 0x040fe40000410000 */
[C---:B------:R-:W-:Y:S02]  /*11640*/  FMUL.FTZ R163, R3.reuse, R163 ;  /* 0x000000a303a37220 */ /* 0x040fe40000410000 */
[C---:B------:R-:W-:Y:S02]  /*11650*/  FMUL.FTZ R166, R3.reuse, R166 ;  /* 0x000000a603a67220 */ /* 0x040fe40000410000 */
[C---:B------:R-:W-:Y:S02]  /*11660*/  FMUL.FTZ R167, R3.reuse, R167 ;  /* 0x000000a703a77220 */ /* 0x040fe40000410000 */
[C---:B------:R-:W-:Y:S02]  /*11670*/  FMUL.FTZ R170, R3.reuse, R170 ;  /* 0x000000aa03aa7220 */ /* 0x040fe40000410000 */
[----:B------:R-:W-:-:S02]  /*11680*/  FMUL.FTZ R171, R3, R171 ;  /* 0x000000ab03ab7220 */ /* 0x000fc40000410000 */
[C---:B------:R-:W-:Y:S01]  /*11690*/  FMUL.FTZ R174, R3.reuse, R174 ;  /* 0x000000ae03ae7220 */ /* 0x040fe20000410000 */
[----:B-1----:R-:W-:Y:S01]  /*116a0*/  MOV R4, 0x1 ;  /* 0x0000000100047802 */ /* 0x002fe20000000f00 */
        /* <DEDUP_REMOVED lines=8> */
[----:B--2---:R-:W-:Y:S02]  /*11730*/  @P1 FMUL.FTZ R6, R6, 0.69314718246459960938 ;  /* 0x3f31721806061820 */ /* 0x004fe40000410000 */
[----:B------:R-:W-:Y:S02]  /*11740*/  @P3 FMUL.FTZ R9, R9, 0.69314718246459960938 ;  /* 0x3f31721809093820 */ /* 0x000fe40000410000 */
[----:B------:R-:W-:Y:S02]  /*11750*/  @P1 FMUL.FTZ R3, R3, c[0x0][0x2d0] ;  /* 0x0000b40003031a20 */ /* 0x000fe40000410000 */
[----:B------:R-:W-:-:S02]  /*11760*/  @P3 FMUL.FTZ R7, R7, c[0x0][0x2d0] ;  /* 0x0000b40007073a20 */ /* 0x000fc40000410000 */
[----:B------:R-:W-:Y:S01]  /*11770*/  @P1 FFMA.FTZ R23, R3, R117, R6 ;  /* 0x0000007503171223 */ /* 0x000fe20000010006 */
[----:B------:R-:W-:Y:S01]  /*11780*/  @P0 MOV R3, 0x3f317218 ;  /* 0x3f31721800030802 */ /* 0x000fe20000000f00 */
[----:B----4-:R-:W-:Y:S02]  /*11790*/  @P2 FMUL.FTZ R8, R8, 0.69314718246459960938 ;  /* 0x3f31721808082820 */ /* 0x010fe40000410000 */
[----:B------:R-:W-:Y:S02]  /*117a0*/  @P2 FMUL.FTZ R5, R5, c[0x0][0x2d0] ;  /* 0x0000b40005052a20 */ /* 0x000fe40000410000 */
[----:B---3--:R-:W-:Y:S02]  /*117b0*/  @P0 FMUL.FTZ R2, R2, 0.69314718246459960938 ;  /* 0x3f31721802020820 */ /* 0x008fe40000410000 */
[----:B------:R-:W-:Y:S02]  /*117c0*/  @P0 FMUL.FTZ R3, R3, c[0x0][0x2d0] ;  /* 0x0000b40003030a20 */ /* 0x000fe40000410000 */
        /* <DEDUP_REMOVED lines=16> */
[----:B------:R-:W-:Y:S01]  /*118d0*/  PRMT R0, R4, 0x7610, R0 ;  /* 0x0000761004007816 */ /* 0x000fe20000000000 */
[----:B------:R-:W-:Y:S02]  /*118e0*/  @P3 FFMA.FTZ R21, R7, R119, R9 ;  /* 0x0000007707153223 */ /* 0x000fe40000010009 */
[----:B------:R-:W-:Y:S02]  /*118f0*/  @P2 FFMA.FTZ R22, R5, R118, R8 ;  /* 0x0000007605162223 */ /* 0x000fe40000010008 */
[----:B------:R-:W-:-:S02]  /*11900*/  @P0 FFMA.FTZ R20, R3, R68, R2 ;  /* 0x0000004403140223 */ /* 0x000fc40000010002 */
.L_x_1304:
[----:B-1----:R1:W5:Y:S01]  /*11910*/  LDL R7, [R1+0x74] ;  /* 0x0000740001077983 */ /* 0x0023620000100800 */
[----:B------:R-:W-:Y:S03]  /*11920*/  BSSY B0, `(.L_x_1361) ;  /* 0x0000012000007945 */ /* 0x000fe60003800000 */
[----:B------:R-:W2:Y:S02]  /*11930*/  S2R R6, SR_TID.X ;  /* 0x0000000000067919 */ /* 0x000ea40000002100 */
        /* <DEDUP_REMOVED lines=16> */
.L_x_1362:
[----:B-1----:R-:W-:Y:S05]  /*11a40*/  BSYNC B0 ;  /* 0x0000000000007941 */ /* 0x002fea0003800000 */
.L_x_1361:
[----:B------:R-:W-:Y:S01]  /*11a50*/  PRMT R0, R0, 0x9910, RZ ;  /* 0x0000991000007816 */ /* 0x000fe200000000ff */
[----:B------:R-:W-:Y:S01]  /*11a60*/  BSSY B1, `(.L_x_1363) ;  /* 0x0000145000017945 */ /* 0x000fe20003800000 */
[----:B-----5:R-:W-:Y:S02]  /*11a70*/  IMAD.MOV.U32 R24, RZ, RZ, R7 ;  /* 0x000000ffff187224 */ /* 0x020fe400078e0007 */
[----:B------:R-:W-:-:S13]  /*11a80*/  ISETP.NE.AND P0, PT, R0, RZ, PT ;  /* 0x000000ff0000720c */ /* 0x000fda0003f05270 */
[----:B------:R-:W-:Y:S05]  /*11a90*/  @!P0 BRA `(.L_x_1364) ;  /* 0x0000115000008947 */ /* 0x000fea0003800000 */
[----:B------:R-:W-:Y:S01]  /*11aa0*/  WARPSYNC 0xffffffff ;  /* 0xffffffff00007948 */ /* 0x000fe20003800000 */
[----:B------:R-:W-:Y:S06]  /*11ab0*/  BAR.SYNC.DEFER_BLOCKING 0x1, 0x80 ;  /* 0x0042000000007b1d */ /* 0x000fec0000010000 */
[----:B------:R-:W-:Y:S05]  /*11ac0*/  BRA.CONV ~URZ, `(.L_x_1365) ;  /* 0x000000837f007947 */ /* 0x000fea000b800000 */
[----:B------:R-:W-:Y:S01]  /*11ad0*/  SHF.R.S32.HI R2, RZ, 0x1f, R6 ;  /* 0x0000001fff027819 */ /* 0x000fe20000011406 */
[----:B------:R-:W-:Y:S02]  /*11ae0*/  IMAD.MOV.U32 R249, RZ, RZ, RZ ;  /* 0x000000fffff97224 */ /* 0x000fe400078e00ff */
[----:B------:R-:W-:Y:S01]  /*11af0*/  IMAD.MOV.U32 R3, RZ, RZ, 0x1f ;  /* 0x0000001fff037424 */ /* 0x000fe200078e00ff */
[----:B------:R-:W-:-:S04]  /*11b00*/  LEA.HI R2, R2, R6, RZ, 0x7 ;  /* 0x0000000602027211 */ /* 0x000fc800078f38ff */
[----:B------:R-:W-:-:S05]  /*11b10*/  SHF.R.S32.HI R2, RZ, 0x7, R2 ;  /* 0x00000007ff027819 */ /* 0x000fca0000011402 */
[----:B------:R-:W-:Y:S01]  /*11b20*/  IMAD.MOV.U32 R247, RZ, RZ, R2 ;  /* 0x000000fffff77224 */ /* 0x000fe200078e0002 */
[----:B------:R-:W-:Y:S02]  /*11b30*/  MOV R2, 0x11b50 ;  /* 0x00011b5000027802 */ /* 0x000fe40000000f00 */
[----:B------:R-:W-:Y:S05]  /*11b40*/  CALL.REL.NOINC `($__internal_17_$__cuda_sm70_shflsync_idx_p) ;  /* 0x0000698000007944 */ /* 0x000fea0003c00000 */
.L_x_1365:
[----:B------:R-:W2:Y:S04]  /*11b50*/  LDL.LU R4, [R1+0x4c] ;  /* 0x00004c0001047983 */ /* 0x000ea80000300800 */
[----:B------:R-:W3:Y:S04]  /*11b60*/  LDL R8, [R1+0x98] ;  /* 0x0000980001087983 */ /* 0x000ee80000100800 */
[----:B------:R-:W4:Y:S04]  /*11b70*/  LDL.LU R13, [R1+0x48] ;  /* 0x00004800010d7983 */ /* 0x000f280000300800 */
[----:B------:R-:W3:Y:S04]  /*11b80*/  LDL.LU R16, [R1+0x50] ;  /* 0x0000500001107983 */ /* 0x000ee80000300800 */
[----:B------:R-:W3:Y:S01]  /*11b90*/  LDL.LU R15, [R1+0x70] ;  /* 0x00007000010f7983 */ /* 0x000ee20000300800 */
[----:B------:R-:W-:-:S03]  /*11ba0*/  MOV R3, 0x1 ;  /* 0x0000000100037802 */ /* 0x000fc60000000f00 */
[----:B------:R-:W3:Y:S01]  /*11bb0*/  LDL R14, [R1+0x9c] ;  /* 0x00009c00010e7983 */ /* 0x000ee20000100800 */
[----:B------:R-:W-:-:S03]  /*11bc0*/  ISETP.NE.AND P0, PT, R3, c[0x0][0x4e8], PT ;  /* 0x00013a0003007a0c */ /* 0x000fc60003f05270 */
[----:B------:R1:W5:Y:S04]  /*11bd0*/  LDL R40, [R1+0x94] ;  /* 0x0000940001287983 */ /* 0x0003680000100800 */
        /* <DEDUP_REMOVED lines=14> */
[----:B------:R1:W5:Y:S01]  /*11cc0*/  LDL R25, [R1+0x58] ;  /* 0x0000580001197983 */ /* 0x0003620000100800 */
[----:B------:R-:W-:-:S02]  /*11cd0*/  ULDC UR5, c[0x0][0x4e8] ;  /* 0x00013a0000057ab9 */ /* 0x000fc40000000800 */
[----:B------:R-:W-:Y:S02]  /*11ce0*/  ULDC UR4, c[0x0][0x388] ;  /* 0x0000e20000047ab9 */ /* 0x000fe40000000800 */
[----:B------:R-:W-:Y:S01]  /*11cf0*/  UIMAD UR4, UR5, UR4, URZ ;  /* 0x00000004050472a4 */ /* 0x000fe2000f8e023f */
[----:B------:R-:W-:Y:S01]  /*11d00*/  BSSY B0, `(.L_x_1366) ;  /* 0x000007f000007945 */ /* 0x000fe20003800000 */
[----:B--2---:R-:W-:Y:S01]  /*11d10*/  SHF.R.S32.HI R0, RZ, 0x1f, R4 ;  /* 0x0000001fff007819 */ /* 0x004fe20000011404 */
[----:B------:R-:W-:-:S04]  /*11d20*/  IMAD.WIDE.U32 R6, R4, c[0x0][0x4d0], RZ ;  /* 0x0001340004067a25 */ /* 0x000fc800078e00ff */
[C---:B------:R-:W-:Y:S02]  /*11d30*/  IMAD R2, R0.reuse, c[0x0][0x4d0], RZ ;  /* 0x0001340000027a24 */ /* 0x040fe400078e02ff */
[----:B------:R-:W-:Y:S02]  /*11d40*/  IMAD R0, R0, c[0x0][0x438], RZ ;  /* 0x00010e0000007a24 */ /* 0x000fe400078e02ff */
[C---:B------:R-:W-:Y:S02]  /*11d50*/  IMAD R2, R4.reuse, c[0x0][0x4d4], R2 ;  /* 0x0001350004027a24 */ /* 0x040fe400078e0202 */
[C---:B------:R-:W-:Y:S02]  /*11d60*/  IMAD R0, R4.reuse, c[0x0][0x43c], R0 ;  /* 0x00010f0004007a24 */ /* 0x040fe400078e0200 */
[----:B------:R-:W-:Y:S01]  /*11d70*/  IMAD.WIDE.U32 R4, R4, c[0x0][0x438], RZ ;  /* 0x00010e0004047a25 */ /* 0x000fe200078e00ff */
[----:B------:R-:W-:Y:S02]  /*11d80*/  IADD3 R7, R7, R2, RZ ;  /* 0x0000000207077210 */ /* 0x000fe40007ffe0ff */
[----:B----4-:R-:W-:Y:S01]  /*11d90*/  SHF.R.S32.HI R2, RZ, 0x1f, R13 ;  /* 0x0000001fff027819 */ /* 0x010fe2000001140d */
[----:B------:R-:W-:Y:S01]  /*11da0*/  IMAD.IADD R5, R5, 0x1, R0 ;  /* 0x0000000105057824 */ /* 0x000fe200078e0200 */
[----:B---3--:R-:W-:Y:S01]  /*11db0*/  IADD3 R0, R8, R15, RZ ;  /* 0x0000000f08007210 */ /* 0x008fe20007ffe0ff */
[----:B------:R-:W-:-:S04]  /*11dc0*/  IMAD.WIDE.U32 R6, R13, c[0x0][0x4d8], R6 ;  /* 0x000136000d067a25 */ /* 0x000fc800078e0006 */
[----:B------:R-:W-:-:S04]  /*11dd0*/  @P0 IMAD.HI.U32 R10, R0, c[0x0][0x4ec], RZ ;  /* 0x00013b00000a0a27 */ /* 0x000fc800078e00ff */
[C---:B------:R-:W-:Y:S02]  /*11de0*/  IMAD R9, R2.reuse, c[0x0][0x4d8], RZ ;  /* 0x0001360002097a24 */ /* 0x040fe400078e02ff */
[----:B------:R-:W-:Y:S01]  /*11df0*/  IMAD R8, R2, c[0x0][0x440], RZ ;  /* 0x0001100002087a24 */ /* 0x000fe200078e02ff */
[----:B------:R-:W-:Y:S01]  /*11e00*/  MOV R2, R0 ;  /* 0x0000000000027202 */ /* 0x000fe20000000f00 */
[----:B------:R-:W-:Y:S01]  /*11e10*/  IMAD.MOV.U32 R3, RZ, RZ, R0 ;  /* 0x000000ffff037224 */ /* 0x000fe200078e0000 */
[----:B------:R-:W-:Y:S01]  /*11e20*/  @P0 SHF.R.U32.HI R3, RZ, c[0x0][0x4f0], R10 ;  /* 0x00013c00ff030a19 */ /* 0x000fe2000001160a */
[C---:B------:R-:W-:Y:S02]  /*11e30*/  IMAD R11, R13.reuse, c[0x0][0x4dc], R9 ;  /* 0x000137000d0b7a24 */ /* 0x040fe400078e0209 */
[----:B------:R-:W-:Y:S01]  /*11e40*/  IMAD R12, R13, c[0x0][0x444], R8 ;  /* 0x000111000d0c7a24 */ /* 0x000fe200078e0208 */
[----:B------:R-:W-:Y:S01]  /*11e50*/  SHF.R.S32.HI R8, RZ, 0x1f, R16 ;  /* 0x0000001fff087819 */ /* 0x000fe20000011410 */
[----:B------:R-:W-:-:S04]  /*11e60*/  @P0 IMAD.HI.U32 R9, R0, c[0x0][0x4ec], RZ ;  /* 0x00013b0000090a27 */ /* 0x000fc800078e00ff */
[----:B------:R-:W-:Y:S01]  /*11e70*/  IMAD.WIDE.U32 R4, R13, c[0x0][0x440], R4 ;  /* 0x000110000d047a25 */ /* 0x000fe200078e0004 */
[----:B------:R-:W-:-:S03]  /*11e80*/  @P0 SHF.R.U32.HI R2, RZ, c[0x0][0x4f0], R9 ;  /* 0x00013c00ff020a19 */ /* 0x000fc60000011609 */
[----:B------:R-:W-:Y:S02]  /*11e90*/  IMAD.MOV R10, RZ, RZ, -R3 ;  /* 0x000000ffff0a7224 */ /* 0x000fe400078e0a03 */
[C---:B------:R-:W-:Y:S01]  /*11ea0*/  IMAD R9, R8.reuse, c[0x0][0x4e0], RZ ;  /* 0x0001380008097a24 */ /* 0x040fe200078e02ff */
[----:B------:R-:W-:Y:S01]  /*11eb0*/  IADD3 R5, R5, R12, RZ ;  /* 0x0000000c05057210 */ /* 0x000fe20007ffe0ff */
[----:B------:R-:W-:Y:S02]  /*11ec0*/  IMAD.IADD R7, R7, 0x1, R11 ;  /* 0x0000000107077824 */ /* 0x000fe400078e020b */
[----:B------:R-:W-:Y:S02]  /*11ed0*/  IMAD R8, R8, c[0x0][0x448], RZ ;  /* 0x0001120008087a24 */ /* 0x000fe400078e02ff */
[----:B------:R-:W-:Y:S02]  /*11ee0*/  IMAD R10, R10, c[0x0][0x4e8], R0 ;  /* 0x00013a000a0a7a24 */ /* 0x000fe400078e0200 */
[C---:B------:R-:W-:Y:S01]  /*11ef0*/  IMAD R12, R16.reuse, c[0x0][0x44c], R8 ;  /* 0x00011300100c7a24 */ /* 0x040fe200078e0208 */
[----:B------:R-:W-:Y:S01]  /*11f00*/  SHF.R.S32.HI R8, RZ, 0x1f, R2 ;  /* 0x0000001fff087819 */ /* 0x000fe20000011402 */
[----:B------:R-:W-:-:S04]  /*11f10*/  IMAD.WIDE.U32 R6, R16, c[0x0][0x4e0], R6 ;  /* 0x0001380010067a25 */ /* 0x000fc800078e0006 */
[C---:B------:R-:W-:Y:S01]  /*11f20*/  IMAD R13, R16.reuse, c[0x0][0x4e4], R9 ;  /* 0x00013900100d7a24 */ /* 0x040fe200078e0209 */
[----:B------:R-:W-:Y:S01]  /*11f30*/  SHF.R.S32.HI R9, RZ, 0x1f, R10 ;  /* 0x0000001fff097819 */ /* 0x000fe2000001140a */
[----:B------:R-:W-:Y:S01]  /*11f40*/  IMAD.WIDE.U32 R4, R16, c[0x0][0x448], R4 ;  /* 0x0001120010047a25 */ /* 0x000fe200078e0004 */
[----:B------:R-:W-:Y:S02]  /*11f50*/  SHF.R.S32.HI R11, RZ, 0x1f, R3 ;  /* 0x0000001fff0b7819 */ /* 0x000fe40000011403 */
[----:B------:R-:W-:Y:S01]  /*11f60*/  IADD3 R6, P0, R3, R6, RZ ;  /* 0x0000000603067210 */ /* 0x000fe20007f1e0ff */
[----:B------:R-:W-:Y:S01]  /*11f70*/  IMAD R3, R8, c[0x0][0x430], RZ ;  /* 0x00010c0008037a24 */ /* 0x000fe200078e02ff */
[----:B------:R-:W-:Y:S01]  /*11f80*/  IADD3 R5, R5, R12, RZ ;  /* 0x0000000c05057210 */ /* 0x000fe20007ffe0ff */
[----:B------:R-:W-:Y:S01]  /*11f90*/  IMAD R8, R9, c[0x0][0x4c8], RZ ;  /* 0x0001320009087a24 */ /* 0x000fe200078e02ff */
[----:B------:R-:W-:Y:S01]  /*11fa0*/  IADD3.X R7, R11, R7, R13, P0, !PT ;  /* 0x000000070b077210 */ /* 0x000fe200007fe40d */
[----:B------:R-:W-:-:S02]  /*11fb0*/  IMAD R11, R2, c[0x0][0x434], R3 ;  /* 0x00010d00020b7a24 */ /* 0x000fc400078e0203 */
[----:B------:R-:W-:Y:S02]  /*11fc0*/  IMAD R12, R10, c[0x0][0x4cc], R8 ;  /* 0x000133000a0c7a24 */ /* 0x000fe400078e0208 */
[----:B------:R-:W-:-:S04]  /*11fd0*/  IMAD.WIDE.U32 R8, R2, c[0x0][0x430], R4 ;  /* 0x00010c0002087a25 */ /* 0x000fc800078e0004 */
[----:B------:R-:W-:Y:S01]  /*11fe0*/  IMAD.WIDE.U32 R4, R10, c[0x0][0x4c8], R6 ;  /* 0x000132000a047a25 */ /* 0x000fe200078e0006 */
[----:B------:R-:W-:-:S03]  /*11ff0*/  IADD3 R7, R9, R11, RZ ;  /* 0x0000000b09077210 */ /* 0x000fc60007ffe0ff */
[----:B------:R-:W-:Y:S02]  /*12000*/  IMAD.MOV R3, RZ, RZ, -R2 ;  /* 0x000000ffff037224 */ /* 0x000fe400078e0a02 */
[----:B------:R-:W-:Y:S02]  /*12010*/  IMAD.IADD R9, R5, 0x1, R12 ;  /* 0x0000000105097824 */ /* 0x000fe400078e020c */
[----:B------:R-:W-:Y:S02]  /*12020*/  IMAD R5, R3, c[0x0][0x4e8], R0 ;  /* 0x00013a0003057a24 */ /* 0x000fe400078e0200 */
[----:B------:R-:W-:Y:S02]  /*12030*/  IMAD.IADD R3, R14, 0x1, R15 ;  /* 0x000000010e037824 */ /* 0x000fe400078e020f */
[----:B------:R-:W2:Y:S01]  /*12040*/  S2R R14, SR_TID.X ;  /* 0x00000000000e7919 */ /* 0x000ea20000002100 */
[----:B------:R-:W-:-:S04]  /*12050*/  LEA R2, P0, R4, c[0x0][0x4a8], 0x2 ;  /* 0x00012a0004027a11 */ /* 0x000fc800078010ff */
[----:B------:R-:W-:Y:S01]  /*12060*/  LEA.HI.X R0, R4, c[0x0][0x4ac], R9, 0x2, P0 ;  /* 0x00012b0004007a11 */ /* 0x000fe200000f1409 */
[----:B------:R-:W-:Y:S04]  /*12070*/  SHFL.IDX PT, R12, R2, RZ, 0x1c1f ;  /* 0x001c1fff020c7589 */ /* 0x000fe800000e0000 */
[----:B------:R-:W3:Y:S04]  /*12080*/  SHFL.IDX PT, R13, R0, RZ, 0x1c1f ;  /* 0x001c1fff000d7589 */ /* 0x000ee800000e0000 */
[----:B------:R-:W-:Y:S01]  /*12090*/  SHFL.IDX PT, R10, R2, 0x1, 0x1c1f ;  /* 0x003c1f00020a7f89 */ /* 0x000fe200000e0000 */
[----:B--2---:R-:W-:-:S04]  /*120a0*/  SHF.R.S32.HI R16, RZ, 0x1f, R14 ;  /* 0x0000001fff107819 */ /* 0x004fc8000001140e */
[----:B------:R-:W-:Y:S01]  /*120b0*/  LEA.HI R16, R16, R14, RZ, 0x5 ;  /* 0x0000000e10107211 */ /* 0x000fe200078f28ff */
[----:B------:R-:W2:Y:S03]  /*120c0*/  SHFL.IDX PT, R11, R0, 0x1, 0x1c1f ;  /* 0x003c1f00000b7f89 */ /* 0x000ea600000e0000 */
[----:B------:R-:W-:-:S04]  /*120d0*/  LOP3.LUT R16, R16, 0xffffffe0, RZ, 0xc0, !PT ;  /* 0xffffffe010107812 */ /* 0x000fc800078ec0ff */
[----:B------:R-:W-:Y:S02]  /*120e0*/  IADD3 R16, -R16, R14, RZ ;  /* 0x0000000e10107210 */ /* 0x000fe40007ffe1ff */
[C---:B------:R-:W-:Y:S02]  /*120f0*/  IADD3 R17, R3.reuse, 0x8, RZ ;  /* 0x0000000803117810 */ /* 0x040fe40007ffe0ff */
[----:B------:R-:W-:Y:S02]  /*12100*/  LOP3.LUT P1, RZ, R16, 0x3, RZ, 0xc0, !PT ;  /* 0x0000000310ff7812 */ /* 0x000fe4000782c0ff */
[----:B------:R-:W-:Y:S01]  /*12110*/  SHF.R.S32.HI R4, RZ, 0x1f, R5 ;  /* 0x0000001fff047819 */ /* 0x000fe20000011405 */
[----:B------:R-:W-:Y:S01]  /*12120*/  SHFL.IDX PT, R9, R0, 0x2, 0x1c1f ;  /* 0x005c1f0000097f89 */ /* 0x000fe200000e0000 */
[----:B------:R-:W-:Y:S02]  /*12130*/  MOV R6, R8 ;  /* 0x0000000800067202 */ /* 0x000fe40000000f00 */
[----:B------:R-:W-:Y:S01]  /*12140*/  ISETP.GE.OR P4, PT, R3, UR4, P1 ;  /* 0x0000000403007c0c */ /* 0x000fe20008f86670 */
[----:B------:R-:W4:Y:S01]  /*12150*/  SHFL.IDX PT, R8, R2, 0x2, 0x1c1f ;  /* 0x005c1f0002087f89 */ /* 0x000f2200000e0000 */
[----:B------:R-:W-:-:S03]  /*12160*/  ISETP.GE.OR P3, PT, R17, UR4, P1 ;  /* 0x0000000411007c0c */ /* 0x000fc60008f66670 */
[----:B------:R-:W-:Y:S04]  /*12170*/  SHFL.IDX PT, R14, R2, 0x3, 0x1c1f ;  /* 0x007c1f00020e7f89 */ /* 0x000fe800000e0000 */
[----:B------:R1:W4:Y:S01]  /*12180*/  SHFL.IDX PT, R15, R0, 0x3, 0x1c1f ;  /* 0x007c1f00000f7f89 */ /* 0x00032200000e0000 */
[----:B------:R-:W-:-:S03]  /*12190*/  IADD3 R16, R3, 0x40, RZ ;  /* 0x0000004003107810 */ /* 0x000fc60007ffe0ff */
[----:B---3--:R3:W-:Y:S01]  /*121a0*/  @!P4 ST.E [R12.64], R21 ;  /* 0x000000150c00c985 */ /* 0x0087e2000c101908 */
[----:B------:R-:W-:-:S03]  /*121b0*/  ISETP.GE.OR P2, PT, R16, UR4, P1 ;  /* 0x0000000410007c0c */ /* 0x000fc60008f46670 */
[----:B--2---:R3:W-:Y:S01]  /*121c0*/  @!P3 ST.E [R10.64], R22 ;  /* 0x000000160a00b985 */ /* 0x0047e2000c101908 */
[----:B------:R-:W-:Y:S01]  /*121d0*/  ISETP.GE.AND P3, PT, R3, UR4, PT ;  /* 0x0000000403007c0c */ /* 0x000fe2000bf66270 */
[----:B-1----:R-:W-:-:S04]  /*121e0*/  IMAD R0, R4, c[0x0][0x428], RZ ;  /* 0x00010a0004007a24 */ /* 0x002fc800078e02ff */
[C---:B------:R-:W-:Y:S02]  /*121f0*/  IMAD R0, R5.reuse, c[0x0][0x42c], R0 ;  /* 0x00010b0005007a24 */ /* 0x040fe400078e0200 */
[----:B------:R-:W-:Y:S01]  /*12200*/  IMAD.WIDE.U32 R4, R5, c[0x0][0x428], R6 ;  /* 0x00010a0005047a25 */ /* 0x000fe200078e0006 */
[----:B------:R-:W-:-:S04]  /*12210*/  IADD3 R6, R3, 0x48, RZ ;  /* 0x0000004803067810 */ /* 0x000fc80007ffe0ff */
[----:B------:R-:W-:Y:S01]  /*12220*/  ISETP.GE.OR P1, PT, R6, UR4, P1 ;  /* 0x0000000406007c0c */ /* 0x000fe20008f26670 */
[----:B------:R-:W-:Y:S01]  /*12230*/  IMAD.IADD R18, R5, 0x1, R0 ;  /* 0x0000000105127824 */ /* 0x000fe200078e0200 */
[C---:B------:R-:W-:Y:S01]  /*12240*/  LEA R19, P0, R4.reuse, c[0x0][0x400], 0x2 ;  /* 0x0001000004137a11 */ /* 0x040fe200078010ff */
[----:B----4-:R3:W-:Y:S03]  /*12250*/  @!P2 ST.E [R8.64], R23 ;  /* 0x000000170800a985 */ /* 0x0107e6000c101908 */
[----:B------:R-:W-:Y:S01]  /*12260*/  LEA.HI.X R18, R4, c[0x0][0x404], R18, 0x2, P0 ;  /* 0x0001010004127a11 */ /* 0x000fe200000f1412 */
[----:B------:R3:W1:Y:S01]  /*12270*/  SHFL.IDX PT, R0, R19, RZ, 0x1c1f ;  /* 0x001c1fff13007589 */ /* 0x00066200000e0000 */
[----:B------:R-:W-:Y:S02]  /*12280*/  ISETP.GE.AND P2, PT, R17, UR4, PT ;  /* 0x0000000411007c0c */ /* 0x000fe4000bf46270 */
[----:B------:R-:W-:Y:S01]  /*12290*/  ISETP.GE.AND P0, PT, R6, UR4, PT ;  /* 0x0000000406007c0c */ /* 0x000fe2000bf06270 */
[----:B------:R3:W2:Y:S04]  /*122a0*/  SHFL.IDX PT, R2, R18, RZ, 0x1c1f ;  /* 0x001c1fff12027589 */ /* 0x0006a800000e0000 */
[----:B------:R3:W-:Y:S01]  /*122b0*/  @!P1 ST.E [R14.64], R20 ;  /* 0x000000140e009985 */ /* 0x0007e2000c101908 */
[----:B------:R-:W-:Y:S01]  /*122c0*/  ISETP.GE.AND P1, PT, R16, UR4, PT ;  /* 0x0000000410007c0c */ /* 0x000fe2000bf26270 */
[----:B------:R-:W-:Y:S07]  /*122d0*/  @P3 BRA `(.L_x_1367) ;  /* 0x0000021000003947 */ /* 0x000fee0003800000 */
[----:B-----5:R-:W-:Y:S02]  /*122e0*/  ISETP.GE.AND P3, PT, R39, c[0x0][0x3c8], PT ;  /* 0x0000f20027007a0c */ /* 0x020fe40003f66270 */
[----:B------:R-:W-:-:S02]  /*122f0*/  ISETP.GE.AND P5, PT, R37, c[0x0][0x3c8], PT ;  /* 0x0000f20025007a0c */ /* 0x000fc40003fa6270 */
[----:B------:R-:W-:-:S09]  /*12300*/  ISETP.GE.AND P6, PT, R29, c[0x0][0x3c8], PT ;  /* 0x0000f2001d007a0c */ /* 0x000fd20003fc6270 */
[----:B-1----:R-:W-:-:S04]  /*12310*/  @!P3 LEA R4, P4, R39, R0, 0x2 ;  /* 0x000000002704b211 */ /* 0x002fc800078810ff */
[----:B--2---:R-:W-:Y:S02]  /*12320*/  @!P3 LEA.HI.X R5, R39, R2, R40, 0x2, P4 ;  /* 0x000000022705b211 */ /* 0x004fe400020f1428 */
[----:B------:R-:W-:-:S03]  /*12330*/  ISETP.GE.AND P4, PT, R35, c[0x0][0x3c8], PT ;  /* 0x0000f20023007a0c */ /* 0x000fc60003f86270 */
[----:B------:R1:W-:Y:S02]  /*12340*/  @!P3 ST.E.64 [R4.64], R156 ;  /* 0x0000009c0400b985 */ /* 0x0003e4000c101b08 */
[----:B-1----:R-:W-:-:S04]  /*12350*/  @!P5 LEA R4, P3, R37, R0, 0x2 ;  /* 0x000000002504d211 */ /* 0x002fc800078610ff */
[----:B------:R-:W-:Y:S02]  /*12360*/  @!P5 LEA.HI.X R5, R37, R2, R38, 0x2, P3 ;  /* 0x000000022505d211 */ /* 0x000fe400018f1426 */
        /* <DEDUP_REMOVED lines=9> */
[----:B------:R1:W-:Y:S01]  /*12400*/  @!P3 ST.E.64 [R4.64], R168 ;  /* 0x000000a80400b985 */ /* 0x0003e2000c101b08 */
[----:B---3--:R-:W-:-:S04]  /*12410*/  @!P5 LEA R10, P3, R31, R0, 0x2 ;  /* 0x000000001f0ad211 */ /* 0x008fc800078610ff */
[----:B------:R-:W-:Y:S02]  /*12420*/  @!P5 LEA.HI.X R11, R31, R2, R32, 0x2, P3 ;  /* 0x000000021f0bd211 */ /* 0x000fe400018f1420 */
[----:B------:R-:W-:Y:S02]  /*12430*/  ISETP.GE.AND P5, PT, R27, c[0x0][0x3c8], PT ;  /* 0x0000f2001b007a0c */ /* 0x000fe40003fa6270 */
[----:B------:R-:W-:-:S04]  /*12440*/  @!P6 LEA R8, P3, R29, R0, 0x2 ;  /* 0x000000001d08e211 */ /* 0x000fc800078610ff */
[----:B------:R-:W-:-:S07]  /*12450*/  @!P6 LEA.HI.X R9, R29, R2, R30, 0x2, P3 ;  /* 0x000000021d09e211 */ /* 0x000fce00018f141e */
[----:B------:R-:W-:-:S04]  /*12460*/  @!P5 LEA R6, P3, R27, R0, 0x2 ;  /* 0x000000001b06d211 */ /* 0x000fc800078610ff */
[----:B------:R-:W-:Y:S02]  /*12470*/  @!P5 LEA.HI.X R7, R27, R2, R28, 0x2, P3 ;  /* 0x000000021b07d211 */ /* 0x000fe400018f141c */
[----:B-1----:R-:W-:-:S04]  /*12480*/  @!P4 LEA R4, P3, R25, R0, 0x2 ;  /* 0x000000001904c211 */ /* 0x002fc800078610ff */
[----:B------:R-:W-:Y:S02]  /*12490*/  @!P4 LEA.HI.X R5, R25, R2, R26, 0x2, P3 ;  /* 0x000000021905c211 */ /* 0x000fe400018f141a */
[----:B------:R-:W-:-:S13]  /*124a0*/  ISETP.GE.AND P3, PT, R31, c[0x0][0x3c8], PT ;  /* 0x0000f2001f007a0c */ /* 0x000fda0003f66270 */
[----:B------:R1:W-:Y:S04]  /*124b0*/  @!P3 ST.E.64 [R10.64], R172 ;  /* 0x000000ac0a00b985 */ /* 0x0003e8000c101b08 */
[----:B------:R1:W-:Y:S04]  /*124c0*/  @!P6 ST.E.64 [R8.64], R176 ;  /* 0x000000b00800e985 */ /* 0x0003e8000c101b08 */
[----:B------:R1:W-:Y:S04]  /*124d0*/  @!P5 ST.E.64 [R6.64], R180 ;  /* 0x000000b40600d985 */ /* 0x0003e8000c101b08 */
[----:B------:R1:W-:Y:S02]  /*124e0*/  @!P4 ST.E.64 [R4.64], R184 ;  /* 0x000000b80400c985 */ /* 0x0003e4000c101b08 */
.L_x_1367:
[----:B------:R-:W-:Y:S05]  /*124f0*/  BSYNC B0 ;  /* 0x0000000000007941 */ /* 0x000fea0003800000 */
.L_x_1366:
[----:B--2---:R2:W4:Y:S01]  /*12500*/  SHFL.IDX PT, R2, R18, 0x1, 0x1c1f ;  /* 0x003c1f0012027f89 */ /* 0x00452200000e0000 */
[----:B------:R-:W-:Y:S03]  /*12510*/  BSSY B0, `(.L_x_1368) ;  /* 0x0000023000007945 */ /* 0x000fe60003800000 */
[----:B-1----:R2:W1:Y:S01]  /*12520*/  SHFL.IDX PT, R0, R19, 0x1, 0x1c1f ;  /* 0x003c1f0013007f89 */ /* 0x00246200000e0000 */
[----:B------:R-:W-:Y:S05]  /*12530*/  @P2 BRA `(.L_x_1369) ;  /* 0x0000020000002947 */ /* 0x000fea0003800000 */
[----:B-----5:R-:W-:Y:S02]  /*12540*/  ISETP.GE.AND P3, PT, R39, c[0x0][0x3c8], PT ;  /* 0x0000f20027007a0c */ /* 0x020fe40003f66270 */
[----:B------:R-:W-:-:S02]  /*12550*/  ISETP.GE.AND P5, PT, R37, c[0x0][0x3c8], PT ;  /* 0x0000f20025007a0c */ /* 0x000fc40003fa6270 */
[----:B------:R-:W-:-:S09]  /*12560*/  ISETP.GE.AND P2, PT, R35, c[0x0][0x3c8], PT ;  /* 0x0000f20023007a0c */ /* 0x000fd20003f46270 */
[----:B-1----:R-:W-:-:S04]  /*12570*/  @!P3 LEA R4, P4, R39, R0, 0x2 ;  /* 0x000000002704b211 */ /* 0x002fc800078810ff */
[----:B----4-:R-:W-:Y:S02]  /*12580*/  @!P3 LEA.HI.X R5, R39, R2, R40, 0x2, P4 ;  /* 0x000000022705b211 */ /* 0x010fe400020f1428 */
[----:B------:R-:W-:-:S03]  /*12590*/  @!P5 LEA R6, P4, R37, R0, 0x2 ;  /* 0x000000002506d211 */ /* 0x000fc600078810ff */
[----:B------:R1:W-:Y:S01]  /*125a0*/  @!P3 ST.E.64 [R4.64], R158 ;  /* 0x0000009e0400b985 */ /* 0x0003e2000c101b08 */
[----:B------:R-:W-:Y:S02]  /*125b0*/  ISETP.GE.AND P3, PT, R33, c[0x0][0x3c8], PT ;  /* 0x0000f20021007a0c */ /* 0x000fe40003f66270 */
[----:B------:R-:W-:-:S05]  /*125c0*/  @!P5 LEA.HI.X R7, R37, R2, R38, 0x2, P4 ;  /* 0x000000022507d211 */ /* 0x000fca00020f1426 */
[----:B------:R4:W-:Y:S01]  /*125d0*/  @!P5 ST.E.64 [R6.64], R162 ;  /* 0x000000a20600d985 */ /* 0x0009e2000c101b08 */
[----:B------:R-:W-:Y:S02]  /*125e0*/  ISETP.GE.AND P5, PT, R31, c[0x0][0x3c8], PT ;  /* 0x0000f2001f007a0c */ /* 0x000fe40003fa6270 */
[----:B-1----:R-:W-:-:S04]  /*125f0*/  @!P2 LEA R4, P4, R35, R0, 0x2 ;  /* 0x000000002304a211 */ /* 0x002fc800078810ff */
[----:B------:R-:W-:Y:S02]  /*12600*/  @!P2 LEA.HI.X R5, R35, R2, R36, 0x2, P4 ;  /* 0x000000022305a211 */ /* 0x000fe400020f1424 */
[----:B----4-:R-:W-:-:S03]  /*12610*/  @!P3 LEA R6, P4, R33, R0, 0x2 ;  /* 0x000000002106b211 */ /* 0x010fc600078810ff */
[----:B------:R1:W-:Y:S01]  /*12620*/  @!P2 ST.E.64 [R4.64], R166 ;  /* 0x000000a60400a985 */ /* 0x0003e2000c101b08 */
[----:B------:R-:W-:Y:S02]  /*12630*/  @!P3 LEA.HI.X R7, R33, R2, R34, 0x2, P4 ;  /* 0x000000022107b211 */ /* 0x000fe400020f1422 */
[----:B------:R-:W-:-:S03]  /*12640*/  ISETP.GE.AND P4, PT, R29, c[0x0][0x3c8], PT ;  /* 0x0000f2001d007a0c */ /* 0x000fc60003f86270 */
[----:B------:R4:W-:Y:S01]  /*12650*/  @!P3 ST.E.64 [R6.64], R170 ;  /* 0x000000aa0600b985 */ /* 0x0009e2000c101b08 */
[----:B------:R-:W-:Y:S02]  /*12660*/  ISETP.GE.AND P3, PT, R27, c[0x0][0x3c8], PT ;  /* 0x0000f2001b007a0c */ /* 0x000fe40003f66270 */
[----:B-1----:R-:W-:-:S04]  /*12670*/  @!P5 LEA R4, P2, R31, R0, 0x2 ;  /* 0x000000001f04d211 */ /* 0x002fc800078410ff */
[----:B------:R-:W-:Y:S02]  /*12680*/  @!P5 LEA.HI.X R5, R31, R2, R32, 0x2, P2 ;  /* 0x000000021f05d211 */ /* 0x000fe400010f1420 */
[----:B------:R-:W-:-:S03]  /*12690*/  ISETP.GE.AND P2, PT, R25, c[0x0][0x3c8], PT ;  /* 0x0000f20019007a0c */ /* 0x000fc60003f46270 */
[----:B------:R1:W-:Y:S01]  /*126a0*/  @!P5 ST.E.64 [R4.64], R174 ;  /* 0x000000ae0400d985 */ /* 0x0003e2000c101b08 */
[----:B---3--:R-:W-:-:S04]  /*126b0*/  @!P4 LEA R8, P5, R29, R0, 0x2 ;  /* 0x000000001d08c211 */ /* 0x008fc800078a10ff */
[----:B------:R-:W-:Y:S02]  /*126c0*/  @!P4 LEA.HI.X R9, R29, R2, R30, 0x2, P5 ;  /* 0x000000021d09c211 */ /* 0x000fe400028f141e */
[----:B----4-:R-:W-:-:S03]  /*126d0*/  @!P3 LEA R6, P5, R27, R0, 0x2 ;  /* 0x000000001b06b211 */ /* 0x010fc600078a10ff */
[----:B------:R3:W-:Y:S01]  /*126e0*/  @!P4 ST.E.64 [R8.64], R178 ;  /* 0x000000b20800c985 */ /* 0x0007e2000c101b08 */
[----:B------:R-:W-:-:S05]  /*126f0*/  @!P3 LEA.HI.X R7, R27, R2, R28, 0x2, P5 ;  /* 0x000000021b07b211 */ /* 0x000fca00028f141c */
[----:B------:R3:W-:Y:S01]  /*12700*/  @!P3 ST.E.64 [R6.64], R182 ;  /* 0x000000b60600b985 */ /* 0x0007e2000c101b08 */
[----:B-1----:R-:W-:-:S04]  /*12710*/  @!P2 LEA R4, P5, R25, R0, 0x2 ;  /* 0x000000001904a211 */ /* 0x002fc800078a10ff */
[----:B------:R-:W-:-:S05]  /*12720*/  @!P2 LEA.HI.X R5, R25, R2, R26, 0x2, P5 ;  /* 0x000000021905a211 */ /* 0x000fca00028f141a */
[----:B------:R3:W-:Y:S04]  /*12730*/  @!P2 ST.E.64 [R4.64], R186 ;  /* 0x000000ba0400a985 */ /* 0x0007e8000c101b08 */
.L_x_1369:
[----:B------:R-:W-:Y:S05]  /*12740*/  BSYNC B0 ;  /* 0x0000000000007941 */ /* 0x000fea0003800000 */
.L_x_1368:
[----:B----4-:R4:W2:Y:S01]  /*12750*/  SHFL.IDX PT, R2, R18, 0x2, 0x1c1f ;  /* 0x005c1f0012027f89 */ /* 0x0108a200000e0000 */
[----:B------:R-:W-:Y:S03]  /*12760*/  BSSY B0, `(.L_x_1370) ;  /* 0x0000023000007945 */ /* 0x000fe60003800000 */
[----:B-1----:R4:W1:Y:S01]  /*12770*/  SHFL.IDX PT, R0, R19, 0x2, 0x1c1f ;  /* 0x005c1f0013007f89 */ /* 0x00286200000e0000 */
[----:B------:R-:W-:Y:S05]  /*12780*/  @P1 BRA `(.L_x_1371) ;  /* 0x0000020000001947 */ /* 0x000fea0003800000 */
[----:B-----5:R-:W-:Y:S02]  /*12790*/  ISETP.GE.AND P3, PT, R39, c[0x0][0x3c8], PT ;  /* 0x0000f20027007a0c */ /* 0x020fe40003f66270 */
[----:B------:R-:W-:Y:S02]  /*127a0*/  ISETP.GE.AND P5, PT, R37, c[0x0][0x3c8], PT ;  /* 0x0000f20025007a0c */ /* 0x000fe40003fa6270 */
[----:B------:R-:W-:Y:S02]  /*127b0*/  ISETP.GE.AND P2, PT, R35, c[0x0][0x3c8], PT ;  /* 0x0000f20023007a0c */ /* 0x000fe40003f46270 */
[----:B------:R-:W-:-:S07]  /*127c0*/  ISETP.GE.AND P1, PT, R33, c[0x0][0x3c8], PT ;  /* 0x0000f20021007a0c */ /* 0x000fce0003f26270 */
[----:B-1-3--:R-:W-:-:S04]  /*127d0*/  @!P3 LEA R4, P4, R39, R0, 0x2 ;  /* 0x000000002704b211 */ /* 0x00afc800078810ff */
[----:B--2---:R-:W-:Y:S02]  /*127e0*/  @!P3 LEA.HI.X R5, R39, R2, R40, 0x2, P4 ;  /* 0x000000022705b211 */ /* 0x004fe400020f1428 */
        /* <DEDUP_REMOVED lines=10> */
[----:B-1----:R-:W-:-:S04]  /*12890*/  @!P1 LEA R4, P5, R33, R0, 0x2 ;  /* 0x0000000021049211 */ /* 0x002fc800078a10ff */
[----:B------:R-:W-:Y:S02]  /*128a0*/  @!P1 LEA.HI.X R5, R33, R2, R34, 0x2, P5 ;  /* 0x0000000221059211 */ /* 0x000fe400028f1422 */
[----:B------:R-:W-:-:S03]  /*128b0*/  @!P4 LEA R10, P5, R31, R0, 0x2 ;  /* 0x000000001f0ac211 */ /* 0x000fc600078a10ff */
[----:B------:R1:W-:Y:S01]  /*128c0*/  @!P1 ST.E.64 [R4.64], R140 ;  /* 0x0000008c04009985 */ /* 0x0003e2000c101b08 */
[----:B------:R-:W-:Y:S02]  /*128d0*/  ISETP.GE.AND P1, PT, R25, c[0x0][0x3c8], PT ;  /* 0x0000f20019007a0c */ /* 0x000fe40003f26270 */
[----:B------:R-:W-:Y:S02]  /*128e0*/  @!P4 LEA.HI.X R11, R31, R2, R32, 0x2, P5 ;  /* 0x000000021f0bc211 */ /* 0x000fe400028f1420 */
[----:B--2---:R-:W-:-:S03]  /*128f0*/  @!P3 LEA R8, P5, R29, R0, 0x2 ;  /* 0x000000001d08b211 */ /* 0x004fc600078a10ff */
[----:B------:R2:W-:Y:S01]  /*12900*/  @!P4 ST.E.64 [R10.64], R136 ;  /* 0x000000880a00c985 */ /* 0x0005e2000c101b08 */
[----:B------:R-:W-:Y:S02]  /*12910*/  @!P3 LEA.HI.X R9, R29, R2, R30, 0x2, P5 ;  /* 0x000000021d09b211 */ /* 0x000fe400028f141e */
[----:B---3--:R-:W-:-:S03]  /*12920*/  @!P2 LEA R6, P5, R27, R0, 0x2 ;  /* 0x000000001b06a211 */ /* 0x008fc600078a10ff */
[----:B------:R2:W-:Y:S01]  /*12930*/  @!P3 ST.E.64 [R8.64], R132 ;  /* 0x000000840800b985 */ /* 0x0005e2000c101b08 */
[----:B------:R-:W-:-:S05]  /*12940*/  @!P2 LEA.HI.X R7, R27, R2, R28, 0x2, P5 ;  /* 0x000000021b07a211 */ /* 0x000fca00028f141c */
[----:B------:R2:W-:Y:S01]  /*12950*/  @!P2 ST.E.64 [R6.64], R128 ;  /* 0x000000800600a985 */ /* 0x0005e2000c101b08 */
[----:B-1----:R-:W-:-:S04]  /*12960*/  @!P1 LEA R4, P5, R25, R0, 0x2 ;  /* 0x0000000019049211 */ /* 0x002fc800078a10ff */
[----:B------:R-:W-:-:S05]  /*12970*/  @!P1 LEA.HI.X R5, R25, R2, R26, 0x2, P5 ;  /* 0x0000000219059211 */ /* 0x000fca00028f141a */
[----:B------:R2:W-:Y:S04]  /*12980*/  @!P1 ST.E.64 [R4.64], R124 ;  /* 0x0000007c04009985 */ /* 0x0005e8000c101b08 */
.L_x_1371:
[----:B------:R-:W-:Y:S05]  /*12990*/  BSYNC B0 ;  /* 0x0000000000007941 */ /* 0x000fea0003800000 */
.L_x_1370:
[----:B--2---:R2:W3:Y:S04]  /*129a0*/  SHFL.IDX PT, R2, R18, 0x3, 0x1c1f ;  /* 0x007c1f0012027f89 */ /* 0x0044e800000e0000 */
[----:B-1----:R2:W1:Y:S01]  /*129b0*/  SHFL.IDX PT, R0, R19, 0x3, 0x1c1f ;  /* 0x007c1f0013007f89 */ /* 0x00246200000e0000 */
[----:B------:R-:W-:Y:S05]  /*129c0*/  @P0 BRA `(.L_x_1372) ;  /* 0x000004e000000947 */ /* 0x000fea0003800000 */
[----:B-----5:R-:W-:Y:S02]  /*129d0*/  ISETP.GE.AND P1, PT, R39, c[0x0][0x3c8], PT ;  /* 0x0000f20027007a0c */ /* 0x020fe40003f26270 */
[----:B------:R-:W-:Y:S02]  /*129e0*/  ISETP.GE.AND P0, PT, R37, c[0x0][0x3c8], PT ;  /* 0x0000f20025007a0c */ /* 0x000fe40003f06270 */
[----:B------:R-:W-:-:S09]  /*129f0*/  ISETP.GE.AND P4, PT, R35, c[0x0][0x3c8], PT ;  /* 0x0000f20023007a0c */ /* 0x000fd20003f86270 */
[-C--:B-1-3--:R-:W-:Y:S02]  /*12a00*/  @!P1 LEA R4, P3, R39, R0.reuse, 0x2 ;  /* 0x0000000027049211 */ /* 0x08afe400078610ff */
[----:B------:R-:W-:Y:S02]  /*12a10*/  @!P0 LEA R6, P2, R37, R0, 0x2 ;  /* 0x0000000025068211 */ /* 0x000fe400078410ff */
[-C--:B------:R-:W-:Y:S02]  /*12a20*/  @!P1 LEA.HI.X R5, R39, R2.reuse, R40, 0x2, P3 ;  /* 0x0000000227059211 */ /* 0x080fe400018f1428 */
[----:B------:R-:W-:Y:S02]  /*12a30*/  ISETP.GE.AND P3, PT, R33, c[0x0][0x3c8], PT ;  /* 0x0000f20021007a0c */ /* 0x000fe40003f66270 */
[----:B------:R-:W-:Y:S01]  /*12a40*/  @!P0 LEA.HI.X R7, R37, R2, R38, 0x2, P2 ;  /* 0x0000000225078211 */ /* 0x000fe200010f1426 */
[----:B------:R1:W-:Y:S01]  /*12a50*/  @!P1 ST.E.64 [R4.64], R154 ;  /* 0x0000009a04009985 */ /* 0x0003e2000c101b08 */
[----:B------:R-:W-:-:S02]  /*12a60*/  ISETP.GE.AND P2, PT, R31, c[0x0][0x3c8], PT ;  /* 0x0000f2001f007a0c */ /* 0x000fc40003f46270 */
[----:B------:R-:W-:Y:S01]  /*12a70*/  ISETP.GE.AND P1, PT, R29, c[0x0][0x3c8], PT ;  /* 0x0000f2001d007a0c */ /* 0x000fe20003f26270 */
        /* <DEDUP_REMOVED lines=8> */
[----:B---3--:R-:W-:Y:S02]  /*12b00*/  @!P1 LEA R6, P5, R29, R0, 0x2 ;  /* 0x000000001d069211 */ /* 0x008fe400078a10ff */
[-C--:B------:R-:W-:Y:S01]  /*12b10*/  @!P2 LEA.HI.X R9, R31, R2.reuse, R32, 0x2, P4 ;  /* 0x000000021f09a211 */ /* 0x080fe200020f1420 */
[----:B------:R3:W-:Y:S01]  /*12b20*/  @!P3 ST.E.64 [R10.64], R142 ;  /* 0x0000008e0a00b985 */ /* 0x0007e2000c101b08 */
[----:B------:R-:W-:-:S03]  /*12b30*/  @!P1 LEA.HI.X R7, R29, R2, R30, 0x2, P5 ;  /* 0x000000021d079211 */ /* 0x000fc600028f141e */
[----:B------:R3:W-:Y:S04]  /*12b40*/  @!P2 ST.E.64 [R8.64], R138 ;  /* 0x0000008a0800a985 */ /* 0x0007e8000c101b08 */
[----:B------:R3:W-:Y:S01]  /*12b50*/  @!P1 ST.E.64 [R6.64], R134 ;  /* 0x0000008606009985 */ /* 0x0007e2000c101b08 */
[----:B-1----:R-:W-:-:S04]  /*12b60*/  @!P0 LEA R4, P4, R27, R0, 0x2 ;  /* 0x000000001b048211 */ /* 0x002fc800078810ff */
[----:B------:R-:W-:-:S05]  /*12b70*/  @!P0 LEA.HI.X R5, R27, R2, R28, 0x2, P4 ;  /* 0x000000021b058211 */ /* 0x000fca00020f141c */
[----:B------:R3:W-:Y:S01]  /*12b80*/  @!P0 ST.E.64 [R4.64], R130 ;  /* 0x0000008204008985 */ /* 0x0007e2000c101b08 */
[----:B------:R-:W-:-:S13]  /*12b90*/  ISETP.GE.AND P0, PT, R25, c[0x0][0x3c8], PT ;  /* 0x0000f20019007a0c */ /* 0x000fda0003f06270 */
[----:B------:R-:W-:Y:S05]  /*12ba0*/  @P0 BRA `(.L_x_1372) ;  /* 0x0000030000000947 */ /* 0x000fea0003800000 */
[----:B---3--:R-:W-:-:S04]  /*12bb0*/  LEA R4, P0, R25, R0, 0x2 ;  /* 0x0000000019047211 */ /* 0x008fc800078010ff */
[----:B------:R-:W-:-:S05]  /*12bc0*/  LEA.HI.X R5, R25, R2, R26, 0x2, P0 ;  /* 0x0000000219057211 */ /* 0x000fca00000f141a */
[----:B------:R1:W-:Y:S01]  /*12bd0*/  ST.E.64 [R4.64], R126 ;  /* 0x0000007e04007985 */ /* 0x0003e2000c101b08 */
[----:B------:R-:W-:Y:S05]  /*12be0*/  BRA `(.L_x_1372) ;  /* 0x000002c000007947 */ /* 0x000fea0003800000 */
.L_x_1364:
[----:B------:R-:W1:Y:S02]  /*12bf0*/  S2R R4, SR_TID.X ;  /* 0x0000000000047919 */ /* 0x000e640000002100 */
[----:B-1----:R-:W-:-:S13]  /*12c00*/  ISETP.GT.AND P0, PT, R4, 0x7f, PT ;  /* 0x0000007f0400780c */ /* 0x002fda0003f04270 */
[----:B------:R-:W-:Y:S05]  /*12c10*/  @P0 BRA `(.L_x_1372) ;  /* 0x0000029000000947 */ /* 0x000fea0003800000 */
[----:B------:R-:W2:Y:S01]  /*12c20*/  LDL.LU R3, [R1+0x70] ;  /* 0x0000700001037983 */ /* 0x000ea20000300800 */
[----:B------:R-:W-:-:S05]  /*12c30*/  MOV R2, c[0x0][0x4e8] ;  /* 0x00013a0000027a02 */ /* 0x000fca0000000f00 */
[----:B------:R-:W-:Y:S01]  /*12c40*/  IMAD R0, R2, c[0x0][0x388], RZ ;  /* 0x0000e20002007a24 */ /* 0x000fe200078e02ff */
[----:B--2---:R-:W-:-:S04]  /*12c50*/  IADD3 R4, R3, R4, RZ ;  /* 0x0000000403047210 */ /* 0x004fc80007ffe0ff */
[----:B------:R-:W-:-:S13]  /*12c60*/  ISETP.GE.AND P0, PT, R4, R0, PT ;  /* 0x000000000400720c */ /* 0x000fda0003f06270 */
[----:B------:R-:W-:Y:S05]  /*12c70*/  @P0 BRA `(.L_x_1372) ;  /* 0x0000023000000947 */ /* 0x000fea0003800000 */
[----:B------:R-:W2:Y:S04]  /*12c80*/  LDL.LU R3, [R1+0x4c] ;  /* 0x00004c0001037983 */ /* 0x000ea80000300800 */
[----:B------:R-:W3:Y:S04]  /*12c90*/  LDL.LU R9, [R1+0x48] ;  /* 0x0000480001097983 */ /* 0x000ee80000300800 */
[----:B------:R-:W4:Y:S01]  /*12ca0*/  LDL.LU R8, [R1+0x50] ;  /* 0x0000500001087983 */ /* 0x000f220000300800 */
[----:B------:R-:W-:-:S13]  /*12cb0*/  ISETP.NE.AND P0, PT, R2, 0x1, PT ;  /* 0x000000010200780c */ /* 0x000fda0003f05270 */
[----:B------:R-:W-:Y:S01]  /*12cc0*/  @P0 IMAD.HI.U32 R7, R4, c[0x0][0x4ec], RZ ;  /* 0x00013b0004070a27 */ /* 0x000fe200078e00ff */
[----:B--2---:R-:W-:Y:S02]  /*12cd0*/  SHF.R.S32.HI R0, RZ, 0x1f, R3 ;  /* 0x0000001fff007819 */ /* 0x004fe40000011403 */
[----:B---3--:R-:W-:-:S03]  /*12ce0*/  SHF.R.S32.HI R6, RZ, 0x1f, R9 ;  /* 0x0000001fff067819 */ /* 0x008fc60000011409 */
[----:B------:R-:W-:-:S04]  /*12cf0*/  IMAD R0, R0, c[0x0][0x4d0], RZ ;  /* 0x0001340000007a24 */ /* 0x000fc800078e02ff */
[C---:B------:R-:W-:Y:S01]  /*12d00*/  IMAD R5, R3.reuse, c[0x0][0x4d4], R0 ;  /* 0x0001350003057a24 */ /* 0x040fe200078e0200 */
[----:B------:R-:W-:Y:S01]  /*12d10*/  MOV R0, R4 ;  /* 0x0000000400007202 */ /* 0x000fe20000000f00 */
[----:B------:R-:W-:Y:S01]  /*12d20*/  IMAD.WIDE.U32 R2, R3, c[0x0][0x4d0], RZ ;  /* 0x0001340003027a25 */ /* 0x000fe200078e00ff */
[----:B------:R-:W-:-:S03]  /*12d30*/  @P0 SHF.R.U32.HI R0, RZ, c[0x0][0x4f0], R7 ;  /* 0x00013c00ff000a19 */ /* 0x000fc60000011607 */
[----:B------:R-:W-:Y:S01]  /*12d40*/  IMAD R6, R6, c[0x0][0x4d8], RZ ;  /* 0x0001360006067a24 */ /* 0x000fe200078e02ff */
[----:B------:R-:W-:Y:S02]  /*12d50*/  IADD3 R3, R3, R5, RZ ;  /* 0x0000000503037210 */ /* 0x000fe40007ffe0ff */
[----:B----4-:R-:W-:Y:S01]  /*12d60*/  SHF.R.S32.HI R5, RZ, 0x1f, R8 ;  /* 0x0000001fff057819 */ /* 0x010fe20000011408 */
[C---:B------:R-:W-:Y:S01]  /*12d70*/  IMAD R7, R9.reuse, c[0x0][0x4dc], R6 ;  /* 0x0001370009077a24 */ /* 0x040fe200078e0206 */
[----:B------:R-:W-:Y:S01]  /*12d80*/  IADD3 R6, -R0, RZ, RZ ;  /* 0x000000ff00067210 */ /* 0x000fe20007ffe1ff */
[----:B------:R-:W-:-:S04]  /*12d90*/  IMAD.WIDE.U32 R2, R9, c[0x0][0x4d8], R2 ;  /* 0x0001360009027a25 */ /* 0x000fc800078e0002 */
[----:B------:R-:W-:Y:S01]  /*12da0*/  IMAD R5, R5, c[0x0][0x4e0], RZ ;  /* 0x0001380005057a24 */ /* 0x000fe200078e02ff */
[----:B------:R-:W-:Y:S01]  /*12db0*/  IADD3 R3, R3, R7, RZ ;  /* 0x0000000703037210 */ /* 0x000fe20007ffe0ff */
[----:B------:R-:W-:Y:S01]  /*12dc0*/  IMAD R4, R6, c[0x0][0x4e8], R4 ;  /* 0x00013a0006047a24 */ /* 0x000fe200078e0204 */
[----:B------:R-:W-:Y:S01]  /*12dd0*/  SHF.R.S32.HI R7, RZ, 0x1f, R0 ;  /* 0x0000001fff077819 */ /* 0x000fe20000011400 */
[C---:B------:R-:W-:Y:S02]  /*12de0*/  IMAD R6, R8.reuse, c[0x0][0x4e4], R5 ;  /* 0x0001390008067a24 */ /* 0x040fe400078e0205 */
[----:B------:R-:W-:Y:S01]  /*12df0*/  IMAD.WIDE.U32 R2, R8, c[0x0][0x4e0], R2 ;  /* 0x0001380008027a25 */ /* 0x000fe200078e0002 */
[----:B------:R-:W-:-:S04]  /*12e00*/  SHF.R.S32.HI R5, RZ, 0x1f, R4 ;  /* 0x0000001fff057819 */ /* 0x000fc80000011404 */
[----:B------:R-:W-:Y:S01]  /*12e10*/  IADD3 R2, P0, R0, R2, RZ ;  /* 0x0000000200027210 */ /* 0x000fe20007f1e0ff */
[----:B------:R-:W-:-:S03]  /*12e20*/  IMAD R0, R5, c[0x0][0x4c8], RZ ;  /* 0x0001320005007a24 */ /* 0x000fc600078e02ff */
[----:B------:R-:W-:Y:S01]  /*12e30*/  IADD3.X R3, R7, R3, R6, P0, !PT ;  /* 0x0000000307037210 */ /* 0x000fe200007fe406 */
[----:B------:R-:W-:-:S04]  /*12e40*/  IMAD R0, R4, c[0x0][0x4cc], R0 ;  /* 0x0001330004007a24 */ /* 0x000fc800078e0200 */
[----:B------:R-:W-:-:S05]  /*12e50*/  IMAD.WIDE.U32 R2, R4, c[0x0][0x4c8], R2 ;  /* 0x0001320004027a25 */ /* 0x000fca00078e0002 */
[----:B------:R-:W-:Y:S02]  /*12e60*/  IADD3 R0, R3, R0, RZ ;  /* 0x0000000003007210 */ /* 0x000fe40007ffe0ff */
[----:B------:R-:W-:-:S04]  /*12e70*/  LEA R4, P0, R2, c[0x0][0x4a8], 0x2 ;  /* 0x00012a0002047a11 */ /* 0x000fc800078010ff */
[----:B------:R-:W-:Y:S02]  /*12e80*/  LEA.HI.X R5, R2, c[0x0][0x4ac], R0, 0x2, P0 ;  /* 0x00012b0002057a11 */ /* 0x000fe400000f1400 */
[----:B------:R-:W-:-:S05]  /*12e90*/  MOV R0, 0xff800000 ;  /* 0xff80000000007802 */ /* 0x000fca0000000f00 */
[----:B------:R1:W-:Y:S02]  /*12ea0*/  STG.E [R4.64], R0 ;  /* 0x0000000004007986 */ /* 0x0003e4000c101908 */
.L_x_1372:
[----:B------:R-:W-:Y:S05]  /*12eb0*/  BSYNC B1 ;  /* 0x0000000000017941 */ /* 0x000fea0003800000 */
.L_x_1363:
[----:B------:R-:W-:-:S13]  /*12ec0*/  ISETP.NE.AND P0, PT, RZ, UR6, PT ;  /* 0x00000006ff007c0c */ /* 0x000fda000bf05270 */
[----:B------:R-:W-:Y:S01]  /*12ed0*/  @P0 WARPSYNC 0xffffffff ;  /* 0xffffffff00000948 */ /* 0x000fe20003800000 */
[----:B------:R-:W-:Y:S06]  /*12ee0*/  @P0 BAR.SYNC.DEFER_BLOCKING 0x5, 0x80 ;  /* 0x0142000000000b1d */ /* 0x000fec0000010000 */
[----:B-1----:R-:W1:Y:S04]  /*12ef0*/  @P0 LDS R0, [0xb100] ;  /* 0x00b10000ff000984 */ /* 0x002e680000000800 */
[----:B-1----:R1:W-:Y:S04]  /*12f00*/  @P0 STL [R1+0x74], R0 ;  /* 0x0000740001000387 */ /* 0x0023e80000100800 */
[----:B------:R-:W-:Y:S06]  /*12f10*/  @P0 BAR.ARV 0x4, 0x80 ;  /* 0x0102000000000b1d */ /* 0x000fec0000002000 */
[----:B------:R-:W-:Y:S05]  /*12f20*/  @P0 BRA `(.L_x_1373) ;  /* 0x0000009000000947 */ /* 0x000fea0003800000 */
[----:B------:R-:W-:Y:S05]  /*12f30*/  BRA.DIV ~URZ, `(.L_x_1374) ;  /* 0x000054c27f007947 */ /* 0x000fea000b800000 */
[----:B-1----:R1:W2:Y:S02]  /*12f40*/  SHFL.IDX PT, R0, R24, RZ, 0x1f ;  /* 0x00001fff18007589 */ /* 0x0022a400000e0000 */
.L_x_1405:
[----:B---3--:R-:W3:Y:S01]  /*12f50*/  S2R R2, SR_TID.X ;  /* 0x0000000000027919 */ /* 0x008ee20000002100 */
[----:B------:R-:W-:Y:S03]  /*12f60*/  WARPSYNC 0xffffffff ;  /* 0xffffffff00007948 */ /* 0x000fe60003800000 */
[----:B------:R-:W-:Y:S06]  /*12f70*/  BAR.SYNC.DEFER_BLOCKING 0x4, 0x80 ;  /* 0x0102000000007b1d */ /* 0x000fec0000010000 */
[----:B--2---:R2:W-:Y:S01]  /*12f80*/  STL [R1+0x74], R0 ;  /* 0x0000740001007387 */ /* 0x0045e20000100800 */
[----:B---3--:R-:W-:-:S13]  /*12f90*/  LOP3.LUT P0, RZ, R2, 0x7f, RZ, 0xc0, !PT ;  /* 0x0000007f02ff7812 */ /* 0x008fda000780c0ff */
[----:B------:R2:W-:Y:S04]  /*12fa0*/  @!P0 STS [0xb100], R24 ;  /* 0x00b10018ff008388 */ /* 0x0005e80000000800 */
[----:B------:R-:W-:Y:S06]  /*12fb0*/  BAR.ARV 0x5, 0x80 ;  /* 0x0142000000007b1d */ /* 0x000fec0000002000 */
.L_x_1373:
[----:B-12---:R-:W2:Y:S02]  /*12fc0*/  LDL R0, [R1+0x74] ;  /* 0x0000740001007983 */ /* 0x006ea40000100800 */
[----:B--2---:R-:W-:-:S13]  /*12fd0*/  ISETP.GE.AND P0, PT, R0, c[0x0][0x538], PT ;  /* 0x00014e0000007a0c */ /* 0x004fda0003f06270 */
[----:B---345:R-:W-:Y:S01]  /*12fe0*/  @P0 CALL.REL.NOINC `(.L_x_1375) ;  /* 0x0000001000000944 */ /* 0x038fe20003c00000 */
[----:B------:R-:W-:Y:S05]  /*12ff0*/  BRA `(.L_x_1376) ;  /* 0xfffed93000007947 */ /* 0x000fea000383ffff */
.L_x_1375:
[----:B------:R-:W-:Y:S05]  /*13000*/  EXIT ;  /* 0x000000000000794d */ /* 0x000fea0003800000 */
.L_x_1307:
[----:B------:R-:W-:Y:S01]  /*13010*/  IMAD.MOV.U32 R247, RZ, RZ, R4 ;  /* 0x000000fffff77224 */ /* 0x000fe200078e0004 */
[----:B------:R-:W-:Y:S01]  /*13020*/  MOV R249, RZ ;  /* 0x000000ff00f97202 */ /* 0x000fe20000000f00 */
[----:B------:R-:W-:Y:S01]  /*13030*/  IMAD.MOV.U32 R3, RZ, RZ, 0x181f ;  /* 0x0000181fff037424 */ /* 0x000fe200078e00ff */
[----:B------:R-:W-:Y:S02]  /*13040*/  MOV R2, 0x13060 ;  /* 0x0001306000027802 */ /* 0x000fe40000000f00 */
[----:B-----5:R-:W-:Y:S05]  /*13050*/  CALL.REL.NOINC `($__internal_17_$__cuda_sm70_shflsync_idx_p) ;  /* 0x0000547000007944 */ /* 0x020fea0003c00000 */
[----:B------:R-:W-:Y:S01]  /*13060*/  MOV R6, R250 ;  /* 0x000000fa00067202 */ /* 0x000fe20000000f00 */
[----:B------:R-:W-:Y:S05]  /*13070*/  BRA `(.L_x_1377) ;  /* 0xfffee4e000007947 */ /* 0x000fea000383ffff */
.L_x_1308:
[----:B------:R-:W-:Y:S01]  /*13080*/  IMAD.MOV.U32 R247, RZ, RZ, R5 ;  /* 0x000000fffff77224 */ /* 0x000fe200078e0005 */
[----:B------:R-:W-:Y:S01]  /*13090*/  MOV R249, RZ ;  /* 0x000000ff00f97202 */ /* 0x000fe20000000f00 */
[----:B------:R-:W-:Y:S01]  /*130a0*/  IMAD.MOV.U32 R3, RZ, RZ, 0x181f ;  /* 0x0000181fff037424 */ /* 0x000fe200078e00ff */
[----:B------:R-:W-:Y:S02]  /*130b0*/  MOV R2, 0x130d0 ;  /* 0x000130d000027802 */ /* 0x000fe40000000f00 */
[----:B-12--5:R-:W-:Y:S05]  /*130c0*/  CALL.REL.NOINC `($__internal_17_$__cuda_sm70_shflsync_idx_p) ;  /* 0x0000540000007944 */ /* 0x026fea0003c00000 */
[----:B------:R-:W-:Y:S01]  /*130d0*/  MOV R2, R250 ;  /* 0x000000fa00027202 */ /* 0x000fe20000000f00 */
[----:B------:R-:W-:Y:S05]  /*130e0*/  BRA `(.L_x_1378) ;  /* 0xfffee49000007947 */ /* 0x000fea000383ffff */
.L_x_1311:
[----:B------:R-:W-:Y:S01]  /*130f0*/  IMAD.MOV.U32 R247, RZ, RZ, R4 ;  /* 0x000000fffff77224 */ /* 0x000fe200078e0004 */
[----:B------:R-:W-:Y:S01]  /*13100*/  MOV R249, 0x1 ;  /* 0x0000000100f97802 */ /* 0x000fe20000000f00 */
[----:B-1----:R-:W-:Y:S01]  /*13110*/  IMAD.MOV.U32 R3, RZ, RZ, 0x181f ;  /* 0x0000181fff037424 */ /* 0x002fe200078e00ff */
[----:B----4-:R-:W-:-:S02]  /*13120*/  MOV R2, 0x13140 ;  /* 0x0001314000027802 */ /* 0x010fc40000000f00 */
[----:B--2--5:R-:W-:Y:S05]  /*13130*/  CALL.REL.NOINC `($__internal_17_$__cuda_sm70_shflsync_idx_p) ;  /* 0x0000539000007944 */ /* 0x024fea0003c00000 */
[----:B------:R-:W-:Y:S01]  /*13140*/  IMAD.MOV.U32 R6, RZ, RZ, R250 ;  /* 0x000000ffff067224 */ /* 0x000fe200078e00fa */
[----:B------:R-:W-:Y:S01]  /*13150*/  MOV R249, 0x1 ;  /* 0x0000000100f97802 */ /* 0x000fe20000000f00 */
[----:B------:R-:W-:Y:S01]  /*13160*/  IMAD.MOV.U32 R247, RZ, RZ, R5 ;  /* 0x000000fffff77224 */ /* 0x000fe200078e0005 */
[----:B------:R-:W-:-:S02]  /*13170*/  MOV R3, 0x181f ;  /* 0x0000181f00037802 */ /* 0x000fc40000000f00 */
[----:B------:R-:W-:Y:S02]  /*13180*/  MOV R2, 0x131a0 ;  /* 0x000131a000027802 */ /* 0x000fe40000000f00 */
[----:B------:R-:W-:Y:S05]  /*13190*/  CALL.REL.NOINC `($__internal_17_$__cuda_sm70_shflsync_idx_p) ;  /* 0x0000533000007944 */ /* 0x000fea0003c00000 */
[----:B------:R-:W-:Y:S01]  /*131a0*/  MOV R2, R250 ;  /* 0x000000fa00027202 */ /* 0x000fe20000000f00 */
[----:B------:R-:W-:Y:S05]  /*131b0*/  BRA `(.L_x_1379) ;  /* 0xfffee52000007947 */ /* 0x000fea000383ffff */
.L_x_1314:
[----:B------:R-:W-:Y:S01]  /*131c0*/  IMAD.MOV.U32 R247, RZ, RZ, R4 ;  /* 0x000000fffff77224 */ /* 0x000fe200078e0004 */
[----:B------:R-:W-:Y:S01]  /*131d0*/  MOV R249, 0x2 ;  /* 0x0000000200f97802 */ /* 0x000fe20000000f00 */
[----:B-1----:R-:W-:Y:S01]  /*131e0*/  IMAD.MOV.U32 R3, RZ, RZ, 0x181f ;  /* 0x0000181fff037424 */ /* 0x002fe200078e00ff */
[----:B------:R-:W-:Y:S02]  /*131f0*/  MOV R2, 0x13210 ;  /* 0x0001321000027802 */ /* 0x000fe40000000f00 */
[----:B--23-5:R-:W-:Y:S05]  /*13200*/  CALL.REL.NOINC `($__internal_17_$__cuda_sm70_shflsync_idx_p) ;  /* 0x000052c000007944 */ /* 0x02cfea0003c00000 */
[----:B------:R-:W-:Y:S01]  /*13210*/  MOV R6, R250 ;  /* 0x000000fa00067202 */ /* 0x000fe20000000f00 */
[----:B------:R-:W-:Y:S05]  /*13220*/  BRA `(.L_x_1380) ;  /* 0xfffee59000007947 */ /* 0x000fea000383ffff */
.L_x_1315:
[----:B------:R-:W-:Y:S01]  /*13230*/  IMAD.MOV.U32 R247, RZ, RZ, R5 ;  /* 0x000000fffff77224 */ /* 0x000fe200078e0005 */
[----:B------:R-:W-:Y:S01]  /*13240*/  MOV R249, 0x2 ;  /* 0x0000000200f97802 */ /* 0x000fe20000000f00 */
[----:B-1----:R-:W-:Y:S01]  /*13250*/  IMAD.MOV.U32 R3, RZ, RZ, 0x181f ;  /* 0x0000181fff037424 */ /* 0x002fe200078e00ff */
[----:B------:R-:W-:Y:S02]  /*13260*/  MOV R2, 0x13280 ;  /* 0x0001328000027802 */ /* 0x000fe40000000f00 */
[----:B--2345:R-:W-:Y:S05]  /*13270*/  CALL.REL.NOINC `($__internal_17_$__cuda_sm70_shflsync_idx_p) ;  /* 0x0000525000007944 */ /* 0x03cfea0003c00000 */
[----:B------:R-:W-:Y:S01]  /*13280*/  MOV R2, R250 ;  /* 0x000000fa00027202 */ /* 0x000fe20000000f00 */
[----:B------:R-:W-:Y:S05]  /*13290*/  BRA `(.L_x_1381) ;  /* 0xfffee54000007947 */ /* 0x000fea000383ffff */
.L_x_1318:
[----:B------:R-:W-:Y:S01]  /*132a0*/  IMAD.MOV.U32 R247, RZ, RZ, R4 ;  /* 0x000000fffff77224 */ /* 0x000fe200078e0004 */
[----:B------:R-:W-:Y:S01]  /*132b0*/  MOV R249, 0x3 ;  /* 0x0000000300f97802 */ /* 0x000fe20000000f00 */
[----:B--2---:R-:W-:Y:S01]  /*132c0*/  IMAD.MOV.U32 R3, RZ, RZ, 0x181f ;  /* 0x0000181fff037424 */ /* 0x004fe200078e00ff */
[----:B------:R-:W-:-:S02]  /*132d0*/  MOV R2, 0x132f0 ;  /* 0x000132f000027802 */ /* 0x000fc40000000f00 */
[----:B-1-345:R-:W-:Y:S05]  /*132e0*/  CALL.REL.NOINC `($__internal_17_$__cuda_sm70_shflsync_idx_p) ;  /* 0x000051e000007944 */ /* 0x03afea0003c00000 */
        /* <DEDUP_REMOVED lines=8> */
.L_x_1321:
[----:B------:R-:W-:Y:S01]  /*13370*/  IMAD.MOV.U32 R247, RZ, RZ, R4 ;  /* 0x000000fffff77224 */ /* 0x000fe200078e0004 */
[----:B------:R-:W-:Y:S01]  /*13380*/  MOV R249, 0x4 ;  /* 0x0000000400f97802 */ /* 0x000fe20000000f00 */
[----:B-1----:R-:W-:Y:S01]  /*13390*/  IMAD.MOV.U32 R3, RZ, RZ, 0x181f ;  /* 0x0000181fff037424 */ /* 0x002fe200078e00ff */
[----:B--2---:R-:W-:Y:S02]  /*133a0*/  MOV R2, 0x133c0 ;  /* 0x000133c000027802 */ /* 0x004fe40000000f00 */
[----:B---345:R-:W-:Y:S05]  /*133b0*/  CALL.REL.NOINC `($__internal_17_$__cuda_sm70_shflsync_idx_p) ;  /* 0x0000511000007944 */ /* 0x038fea0003c00000 */
[----:B------:R-:W-:Y:S01]  /*133c0*/  MOV R6, R250 ;  /* 0x000000fa00067202 */ /* 0x000fe20000000f00 */
[----:B------:R-:W-:Y:S05]  /*133d0*/  BRA `(.L_x_1383) ;  /* 0xfffee5d000007947 */ /* 0x000fea000383ffff */
.L_x_1322:
[----:B------:R-:W-:Y:S01]  /*133e0*/  IMAD.MOV.U32 R247, RZ, RZ, R5 ;  /* 0x000000fffff77224 */ /* 0x000fe200078e0005 */
[----:B------:R-:W-:Y:S01]  /*133f0*/  MOV R249, 0x4 ;  /* 0x0000000400f97802 */ /* 0x000fe20000000f00 */
[----:B------:R-:W-:Y:S01]  /*13400*/  IMAD.MOV.U32 R3, RZ, RZ, 0x181f ;  /* 0x0000181fff037424 */ /* 0x000fe200078e00ff */
[----:B--2---:R-:W-:Y:S02]  /*13410*/  MOV R2, 0x13430 ;  /* 0x0001343000027802 */ /* 0x004fe40000000f00 */
[----:B-1-345:R-:W-:Y:S05]  /*13420*/  CALL.REL.NOINC `($__internal_17_$__cuda_sm70_shflsync_idx_p) ;  /* 0x000050a000007944 */ /* 0x03afea0003c00000 */
[----:B------:R-:W-:Y:S01]  /*13430*/  MOV R2, R250 ;  /* 0x000000fa00027202 */ /* 0x000fe20000000f00 */
[----:B------:R-:W-:Y:S05]  /*13440*/  BRA `(.L_x_1384) ;  /* 0xfffee58000007947 */ /* 0x000fea000383ffff */
.L_x_1325:
[----:B------:R-:W-:Y:S01]  /*13450*/  IMAD.MOV.U32 R247, RZ, RZ, R4 ;  /* 0x000000fffff77224 */ /* 0x000fe200078e0004 */
[----:B------:R-:W-:Y:S01]  /*13460*/  MOV R249, 0x5 ;  /* 0x0000000500f97802 */ /* 0x000fe20000000f00 */
[----:B-1----:R-:W-:Y:S01]  /*13470*/  IMAD.MOV.U32 R3, RZ, RZ, 0x181f ;  /* 0x0000181fff037424 */ /* 0x002fe200078e00ff */
[----:B------:R-:W-:-:S02]  /*13480*/  MOV R2, 0x134a0 ;  /* 0x000134a000027802 */ /* 0x000fc40000000f00 */
[----:B--2345:R-:W-:Y:S05]  /*13490*/  CALL.REL.NOINC `($__internal_17_$__cuda_sm70_shflsync_idx_p) ;  /* 0x0000503000007944 */ /* 0x03cfea0003c00000 */
        /* <DEDUP_REMOVED lines=8> */
.L_x_1328:
[----:B------:R-:W-:Y:S01]  /*13520*/  IMAD.MOV.U32 R247, RZ, RZ, R4 ;  /* 0x000000fffff77224 */ /* 0x000fe200078e0004 */
[----:B------:R-:W-:Y:S01]  /*13530*/  MOV R249, 0x6 ;  /* 0x0000000600f97802 */ /* 0x000fe20000000f00 */
[----:B-1----:R-:W-:Y:S01]  /*13540*/  IMAD.MOV.U32 R3, RZ, RZ, 0x181f ;  /* 0x0000181fff037424 */ /* 0x002fe200078e00ff */
[----:B------:R-:W-:Y:S02]  /*13550*/  MOV R2, 0x13570 ;  /* 0x0001357000027802 */ /* 0x000fe40000000f00 */
[----:B--2345:R-:W-:Y:S05]  /*13560*/  CALL.REL.NOINC `($__internal_17_$__cuda_sm70_shflsync_idx_p) ;  /* 0x00004f6000007944 */ /* 0x03cfea0003c00000 */
[----:B------:R-:W-:Y:S01]  /*13570*/  MOV R6, R250 ;  /* 0x000000fa00067202 */ /* 0x000fe20000000f00 */
[----:B------:R-:W-:Y:S05]  /*13580*/  BRA `(.L_x_1386) ;  /* 0xfffee61000007947 */ /* 0x000fea000383ffff */
.L_x_1329:
[----:B------:R-:W-:Y:S01]  /*13590*/  IMAD.MOV.U32 R247, RZ, RZ, R5 ;  /* 0x000000fffff77224 */ /* 0x000fe200078e0005 */
[----:B------:R-:W-:Y:S01]  /*135a0*/  MOV R249, 0x6 ;  /* 0x0000000600f97802 */ /* 0x000fe20000000f00 */
[----:B-1----:R-:W-:Y:S01]  /*135b0*/  IMAD.MOV.U32 R3, RZ, RZ, 0x181f ;  /* 0x0000181fff037424 */ /* 0x002fe200078e00ff */
[----:B------:R-:W-:Y:S02]  /*135c0*/  MOV R2, 0x135e0 ;  /* 0x000135e000027802 */ /* 0x000fe40000000f00 */
[----:B--2345:R-:W-:Y:S05]  /*135d0*/  CALL.REL.NOINC `($__internal_17_$__cuda_sm70_shflsync_idx_p) ;  /* 0x00004ef000007944 */ /* 0x03cfea0003c00000 */
[----:B------:R-:W-:Y:S01]  /*135e0*/  MOV R2, R250 ;  /* 0x000000fa00027202 */ /* 0x000fe20000000f00 */
[----:B------:R-:W-:Y:S05]  /*135f0*/  BRA `(.L_x_1387) ;  /* 0xfffee5c000007947 */ /* 0x000fea000383ffff */
.L_x_1332:
        /* <DEDUP_REMOVED lines=13> */
.L_x_1335:
[----:B------:R-:W-:Y:S01]  /*136d0*/  IMAD.MOV.U32 R247, RZ, RZ, R0 ;  /* 0x000000fffff77224 */ /* 0x000fe200078e0000 */
[----:B------:R-:W-:Y:S01]  /*136e0*/  MOV R249, RZ ;  /* 0x000000ff00f97202 */ /* 0x000fe20000000f00 */
[----:B------:R-:W-:Y:S01]  /*136f0*/  IMAD.MOV.U32 R3, RZ, RZ, 0x181f ;  /* 0x0000181fff037424 */ /* 0x000fe200078e00ff */
[----:B------:R-:W-:Y:S02]  /*13700*/  MOV R2, 0x13720 ;  /* 0x0001372000027802 */ /* 0x000fe40000000f00 */
[----:B------:R-:W-:Y:S05]  /*13710*/  CALL.REL.NOINC `($__internal_17_$__cuda_sm70_shflsync_idx_p) ;  /* 0x00004db000007944 */ /* 0x000fea0003c00000 */
[----:B------:R-:W-:Y:S01]  /*13720*/  MOV R7, R250 ;  /* 0x000000fa00077202 */ /* 0x000fe20000000f00 */
[----:B------:R-:W-:Y:S05]  /*13730*/  BRA `(.L_x_1389) ;  /* 0xfffefe7000007947 */ /* 0x000fea000383ffff */
.L_x_1336:
[----:B------:R-:W-:Y:S01]  /*13740*/  IMAD.MOV.U32 R247, RZ, RZ, R4 ;  /* 0x000000fffff77224 */ /* 0x000fe200078e0004 */
[----:B------:R-:W-:Y:S01]  /*13750*/  MOV R249, RZ ;  /* 0x000000ff00f97202 */ /* 0x000fe20000000f00 */
[----:B------:R-:W-:Y:S01]  /*13760*/  IMAD.MOV.U32 R3, RZ, RZ, 0x181f ;  /* 0x0000181fff037424 */ /* 0x000fe200078e00ff */
[----:B------:R-:W-:Y:S02]  /*13770*/  MOV R2, 0x13790 ;  /* 0x0001379000027802 */ /* 0x000fe40000000f00 */
[----:B-12---:R-:W-:Y:S05]  /*13780*/  CALL.REL.NOINC `($__internal_17_$__cuda_sm70_shflsync_idx_p) ;  /* 0x00004d4000007944 */ /* 0x006fea0003c00000 */
[----:B------:R-:W-:Y:S01]  /*13790*/  IADD3 R2, P0, R250, R179, RZ ;  /* 0x000000b3fa027210 */ /* 0x000fe20007f1e0ff */
[----:B------:R-:W-:Y:S01]  /*137a0*/  IMAD.MOV.U32 R247, RZ, RZ, R0 ;  /* 0x000000fffff77224 */ /* 0x000fe200078e0000 */
[----:B------:R-:W-:-:S03]  /*137b0*/  MOV R249, 0x1 ;  /* 0x0000000100f97802 */ /* 0x000fc60000000f00 */
[----:B------:R-:W-:-:S05]  /*137c0*/  IMAD.X R3, R7, 0x1, R16, P0 ;  /* 0x0000000107037824 */ /* 0x000fca00000e0610 */
[----:B------:R-:W-:Y:S01]  /*137d0*/  @!PT LDS RZ, [RZ] ;  /* 0x00000000fffff984 */ /* 0x000fe20000000800 */
[----:B------:R-:W-:Y:S01]  /*137e0*/  @!PT LDS RZ, [RZ] ;  /* 0x00000000fffff984 */ /* 0x000fe20000000800 */
[----:B------:R-:W-:Y:S01]  /*137f0*/  @!PT LDS RZ, [RZ] ;  /* 0x00000000fffff984 */ /* 0x000fe20000000800 */
[----:B------:R1:W-:Y:S02]  /*13800*/  LDGSTS.E.BYPASS.LTC128B.128 [R242+0x3900], [R2.64], !P3 ;  /* 0x0390000002f27fae */ /* 0x0003e4000d901d48 */
[----:B-1----:R-:W-:Y:S01]  /*13810*/  IMAD.MOV.U32 R3, RZ, RZ, 0x181f ;  /* 0x0000181fff037424 */ /* 0x002fe200078e00ff */
[----:B------:R-:W-:Y:S02]  /*13820*/  MOV R2, 0x13840 ;  /* 0x0001384000027802 */ /* 0x000fe40000000f00 */
[----:B------:R-:W-:Y:S05]  /*13830*/  CALL.REL.NOINC `($__internal_17_$__cuda_sm70_shflsync_idx_p) ;  /* 0x00004c9000007944 */ /* 0x000fea0003c00000 */
[----:B------:R-:W-:Y:S01]  /*13840*/  IMAD.MOV.U32 R5, RZ, RZ, R250 ;  /* 0x000000ffff057224 */ /* 0x000fe200078e00fa */
[----:B------:R-:W-:Y:S01]  /*13850*/  MOV R249, 0x1 ;  /* 0x0000000100f97802 */ /* 0x000fe20000000f00 */
[----:B------:R-:W-:Y:S01]  /*13860*/  IMAD.MOV.U32 R247, RZ, RZ, R4 ;  /* 0x000000fffff77224 */ /* 0x000fe200078e0004 */
[----:B------:R-:W-:Y:S02]  /*13870*/  MOV R3, 0x181f ;  /* 0x0000181f00037802 */ /* 0x000fe40000000f00 */
[----:B------:R-:W-:Y:S02]  /*13880*/  MOV R2, 0x138a0 ;  /* 0x000138a000027802 */ /* 0x000fe40000000f00 */
[----:B------:R-:W-:Y:S05]  /*13890*/  CALL.REL.NOINC `($__internal_17_$__cuda_sm70_shflsync_idx_p) ;  /* 0x00004c3000007944 */ /* 0x000fea0003c00000 */
        /* <DEDUP_REMOVED lines=85> */
[----:B------:R-:W-:Y:S01]  /*13df0*/  MOV R4, R250 ;  /* 0x000000fa00047202 */ /* 0x000fe20000000f00 */
[----:B------:R-:W-:Y:S05]  /*13e00*/  BRA `(.L_x_1390) ;  /* 0xfffef9a000007947 */ /* 0x000fea000383ffff */
.L_x_1337:
[----:B------:R-:W-:Y:S01]  /*13e10*/  IMAD.MOV.U32 R247, RZ, RZ, R4 ;  /* 0x000000fffff77224 */ /* 0x000fe200078e0004 */
[----:B------:R-:W-:Y:S01]  /*13e20*/  MOV R249, RZ ;  /* 0x000000ff00f97202 */ /* 0x000fe20000000f00 */
[----:B------:R-:W-:Y:S01]  /*13e30*/  IMAD.MOV.U32 R3, RZ, RZ, 0x1c1f ;  /* 0x00001c1fff037424 */ /* 0x000fe200078e00ff */
[----:B------:R-:W-:-:S02]  /*13e40*/  MOV R2, 0x13e60 ;  /* 0x00013e6000027802 */ /* 0x000fc40000000f00 */
[----:B------:R-:W-:Y:S05]  /*13e50*/  CALL.REL.NOINC `($__internal_17_$__cuda_sm70_shflsync_idx_p) ;  /* 0x0000467000007944 */ /* 0x000fea0003c00000 */
[----:B------:R-:W-:Y:S01]  /*13e60*/  MOV R0, R250 ;  /* 0x000000fa00007202 */ /* 0x000fe20000000f00 */
[----:B------:R-:W-:Y:S05]  /*13e70*/  BRA `(.L_x_1391) ;  /* 0xfffefa8000007947 */ /* 0x000fea000383ffff */
.L_x_1338:
[----:B------:R-:W-:Y:S01]  /*13e80*/  IMAD.MOV.U32 R247, RZ, RZ, R4 ;  /* 0x000000fffff77224 */ /* 0x000fe200078e0004 */
[----:B------:R-:W-:Y:S01]  /*13e90*/  MOV R249, 0x1 ;  /* 0x0000000100f97802 */ /* 0x000fe20000000f00 */
[----:B------:R-:W-:Y:S01]  /*13ea0*/  IMAD.MOV.U32 R3, RZ, RZ, 0x1c1f ;  /* 0x00001c1fff037424 */ /* 0x000fe200078e00ff */
[----:B------:R-:W-:-:S02]  /*13eb0*/  MOV R2, 0x13ed0 ;  /* 0x00013ed000027802 */ /* 0x000fc40000000f00 */
[----:B-1----:R-:W-:Y:S05]  /*13ec0*/  CALL.REL.NOINC `($__internal_17_$__cuda_sm70_shflsync_idx_p) ;  /* 0x0000460000007944 */ /* 0x002fea0003c00000 */
[----:B------:R-:W-:Y:S01]  /*13ed0*/  IMAD.IADD R0, R5, 0x1, R250 ;  /* 0x0000000105007824 */ /* 0x000fe200078e02fa */
[----:B------:R-:W-:Y:S01]  /*13ee0*/  MOV R2, 0x142c0 ;  /* 0x000142c000027802 */ /* 0x000fe20000000f00 */
[----:B------:R-:W-:-:S02]  /*13ef0*/  IMAD.MOV.U32 R247, RZ, RZ, R4 ;  /* 0x000000fffff77224 */ /* 0x000fc400078e0004 */
[----:B------:R-:W-:Y:S01]  /*13f00*/  IMAD.MOV.U32 R249, RZ, RZ, 0x2 ;  /* 0x00000002fff97424 */ /* 0x000fe200078e00ff */
[----:B------:R-:W-:Y:S01]  /*13f10*/  IMNMX R0, R6, R0, PT ;  /* 0x0000000006007217 */ /* 0x000fe20003800200 */
[----:B------:R-:W-:-:S03]  /*13f20*/  IMAD.MOV.U32 R3, RZ, RZ, 0x1c1f ;  /* 0x00001c1fff037424 */ /* 0x000fc600078e00ff */
        /* <DEDUP_REMOVED lines=56> */
[----:B------:R-:W-:Y:S05]  /*142b0*/  CALL.REL.NOINC `($__internal_17_$__cuda_sm70_shflsync_idx_p) ;  /* 0x0000421000007944 */ /* 0x000fea0003c00000 */
[----:B------:R-:W-:Y:S01]  /*142c0*/  IMAD.IADD R0, R5, 0x1, R250 ;  /* 0x0000000105007824 */ /* 0x000fe200078e02fa */
[----:B------:R-:W-:Y:S01]  /*142d0*/  MOV R2, 0x146b0 ;  /* 0x000146b000027802 */ /* 0x000fe20000000f00 */
[----:B------:R-:W-:Y:S02]  /*142e0*/  IMAD.MOV.U32 R247, RZ, RZ, R4 ;  /* 0x000000fffff77224 */ /* 0x000fe400078e0004 */
        /* <DEDUP_REMOVED lines=61> */
[----:B------:R-:W-:Y:S01]  /*146c0*/  FMNMX.FTZ R117, R11, R12, !PT ;  /* 0x0000000c0b757209 */ /* 0x000fe20007810000 */
[----:B------:R-:W-:Y:S01]  /*146d0*/  IMAD.MOV.U32 R0, RZ, RZ, 0x2 ;  /* 0x00000002ff007424 */ /* 0x000fe200078e00ff */
[----:B------:R-:W-:Y:S02]  /*146e0*/  MOV R2, 0x15150 ;  /* 0x0001515000027802 */ /* 0x000fe40000000f00 */
[----:B------:R-:W-:Y:S02]  /*146f0*/  IMNMX R6, R6, R5, PT ;  /* 0x0000000506067217 */ /* 0x000fe40003800200 */
[----:B------:R-:W-:Y:S02]  /*14700*/  FMNMX.FTZ R117, R17, R117, !PT ;  /* 0x0000007511757209 */ /* 0x000fe40007810000 */
[----:B------:R-:W-:-:S02]  /*14710*/  ISETP.GT.AND P5, PT, R6, 0x1, PT ;  /* 0x000000010600780c */ /* 0x000fc40003fa4270 */
[C---:B------:R-:W-:Y:S02]  /*14720*/  ISETP.GT.AND P6, PT, R6.reuse, RZ, PT ;  /* 0x000000ff0600720c */ /* 0x040fe40003fc4270 */
[----:B------:R-:W-:Y:S02]  /*14730*/  FSEL R20, R191, -INF , P5 ;  /* 0xff800000bf147808 */ /* 0x000fe40002800000 */
[C---:B------:R-:W-:Y:S02]  /*14740*/  ISETP.GT.AND P5, PT, R6.reuse, 0x11, PT ;  /* 0x000000110600780c */ /* 0x040fe40003fa4270 */
[C---:B------:R-:W-:Y:S02]  /*14750*/  ISETP.GT.AND P4, PT, R6.reuse, 0x8, PT ;  /* 0x000000080600780c */ /* 0x040fe40003f84270 */
[----:B------:R-:W-:Y:S02]  /*14760*/  ISETP.GT.AND P0, PT, R6, 0x9, PT ;  /* 0x000000090600780c */ /* 0x000fe40003f04270 */
[----:B------:R-:W-:-:S02]  /*14770*/  FSEL R16, R190, -INF , P6 ;  /* 0xff800000be107808 */ /* 0x000fc40003000000 */
[----:B------:R-:W-:Y:S02]  /*14780*/  FSEL R48, R183, -INF , P5 ;  /* 0xff800000b7307808 */ /* 0x000fe40002800000 */
[C---:B------:R-:W-:Y:S02]  /*14790*/  ISETP.GT.AND P6, PT, R6.reuse, 0x10, PT ;  /* 0x000000100600780c */ /* 0x040fe40003fc4270 */
[----:B------:R-:W-:Y:S02]  /*147a0*/  ISETP.GT.AND P5, PT, R6, 0x21, PT ;  /* 0x000000210600780c */ /* 0x000fe40003fa4270 */
[----:B------:R-:W-:Y:S02]  /*147b0*/  FSEL R26, R186, -INF , P4 ;  /* 0xff800000ba1a7808 */ /* 0x000fe40002000000 */
[----:B------:R-:W-:Y:S02]  /*147c0*/  FSEL R29, R187, -INF , P0 ;  /* 0xff800000bb1d7808 */ /* 0x000fe40000000000 */
[----:B------:R-:W-:-:S02]  /*147d0*/  ISETP.GT.AND P4, PT, R6, 0x18, PT ;  /* 0x000000180600780c */ /* 0x000fc40003f84270 */
[----:B------:R-:W-:Y:S02]  /*147e0*/  ISETP.GT.AND P0, PT, R6, 0x19, PT ;  /* 0x000000190600780c */ /* 0x000fe40003f04270 */
[----:B------:R-:W-:Y:S02]  /*147f0*/  FSEL R34, R182, -INF , P6 ;  /* 0xff800000b6227808 */ /* 0x000fe40003000000 */
[----:B------:R-:W-:Y:S02]  /*14800*/  FSEL R151, R175, -INF , P5 ;  /* 0xff800000af977808 */ /* 0x000fe40002800000 */
        /* <DEDUP_REMOVED lines=33> */
[----:B------:R-:W-:Y:S02]  /*14a20*/  FMNMX.FTZ R119, R9, R10, !PT ;  /* 0x0000000a09777209 */ /* 0x000fe40007810000 */
[----:B------:R-:W-:Y:S02]  /*14a30*/  FSEL R166, R126, -INF , P4 ;  /* 0xff8000007ea67808 */ /* 0x000fe40002000000 */
[----:B------:R-:W-:Y:S02]  /*14a40*/  FSEL R165, R127, -INF , P0 ;  /* 0xff8000007fa57808 */ /* 0x000fe40000000000 */
[C---:B------:R-:W-:Y:S02]  /*14a50*/  ISETP.GT.AND P4, PT, R6.reuse, 0x68, PT ;  /* 0x000000680600780c */ /* 0x040fe40003f84270 */
[----:B------:R-:W-:Y:S02]  /*14a60*/  ISETP.GT.AND P0, PT, R6, 0x69, PT ;  /* 0x000000690600780c */ /* 0x000fe40003f04270 */
        /* <DEDUP_REMOVED lines=96> */
[----:B------:R-:W-:-:S02]  /*15070*/  FSEL R162, R194, -INF , P4 ;  /* 0xff800000c2a27808 */ /* 0x000fc40002000000 */
[----:B------:R-:W-:Y:S02]  /*15080*/  FMNMX.FTZ R118, R76, R118, !PT ;  /* 0x000000764c767209 */ /* 0x000fe40007810000 */
[----:B------:R-:W-:Y:S02]  /*15090*/  FMNMX.FTZ R117, R99, R117, !PT ;  /* 0x0000007563757209 */ /* 0x000fe40007810000 */
[----:B------:R-:W-:Y:S02]  /*150a0*/  FMNMX.FTZ R6, R163, R6, !PT ;  /* 0x00000006a3067209 */ /* 0x000fe40007810000 */
[----:B------:R-:W-:Y:S02]  /*150b0*/  FMNMX.FTZ R119, R121, R119, !PT ;  /* 0x0000007779777209 */ /* 0x000fe40007810000 */
[----:B------:R-:W-:Y:S02]  /*150c0*/  FSEL R149, R195, -INF , P0 ;  /* 0xff800000c3957808 */ /* 0x000fe40000000000 */
[----:B------:R-:W-:Y:S01]  /*150d0*/  FMNMX.FTZ R118, R73, R118, !PT ;  /* 0x0000007649767209 */ /* 0x000fe20007810000 */
[----:B------:R-:W-:Y:S01]  /*150e0*/  IMAD.MOV.U32 R116, RZ, RZ, R119 ;  /* 0x000000ffff747224 */ /* 0x000fe200078e0077 */
[----:B------:R-:W-:-:S02]  /*150f0*/  FMNMX.FTZ R117, R98, R117, !PT ;  /* 0x0000007562757209 */ /* 0x000fc40007810000 */
[----:B------:R-:W-:Y:S02]  /*15100*/  FMNMX.FTZ R6, R162, R6, !PT ;  /* 0x00000006a2067209 */ /* 0x000fe40007810000 */
[----:B------:R-:W-:Y:S02]  /*15110*/  FMNMX.FTZ R118, R71, R118, !PT ;  /* 0x0000007647767209 */ /* 0x000fe40007810000 */
[----:B------:R-:W-:Y:S02]  /*15120*/  FMNMX.FTZ R117, R69, R117, !PT ;  /* 0x0000007545757209 */ /* 0x000fe40007810000 */
[----:B------:R-:W-:Y:S02]  /*15130*/  FMNMX.FTZ R6, R149, R6, !PT ;  /* 0x0000000695067209 */ /* 0x000fe40007810000 */
[----:B------:R-:W-:Y:S05]  /*15140*/  CALL.REL.NOINC `($__internal_16_$__cuda_sm70_shflsync_bfly_p) ;  /* 0x0000332000007944 */ /* 0x000fea0003c00000 */
[----:B------:R-:W-:Y:S01]  /*15150*/  FMNMX.FTZ R119, R119, R0, !PT ;  /* 0x0000000077777209 */ /* 0x000fe20007810000 */
[----:B------:R-:W-:Y:S01]  /*15160*/  IMAD.MOV.U32 R0, RZ, RZ, 0x1 ;  /* 0x00000001ff007424 */ /* 0x000fe200078e00ff */
[----:B------:R-:W-:-:S03]  /*15170*/  MOV R2, 0x151a0 ;  /* 0x000151a000027802 */ /* 0x000fc60000000f00 */
[----:B------:R-:W-:Y:S02]  /*15180*/  IMAD.MOV.U32 R116, RZ, RZ, R119 ;  /* 0x000000ffff747224 */ /* 0x000fe400078e0077 */
[----:B------:R-:W-:Y:S05]  /*15190*/  CALL.REL.NOINC `($__internal_16_$__cuda_sm70_shflsync_bfly_p) ;  /* 0x000032d000007944 */ /* 0x000fea0003c00000 */
[----:B------:R-:W-:Y:S01]  /*151a0*/  FMNMX.FTZ R119, R119, R0, !PT ;  /* 0x0000000077777209 */ /* 0x000fe20007810000 */
[----:B------:R-:W-:Y:S01]  /*151b0*/  IMAD.MOV.U32 R116, RZ, RZ, R118 ;  /* 0x000000ffff747224 */ /* 0x000fe200078e0076 */
[----:B------:R-:W-:Y:S01]  /*151c0*/  MOV R2, 0x151f0 ;  /* 0x000151f000027802 */ /* 0x000fe20000000f00 */
[----:B------:R-:W-:Y:S02]  /*151d0*/  IMAD.MOV.U32 R0, RZ, RZ, 0x2 ;  /* 0x00000002ff007424 */ /* 0x000fe400078e00ff */
        /* <DEDUP_REMOVED lines=26> */
[----:B------:R-:W-:Y:S01]  /*15380*/  MOV R68, R0 ;  /* 0x0000000000447202 */ /* 0x000fe20000000f00 */
[----:B------:R-:W-:Y:S05]  /*15390*/  BRA `(.L_x_1392) ;  /* 0xfffefbd000007947 */ /* 0x000fea000383ffff */
.L_x_1342:
[----:B------:R-:W-:Y:S01]  /*153a0*/  MOV R249, RZ ;  /* 0x000000ff00f97202 */ /* 0x000fe20000000f00 */
[----:B------:R-:W-:Y:S01]  /*153b0*/  IMAD.MOV.U32 R247, RZ, RZ, R0 ;  /* 0x000000fffff77224 */ /* 0x000fe200078e0000 */
[----:B------:R-:W-:Y:S01]  /*153c0*/  MOV R2, 0x153f0 ;  /* 0x000153f000027802 */ /* 0x000fe20000000f00 */
[----:B------:R-:W-:Y:S02]  /*153d0*/  IMAD.MOV.U32 R3, RZ, RZ, 0x181f ;  /* 0x0000181fff037424 */ /* 0x000fe400078e00ff */
[----:B------:R-:W-:Y:S05]  /*153e0*/  CALL.REL.NOINC `($__internal_17_$__cuda_sm70_shflsync_idx_p) ;  /* 0x000030e000007944 */ /* 0x000fea0003c00000 */
[----:B------:R-:W-:Y:S01]  /*153f0*/  MOV R7, R250 ;  /* 0x000000fa00077202 */ /* 0x000fe20000000f00 */
[----:B------:R-:W-:-:S05]  /*15400*/  BRA `(.L_x_1393) ;  /* 0xffff287000007947 */ /* 0x000fca000383ffff */
.L_x_1343:
[----:B------:R-:W-:Y:S01]  /*15410*/  MOV R249, RZ ;  /* 0x000000ff00f97202 */ /* 0x000fe20000000f00 */
[----:B------:R-:W-:Y:S01]  /*15420*/  IMAD.MOV.U32 R247, RZ, RZ, R4 ;  /* 0x000000fffff77224 */ /* 0x000fe200078e0004 */
[----:B------:R-:W-:Y:S01]  /*15430*/  MOV R2, 0x15460 ;  /* 0x0001546000027802 */ /* 0x000fe20000000f00 */
[----:B------:R-:W-:Y:S02]  /*15440*/  IMAD.MOV.U32 R3, RZ, RZ, 0x181f ;  /* 0x0000181fff037424 */ /* 0x000fe400078e00ff */
[----:B-12---:R-:W-:Y:S05]  /*15450*/  CALL.REL.NOINC `($__internal_17_$__cuda_sm70_shflsync_idx_p) ;  /* 0x0000307000007944 */ /* 0x006fea0003c00000 */
[----:B------:R-:W-:Y:S01]  /*15460*/  IMAD.MOV.U32 R247, RZ, RZ, R0 ;  /* 0x000000fffff77224 */ /* 0x000fe200078e0000 */
[----:B------:R-:W-:Y:S02]  /*15470*/  IADD3 R2, P0, R250, R20, RZ ;  /* 0x00000014fa027210 */ /* 0x000fe40007f1e0ff */
[----:B------:R-:W-:Y:S03]  /*15480*/  MOV R249, 0x1 ;  /* 0x0000000100f97802 */ /* 0x000fe60000000f00 */
[----:B------:R-:W-:Y:S05]  /*15490*/  IMAD.X R3, R7, 0x1, R5, P0 ;  /* 0x0000000107037824 */ /* 0x000fea00000e0605 */
[----:B------:R-:W-:Y:S01]  /*154a0*/  @!PT LDS RZ, [RZ] ;  /* 0x00000000fffff984 */ /* 0x000fe20000000800 */
[----:B------:R-:W-:Y:S01]  /*154b0*/  @!PT LDS RZ, [RZ] ;  /* 0x00000000fffff984 */ /* 0x000fe20000000800 */
[----:B------:R-:W-:Y:S01]  /*154c0*/  @!PT LDS RZ, [RZ] ;  /* 0x00000000fffff984 */ /* 0x000fe20000000800 */
[----:B------:R1:W-:Y:S02]  /*154d0*/  LDGSTS.E.BYPASS.LTC128B.128 [R242+0x100], [R2.64], !P3 ;  /* 0x0010000002f27fae */ /* 0x0003e4000d901d48 */
[----:B-1----:R-:W-:Y:S01]  /*154e0*/  MOV R2, 0x15510 ;  /* 0x0001551000027802 */ /* 0x002fe20000000f00 */
[----:B------:R-:W-:Y:S02]  /*154f0*/  IMAD.MOV.U32 R3, RZ, RZ, 0x181f ;  /* 0x0000181fff037424 */ /* 0x000fe400078e00ff */
[----:B------:R-:W-:Y:S05]  /*15500*/  CALL.REL.NOINC `($__internal_17_$__cuda_sm70_shflsync_idx_p) ;  /* 0x00002fc000007944 */ /* 0x000fea0003c00000 */
[----:B------:R-:W-:Y:S01]  /*15510*/  MOV R249, 0x1 ;  /* 0x0000000100f97802 */ /* 0x000fe20000000f00 */
[----:B------:R-:W-:Y:S01]  /*15520*/  IMAD.MOV.U32 R6, RZ, RZ, R250 ;  /* 0x000000ffff067224 */ /* 0x000fe200078e00fa */
[----:B------:R-:W-:Y:S01]  /*15530*/  MOV R3, 0x181f ;  /* 0x0000181f00037802 */ /* 0x000fe20000000f00 */
[----:B------:R-:W-:Y:S01]  /*15540*/  IMAD.MOV.U32 R247, RZ, RZ, R4 ;  /* 0x000000fffff77224 */ /* 0x000fe200078e0004 */
[----:B------:R-:W-:Y:S02]  /*15550*/  MOV R2, 0x15570 ;  /* 0x0001557000027802 */ /* 0x000fe40000000f00 */
[----:B------:R-:W-:Y:S05]  /*15560*/  CALL.REL.NOINC `($__internal_17_$__cuda_sm70_shflsync_idx_p) ;  /* 0x00002f6000007944 */ /* 0x000fea0003c00000 */
        /* <DEDUP_REMOVED lines=85> */
[----:B------:R-:W-:Y:S01]  /*15ac0*/  MOV R4, R250 ;  /* 0x000000fa00047202 */ /* 0x000fe20000000f00 */
[----:B------:R-:W-:-:S05]  /*15ad0*/  BRA `(.L_x_1394) ;  /* 0xffff23a000007947 */ /* 0x000fca000383ffff */
.L_x_1346:
[----:B------:R-:W-:Y:S01]  /*15ae0*/  MOV R249, RZ ;  /* 0x000000ff00f97202 */ /* 0x000fe20000000f00 */
[----:B------:R-:W-:Y:S01]  /*15af0*/  IMAD.MOV.U32 R247, RZ, RZ, R0 ;  /* 0x000000fffff77224 */ /* 0x000fe200078e0000 */
[----:B------:R-:W-:Y:S01]  /*15b00*/  MOV R2, 0x15b30 ;  /* 0x00015b3000027802 */ /* 0x000fe20000000f00 */
[----:B------:R-:W-:Y:S02]  /*15b10*/  IMAD.MOV.U32 R3, RZ, RZ, 0x181f ;  /* 0x0000181fff037424 */ /* 0x000fe400078e00ff */
[----:B------:R-:W-:Y:S05]  /*15b20*/  CALL.REL.NOINC `($__internal_17_$__cuda_sm70_shflsync_idx_p) ;  /* 0x000029a000007944 */ /* 0x000fea0003c00000 */
[----:B------:R-:W-:Y:S01]  /*15b30*/  MOV R118, R250 ;  /* 0x000000fa00767202 */ /* 0x000fe20000000f00 */
[----:B------:R-:W-:-:S05]  /*15b40*/  BRA `(.L_x_1395) ;  /* 0xffff2ec000007947 */ /* 0x000fca000383ffff */
.L_x_1347:
        /* <DEDUP_REMOVED lines=109> */
.L_x_1348:
[----:B------:R-:W-:Y:S01]  /*16220*/  MOV R249, RZ ;  /* 0x000000ff00f97202 */ /* 0x000fe20000000f00 */
[----:B------:R-:W-:Y:S01]  /*16230*/  IMAD.MOV.U32 R247, RZ, RZ, R116 ;  /* 0x000000fffff77224 */ /* 0x000fe200078e0074 */
[----:B------:R-:W-:Y:S01]  /*16240*/  MOV R2, 0x16270 ;  /* 0x0001627000027802 */ /* 0x000fe20000000f00 */
[----:B------:R-:W-:Y:S02]  /*16250*/  IMAD.MOV.U32 R3, RZ, RZ, 0x1c1f ;  /* 0x00001c1fff037424 */ /* 0x000fe400078e00ff */
[----:B------:R-:W-:Y:S05]  /*16260*/  CALL.REL.NOINC `($__internal_17_$__cuda_sm70_shflsync_idx_p) ;  /* 0x0000226000007944 */ /* 0x000fea0003c00000 */
[----:B------:R-:W-:Y:S01]  /*16270*/  MOV R0, R250 ;  /* 0x000000fa00007202 */ /* 0x000fe20000000f00 */
[----:B------:R-:W-:-:S05]  /*16280*/  BRA `(.L_x_1397) ;  /* 0xffff2ae000007947 */ /* 0x000fca000383ffff */
.L_x_1349:
[----:B------:R-:W-:Y:S01]  /*16290*/  MOV R249, 0x1 ;  /* 0x0000000100f97802 */ /* 0x000fe20000000f00 */
[----:B------:R-:W-:Y:S01]  /*162a0*/  IMAD.MOV.U32 R247, RZ, RZ, R116 ;  /* 0x000000fffff77224 */ /* 0x000fe200078e0074 */
[----:B------:R-:W-:Y:S01]  /*162b0*/  MOV R2, 0x162e0 ;  /* 0x000162e000027802 */ /* 0x000fe20000000f00 */
[----:B------:R-:W-:Y:S02]  /*162c0*/  IMAD.MOV.U32 R3, RZ, RZ, 0x1c1f ;  /* 0x00001c1fff037424 */ /* 0x000fe400078e00ff */
[----:B-1----:R-:W-:Y:S05]  /*162d0*/  CALL.REL.NOINC `($__internal_17_$__cuda_sm70_shflsync_idx_p) ;  /* 0x000021f000007944 */ /* 0x002fea0003c00000 */
[----:B------:R-:W-:Y:S01]  /*162e0*/  MOV R2, 0x166c0 ;  /* 0x000166c000027802 */ /* 0x000fe20000000f00 */
[----:B------:R-:W-:Y:S02]  /*162f0*/  IMAD.IADD R250, R117, 0x1, R250 ;  /* 0x0000000175fa7824 */ /* 0x000fe400078e02fa */
[----:B------:R-:W-:Y:S02]  /*16300*/  IMAD.MOV.U32 R247, RZ, RZ, R116 ;  /* 0x000000fffff77224 */ /* 0x000fe400078e0074 */
[----:B------:R-:W-:Y:S01]  /*16310*/  IMAD.MOV.U32 R249, RZ, RZ, 0x2 ;  /* 0x00000002fff97424 */ /* 0x000fe200078e00ff */
[C---:B------:R-:W-:Y:S01]  /*16320*/  ISETP.GT.AND P6, PT, R250.reuse, RZ, PT ;  /* 0x000000fffa00720c */ /* 0x040fe20003fc4270 */
[----:B------:R-:W-:Y:S01]  /*16330*/  IMAD.MOV.U32 R3, RZ, RZ, 0x1c1f ;  /* 0x00001c1fff037424 */ /* 0x000fe200078e00ff */
        /* <DEDUP_REMOVED lines=55> */
[----:B------:R-:W-:Y:S05]  /*166b0*/  CALL.REL.NOINC `($__internal_17_$__cuda_sm70_shflsync_idx_p) ;  /* 0x00001e1000007944 */ /* 0x000fea0003c00000 */
        /* <DEDUP_REMOVED lines=60> */
[----:B------:R-:W-:Y:S02]  /*16a80*/  FSEL R109, R109, -INF , P0 ;  /* 0xff8000006d6d7808 */ /* 0x000fe40000000000 */
[----:B------:R-:W-:Y:S05]  /*16a90*/  CALL.REL.NOINC `($__internal_17_$__cuda_sm70_shflsync_idx_p) ;  /* 0x00001a3000007944 */ /* 0x000fea0003c00000 */
[----:B------:R-:W-:Y:S01]  /*16aa0*/  FMNMX.FTZ R116, R4, R120, !PT ;  /* 0x0000007804747209 */ /* 0x000fe20007810000 */
[----:B------:R-:W-:Y:S01]  /*16ab0*/  IMAD.IADD R117, R117, 0x1, R250 ;  /* 0x0000000175757824 */ /* 0x000fe200078e02fa */
[----:B------:R-:W-:Y:S01]  /*16ac0*/  FMNMX.FTZ R6, R21, R121, !PT ;  /* 0x0000007915067209 */ /* 0x000fe20007810000 */
[----:B------:R-:W-:Y:S01]  /*16ad0*/  IMAD.MOV.U32 R0, RZ, RZ, 0x2 ;  /* 0x00000002ff007424 */ /* 0x000fe200078e00ff */
[----:B------:R-:W-:Y:S02]  /*16ae0*/  FMNMX.FTZ R7, R5, R122, !PT ;  /* 0x0000007a05077209 */ /* 0x000fe40007810000 */
[C---:B------:R-:W-:Y:S02]  /*16af0*/  ISETP.GT.AND P6, PT, R117.reuse, RZ, PT ;  /* 0x000000ff7500720c */ /* 0x040fe40003fc4270 */
[C---:B------:R-:W-:Y:S02]  /*16b00*/  ISETP.GT.AND P5, PT, R117.reuse, 0x1, PT ;  /* 0x000000017500780c */ /* 0x040fe40003fa4270 */
[----:B------:R-:W-:Y:S02]  /*16b10*/  FSEL R16, R10, -INF , P6 ;  /* 0xff8000000a107808 */ /* 0x000fe40003000000 */
[----:B------:R-:W-:Y:S02]  /*16b20*/  ISETP.GT.AND P4, PT, R117, 0x8, PT ;  /* 0x000000087500780c */ /* 0x000fe40003f84270 */
[----:B------:R-:W-:Y:S02]  /*16b30*/  FSEL R20, R11, -INF , P5 ;  /* 0xff8000000b147808 */ /* 0x000fe40002800000 */
[----:B------:R-:W-:Y:S02]  /*16b40*/  FMNMX.FTZ R8, R16, R123, !PT ;  /* 0x0000007b10087209 */ /* 0x000fe40007810000 */
[----:B------:R-:W-:Y:S02]  /*16b50*/  ISETP.GT.AND P0, PT, R117, 0x9, PT ;  /* 0x000000097500780c */ /* 0x000fe40003f04270 */
[----:B------:R-:W-:Y:S02]  /*16b60*/  FSEL R14, R14, -INF , P4 ;  /* 0xff8000000e0e7808 */ /* 0x000fe40002000000 */
[----:B------:R-:W-:Y:S02]  /*16b70*/  FMNMX.FTZ R116, R196, R116, !PT ;  /* 0x00000074c4747209 */ /* 0x000fe40007810000 */
[----:B------:R-:W-:Y:S02]  /*16b80*/  FMNMX.FTZ R6, R36, R6, !PT ;  /* 0x0000000624067209 */ /* 0x000fe40007810000 */
[----:B------:R-:W-:Y:S02]  /*16b90*/  FMNMX.FTZ R7, R17, R7, !PT ;  /* 0x0000000711077209 */ /* 0x000fe40007810000 */
[----:B------:R-:W-:Y:S02]  /*16ba0*/  FMNMX.FTZ R8, R20, R8, !PT ;  /* 0x0000000814087209 */ /* 0x000fe40007810000 */
[----:B------:R-:W-:Y:S02]  /*16bb0*/  FSEL R15, R15, -INF , P0 ;  /* 0xff8000000f0f7808 */ /* 0x000fe40000000000 */
[----:B------:R-:W-:Y:S02]  /*16bc0*/  ISETP.GT.AND P6, PT, R117, 0x10, PT ;  /* 0x000000107500780c */ /* 0x000fe40003fc4270 */
[----:B------:R-:W-:Y:S02]  /*16bd0*/  FMNMX.FTZ R116, R195, R116, !PT ;  /* 0x00000074c3747209 */ /* 0x000fe40007810000 */
[----:B------:R-:W-:Y:S02]  /*16be0*/  FMNMX.FTZ R6, R32, R6, !PT ;  /* 0x0000000620067209 */ /* 0x000fe40007810000 */
[----:B------:R-:W-:Y:S02]  /*16bf0*/  FMNMX.FTZ R7, R19, R7, !PT ;  /* 0x0000000713077209 */ /* 0x000fe40007810000 */
[----:B------:R-:W-:Y:S02]  /*16c00*/  FMNMX.FTZ R8, R14, R8, !PT ;  /* 0x000000080e087209 */ /* 0x000fe40007810000 */
[----:B------:R-:W-:Y:S02]  /*16c10*/  ISETP.GT.AND P5, PT, R117, 0x11, PT ;  /* 0x000000117500780c */ /* 0x000fe40003fa4270 */
[----:B------:R-:W-:Y:S02]  /*16c20*/  FSEL R26, R26, -INF , P6 ;  /* 0xff8000001a1a7808 */ /* 0x000fe40003000000 */
        /* <DEDUP_REMOVED lines=41> */
[C---:B------:R-:W-:Y:S02]  /*16ec0*/  ISETP.GT.AND P6, PT, R117.reuse, 0x30, PT ;  /* 0x000000307500780c */ /* 0x040fe40003fc4270 */
        /* <DEDUP_REMOVED lines=103> */
[----:B------:R-:W-:Y:S02]  /*17540*/  MOV R2, 0x17560 ;  /* 0x0001756000027802 */ /* 0x000fe40000000f00 */
[----:B------:R-:W-:Y:S05]  /*17550*/  CALL.REL.NOINC `($__internal_16_$__cuda_sm70_shflsync_bfly_p) ;  /* 0x00000f1000007944 */ /* 0x000fea0003c00000 */
[----:B------:R-:W-:Y:S01]  /*17560*/  FMNMX.FTZ R116, R116, R0, !PT ;  /* 0x0000000074747209 */ /* 0x000fe20007810000 */
[----:B------:R-:W-:Y:S01]  /*17570*/  IMAD.MOV.U32 R0, RZ, RZ, 0x1 ;  /* 0x00000001ff007424 */ /* 0x000fe200078e00ff */
[----:B------:R-:W-:Y:S02]  /*17580*/  MOV R2, 0x175a0 ;  /* 0x000175a000027802 */ /* 0x000fe40000000f00 */
        /* <DEDUP_REMOVED lines=28> */
[----:B------:R-:W-:-:S05]  /*17750*/  BRA `(.L_x_1398) ;  /* 0xffff2c8000007947 */ /* 0x000fca000383ffff */
.L_x_1352:
[----:B-1--4-:R-:W-:Y:S01]  /*17760*/  MOV R249, RZ ;  /* 0x000000ff00f97202 */ /* 0x012fe20000000f00 */
[----:B------:R-:W-:Y:S01]  /*17770*/  IMAD.MOV.U32 R247, RZ, RZ, R88 ;  /* 0x000000fffff77224 */ /* 0x000fe200078e0058 */
[----:B------:R-:W-:Y:S01]  /*17780*/  MOV R2, 0x177b0 ;  /* 0x000177b000027802 */ /* 0x000fe20000000f00 */
[----:B------:R-:W-:Y:S02]  /*17790*/  IMAD.MOV.U32 R3, RZ, RZ, 0x181f ;  /* 0x0000181fff037424 */ /* 0x000fe400078e00ff */
[----:B------:R-:W-:Y:S05]  /*177a0*/  CALL.REL.NOINC `($__internal_17_$__cuda_sm70_shflsync_idx_p) ;  /* 0x00000d2000007944 */ /* 0x000fea0003c00000 */
[----:B------:R-:W-:Y:S01]  /*177b0*/  MOV R85, R250 ;  /* 0x000000fa00557202 */ /* 0x000fe20000000f00 */
[----:B------:R-:W-:-:S05]  /*177c0*/  BRA `(.L_x_1399) ;  /* 0xffff589000007947 */ /* 0x000fca000383ffff */
.L_x_1355:
[----:B------:R-:W-:Y:S01]  /*177d0*/  MOV R249, RZ ;  /* 0x000000ff00f97202 */ /* 0x000fe20000000f00 */
[----:B------:R-:W-:Y:S01]  /*177e0*/  IMAD.MOV.U32 R247, RZ, RZ, R0 ;  /* 0x000000fffff77224 */ /* 0x000fe200078e0000 */
[----:B------:R-:W-:Y:S01]  /*177f0*/  MOV R2, 0x17820 ;  /* 0x0001782000027802 */ /* 0x000fe20000000f00 */
[----:B------:R-:W-:Y:S02]  /*17800*/  IMAD.MOV.U32 R3, RZ, RZ, 0x181f ;  /* 0x0000181fff037424 */ /* 0x000fe400078e00ff */
[----:B------:R-:W-:Y:S05]  /*17810*/  CALL.REL.NOINC `($__internal_17_$__cuda_sm70_shflsync_idx_p) ;  /* 0x00000cb000007944 */ /* 0x000fea0003c00000 */
[----:B------:R-:W-:Y:S01]  /*17820*/  MOV R118, R250 ;  /* 0x000000fa00767202 */ /* 0x000fe20000000f00 */
[----:B------:R-:W-:-:S05]  /*17830*/  BRA `(.L_x_1400) ;  /* 0xffff655000007947 */ /* 0x000fca000383ffff */
.L_x_1356:
        /* <DEDUP_REMOVED lines=109> */
.L_x_1357:
[----:B------:R-:W-:Y:S02]  /*17f10*/  MOV R0, 0x2 ;  /* 0x0000000200007802 */ /* 0x000fe40000000f00 */
        /* <DEDUP_REMOVED lines=34> */
.L_x_1359:
[----:B------:R1:W5:Y:S01]  /*18140*/  LDL R116, [R1] ;  /* 0x0000000001747983 */ /* 0x0003620000100800 */
[----:B------:R-:W-:-:S02]  /*18150*/  MOV R0, 0x2 ;  /* 0x0000000200007802 */ /* 0x000fc40000000f00 */
[----:B------:R-:W-:Y:S02]  /*18160*/  MOV R2, 0x18180 ;  /* 0x0001818000027802 */ /* 0x000fe40000000f00 */
[----:B-1---5:R-:W-:Y:S05]  /*18170*/  CALL.REL.NOINC `($__internal_16_$__cuda_sm70_shflsync_bfly_p) ;  /* 0x000002f000007944 */ /* 0x022fea0003c00000 */
[----:B------:R-:W-:Y:S01]  /*18180*/  MOV R4, R0 ;  /* 0x0000000000047202 */ /* 0x000fe20000000f00 */
[----:B------:R-:W-:Y:S05]  /*18190*/  BRA `(.L_x_1403) ;  /* 0xffff8ff000007947 */ /* 0x000fea000383ffff */
.L_x_1360:
[----:B------:R-:W-:Y:S01]  /*181a0*/  IMAD.MOV.U32 R116, RZ, RZ, R4 ;  /* 0x000000ffff747224 */ /* 0x000fe200078e0004 */
[----:B------:R-:W-:Y:S02]  /*181b0*/  MOV R0, 0x1 ;  /* 0x0000000100007802 */ /* 0x000fe40000000f00 */
[----:B------:R-:W-:Y:S02]  /*181c0*/  MOV R2, 0x181e0 ;  /* 0x000181e000027802 */ /* 0x000fe40000000f00 */
[----:B------:R-:W-:Y:S05]  /*181d0*/  CALL.REL.NOINC `($__internal_16_$__cuda_sm70_shflsync_bfly_p) ;  /* 0x0000029000007944 */ /* 0x000fea0003c00000 */
[----:B------:R-:W-:Y:S01]  /*181e0*/  FADD.FTZ R4, R4, R0 ;  /* 0x0000000004047221 */ /* 0x000fe20000010000 */
[----:B------:R-:W-:Y:S02]  /*181f0*/  MOV R116, R248 ;  /* 0x000000f800747202 */ /* 0x000fe40000000f00 */
[----:B------:R-:W-:Y:S02]  /*18200*/  MOV R0, 0x2 ;  /* 0x0000000200007802 */ /* 0x000fe40000000f00 */
[----:B------:R-:W-:Y:S02]  /*18210*/  MOV R2, 0x18230 ;  /* 0x0001823000027802 */ /* 0x000fe40000000f00 */
[----:B------:R-:W-:Y:S05]  /*18220*/  CALL.REL.NOINC `($__internal_16_$__cuda_sm70_shflsync_bfly_p) ;  /* 0x0000024000007944 */ /* 0x000fea0003c00000 */
[----:B------:R-:W-:Y:S01]  /*18230*/  FADD.FTZ R5, R248, R0 ;  /* 0x00000000f8057221 */ /* 0x000fe20000010000 */
[----:B------:R-:W-:-:S02]  /*18240*/  MOV R0, 0x1 ;  /* 0x0000000100007802 */ /* 0x000fc40000000f00 */
[----:B------:R-:W-:Y:S02]  /*18250*/  MOV R2, 0x18280 ;  /* 0x0001828000027802 */ /* 0x000fe40000000f00 */
[----:B------:R-:W-:Y:S02]  /*18260*/  MOV R116, R5 ;  /* 0x0000000500747202 */ /* 0x000fe40000000f00 */
[----:B------:R-:W-:Y:S05]  /*18270*/  CALL.REL.NOINC `($__internal_16_$__cuda_sm70_shflsync_bfly_p) ;  /* 0x000001f000007944 */ /* 0x000fea0003c00000 */
[----:B------:R1:W5:Y:S01]  /*18280*/  LDL R116, [R1+0xc] ;  /* 0x00000c0001747983 */ /* 0x0003620000100800 */
[----:B------:R-:W-:Y:S01]  /*18290*/  FADD.FTZ R5, R5, R0 ;  /* 0x0000000005057221 */ /* 0x000fe20000010000 */
[----:B------:R-:W-:Y:S02]  /*182a0*/  MOV R0, 0x2 ;  /* 0x0000000200007802 */ /* 0x000fe40000000f00 */
[----:B------:R-:W-:Y:S02]  /*182b0*/  MOV R2, 0x182d0 ;  /* 0x000182d000027802 */ /* 0x000fe40000000f00 */
[----:B-1---5:R-:W-:Y:S05]  /*182c0*/  CALL.REL.NOINC `($__internal_16_$__cuda_sm70_shflsync_bfly_p) ;  /* 0x000001a000007944 */ /* 0x022fea0003c00000 */
[----:B------:R-:W2:Y:S02]  /*182d0*/  LDL.LU R2, [R1+0xc] ;  /* 0x00000c0001027983 */ /* 0x000ea40000300800 */
[----:B--2---:R-:W-:Y:S01]  /*182e0*/  FADD.FTZ R6, R2, R0 ;  /* 0x0000000002067221 */ /* 0x004fe20000010000 */
[----:B------:R-:W-:Y:S02]  /*182f0*/  MOV R0, 0x1 ;  /* 0x0000000100007802 */ /* 0x000fe40000000f00 */
[----:B------:R-:W-:-:S02]  /*18300*/  MOV R2, 0x18330 ;  /* 0x0001833000027802 */ /* 0x000fc40000000f00 */
        /* <DEDUP_REMOVED lines=10> */
[----:B------:R-:W-:Y:S02]  /*183b0*/  MOV R2, 0x183e0 ;  /* 0x000183e000027802 */ /* 0x000fe40000000f00 */
[----:B------:R-:W-:-:S02]  /*183c0*/  MOV R116, R7 ;  /* 0x0000000700747202 */ /* 0x000fc40000000f00 */
[----:B------:R-:W-:Y:S05]  /*183d0*/  CALL.REL.NOINC `($__internal_16_$__cuda_sm70_shflsync_bfly_p) ;  /* 0x0000009000007944 */ /* 0x000fea0003c00000 */
[----:B------:R-:W-:Y:S01]  /*183e0*/  MOV R8, R0 ;  /* 0x0000000000087202 */ /* 0x000fe20000000f00 */
[----:B------:R-:W-:Y:S05]  /*183f0*/  BRA `(.L_x_1404) ;  /* 0xffff8eb000007947 */ /* 0x000fea000383ffff */
.L_x_1374:
[----:B------:R-:W-:Y:S01]  /*18400*/  IMAD.MOV.U32 R247, RZ, RZ, R24 ;  /* 0x000000fffff77224 */ /* 0x000fe200078e0018 */
[----:B------:R-:W-:Y:S01]  /*18410*/  MOV R249, RZ ;  /* 0x000000ff00f97202 */ /* 0x000fe20000000f00 */
[----:B------:R-:W-:Y:S01]  /*18420*/  IMAD.MOV.U32 R3, RZ, RZ, 0x1f ;  /* 0x0000001fff037424 */ /* 0x000fe200078e00ff */
[----:B---3--:R-:W-:-:S02]  /*18430*/  MOV R2, 0x18450 ;  /* 0x0001845000027802 */ /* 0x008fc40000000f00 */
[----:B-12-45:R-:W-:Y:S05]  /*18440*/  CALL.REL.NOINC `($__internal_17_$__cuda_sm70_shflsync_idx_p) ;  /* 0x0000008000007944 */ /* 0x036fea0003c00000 */
[----:B------:R-:W-:Y:S01]  /*18450*/  MOV R0, R250 ;  /* 0x000000fa00007202 */ /* 0x000fe20000000f00 */
[----:B------:R-:W-:Y:S05]  /*18460*/  BRA `(.L_x_1405) ;  /* 0xffffaae000007947 */ /* 0x000fea000383ffff */
        .weak           $__internal_16_$__cuda_sm70_shflsync_bfly_p
        .type           $__internal_16_$__cuda_sm70_shflsync_bfly_p,@function
        .size           $__internal_16_$__cuda_sm70_shflsync_bfly_p,($__internal_17_$__cuda_sm70_shflsync_idx_p - $__internal_16_$__cuda_sm70_shflsync_bfly_p)
$__internal_16_$__cuda_sm70_shflsync_bfly_p:
[----:B------:R-:W-:Y:S02]  /*18470*/  MOV R197, 0xffffffff ;  /* 0xffffffff00c57802 */ /* 0x000fe40000000f00 */
[----:B------:R-:W-:-:S02]  /*18480*/  MOV R3, 0x1f ;  /* 0x0000001f00037802 */ /* 0x000fc40000000f00 */
[----:B------:R-:W-:Y:S04]  /*18490*/  WARPSYNC R197 ;  /* 0x000000c500007348 */ /* 0x000fe80003800000 */
[----:B------:R1:W2:Y:S02]  /*184a0*/  SHFL.BFLY PT, R0, R116, R0, R3 ;  /* 0x0c00000074007389 */ /* 0x0002a400000e0003 */
[----:B-1----:R-:W-:-:S04]  /*184b0*/  MOV R3, 0x0 ;  /* 0x0000000000037802 */ /* 0x002fc80000000f00 */
[----:B--2---:R-:W-:Y:S05]  /*184c0*/  RET.REL.NODEC R2 `(_ZN7cutlass13device_kernelIN5flash19enable_sm80_to_sm89INS1_16FlashAttnFwdSm80INS1_25CollectiveMainloopFwdSm80ILi4ELi1ELb0EN4cute5tupleIJNS5_1CILi128EEENS7_ILi112EEENS7_ILi64EEEEEELi64ENS_6half_tEfNS_4arch4Sm80ELb1ELb0ELb0ELb0ELb1ELb0ELb1ELb1EEENS1_21CollectiveEpilogueFwdINS6_IJS8_SA_S9_EEENS6_IJNS7_ILi1EEESI_SI_EEESC_SE_Li128ELb0ELb1ELb1ELb0EEENS1_30DynamicPersistentTileSchedulerILi128ELi128ELb1ELb1ELb0EEEEEEEEEvNT_6ParamsE) ;  /* 0xfffe7b3002007950 */ /* 0x004fea0003c3ffff */
        .weak           $__internal_17_$__cuda_sm70_shflsync_idx_p
        .type           $__internal_17_$__cuda_sm70_shflsync_idx_p,@function
        .size           $__internal_17_$__cuda_sm70_shflsync_idx_p,(.L_x_1931 - $__internal_17_$__cuda_sm70_shflsync_idx_p)
$__internal_17_$__cuda_sm70_shflsync_idx_p:
[----:B------:R-:W-:-:S04]  /*184d0*/  MOV R250, 0xffffffff ;  /* 0xffffffff00fa7802 */ /* 0x000fc80000000f00 */
[----:B------:R-:W-:Y:S04]  /*184e0*/  WARPSYNC R250 ;  /* 0x000000fa00007348 */ /* 0x000fe80003800000 */
[----:B------:R1:W2:Y:S02]  /*184f0*/  SHFL.IDX PT, R250, R247, R249, R3 ;  /* 0x000000f9f7fa7389 */ /* 0x0002a400000e0003 */
[----:B-1----:R-:W-:-:S04]  /*18500*/  MOV R3, 0x0 ;  /* 0x0000000000037802 */ /* 0x002fc80000000f00 */
[----:B--2---:R-:W-:Y:S05]  /*18510*/  RET.REL.NODEC R2 `(_ZN7cutlass13device_kernelIN5flash19enable_sm80_to_sm89INS1_16FlashAttnFwdSm80INS1_25CollectiveMainloopFwdSm80ILi4ELi1ELb0EN4cute5tupleIJNS5_1CILi128EEENS7_ILi112EEENS7_ILi64EEEEEELi64ENS_6half_tEfNS_4arch4Sm80ELb1ELb0ELb0ELb0ELb1ELb0ELb1ELb1EEENS1_21CollectiveEpilogueFwdINS6_IJS8_SA_S9_EEENS6_IJNS7_ILi1EEESI_SI_EEESC_SE_Li128ELb0ELb1ELb1ELb0EEENS1_30DynamicPersistentTileSchedulerILi128ELi128ELb1ELb1ELb0EEEEEEEEEvNT_6ParamsE) ;  /* 0xfffe7ae002007950 */ /* 0x004fea0003c3ffff */
.L_x_1406:
        /* <DEDUP_REMOVED lines=14> */
.L_x_1931:


//--------------------- .text._ZN7cutlass13device_kernelIN5flash19enable_sm80_to_sm89INS1_16FlashAttnFwdSm80INS1_25CollectiveMainloopFwdSm80ILi4ELi1ELb0EN4cute5tupleIJNS5_1CILi128EEENS7_ILi80EEENS7_ILi64EEEEEELi64ENS_6half_tEfNS_4arch4Sm80ELb1ELb0ELb0ELb1ELb1ELb0ELb1ELb1EEENS1_21CollectiveEpilogueFwdINS6_IJS8_SA_S9_EEENS6_IJNS7_ILi1EEESI_SI_EEESC_SE_Li128ELb1ELb1ELb1ELb0EEENS1_36VarlenDynamicPersistentTileSchedulerILi128ELi80ELi128ELi128ELb1ELb1ELb0ELb1ELb1ELb1EEEEEEEEEvNT_6ParamsE --------------------------
	.section	.text._ZN7cutlass13device_kernelIN5flash19enable_sm80_to_sm89INS1_16FlashAttnFwdSm80INS1_25CollectiveMainloopFwdSm80ILi4ELi1ELb0EN4cute5tupleIJNS5_1CILi128EEENS7_ILi80EEENS7_ILi64EEEEEELi64ENS_6half_tEfNS_4arch4Sm80ELb1ELb0ELb0ELb1ELb1ELb0ELb1ELb1EEENS1_21CollectiveEpilogueFwdINS6_IJS8_SA_S9_EEENS6_IJNS7_ILi1EEESI_SI_EEESC_SE_Li128ELb1ELb1ELb1ELb0EEENS1_36VarlenDynamicPersistentTileSchedulerILi128ELi80ELi128ELi128ELb1ELb1ELb0ELb1ELb1ELb1EEEEEEEEEvNT_6ParamsE,"ax",@progbits
	.sectioninfo	@"SHI_REGISTERS=255"
	.align	128
.text._ZN7cutlass13device_kernelIN5flash19enable_sm80_to_sm89INS1_16FlashAttnFwdSm80INS1_25CollectiveMainloopFwdSm80ILi4ELi1ELb0EN4cute5tupleIJNS5_1CILi128EEENS7_ILi80EEENS7_ILi64EEEEEELi64ENS_6half_tEfNS_4arch4Sm80ELb1ELb0ELb0ELb1ELb1ELb0ELb1ELb1EEENS1_21CollectiveEpilogueFwdINS6_IJS8_SA_S9_EEENS6_IJNS7_ILi1EEESI_SI_EEESC_SE_Li128ELb1ELb1ELb1ELb0EEENS1_36VarlenDynamicPersistentTileSchedulerILi128ELi80ELi128ELi128ELb1ELb1ELb0ELb1ELb1ELb1EEEEEEEEEvNT_6ParamsE:
        .type           _ZN7cutlass13device_kernelIN5flash19enable_sm80_to_sm89INS1_16FlashAttnFwdSm80INS1_25CollectiveMainloopFwdSm80ILi4ELi1ELb0EN4cute5tupleIJNS5_1CILi128EEENS7_ILi80EEENS7_ILi64EEEEEELi64ENS_6half_tEfNS_4arch4Sm80ELb1ELb0ELb0ELb1ELb1ELb0ELb1ELb1EEENS1_21CollectiveEpilogueFwdINS6_IJS8_SA_S9_EEENS6_IJNS7_ILi1EEESI_SI_EEESC_SE_Li128ELb1ELb1ELb1ELb0EEENS1_36VarlenDynamicPersistentTileSchedulerILi128ELi80ELi128ELi128ELb1ELb1ELb0ELb1ELb1ELb1EEEEEEEEEvNT_6ParamsE,@function
        .size           _ZN7cutlass13device_kernelIN5flash19enable_sm80_to_sm89INS1_16FlashAttnFwdSm80INS1_25CollectiveMainloopFwdSm80ILi4ELi1ELb0EN4cute5tupleIJNS5_1CILi128EEENS7_ILi80EEENS7_ILi64EEEEEELi64ENS_6half_tEfNS_4arch4Sm80ELb1ELb0ELb0ELb1ELb1ELb0ELb1ELb1EEENS1_21CollectiveEpilogueFwdINS6_IJS8_SA_S9_EEENS6_IJNS7_ILi1EEESI_SI_EEESC_SE_Li128ELb1ELb1ELb1ELb0EEENS1_36VarlenDynamicPersistentTileSchedulerILi128ELi80ELi128ELi128ELb1ELb1ELb0ELb1ELb1ELb1EEEEEEEEEvNT_6ParamsE,(.L_x_1934 - _ZN7cutlass13device_kernelIN5flash19enable_sm80_to_sm89INS1_16FlashAttnFwdSm80INS1_25CollectiveMainloopFwdSm80ILi4ELi1ELb0EN4cute5tupleIJNS5_1CILi128EEENS7_ILi80EEENS7_ILi64EEEEEELi64ENS_6half_tEfNS_4arch4Sm80ELb1ELb0ELb0ELb1ELb1ELb0ELb1ELb1EEENS1_21CollectiveEpilogueFwdINS6_IJS8_SA_S9_EEENS6_IJNS7_ILi1EEESI_SI_EEESC_SE_Li128ELb1ELb1ELb1ELb0EEENS1_36VarlenDynamicPersistentTileSchedulerILi128ELi80ELi128ELi128ELb1ELb1ELb0ELb1ELb1ELb1EEEEEEEEEvNT_6ParamsE)
        .other          _ZN7cutlass13device_kernelIN5flash19enable_sm80_to_sm89INS1_16FlashAttnFwdSm80INS1_25CollectiveMainloopFwdSm80ILi4ELi1ELb0EN4cute5tupleIJNS5_1CILi128EEENS7_ILi80EEENS7_ILi64EEEEEELi64ENS_6half_tEfNS_4arch4Sm80ELb1ELb0ELb0ELb1ELb1ELb0ELb1ELb1EEENS1_21CollectiveEpilogueFwdINS6_IJS8_SA_S9_EEENS6_IJNS7_ILi1EEESI_SI_EEESC_SE_Li128ELb1ELb1ELb1ELb0EEENS1_36VarlenDynamicPersistentTileSchedulerILi128ELi80ELi128ELi128ELb1ELb1ELb0ELb1ELb1ELb1EEEEEEEEEvNT_6ParamsE,@"STO_CUDA_ENTRY STV_DEFAULT"
_ZN7cutlass13device_kernelIN5flash19enable_sm80_to_sm89INS1_16FlashAttnFwdSm80INS1_25CollectiveMainloopFwdSm80ILi4ELi1ELb0EN4cute5tupleIJNS5_1CILi128EEENS7_ILi80EEENS7_ILi64EEEEEELi64ENS_6half_tEfNS_4arch4Sm80ELb1ELb0ELb0ELb1ELb1ELb0ELb1ELb1EEENS1_21CollectiveEpilogueFwdINS6_IJS8_SA_S9_EEENS6_IJNS7_ILi1EEESI_SI_EEESC_SE_Li128ELb1ELb1ELb1ELb0EEENS1_36VarlenDynamicPersistentTileSchedulerILi128ELi80ELi128ELi128ELb1ELb1ELb0ELb1ELb1ELb1EEEEEEEEEvNT_6ParamsE:
        /* <DEDUP_REMOVED lines=54> */
.L_x_1412:
        /* <DEDUP_REMOVED lines=16> */
.L_x_1550:
        /* <DEDUP_REMOVED lines=16> */
.L_x_1551:
[----:B--2---:R-:W-:-:S05]  /*0560*/  IMAD R0, R0, c[0x0][0x538], RZ ;  /* 0x00014e0000007a24 */ /* 0x004fca00078e02ff */
[----:B------:R-:W-:-:S04]  /*0570*/  IADD3 R7, R0, R7, RZ ;  /* 0x0000000700077210 */ /* 0x000fc80007ffe0ff */
[----:B------:R-:W-:-:S13]  /*0580*/  ISETP.GT.AND P0, PT, R7, UR4, PT ;  /* 0x0000000407007c0c */ /* 0x000fda000bf04270 */
[----:B-1----:R-:W-:Y:S05]  /*0590*/  @!P0 BRA `(.L_x_1412) ;  /* 0xfffffdc000008947 */ /* 0x002fea000383ffff */
.L_x_1408:
[----:B------:R-:W-:-:S05]  /*05a0*/  IADD3 R10, -R0, R7, RZ ;  /* 0x00000007000a7210 */ /* 0x000fca0007ffe1ff */
[----:B------:R-:W-:-:S05]  /*05b0*/  IMAD R0, R4, c[0x0][0x538], R10 ;  /* 0x00014e0004007a24 */ /* 0x000fca00078e020a */
[----:B------:R-:W-:Y:S01]  /*05c0*/  ISETP.GT.AND P0, PT, R0, UR4, PT ;  /* 0x0000000400007c0c */ /* 0x000fe2000bf04270 */
[----:B------:R-:W-:-:S12]  /*05d0*/  BRA.DIV ~URZ, `(.L_x_1413) ;  /* 0x000125a27f007947 */ /* 0x000fd8000b800000 */
[----:B------:R-:W-:-:S04]  /*05e0*/  VOTE.ANY R7, PT, !P0 ;  /* 0x0000000000077806 */ /* 0x000fc800040e0100 */
.L_x_1552:
[----:B------:R-:W1:Y:S02]  /*05f0*/  POPC R0, R7 ;  /* 0x0000000700007309 */ /* 0x000e640000000000 */
[----:B-1----:R-:W-:-:S05]  /*0600*/  IADD3 R2, R0, R6, RZ ;  /* 0x0000000600027210 */ /* 0x002fca0007ffe0ff */
[----:B------:R1:W-:Y:S01]  /*0610*/  STL [R1+0x3c], R2 ;  /* 0x00003c0201007387 */ /* 0x0003e20000100800 */
[----:B------:R-:W-:Y:S05]  /*0620*/  BRA.DIV ~URZ, `(.L_x_1414) ;  /* 0x000125a27f007947 */ /* 0x000fea000b800000 */
[----:B------:R2:W3:Y:S01]  /*0630*/  SHFL.IDX PT, R12, R9, R0, 0x1f ;  /* 0x00001f00090c7589 */ /* 0x0004e200000e0000 */
[----:B------:R-:W-:-:S03]  /*0640*/  MOV R5, RZ ;  /* 0x000000ff00057202 */ /* 0x000fc60000000f00 */
[----:B------:R2:W4:Y:S04]  /*0650*/  SHFL.IDX PT, R9, R8, R0, 0x1f ;  /* 0x00001f0008097589 */ /* 0x00052800000e0000 */
.L_x_1553:
[----:B------:R-:W-:Y:S01]  /*0660*/  ISETP.NE.AND P0, PT, R7, RZ, PT ;  /* 0x000000ff0700720c */ /* 0x000fe20003f05270 */
[----:B------:R-:W-:-:S12]  /*0670*/  BSSY B0, `(.L_x_1415) ;  /* 0x0000005000007945 */ /* 0x000fd80003800000 */
[----:B------:R-:W-:Y:S05]  /*0680*/  @!P0 BRA `(.L_x_1416) ;  /* 0x0000003000008947 */ /* 0x000fea0003800000 */
[----:B--2---:R-:W-:Y:S01]  /*0690*/  IADD3 R0, R0, -0x1, RZ ;  /* 0xffffffff00007810 */ /* 0x004fe20007ffe0ff */
[----:B------:R-:W-:Y:S05]  /*06a0*/  BRA.DIV ~URZ, `(.L_x_1417) ;  /* 0x000126027f007947 */ /* 0x000fea000b800000 */
[----:B------:R2:W1:Y:S02]  /*06b0*/  SHFL.IDX PT, R5, R4, R0, 0x1f ;  /* 0x00001f0004057589 */ /* 0x00046400000e0000 */
.L_x_1416:
[----:B------:R-:W-:Y:S05]  /*06c0*/  BSYNC B0 ;  /* 0x0000000000007941 */ /* 0x000fea0003800000 */
.L_x_1415:
        /* <DEDUP_REMOVED lines=69> */
.L_x_1419:
        /* <DEDUP_REMOVED lines=70> */
.L_x_1420:
[----:B------:R-:W-:Y:S05]  /*0f80*/  BSYNC B0 ;  /* 0x0000000000007941 */ /* 0x000fea0003800000 */
.L_x_1418:
[----:B------:R-:W-:-:S04]  /*0f90*/  LOP3.LUT R0, RZ, R0, RZ, 0x33, !PT ;  /* 0x00000000ff007212 */ /* 0x000fc800078e33ff */
[----:B------:R-:W-:-:S05]  /*0fa0*/  IADD3 R0, R0, R12, RZ ;  /* 0x0000000c00007210 */ /* 0x000fca0007ffe0ff */
[----:B------:R2:W-:Y:S01]  /*0fb0*/  STL [R1+0x34], R0 ;  /* 0x0000340001007387 */ /* 0x0005e20000100800 */
[----:B------:R-:W-:Y:S05]  /*0fc0*/  BRA `(.L_x_1421) ;  /* 0x0000006000007947 */ /* 0x000fea0003800000 */
.L_x_1409:
[----:B------:R-:W-:Y:S01]  /*0fd0*/  MOV R0, UR4 ;  /* 0x0000000400007c02 */ /* 0x000fe20008000f00 */
[----:B------:R-:W-:Y:S04]  /*0fe0*/  STL [R1+0x34], RZ ;  /* 0x000034ff01007387 */ /* 0x000fe80000100800 */
[----:B------:R-:W-:Y:S04]  /*0ff0*/  STL [R1+0x38], RZ ;  /* 0x000038ff01007387 */ /* 0x000fe80000100800 */
[----:B------:R1:W-:Y:S02]  /*1000*/  STL [R1+0x30], R0 ;  /* 0x0000300001007387 */ /* 0x0003e40000100800 */
[----:B-1----:R-:W-:-:S05]  /*1010*/  MOV R0, c[0x0][0x53c] ;  /* 0x00014f0000007a02 */ /* 0x002fca0000000f00 */
[----:B------:R1:W-:Y:S02]  /*1020*/  STL [R1+0x3c], R0 ;  /* 0x00003c0001007387 */ /* 0x0003e40000100800 */
.L_x_1421:
        /* <DEDUP_REMOVED lines=8> */
.L_x_1407:
        /* <DEDUP_REMOVED lines=23> */
[----:B------:R-:W-:Y:S01]  /*1220*/  LOP3.LUT R3, R2, 0xfffffff8, RZ, 0xc0, !PT ;  /* 0xfffffff802037812 */ /* 0x000fe200078ec0ff */
[----:B------:R-:W-:Y:S01]  /*1230*/  IMAD R248, R10, 0x10, R20 ;  /* 0x000000100af87824 */ /* 0x000fe200078e0214 */
        /* <DEDUP_REMOVED lines=51> */
[----:B------:R-:W-:Y:S01]  /*1570*/  IMAD.MOV.U32 R11, RZ, RZ, 0x40 ;  /* 0x00000040ff0b7424 */ /* 0x000fe200078e00ff */
        /* <DEDUP_REMOVED lines=10> */
[----:B------:R-:W-:Y:S01]  /*1620*/  LOP3.LUT P4, RZ, R10, 0x2, RZ, 0xc0, !PT ;  /* 0x000000020aff7812 */ /* 0x000fe2000788c0ff */
[----:B------:R-:W-:Y:S01]  /*1630*/  STL [R1+0xbc], R18 ;  /* 0x0000bc1201007387 */ /* 0x000fe20000100800 */
[CC--:B------:R-:W-:Y:S01]  /*1640*/  IADD3 R4, R2.reuse, R3.reuse, R5 ;  /* 0x0000000302047210 */ /* 0x0c0fe20007ffe005 */
[----:B------:R-:W-:Y:S01]  /*1650*/  IMAD.MOV.U32 R7, RZ, RZ, -0x10 ;  /* 0xfffffff0ff077424 */ /* 0x000fe200078e00ff */
[----:B------:R-:W-:Y:S01]  /*1660*/  LOP3.LUT R5, R2, R3, RZ, 0xfc, !PT ;  /* 0x0000000302057212 */ /* 0x000fe200078efcff */
[----:B------:R-:W-:Y:S01]  /*1670*/  IMAD.SHL.U32 R209, R17, 0x2, RZ ;  /* 0x0000000211d17824 */ /* 0x000fe200078e00ff */
[----:B------:R-:W-:Y:S01]  /*1680*/  LOP3.LUT R3, R12, 0x7ffffffc, RZ, 0xc0, !PT ;  /* 0x7ffffffc0c037812 */ /* 0x000fe200078ec0ff */
[----:B------:R-:W-:Y:S01]  /*1690*/  IMAD.IADD R12, R18, 0x1, R13 ;  /* 0x00000001120c7824 */ /* 0x000fe200078e020d */
[----:B------:R-:W-:-:S02]  /*16a0*/  SHF.R.S32.HI R10, RZ, 0x1f, R204 ;  /* 0x0000001fff0a7819 */ /* 0x000fc400000114cc */
[----:B------:R-:W-:Y:S01]  /*16b0*/  LEA R188, R0, 0x2900, 0x1 ;  /* 0x0000290000bc7811 */ /* 0x000fe200078e08ff */
[----:B------:R-:W-:Y:S01]  /*16c0*/  IMAD.IADD R3, R19, 0x1, -R3 ;  /* 0x0000000113037824 */ /* 0x000fe200078e0a03 */
[C---:B------:R-:W-:Y:S01]  /*16d0*/  SEL R6, R9.reuse, 0xffffffe0, !P1 ;  /* 0xffffffe009067807 */ /* 0x040fe20004800000 */
[----:B------:R1:W-:Y:S01]  /*16e0*/  STL [R1+0x40], R12 ;  /* 0x0000400c01007387 */ /* 0x0003e20000100800 */
[----:B------:R-:W-:Y:S01]  /*16f0*/  SEL R0, R9, 0xffffffe0, !P6 ;  /* 0xffffffe009007807 */ /* 0x000fe20007000000 */
[----:B------:R-:W-:Y:S01]  /*1700*/  IMAD.SHL.U32 R10, R3, 0x2, RZ ;  /* 0x00000002030a7824 */ /* 0x000fe200078e00ff */
[C---:B------:R-:W-:Y:S02]  /*1710*/  SEL R2, R11.reuse, 0xffffffc0, !P3 ;  /* 0xffffffc00b027807 */ /* 0x040fe40005800000 */
[----:B------:R-:W-:Y:S02]  /*1720*/  SEL R3, R11, 0xffffffc0, !P5 ;  /* 0xffffffc00b037807 */ /* 0x000fe40006800000 */
[----:B------:R-:W-:Y:S01]  /*1730*/  SHF.R.S32.HI R9, RZ, 0x1f, R10 ;  /* 0x0000001fff097819 */ /* 0x000fe2000001140a */
[----:B------:R-:W-:Y:S01]  /*1740*/  STL [R1+0x2c], R10 ;  /* 0x00002c0a01007387 */ /* 0x000fe20000100800 */
[----:B------:R-:W-:Y:S01]  /*1750*/  IADD3 R16, R10, 0x8, RZ ;  /* 0x000000080a107810 */ /* 0x000fe20007ffe0ff */
[----:B------:R-:W-:Y:S01]  /*1760*/  IMAD.IADD R194, R188, 0x1, R2 ;  /* 0x00000001bcc27824 */ /* 0x000fe200078e0202 */
[C---:B------:R-:W-:Y:S01]  /*1770*/  IADD3 R15, R10.reuse, 0x10, RZ ;  /* 0x000000100a0f7810 */ /* 0x040fe20007ffe0ff */
[----:B------:R2:W-:Y:S01]  /*1780*/  STL [R1+0xac], R9 ;  /* 0x0000ac0901007387 */ /* 0x0005e20000100800 */
[----:B------:R-:W-:-:S02]  /*1790*/  IADD3 R14, R10, 0x18, RZ ;  /* 0x000000180a0e7810 */ /* 0x000fc40007ffe0ff */
[C---:B------:R-:W-:Y:S01]  /*17a0*/  IADD3 R13, R10.reuse, 0x20, RZ ;  /* 0x000000200a0d7810 */ /* 0x040fe20007ffe0ff */
[----:B------:R-:W-:Y:S01]  /*17b0*/  STL [R1+0x60], R16 ;  /* 0x0000601001007387 */ /* 0x000fe20000100800 */
[----:B------:R-:W-:Y:S02]  /*17c0*/  IADD3 R11, R10, 0x30, RZ ;  /* 0x000000300a0b7810 */ /* 0x000fe40007ffe0ff */
[----:B------:R-:W-:Y:S01]  /*17d0*/  SEL R7, R7, 0x10, !P0 ;  /* 0x0000001007077807 */ /* 0x000fe20004000000 */
[----:B------:R3:W-:Y:S01]  /*17e0*/  STL [R1+0x5c], R15 ;  /* 0x00005c0f01007387 */ /* 0x0007e20000100800 */
[C---:B------:R-:W-:Y:S02]  /*17f0*/  IADD3 R199, R188.reuse, 0x20, RZ ;  /* 0x00000020bcc77810 */ /* 0x040fe40007ffe0ff */
[----:B------:R-:W-:Y:S01]  /*1800*/  @P4 IADD3 R199, R188, -0x20, RZ ;  /* 0xffffffe0bcc74810 */ /* 0x000fe20007ffe0ff */
[----:B------:R4:W-:Y:S01]  /*1810*/  STL [R1+0x58], R14 ;  /* 0x0000580e01007387 */ /* 0x0009e20000100800 */
[----:B-1----:R-:W-:-:S02]  /*1820*/  IADD3 R12, R10, 0x28, RZ ;  /* 0x000000280a0c7810 */ /* 0x002fc40007ffe0ff */
[----:B------:R-:W-:Y:S01]  /*1830*/  LEA R195, R4, 0x5100, 0x1 ;  /* 0x0000510004c37811 */ /* 0x000fe200078e08ff */
[----:B------:R-:W-:Y:S01]  /*1840*/  STL [R1+0x54], R13 ;  /* 0x0000540d01007387 */ /* 0x000fe20000100800 */
[----:B------:R-:W-:Y:S01]  /*1850*/  IMAD.IADD R191, R2, 0x1, R199 ;  /* 0x0000000102bf7824 */ /* 0x000fe200078e02c7 */
[----:B------:R-:W-:Y:S02]  /*1860*/  LEA R189, R5, 0x100, 0x1 ;  /* 0x0000010005bd7811 */ /* 0x000fe400078e08ff */
[----:B------:R1:W-:Y:S01]  /*1870*/  STL [R1+0x50], R12 ;  /* 0x0000500c01007387 */ /* 0x0003e20000100800 */
[----:B------:R-:W-:Y:S01]  /*1880*/  IMAD.IADD R196, R195, 0x1, R3 ;  /* 0x00000001c3c47824 */ /* 0x000fe200078e0203 */
[----:B------:R-:W-:Y:S01]  /*1890*/  IADD3 R203, R199, 0x800, RZ ;  /* 0x00000800c7cb7810 */ /* 0x000fe20007ffe0ff */
[--C-:B------:R-:W-:Y:S01]  /*18a0*/  IMAD.IADD R190, R3, 0x1, R189.reuse ;  /* 0x0000000103be7824 */ /* 0x100fe200078e02bd */
[----:B------:R5:W-:Y:S01]  /*18b0*/  STL [R1+0x4c], R11 ;  /* 0x00004c0b01007387 */ /* 0x000be20000100800 */
[----:B--2---:R-:W-:Y:S01]  /*18c0*/  IADD3 R9, R10, 0x38, RZ ;  /* 0x000000380a097810 */ /* 0x004fe20007ffe0ff */
[----:B------:R-:W-:Y:S01]  /*18d0*/  IMAD.IADD R198, R195, 0x1, R0 ;  /* 0x00000001c3c67824 */ /* 0x000fe200078e0200 */
[----:B------:R-:W-:Y:S01]  /*18e0*/  LEA R10, R8, 0x80, 0x1 ;  /* 0x00000080080a7811 */ /* 0x000fe200078e08ff */
[C---:B------:R-:W-:Y:S01]  /*18f0*/  IMAD.IADD R193, R0.reuse, 0x1, R189 ;  /* 0x0000000100c17824 */ /* 0x040fe200078e02bd */
[----:B------:R-:W-:Y:S01]  /*1900*/  SHF.R.S32.HI R8, RZ, 0x1f, R16 ;  /* 0x0000001fff087819 */ /* 0x000fe20000011410 */
[----:B------:R-:W-:Y:S01]  /*1910*/  STL [R1+0x48], R9 ;  /* 0x0000480901007387 */ /* 0x000fe20000100800 */
[C---:B------:R-:W-:Y:S01]  /*1920*/  IADD3 R202, R199.reuse, 0x1000, RZ ;  /* 0x00001000c7ca7810 */ /* 0x040fe20007ffe0ff */
[C---:B------:R-:W-:Y:S01]  /*1930*/  IMAD.IADD R197, R0.reuse, 0x1, R196 ;  /* 0x0000000100c57824 */ /* 0x040fe200078e02c4 */
[----:B---3--:R-:W-:Y:S01]  /*1940*/  SHF.R.S32.HI R15, RZ, 0x1f, R15 ;  /* 0x0000001fff0f7819 */ /* 0x008fe2000001140f */
[----:B------:R-:W-:Y:S01]  /*1950*/  STL [R1+0x74], R10 ;  /* 0x0000740a01007387 */ /* 0x000fe20000100800 */
[C---:B------:R-:W-:Y:S01]  /*1960*/  IADD3 R201, R199.reuse, 0x1800, RZ ;  /* 0x00001800c7c97810 */ /* 0x040fe20007ffe0ff */
[----:B------:R-:W-:Y:S01]  /*1970*/  IMAD.IADD R192, R0, 0x1, R190 ;  /* 0x0000000100c07824 */ /* 0x000fe200078e02be */
[----:B----4-:R-:W-:Y:S01]  /*1980*/  SHF.R.S32.HI R14, RZ, 0x1f, R14 ;  /* 0x0000001fff0e7819 */ /* 0x010fe2000001140e */
[----:B------:R2:W-:Y:S01]  /*1990*/  STL [R1+0xa4], R8 ;  /* 0x0000a40801007387 */ /* 0x0005e20000100800 */
[----:B------:R-:W-:-:S03]  /*19a0*/  IADD3 R200, R199, 0x2000, RZ ;  /* 0x00002000c7c87810 */ /* 0x000fc60007ffe0ff */
[----:B------:R-:W-:Y:S01]  /*19b0*/  STL [R1+0xa0], R15 ;  /* 0x0000a00f01007387 */ /* 0x000fe20000100800 */
[----:B-1----:R-:W-:-:S03]  /*19c0*/  SHF.R.S32.HI R12, RZ, 0x1f, R12 ;  /* 0x0000001fff0c7819 */ /* 0x002fc6000001140c */
[----:B------:R-:W-:Y:S01]  /*19d0*/  STL [R1+0x9c], R14 ;  /* 0x00009c0e01007387 */ /* 0x000fe20000100800 */
[----:B-----5:R-:W-:Y:S02]  /*19e0*/  SHF.R.S32.HI R11, RZ, 0x1f, R11 ;  /* 0x0000001fff0b7819 */ /* 0x020fe4000001140b */
[----:B--2---:R-:W-:-:S05]  /*19f0*/  SHF.R.S32.HI R8, RZ, 0x1f, R13 ;  /* 0x0000001fff087819 */ /* 0x004fca000001140d */
[----:B------:R1:W-:Y:S04]  /*1a00*/  STL [R1+0x98], R8 ;  /* 0x0000980801007387 */ /* 0x0003e80000100800 */
[----:B------:R-:W-:Y:S04]  /*1a10*/  STL [R1+0x94], R12 ;  /* 0x0000940c01007387 */ /* 0x000fe80000100800 */
[----:B------:R2:W-:Y:S01]  /*1a20*/  STL [R1+0x90], R11 ;  /* 0x0000900b01007387 */ /* 0x0005e20000100800 */
[----:B-1----:R-:W-:Y:S02]  /*1a30*/  SHF.R.S32.HI R8, RZ, 0x1f, R9 ;  /* 0x0000001fff087819 */ /* 0x002fe40000011409 */
[----:B------:R-:W-:-:S02]  /*1a40*/  IADD3 R9, R10, 0x40, RZ ;  /* 0x000000400a097810 */ /* 0x000fc40007ffe0ff */
[C---:B------:R-:W-:Y:S01]  /*1a50*/  @P2 IADD3 R9, R10.reuse, -0x40, RZ ;  /* 0xffffffc00a092810 */ /* 0x040fe20007ffe0ff */
[----:B------:R1:W-:Y:S01]  /*1a60*/  STL [R1+0x8c], R8 ;  /* 0x00008c0801007387 */ /* 0x0003e20000100800 */
[----:B--2---:R-:W-:-:S05]  /*1a70*/  IMAD.IADD R11, R10, 0x1, R6 ;  /* 0x000000010a0b7824 */ /* 0x004fca00078e0206 */
[----:B------:R-:W-:Y:S01]  /*1a80*/  STL [R1+0xa8], R11 ;  /* 0x0000a80b01007387 */ /* 0x000fe20000100800 */
[----:B-1----:R-:W-:-:S04]  /*1a90*/  IMAD.IADD R8, R10, 0x1, R7 ;  /* 0x000000010a087824 */ /* 0x002fc800078e0207 */
[----:B------:R-:W-:Y:S01]  /*1aa0*/  IMAD.IADD R2, R8, 0x1, R6 ;  /* 0x0000000108027824 */ /* 0x000fe200078e0206 */
[----:B------:R1:W-:Y:S04]  /*1ab0*/  STL [R1+0x84], R8 ;  /* 0x0000840801007387 */ /* 0x0003e80000100800 */
[----:B------:R2:W-:Y:S04]  /*1ac0*/  STL [R1+0x88], R2 ;  /* 0x0000880201007387 */ /* 0x0005e80000100800 */
[----:B------:R-:W-:Y:S01]  /*1ad0*/  STL [R1+0x78], R9 ;  /* 0x0000780901007387 */ /* 0x000fe20000100800 */
[----:B-1----:R-:W-:-:S02]  /*1ae0*/  IMAD.IADD R8, R6, 0x1, R9 ;  /* 0x0000000106087824 */ /* 0x002fc400078e0209 */
[----:B--2---:R-:W-:-:S03]  /*1af0*/  IMAD.IADD R2, R7, 0x1, R9 ;  /* 0x0000000107027824 */ /* 0x004fc600078e0209 */
[----:B------:R-:W-:Y:S01]  /*1b00*/  STL [R1+0x7c], R8 ;  /* 0x00007c0801007387 */ /* 0x000fe20000100800 */
[----:B------:R-:W-:-:S03]  /*1b10*/  IMAD.IADD R3, R7, 0x1, R8 ;  /* 0x0000000107037824 */ /* 0x000fc600078e0208 */
[----:B------:R1:W-:Y:S04]  /*1b20*/  STL [R1+0x80], R2 ;  /* 0x0000800201007387 */ /* 0x0003e80000100800 */
[----:B------:R2:W-:Y:S01]  /*1b30*/  STL [R1+0xb4], R3 ;  /* 0x0000b40301007387 */ /* 0x0005e20000100800 */
[----:B-1----:R-:W-:-:S05]  /*1b40*/  IMAD.IADD R2, R6, 0x1, R2 ;  /* 0x0000000106027824 */ /* 0x002fca00078e0202 */
[----:B------:R2:W-:Y:S02]  /*1b50*/  STL [R1+0xb0], R2 ;  /* 0x0000b00201007387 */ /* 0x0005e40000100800 */
.L_x_1549:
[----:B------:R-:W3:Y:S01]  /*1b60*/  LDL R0, [R1+0x3c] ;  /* 0x00003c0001007983 */ /* 0x000ee20000100800 */
[----:B------:R-:W-:Y:S01]  /*1b70*/  IMAD.MOV.U32 R8, RZ, RZ, 0x4 ;  /* 0x00000004ff087424 */ /* 0x000fe200078e00ff */
[----:B------:R-:W-:-:S03]  /*1b80*/  ISETP.NE.U32.AND P3, PT, RZ, c[0x0][0x360], PT ;  /* 0x0000d800ff007a0c */ /* 0x000fc60003f65070 */
[----:B--23--:R-:W-:-:S05]  /*1b90*/  IMAD.WIDE R2, R0, R8, c[0x0][0x588] ;  /* 0x0001620000027625 */ /* 0x00cfca00078e0208 */
[----:B------:R-:W2:Y:S01]  /*1ba0*/  LDG.E R12, [R2.64] ;  /* 0x00000006020c7981 */ /* 0x000ea2000c1e1900 */
[----:B------:R-:W-:Y:S01]  /*1bb0*/  ISETP.NE.AND.EX P3, PT, RZ, c[0x0][0x364], PT, P3 ;  /* 0x0000d900ff007a0c */ /* 0x000fe20003f65330 */
[----:B------:R-:W-:Y:S01]  /*1bc0*/  IMAD.MOV.U32 R251, RZ, RZ, RZ ;  /* 0x000000fffffb7224 */ /* 0x000fe200078e00ff */
[----:B------:R-:W-:Y:S01]  /*1bd0*/  ISETP.NE.U32.AND P4, PT, RZ, c[0x0][0x370], PT ;  /* 0x0000dc00ff007a0c */ /* 0x000fe20003f85070 */
[----:B------:R-:W-:Y:S01]  /*1be0*/  IMAD.MOV.U32 R11, RZ, RZ, RZ ;  /* 0x000000ffff0b7224 */ /* 0x000fe200078e00ff */
[----:B------:R-:W-:Y:S02]  /*1bf0*/  ISETP.NE.U32.AND P0, PT, RZ, c[0x0][0x348], PT ;  /* 0x0000d200ff007a0c */ /* 0x000fe40003f05070 */
[----:B------:R-:W-:Y:S02]  /*1c00*/  ISETP.NE.AND.EX P4, PT, RZ, c[0x0][0x374], PT, P4 ;  /* 0x0000dd00ff007a0c */ /* 0x000fe40003f85340 */
[----:B------:R-:W-:Y:S01]  /*1c10*/  ISETP.NE.AND.EX P0, PT, RZ, c[0x0][0x34c], PT, P0 ;  /* 0x0000d300ff007a0c */ /* 0x000fe20003f05300 */
[C---:B--2---:R-:W-:Y:S01]  /*1c20*/  IMAD.SHL.U32 R17, R12.reuse, 0x4, RZ ;  /* 0x000000040c117824 */ /* 0x044fe200078e00ff */
[----:B------:R-:W-:Y:S01]  /*1c30*/  SHF.R.S32.HI R13, RZ, 0x1f, R12 ;  /* 0x0000001fff0d7819 */ /* 0x000fe2000001140c */
[----:B------:R1:W-:Y:S08]  /*1c40*/  STL [R1+0x44], R12 ;  /* 0x0000440c01007387 */ /* 0x0003f00000100800 */
[----:B------:R-:W-:-:S02]  /*1c50*/  @P4 LEA R6, P2, R12, c[0x0][0x370], 0x2 ;  /* 0x0000dc000c064a11 */ /* 0x000fc400078410ff */
[C-C-:B------:R-:W-:Y:S01]  /*1c60*/  SHF.L.U64.HI R16, R12.reuse, 0x2, R13.reuse ;  /* 0x000000020c107819 */ /* 0x140fe2000001020d */
[----:B------:R1:W-:Y:S01]  /*1c70*/  STL [R1+0x70], R13 ;  /* 0x0000700d01007387 */ /* 0x0003e20000100800 */
[C---:B------:R-:W-:Y:S02]  /*1c80*/  @P3 IADD3 R4, P1, R17.reuse, c[0x0][0x360], RZ ;  /* 0x0000d80011043a10 */ /* 0x040fe40007f3e0ff */
[----:B------:R-:W-:Y:S01]  /*1c90*/  @P4 LEA.HI.X R7, R12, c[0x0][0x374], R13, 0x2, P2 ;  /* 0x0000dd000c074a11 */ /* 0x000fe200010f140d */
[----:B------:R1:W-:Y:S01]  /*1ca0*/  STL [R1+0x64], R17 ;  /* 0x0000641101007387 */ /* 0x0003e20000100800 */
[C---:B------:R-:W-:Y:S02]  /*1cb0*/  @P3 IADD3.X R5, R16.reuse, c[0x0][0x364], RZ, P1, !PT ;  /* 0x0000d90010053a10 */ /* 0x040fe40000ffe4ff */
[----:B------:R-:W-:Y:S01]  /*1cc0*/  IADD3 R2, P2, R17, c[0x0][0x348], RZ ;  /* 0x0000d20011027a10 */ /* 0x000fe20007f5e0ff */
[----:B------:R1:W5:Y:S03]  /*1cd0*/  @P4 LDG.E R251, [R6.64] ;  /* 0x0000000606fb4981 */ /* 0x000366000c1e1900 */
[----:B------:R-:W-:Y:S01]  /*1ce0*/  IADD3.X R3, R16, c[0x0][0x34c], RZ, P2, !PT ;  /* 0x0000d30010037a10 */ /* 0x000fe200017fe4ff */
[----:B------:R-:W2:Y:S04]  /*1cf0*/  @P3 LDG.E R0, [R4.64] ;  /* 0x0000000604003981 */ /* 0x000ea8000c1e1900 */
[----:B------:R1:W5:Y:S04]  /*1d00*/  @P0 LDG.E R11, [R2.64] ;  /* 0x00000006020b0981 */ /* 0x000368000c1e1900 */
[----:B------:R1:W-:Y:S01]  /*1d10*/  STL [R1+0x68], R16 ;  /* 0x0000681001007387 */ /* 0x0003e20000100800 */
[----:B------:R-:W-:Y:S03]  /*1d20*/  YIELD ;  /* 0x0000000000007946 */ /* 0x000fe60003800000 */
[----:B--2---:R1:W-:Y:S01]  /*1d30*/  @P3 STL [R1+0x20], R0 ;  /* 0x0000200001003387 */ /* 0x0043e20000100800 */
[----:B------:R-:W-:Y:S05]  /*1d40*/  @P3 BRA `(.L_x_1422) ;  /* 0x0000007000003947 */ /* 0x000fea0003800000 */
[----:B-1----:R-:W-:-:S05]  /*1d50*/  MOV R0, c[0x0][0x168] ;  /* 0x00005a0000007a02 */ /* 0x002fca0000000f00 */
[----:B------:R1:W-:Y:S01]  /*1d60*/  STL [R1+0x20], R0 ;  /* 0x0000200001007387 */ /* 0x0003e20000100800 */
[----:B------:R-:W-:Y:S05]  /*1d70*/  @!P0 BRA `(.L_x_1422) ;  /* 0x0000004000008947 */ /* 0x000fea0003800000 */
[----:B-1----:R1:W2:Y:S04]  /*1d80*/  LDG.E R0, [R2.64] ;  /* 0x0000000602007981 */ /* 0x0022a8000c1e1900 */
[----:B-1----:R-:W2:Y:S02]  /*1d90*/  LDG.E R2, [R2.64+0x4] ;  /* 0x0000040602027981 */ /* 0x002ea4000c1e1900 */
[----:B--2---:R-:W-:-:S05]  /*1da0*/  IADD3 R0, -R0, R2, RZ ;  /* 0x0000000200007210 */ /* 0x004fca0007ffe1ff */
[----:B------:R1:W-:Y:S02]  /*1db0*/  STL [R1+0x20], R0 ;  /* 0x0000200001007387 */ /* 0x0003e40000100800 */
.L_x_1422:
[----:B------:R-:W-:-:S04]  /*1dc0*/  ISETP.NE.U32.AND P1, PT, RZ, c[0x0][0x368], PT ;  /* 0x0000da00ff007a0c */ /* 0x000fc80003f25070 */
[----:B------:R-:W-:-:S13]  /*1dd0*/  ISETP.NE.AND.EX P1, PT, RZ, c[0x0][0x36c], PT, P1 ;  /* 0x0000db00ff007a0c */ /* 0x000fda0003f25310 */
[----:B------:R-:W-:Y:S05]  /*1de0*/  @!P1 BRA `(.L_x_1423) ;  /* 0x0000004000009947 */ /* 0x000fea0003800000 */
[----:B-1----:R-:W-:-:S04]  /*1df0*/  IADD3 R2, P1, R17, c[0x0][0x368], RZ ;  /* 0x0000da0011027a10 */ /* 0x002fc80007f3e0ff */
[----:B------:R-:W-:-:S05]  /*1e00*/  IADD3.X R3, R16, c[0x0][0x36c], RZ, P1, !PT ;  /* 0x0000db0010037a10 */ /* 0x000fca0000ffe4ff */
[----:B------:R1:W5:Y:S01]  /*1e10*/  LDG.E R0, [R2.64] ;  /* 0x0000000602007981 */ /* 0x000362000c1e1900 */
[----:B------:R-:W-:Y:S05]  /*1e20*/  BRA `(.L_x_1424) ;  /* 0x0000008000007947 */ /* 0x000fea0003800000 */
.L_x_1423:
[----:B------:R-:W-:Y:S01]  /*1e30*/  ISETP.NE.U32.AND P1, PT, RZ, c[0x0][0x350], PT ;  /* 0x0000d400ff007a0c */ /* 0x000fe20003f25070 */
[----:B-1----:R-:W-:-:S03]  /*1e40*/  IMAD.U32 R0, RZ, RZ, UR5 ;  /* 0x00000005ff007e24 */ /* 0x002fc6000f8e00ff */
[----:B------:R-:W-:-:S13]  /*1e50*/  ISETP.NE.AND.EX P1, PT, RZ, c[0x0][0x354], PT, P1 ;  /* 0x0000d500ff007a0c */ /* 0x000fda0003f25310 */
[----:B------:R-:W-:Y:S05]  /*1e60*/  @!P1 BRA `(.L_x_1424) ;  /* 0x0000004000009947 */ /* 0x000fea0003800000 */
[----:B------:R-:W-:-:S05]  /*1e70*/  IMAD.WIDE R2, R12, R8, c[0x0][0x350] ;  /* 0x0000d4000c027625 */ /* 0x000fca00078e0208 */
[----:B------:R-:W2:Y:S04]  /*1e80*/  LDG.E R4, [R2.64] ;  /* 0x0000000602047981 */ /* 0x000ea8000c1e1900 */
[----:B------:R-:W2:Y:S02]  /*1e90*/  LDG.E R0, [R2.64+0x4] ;  /* 0x0000040602007981 */ /* 0x000ea4000c1e1900 */
[----:B--2---:R-:W-:Y:S02]  /*1ea0*/  IADD3 R0, -R4, R0, RZ ;  /* 0x0000000004007210 */ /* 0x004fe40007ffe1ff */
.L_x_1424:
[----:B-1----:R-:W2:Y:S04]  /*1eb0*/  LDL R2, [R1+0x20] ;  /* 0x0000200001027983 */ /* 0x002ea80000100800 */
[----:B------:R-:W3:Y:S04]  /*1ec0*/  LDL.LU R3, [R1+0x34] ;  /* 0x0000340001037983 */ /* 0x000ee80000300800 */
[----:B------:R-:W4:Y:S01]  /*1ed0*/  LDL R15, [R1+0x38] ;  /* 0x00003800010f7983 */ /* 0x000f220000100800 */
[----:B-----5:R-:W-:Y:S01]  /*1ee0*/  IMAD.IADD R4, R0, 0x1, -R251 ;  /* 0x0000000100047824 */ /* 0x020fe200078e0afb */
[----:B------:R-:W-:Y:S01]  /*1ef0*/  BSSY B0, `(.L_x_1425) ;  /* 0x000003e000007945 */ /* 0x000fe20003800000 */
[----:B--2---:R-:W-:-:S02]  /*1f00*/  IMAD.MOV.U32 R5, RZ, RZ, R2 ;  /* 0x000000ffff057224 */ /* 0x004fc400078e0002 */
[----:B------:R-:W-:Y:S02]  /*1f10*/  IMAD.MOV.U32 R2, RZ, RZ, c[0x0][0x2c4] ;  /* 0x0000b100ff027624 */ /* 0x000fe400078e00ff */
[----:B---3--:R-:W-:-:S03]  /*1f20*/  IMAD.SHL.U32 R14, R3, 0x80, RZ ;  /* 0x00000080030e7824 */ /* 0x008fc600078e00ff */
[----:B------:R-:W-:Y:S02]  /*1f30*/  ISETP.NE.AND P5, PT, R2, 0x1, PT ;  /* 0x000000010200780c */ /* 0x000fe40003fa5270 */
[----:B------:R-:W-:-:S05]  /*1f40*/  IADD3 R2, R14, 0x7f, RZ ;  /* 0x0000007f0e027810 */ /* 0x000fca0007ffe0ff */
[----:B------:R-:W-:-:S06]  /*1f50*/  IMAD.MOV.U32 R0, RZ, RZ, R2 ;  /* 0x000000ffff007224 */ /* 0x000fcc00078e0002 */
[----:B------:R-:W-:Y:S01]  /*1f60*/  @P5 IMAD.HI.U32 R3, R2, c[0x0][0x2c8], RZ ;  /* 0x0000b20002035a27 */ /* 0x000fe200078e00ff */
[----:B------:R-:W-:-:S04]  /*1f70*/  IADD3 R2, R4, 0x50, -R5 ;  /* 0x0000005004027810 */ /* 0x000fc80007ffe805 */
[----:B------:R-:W-:Y:S02]  /*1f80*/  @P5 SHF.R.U32.HI R0, RZ, c[0x0][0x2cc], R3 ;  /* 0x0000b300ff005a19 */ /* 0x000fe40000011603 */
[----:B------:R-:W-:-:S03]  /*1f90*/  IADD3 R3, R4, 0x4f, RZ ;  /* 0x0000004f04037810 */ /* 0x000fc60007ffe0ff */
[----:B------:R-:W-:Y:S02]  /*1fa0*/  IMAD.IADD R0, R2, 0x1, R0 ;  /* 0x0000000102007824 */ /* 0x000fe400078e0200 */
[----:B------:R-:W-:Y:S01]  /*1fb0*/  IMAD.HI R2, R3, 0x66666667, RZ ;  /* 0x6666666703027827 */ /* 0x000fe200078e02ff */
[----:B------:R-:W-:Y:S03]  /*1fc0*/  STL [R1+0x28], R14 ;  /* 0x0000280e01007387 */ /* 0x000fe60000100800 */
[----:B------:R-:W-:Y:S01]  /*1fd0*/  IMAD.HI R0, R0, 0x66666667, RZ ;  /* 0x6666666700007827 */ /* 0x000fe200078e02ff */
[----:B------:R1:W-:Y:S04]  /*1fe0*/  STL [R1+0x24], R4 ;  /* 0x0000240401007387 */ /* 0x0003e80000100800 */
[----:B------:R-:W-:-:S04]  /*1ff0*/  SHF.R.U32.HI R3, RZ, 0x1f, R0 ;  /* 0x0000001fff037819 */ /* 0x000fc80000011600 */
[----:B------:R-:W-:Y:S02]  /*2000*/  LEA.HI.SX32 R0, R0, R3, 0x1b ;  /* 0x0000000300007211 */ /* 0x000fe400078fdaff */
[----:B----4-:R-:W-:Y:S02]  /*2010*/  LOP3.LUT R3, R15, 0xff0000, RZ, 0xc0, !PT ;  /* 0x00ff00000f037812 */ /* 0x010fe400078ec0ff */
[----:B-1----:R-:W-:-:S04]  /*2020*/  SHF.R.U32.HI R4, RZ, 0x1f, R2 ;  /* 0x0000001fff047819 */ /* 0x002fc80000011602 */
[----:B------:R-:W-:Y:S02]  /*2030*/  LEA.HI.SX32 R4, R2, R4, 0x1b ;  /* 0x0000000402047211 */ /* 0x000fe400078fdaff */
[----:B------:R-:W-:Y:S02]  /*2040*/  LOP3.LUT R2, R15, 0xff000000, RZ, 0xc0, !PT ;  /* 0xff0000000f027812 */ /* 0x000fe400078ec0ff */
[----:B------:R-:W-:Y:S02]  /*2050*/  IMNMX R6, R4, R0, PT ;  /* 0x0000000004067217 */ /* 0x000fe40003800200 */
[----:B------:R-:W-:-:S04]  /*2060*/  SHF.R.U32.HI R0, RZ, 0x8, R2 ;  /* 0x00000008ff007819 */ /* 0x000fc80000011602 */
[----:B------:R-:W-:-:S04]  /*2070*/  LEA.HI R0, R3, R0, RZ, 0x10 ;  /* 0x0000000003007211 */ /* 0x000fc800078f80ff */
[----:B------:R-:W-:Y:S02]  /*2080*/  LOP3.LUT R18, R0, 0xff, RZ, 0xc0, !PT ;  /* 0x000000ff00127812 */ /* 0x000fe400078ec0ff */
[----:B------:R-:W-:-:S03]  /*2090*/  SHF.R.U32.HI R5, RZ, 0x10, R0 ;  /* 0x00000010ff057819 */ /* 0x000fc60000011600 */
[----:B------:R1:W-:Y:S04]  /*20a0*/  STL [R1+0x6c], R18 ;  /* 0x00006c1201007387 */ /* 0x0003e80000100800 */
[----:B------:R1:W-:Y:S01]  /*20b0*/  STL [R1+0x34], R5 ;  /* 0x0000340501007387 */ /* 0x0003e20000100800 */
[----:B------:R-:W-:Y:S01]  /*20c0*/  ISETP.GE.AND P1, PT, R6, 0x1, PT ;  /* 0x000000010600780c */ /* 0x000fe20003f26270 */
[----:B------:R-:W-:-:S12]  /*20d0*/  IMAD.MOV.U32 R2, RZ, RZ, RZ ;  /* 0x000000ffff027224 */ /* 0x000fd800078e00ff */
[----:B------:R-:W-:Y:S05]  /*20e0*/  @!P1 BRA `(.L_x_1426) ;  /* 0x000001e000009947 */ /* 0x000fea0003800000 */
[----:B------:R-:W-:-:S04]  /*20f0*/  ISETP.NE.AND P1, PT, R5, RZ, PT ;  /* 0x000000ff0500720c */ /* 0x000fc80003f25270 */
        /* <DEDUP_REMOVED lines=29> */
.L_x_1426:
[----:B------:R-:W-:Y:S05]  /*22d0*/  BSYNC B0 ;  /* 0x0000000000007941 */ /* 0x000fea0003800000 */
.L_x_1425:
[----:B------:R-:W-:Y:S01]  /*22e0*/  IMAD R249, R18, R2, RZ ;  /* 0x0000000212f97224 */ /* 0x000fe200078e02ff */
[----:B------:R-:W-:Y:S01]  /*22f0*/  PRMT R0, RZ, 0x7610, R0 ;  /* 0x00007610ff007816 */ /* 0x000fe20000000000 */
[----:B------:R-:W-:Y:S01]  /*2300*/  CS2R R22, SRZ ;  /* 0x0000000000167805 */ /* 0x000fe2000001ff00 */
[----:B------:R-:W-:Y:S01]  /*2310*/  CS2R R24, SRZ ;  /* 0x0000000000187805 */ /* 0x000fe2000001ff00 */
        /* <DEDUP_REMOVED lines=36> */
[----:B------:R-:W-:-:S04]  /*2560*/  ISETP.NE.U32.AND P2, PT, RZ, c[0x0][0x340], PT ;  /* 0x0000d000ff007a0c */ /* 0x000fc80003f45070 */
[----:B------:R-:W-:-:S13]  /*2570*/  ISETP.NE.AND.EX P2, PT, RZ, c[0x0][0x344], PT, P2 ;  /* 0x0000d100ff007a0c */ /* 0x000fda0003f45320 */
[----:B------:R-:W-:-:S04]  /*2580*/  @P2 IADD3 R2, P1, R17, c[0x0][0x340], RZ ;  /* 0x0000d00011022a10 */ /* 0x000fc80007f3e0ff */
[----:B------:R-:W-:-:S05]  /*2590*/  @P2 IADD3.X R3, R16, c[0x0][0x344], RZ, P1, !PT ;  /* 0x0000d10010032a10 */ /* 0x000fca0000ffe4ff */
[----:B------:R2:W5:Y:S01]  /*25a0*/  @P2 LDG.E R8, [R2.64] ;  /* 0x0000000602082981 */ /* 0x000562000c1e1900 */
[----:B------:R-:W-:Y:S01]  /*25b0*/  SHF.R.S32.HI R0, RZ, 0x1f, R11 ;  /* 0x0000001fff007819 */ /* 0x000fe2000001140b */
[----:B------:R-:W-:Y:S01]  /*25c0*/  IMAD.IADD R4, R248, 0x1, R14 ;  /* 0x00000001f8047824 */ /* 0x000fe200078e020e */
[----:B------:R-:W-:Y:S02]  /*25d0*/  LOP3.LUT R20, R15, 0xffff, RZ, 0xc0, !PT ;  /* 0x0000ffff0f147812 */ /* 0x000fe400078ec0ff */
[----:B------:R-:W-:Y:S01]  /*25e0*/  SEL R6, R13, RZ, !P0 ;  /* 0x000000ff0d067207 */ /* 0x000fe20004000000 */
[----:B------:R-:W-:Y:S01]  /*25f0*/  IMAD R0, R0, c[0x0][0x178], RZ ;  /* 0x00005e0000007a24 */ /* 0x000fe200078e02ff */
[----:B-1----:R-:W-:Y:S01]  /*2600*/  SEL R5, R12, RZ, !P0 ;  /* 0x000000ff0c057207 */ /* 0x002fe20004000000 */
[----:B------:R-:W-:Y:S01]  /*2610*/  @P5 IMAD.HI.U32 R7, R4, c[0x0][0x2c8], RZ ;  /* 0x0000b20004075a27 */ /* 0x000fe200078e00ff */
[----:B------:R-:W-:Y:S02]  /*2620*/  ISETP.GE.AND P1, PT, R204, c[0x0][0x198], PT ;  /* 0x00006600cc007a0c */ /* 0x000fe40003f26270 */
[----:B------:R-:W-:Y:S01]  /*2630*/  IADD3 R150, R205, -0x1, RZ ;  /* 0xffffffffcd967810 */ /* 0x000fe20007ffe0ff */
[----:B------:R-:W-:-:S02]  /*2640*/  IMAD R0, R11, c[0x0][0x17c], R0 ;  /* 0x00005f000b007a24 */ /* 0x000fc400078e0200 */
[----:B------:R-:W-:-:S04]  /*2650*/  IMAD R6, R6, c[0x0][0x1c0], RZ ;  /* 0x0000700006067a24 */ /* 0x000fc800078e02ff */
[----:B------:R-:W-:Y:S02]  /*2660*/  IMAD R6, R5, c[0x0][0x1c4], R6 ;  /* 0x0000710005067a24 */ /* 0x000fe400078e0206 */
[----:B--2---:R-:W-:-:S05]  /*2670*/  IMAD.WIDE.U32 R2, R11, c[0x0][0x178], RZ ;  /* 0x00005e000b027a25 */ /* 0x004fca00078e00ff */
[----:B------:R-:W-:Y:S02]  /*2680*/  IADD3 R3, R3, R0, RZ ;  /* 0x0000000003037210 */ /* 0x000fe40007ffe0ff */
[----:B------:R-:W-:Y:S02]  /*2690*/  MOV R0, R4 ;  /* 0x0000000400007202 */ /* 0x000fe40000000f00 */
[----:B------:R-:W-:Y:S01]  /*26a0*/  @P5 SHF.R.U32.HI R0, RZ, c[0x0][0x2cc], R7 ;  /* 0x0000b300ff005a19 */ /* 0x000fe20000011607 */
[----:B------:R-:W-:-:S03]  /*26b0*/  IMAD.WIDE.U32 R2, R20, c[0x0][0x1b8], R2 ;  /* 0x00006e0014027a25 */ /* 0x000fc600078e0002 */
[----:B------:R-:W-:Y:S01]  /*26c0*/  SHF.R.S32.HI R7, RZ, 0x1f, R0 ;  /* 0x0000001fff077819 */ /* 0x000fe20000011400 */
[----:B------:R-:W-:-:S04]  /*26d0*/  IMAD R3, R20, c[0x0][0x1bc], R3 ;  /* 0x00006f0014037a24 */ /* 0x000fc800078e0203 */
[----:B------:R-:W-:-:S04]  /*26e0*/  IMAD.WIDE.U32 R2, R5, c[0x0][0x1c0], R2 ;  /* 0x0000700005027a25 */ /* 0x000fc800078e0002 */
[----:B------:R-:W-:Y:S01]  /*26f0*/  IMAD.MOV R5, RZ, RZ, -R0 ;  /* 0x000000ffff057224 */ /* 0x000fe200078e0a00 */
[----:B------:R-:W-:-:S03]  /*2700*/  IADD3 R3, R3, R6, RZ ;  /* 0x0000000603037210 */ /* 0x000fc60007ffe0ff */
[----:B------:R-:W-:Y:S02]  /*2710*/  IMAD R4, R5, c[0x0][0x2c4], R4 ;  /* 0x0000b10005047a24 */ /* 0x000fe400078e0204 */
[----:B------:R-:W-:Y:S02]  /*2720*/  IMAD R5, R7, c[0x0][0x1b0], RZ ;  /* 0x00006c0007057a24 */ /* 0x000fe400078e02ff */
[----:B------:R-:W-:-:S04]  /*2730*/  IMAD.WIDE.U32 R2, R0, c[0x0][0x1b0], R2 ;  /* 0x00006c0000027a25 */ /* 0x000fc800078e0002 */
        /* <DEDUP_REMOVED lines=8> */
[----:B------:R-:W-:Y:S02]  /*27c0*/  LEA.HI.X R5, R2, c[0x0][0x164], R0, 0x1, P0 ;  /* 0x0000590002057a11 */ /* 0x000fe400000f0c00 */
[----:B------:R-:W-:Y:S01]  /*27d0*/  @!P2 MOV R8, R12 ;  /* 0x0000000c0008a202 */ /* 0x000fe20000000f00 */
[----:B------:R-:W-:Y:S05]  /*27e0*/  BRA.DIV ~URZ, `(.L_x_1428) ;  /* 0x000105327f007947 */ /* 0x000fea000b800000 */
[----:B------:R1:W2:Y:S02]  /*27f0*/  SHFL.IDX PT, R7, R5, RZ, 0x181f ;  /* 0x00181fff05077589 */ /* 0x0002a400000e0000 */
.L_x_1554:
[----:B------:R-:W-:Y:S05]  /*2800*/  BRA.DIV ~URZ, `(.L_x_1429) ;  /* 0x000105827f007947 */ /* 0x000fea000b800000 */
[----:B------:R3:W4:Y:S02]  /*2810*/  SHFL.IDX PT, R2, R6, RZ, 0x181f ;  /* 0x00181fff06027589 */ /* 0x00072400000e0000 */
.L_x_1555:
[----:B---3--:R-:W3:Y:S04]  /*2820*/  LDL R4, [R1+0x20] ;  /* 0x0000200001047983 */ /* 0x008ee80000100800 */
[----:B----4-:R-:W4:Y:S04]  /*2830*/  LDL R3, [R1+0x28] ;  /* 0x0000280001037983 */ /* 0x010f280000100800 */
[----:B------:R-:W1:Y:S02]  /*2840*/  S2R R9, SR_TID.X ;  /* 0x0000000000097919 */ /* 0x000e640000002100 */
[----:B-1----:R-:W-:-:S04]  /*2850*/  SHF.R.S32.HI R0, RZ, 0x1f, R9 ;  /* 0x0000001fff007819 */ /* 0x002fc80000011409 */
[----:B------:R-:W-:-:S04]  /*2860*/  LEA.HI R0, R0, R9, RZ, 0x3 ;  /* 0x0000000900007211 */ /* 0x000fc800078f18ff */
[----:B------:R-:W-:Y:S01]  /*2870*/  SHF.R.S32.HI R0, RZ, 0x3, R0 ;  /* 0x00000003ff007819 */ /* 0x000fe20000011400 */
[----:B------:R-:W-:Y:S01]  /*2880*/  BSSY B0, `(.L_x_1430) ;  /* 0x000000c000007945 */ /* 0x000fe20003800000 */
[----:B---3--:R-:W-:-:S03]  /*2890*/  IMAD R4, R4, c[0x0][0x2c4], RZ ;  /* 0x0000b10004047a24 */ /* 0x008fc600078e02ff */
[----:B----4-:R-:W-:-:S05]  /*28a0*/  IMAD.IADD R0, R0, 0x1, R3 ;  /* 0x0000000100007824 */ /* 0x010fca00078e0203 */
[----:B------:R-:W-:-:S13]  /*28b0*/  ISETP.GE.AND P0, PT, R0, R4, PT ;  /* 0x000000040000720c */ /* 0x000fda0003f06270 */
[----:B------:R-:W-:Y:S05]  /*28c0*/  @P0 BRA `(.L_x_1431) ;  /* 0x0000007000000947 */ /* 0x000fea0003800000 */
[----:B------:R-:W-:Y:S02]  /*28d0*/  SHF.R.S32.HI R9, RZ, 0x1f, R204 ;  /* 0x0000001fff097819 */ /* 0x000fe400000114cc */
[----:B------:R-:W-:-:S04]  /*28e0*/  LEA R2, P0, R204, R2, 0x1 ;  /* 0x00000002cc027211 */ /* 0x000fc800078008ff */
[----:B--2---:R-:W-:-:S05]  /*28f0*/  LEA.HI.X R3, R204, R7, R9, 0x1, P0 ;  /* 0x00000007cc037211 */ /* 0x004fca00000f0c09 */
[----:B------:R-:W-:Y:S01]  /*2900*/  @!PT LDS RZ, [RZ] ;  /* 0x00000000fffff984 */ /* 0x000fe20000000800 */
[----:B------:R-:W-:Y:S01]  /*2910*/  @!PT LDS RZ, [RZ] ;  /* 0x00000000fffff984 */ /* 0x000fe20000000800 */
[----:B------:R-:W-:Y:S01]  /*2920*/  @!PT LDS RZ, [RZ] ;  /* 0x00000000fffff984 */ /* 0x000fe20000000800 */
[----:B------:R1:W-:Y:S04]  /*2930*/  LDGSTS.E.BYPASS.LTC128B.128 [R209+0x5100], [R2.64], !P1 ;  /* 0x0510000002d17fae */ /* 0x0003e8000c901d46 */
.L_x_1431:
[----:B------:R-:W-:Y:S05]  /*2940*/  BSYNC B0 ;  /* 0x0000000000007941 */ /* 0x000fea0003800000 */
.L_x_1430:
[----:B------:R-:W-:Y:S05]  /*2950*/  BRA.DIV ~URZ, `(.L_x_1432) ;  /* 0x000104a27f007947 */ /* 0x000fea000b800000 */
[----:B--2---:R2:W3:Y:S04]  /*2960*/  SHFL.IDX PT, R7, R5, 0x1, 0x181f ;  /* 0x00381f0005077f89 */ /* 0x0044e800000e0000 */
[----:B-1----:R2:W1:Y:S02]  /*2970*/  SHFL.IDX PT, R2, R6, 0x1, 0x181f ;  /* 0x00381f0006027f89 */ /* 0x00246400000e0000 */
.L_x_1556:
        /* <DEDUP_REMOVED lines=11> */
.L_x_1434:
[----:B------:R-:W-:Y:S05]  /*2a30*/  BSYNC B0 ;  /* 0x0000000000007941 */ /* 0x000fea0003800000 */
.L_x_1433:
[----:B------:R-:W-:Y:S05]  /*2a40*/  BRA.DIV ~URZ, `(.L_x_1435) ;  /* 0x000104827f007947 */ /* 0x000fea000b800000 */
[----:B---3--:R3:W4:Y:S02]  /*2a50*/  SHFL.IDX PT, R7, R5, 0x2, 0x181f ;  /* 0x00581f0005077f89 */ /* 0x00872400000e0000 */
.L_x_1557:
[----:B------:R-:W-:Y:S05]  /*2a60*/  BRA.DIV ~URZ, `(.L_x_1436) ;  /* 0x000104d27f007947 */ /* 0x000fea000b800000 */
[----:B-1----:R1:W2:Y:S02]  /*2a70*/  SHFL.IDX PT, R2, R6, 0x2, 0x181f ;  /* 0x00581f0006027f89 */ /* 0x0022a400000e0000 */
.L_x_1558:
        /* <DEDUP_REMOVED lines=11> */
.L_x_1438:
[----:B------:R-:W-:Y:S05]  /*2b30*/  BSYNC B0 ;  /* 0x0000000000007941 */ /* 0x000fea0003800000 */
.L_x_1437:
[----:B------:R-:W-:Y:S05]  /*2b40*/  BRA.DIV ~URZ, `(.L_x_1439) ;  /* 0x000104627f007947 */ /* 0x000fea000b800000 */
[----:B----4-:R4:W1:Y:S04]  /*2b50*/  SHFL.IDX PT, R7, R5, 0x3, 0x181f ;  /* 0x00781f0005077f89 */ /* 0x01086800000e0000 */
[----:B--2---:R4:W2:Y:S02]  /*2b60*/  SHFL.IDX PT, R2, R6, 0x3, 0x181f ;  /* 0x00781f0006027f89 */ /* 0x0048a400000e0000 */
.L_x_1559:
        /* <DEDUP_REMOVED lines=11> */
.L_x_1441:
[----:B------:R-:W-:Y:S05]  /*2c20*/  BSYNC B0 ;  /* 0x0000000000007941 */ /* 0x000fea0003800000 */
.L_x_1440:
[----:B------:R-:W-:Y:S05]  /*2c30*/  BRA.DIV ~URZ, `(.L_x_1442) ;  /* 0x000104427f007947 */ /* 0x000fea000b800000 */
[----:B-1----:R1:W3:Y:S02]  /*2c40*/  SHFL.IDX PT, R7, R5, 0x4, 0x181f ;  /* 0x00981f0005077f89 */ /* 0x0022e400000e0000 */
.L_x_1560:
[----:B------:R-:W-:Y:S05]  /*2c50*/  BRA.DIV ~URZ, `(.L_x_1443) ;  /* 0x000104927f007947 */ /* 0x000fea000b800000 */
[----:B--2---:R2:W1:Y:S02]  /*2c60*/  SHFL.IDX PT, R2, R6, 0x4, 0x181f ;  /* 0x00981f0006027f89 */ /* 0x00446400000e0000 */
.L_x_1561:
        /* <DEDUP_REMOVED lines=11> */
.L_x_1445:
[----:B------:R-:W-:Y:S05]  /*2d20*/  BSYNC B0 ;  /* 0x0000000000007941 */ /* 0x000fea0003800000 */
.L_x_1444:
[----:B------:R-:W-:Y:S05]  /*2d30*/  BRA.DIV ~URZ, `(.L_x_1446) ;  /* 0x000104227f007947 */ /* 0x000fea000b800000 */
[----:B---3--:R3:W2:Y:S04]  /*2d40*/  SHFL.IDX PT, R7, R5, 0x5, 0x181f ;  /* 0x00b81f0005077f89 */ /* 0x0086a800000e0000 */
[----:B-1----:R3:W1:Y:S02]  /*2d50*/  SHFL.IDX PT, R2, R6, 0x5, 0x181f ;  /* 0x00b81f0006027f89 */ /* 0x00266400000e0000 */
.L_x_1562:
        /* <DEDUP_REMOVED lines=11> */
.L_x_1448:
[----:B------:R-:W-:Y:S05]  /*2e10*/  BSYNC B0 ;  /* 0x0000000000007941 */ /* 0x000fea0003800000 */
.L_x_1447:
[----:B------:R-:W-:Y:S05]  /*2e20*/  BRA.DIV ~URZ, `(.L_x_1449) ;  /* 0x000104027f007947 */ /* 0x000fea000b800000 */
[----:B--2---:R2:W3:Y:S02]  /*2e30*/  SHFL.IDX PT, R7, R5, 0x6, 0x181f ;  /* 0x00d81f0005077f89 */ /* 0x0044e400000e0000 */
.L_x_1563:
[----:B------:R-:W-:Y:S05]  /*2e40*/  BRA.DIV ~URZ, `(.L_x_1450) ;  /* 0x000104527f007947 */ /* 0x000fea000b800000 */
[----:B-1----:R1:W2:Y:S02]  /*2e50*/  SHFL.IDX PT, R2, R6, 0x6, 0x181f ;  /* 0x00d81f0006027f89 */ /* 0x0022a400000e0000 */
.L_x_1564:
        /* <DEDUP_REMOVED lines=11> */
.L_x_1452:
[----:B------:R-:W-:Y:S05]  /*2f10*/  BSYNC B0 ;  /* 0x0000000000007941 */ /* 0x000fea0003800000 */
.L_x_1451:
[----:B------:R-:W-:Y:S05]  /*2f20*/  BRA.DIV ~URZ, `(.L_x_1453) ;  /* 0x000103e27f007947 */ /* 0x000fea000b800000 */
[----:B--234-:R-:W2:Y:S04]  /*2f30*/  SHFL.IDX PT, R5, R5, 0x7, 0x181f ;  /* 0x00f81f0005057f89 */ /* 0x01cea800000e0000 */
[----:B------:R3:W4:Y:S02]  /*2f40*/  SHFL.IDX PT, R2, R6, 0x7, 0x181f ;  /* 0x00f81f0006027f89 */ /* 0x00072400000e0000 */
.L_x_1565:
        /* <DEDUP_REMOVED lines=8> */
[C---:B----4-:R-:W-:Y:S02]  /*2fd0*/  @!P2 LEA R2, P0, R204.reuse, R2, 0x1 ;  /* 0x00000002cc02a211 */ /* 0x050fe400078008ff */
        /* <DEDUP_REMOVED lines=9> */
[----:B------:R-:W2:Y:S01]  /*3070*/  LDL R9, [R1+0x24] ;  /* 0x0000240001097983 */ /* 0x000ea20000100800 */
[----:B------:R-:W-:-:S02]  /*3080*/  IMAD.MOV.U32 R149, RZ, RZ, 0x50 ;  /* 0x00000050ff957424 */ /* 0x000fc400078e00ff */
[----:B------:R-:W-:Y:S02]  /*3090*/  IMAD.MOV.U32 R0, RZ, RZ, c[0x0][0x2b8] ;  /* 0x0000ae00ff007624 */ /* 0x000fe400078e00ff */
[----:B------:R-:W-:Y:S02]  /*30a0*/  IMAD R149, R205, R149, -0x50 ;  /* 0xffffffb0cd957424 */ /* 0x000fe400078e0295 */
[----:B------:R-:W-:Y:S01]  /*30b0*/  IMAD.MOV.U32 R210, RZ, RZ, RZ ;  /* 0x000000ffffd27224 */ /* 0x000fe200078e00ff */
[----:B------:R-:W-:Y:S01]  /*30c0*/  BAR.SYNC.DEFER_BLOCKING 0x0 ;  /* 0x0000000000007b1d */ /* 0x000fe20000010000 */
[----:B------:R-:W-:Y:S01]  /*30d0*/  ISETP.NE.AND P4, PT, R0, 0x1, PT ;  /* 0x000000010000780c */ /* 0x000fe20003f85270 */
[----:B-1----:R-:W-:-:S05]  /*30e0*/  IMAD.IADD R2, R248, 0x1, R149 ;  /* 0x00000001f8027824 */ /* 0x002fca00078e0295 */
[C---:B--2---:R-:W-:Y:S01]  /*30f0*/  ISETP.GE.AND P1, PT, R2.reuse, R9, PT ;  /* 0x000000090200720c */ /* 0x044fe20003f26270 */
[----:B------:R-:W-:-:S03]  /*3100*/  IMAD.IADD R2, R2, 0x1, R251 ;  /* 0x0000000102027824 */ /* 0x000fc600078e02fb */
[----:B------:R-:W-:-:S03]  /*3110*/  ISETP.GT.OR P1, PT, R248, 0x4f, P1 ;  /* 0x0000004ff800780c */ /* 0x000fc60000f24670 */
[----:B------:R-:W-:-:S04]  /*3120*/  @P4 IMAD.HI.U32 R3, R2, c[0x0][0x2bc], RZ ;  /* 0x0000af0002034a27 */ /* 0x000fc800078e00ff */
[----:B------:R-:W-:Y:S01]  /*3130*/  IMAD.MOV.U32 R0, RZ, RZ, R2 ;  /* 0x000000ffff007224 */ /* 0x000fe200078e0002 */
[----:B------:R-:W-:-:S05]  /*3140*/  @P4 SHF.R.U32.HI R0, RZ, c[0x0][0x2c0], R3 ;  /* 0x0000b000ff004a19 */ /* 0x000fca0000011603 */
[----:B------:R-:W-:-:S04]  /*3150*/  @!P1 IADD3 R3, P0, R0, R174, RZ ;  /* 0x000000ae00039210 */ /* 0x000fc80007f1e0ff */
[----:B------:R-:W-:Y:S02]  /*3160*/  @!P1 LEA.HI.X.SX32 R5, R0, R151, 0x1, P0 ;  /* 0x0000009700059211 */ /* 0x000fe400000f0eff */
[----:B------:R-:W-:-:S04]  /*3170*/  @!P1 LEA R4, P0, R3, c[0x0][0x2a0], 0x2 ;  /* 0x0000a80003049a11 */ /* 0x000fc800078010ff */
[----:B------:R-:W-:-:S05]  /*3180*/  @!P1 LEA.HI.X R5, R3, c[0x0][0x2a4], R5, 0x2, P0 ;  /* 0x0000a90003059a11 */ /* 0x000fca00000f1405 */
[----:B------:R-:W2:Y:S01]  /*3190*/  @!P1 LDG.E R210, [R4.64] ;  /* 0x0000000604d29981 */ /* 0x000ea2000c1e1900 */
[----:B------:R-:W-:Y:S01]  /*31a0*/  IMAD.MOV R0, RZ, RZ, -R0 ;  /* 0x000000ffff007224 */ /* 0x000fe200078e0a00 */
[----:B------:R-:W-:Y:S01]  /*31b0*/  BSSY B0, `(.L_x_1454) ;  /* 0x0000122000007945 */ /* 0x000fe20003800000 */
[----:B------:R-:W-:Y:S01]  /*31c0*/  IMAD.WIDE.U32 R172, R20, c[0x0][0x1e8], RZ ;  /* 0x00007a0014ac7a25 */ /* 0x000fe200078e00ff */
[----:B------:R-:W1:Y:S03]  /*31d0*/  S2R R10, SR_TID.X ;  /* 0x00000000000a7919 */ /* 0x000e660000002100 */
[----:B------:R-:W-:Y:S01]  /*31e0*/  IMAD R211, R0, c[0x0][0x2b8], R2 ;  /* 0x0000ae0000d37a24 */ /* 0x000fe200078e0202 */
[----:B------:R-:W-:Y:S01]  /*31f0*/  STL.64 [R1], R172 ;  /* 0x000000ac01007387 */ /* 0x000fe20000100a00 */
[----:B------:R-:W-:Y:S02]  /*3200*/  IMAD R252, R20, c[0x0][0x1ec], R173 ;  /* 0x00007b0014fc7a24 */ /* 0x000fe400078e02ad */
[----:B------:R-:W-:Y:S01]  /*3210*/  IMAD.WIDE.U32 R2, R211, c[0x0][0x1e0], RZ ;  /* 0x00007800d3027a25 */ /* 0x000fe200078e00ff */
[----:B------:R-:W-:-:S03]  /*3220*/  SHF.R.S32.HI R22, RZ, 0x1f, R211 ;  /* 0x0000001fff167819 */ /* 0x000fc600000114d3 */
[----:B------:R-:W-:Y:S02]  /*3230*/  IMAD R148, R150, -0x50, R9 ;  /* 0xffffffb096947824 */ /* 0x000fe400078e0209 */
[----:B------:R-:W-:Y:S02]  /*3240*/  IMAD R0, R22, c[0x0][0x1e0], RZ ;  /* 0x0000780016007a24 */ /* 0x000fe400078e02ff */
[----:B------:R-:W-:-:S04]  /*3250*/  IMAD.WIDE.U32 R78, R20, c[0x0][0x210], RZ ;  /* 0x00008400144e7a25 */ /* 0x000fc800078e00ff */
[----:B------:R-:W-:Y:S01]  /*3260*/  IMAD R0, R211, c[0x0][0x1e4], R0 ;  /* 0x00007900d3007a24 */ /* 0x000fe200078e0200 */
[----:B------:R-:W-:Y:S01]  /*3270*/  STL.64 [R1+0x10], R78 ;  /* 0x0000104e01007387 */ /* 0x000fe20000100a00 */
[----:B------:R-:W-:Y:S01]  /*3280*/  IMAD R76, R20, c[0x0][0x214], R79 ;  /* 0x00008500144c7a24 */ /* 0x000fe200078e024f */
[----:B------:R-:W-:Y:S01]  /*3290*/  SHF.L.U64.HI R20, R204, 0x1, R104 ;  /* 0x00000001cc147819 */ /* 0x000fe20000010268 */
[----:B------:R-:W-:Y:S01]  /*32a0*/  IMAD.IADD R3, R3, 0x1, R0 ;  /* 0x0000000103037824 */ /* 0x000fe200078e0200 */
[----:B-1----:R-:W-:Y:S02]  /*32b0*/  SHF.R.S32.HI R7, RZ, 0x1f, R10 ;  /* 0x0000001fff077819 */ /* 0x002fe4000001140a */
[----:B------:R-:W-:Y:S02]  /*32c0*/  STL [R1+0x1c], R76 ;  /* 0x00001c4c01007387 */ /* 0x000fe40000100800 */
[----:B------:R-:W-:-:S04]  /*32d0*/  LEA.HI R7, R7, R10, RZ, 0x3 ;  /* 0x0000000a07077211 */ /* 0x000fc800078f18ff */
[----:B------:R-:W-:-:S05]  /*32e0*/  SHF.R.S32.HI R7, RZ, 0x3, R7 ;  /* 0x00000003ff077819 */ /* 0x000fca0000011407 */
[----:B------:R-:W-:-:S05]  /*32f0*/  IMAD.IADD R21, R148, 0x1, -R7 ;  /* 0x0000000194157824 */ /* 0x000fca00078e0a07 */
[C---:B------:R-:W-:Y:S02]  /*3300*/  ISETP.GE.AND P6, PT, R21.reuse, 0x1, PT ;  /* 0x000000011500780c */ /* 0x040fe40003fc6270 */
[----:B------:R-:W-:Y:S02]  /*3310*/  ISETP.GE.AND P3, PT, R21, 0x11, PT ;  /* 0x000000111500780c */ /* 0x000fe40003f66270 */
[----:B--2---:R-:W-:Y:S01]  /*3320*/  SHF.R.S32.HI R23, RZ, 0x1f, R210 ;  /* 0x0000001fff177819 */ /* 0x004fe200000114d2 */
[----:B------:R-:W-:-:S04]  /*3330*/  IMAD.WIDE.U32 R2, R210, c[0x0][0x1f0], R2 ;  /* 0x00007c00d2027a25 */ /* 0x000fc800078e0002 */
[----:B------:R-:W-:Y:S01]  /*3340*/  IMAD R0, R23, c[0x0][0x1f0], RZ ;  /* 0x00007c0017007a24 */ /* 0x000fe200078e02ff */
[----:B------:R-:W-:-:S03]  /*3350*/  IADD3 R2, P0, R2, R172, RZ ;  /* 0x000000ac02027210 */ /* 0x000fc60007f1e0ff */
[----:B------:R-:W-:-:S05]  /*3360*/  IMAD R0, R210, c[0x0][0x1f4], R0 ;  /* 0x00007d00d2007a24 */ /* 0x000fca00078e0200 */
[----:B------:R-:W-:Y:S02]  /*3370*/  IADD3.X R3, R252, R3, R0, P0, !PT ;  /* 0x00000003fc037210 */ /* 0x000fe400007fe400 */
[----:B------:R-:W-:-:S04]  /*3380*/  LEA R0, P0, R2, c[0x0][0x1c8], 0x1 ;  /* 0x0000720002007a11 */ /* 0x000fc800078008ff */
[----:B---3--:R-:W-:Y:S01]  /*3390*/  LEA.HI.X R6, R2, c[0x0][0x1cc], R3, 0x1, P0 ;  /* 0x0000730002067a11 */ /* 0x008fe200000f0c03 */
[----:B------:R-:W-:Y:S01]  /*33a0*/  SHFL.IDX PT, R10, R0, 0x2, 0x181f ;  /* 0x00581f00000a7f89 */ /* 0x000fe200000e0000 */
[----:B------:R-:W-:-:S03]  /*33b0*/  @P6 ISETP.GE.AND P0, PT, R204, c[0x0][0x1d4], PT ;  /* 0x00007500cc006a0c */ /* 0x000fc60003f06270 */
[----:B------:R-:W1:Y:S04]  /*33c0*/  SHFL.IDX PT, R2, R0, RZ, 0x181f ;  /* 0x00181fff00027589 */ /* 0x000e6800000e0000 */
[----:B------:R-:W2:Y:S04]  /*33d0*/  SHFL.IDX PT, R3, R0, 0x1, 0x181f ;  /* 0x00381f0000037f89 */ /* 0x000ea800000e0000 */
[----:B------:R-:W3:Y:S04]  /*33e0*/  SHFL.IDX PT, R5, R6, RZ, 0x181f ;  /* 0x00181fff06057589 */ /* 0x000ee800000e0000 */
[----:B------:R-:W4:Y:S04]  /*33f0*/  SHFL.IDX PT, R7, R6, 0x1, 0x181f ;  /* 0x00381f0006077f89 */ /* 0x000f2800000e0000 */
[----:B------:R-:W5:Y:S04]  /*3400*/  SHFL.IDX PT, R11, R6, 0x2, 0x181f ;  /* 0x00581f00060b7f89 */ /* 0x000f6800000e0000 */
[----:B------:R-:W5:Y:S01]  /*3410*/  SHFL.IDX PT, R8, R0, 0x3, 0x181f ;  /* 0x00781f0000087f89 */ /* 0x000f6200000e0000 */
[----:B-1----:R-:W-:-:S03]  /*3420*/  @P6 LEA R4, P1, R204, R2, 0x1 ;  /* 0x00000002cc046211 */ /* 0x002fc600078208ff */
[----:B------:R-:W1:Y:S01]  /*3430*/  SHFL.IDX PT, R9, R6, 0x3, 0x181f ;  /* 0x00781f0006097f89 */ /* 0x000e6200000e0000 */
[C---:B--2---:R-:W-:Y:S02]  /*3440*/  @P3 LEA R2, P2, R204.reuse, R3, 0x1 ;  /* 0x00000003cc023211 */ /* 0x044fe400078408ff */
[C-C-:B---3--:R-:W-:Y:S02]  /*3450*/  @P6 LEA.HI.X R5, R204.reuse, R5, R104.reuse, 0x1, P1 ;  /* 0x00000005cc056211 */ /* 0x148fe400008f0c68 */
[C---:B------:R-:W-:Y:S02]  /*3460*/  ISETP.GE.AND P1, PT, R21.reuse, 0x21, PT ;  /* 0x000000211500780c */ /* 0x040fe40003f26270 */
[C---:B----4-:R-:W-:Y:S01]  /*3470*/  @P3 LEA.HI.X R3, R204.reuse, R7, R104, 0x1, P2 ;  /* 0x00000007cc033211 */ /* 0x050fe200010f0c68 */
[----:B------:R2:W-:Y:S01]  /*3480*/  @P6 LDGSTS.E.BYPASS.LTC128B.128 [R209+0x2900], [R4.64], !P0 ;  /* 0x0290000004d16fae */ /* 0x0005e2000c101d46 */
[C---:B------:R-:W-:Y:S02]  /*3490*/  @P3 ISETP.GE.AND P2, PT, R204.reuse, c[0x0][0x1d4], PT ;  /* 0x00007500cc003a0c */ /* 0x040fe40003f46270 */
[----:B------:R-:W-:Y:S01]  /*34a0*/  ISETP.GE.AND P6, PT, R21, 0x31, PT ;  /* 0x000000311500780c */ /* 0x000fe20003fc6270 */
[----:B------:R-:W3:Y:S04]  /*34b0*/  SHFL.IDX PT, R7, R0, 0x4, 0x181f ;  /* 0x00981f0000077f89 */ /* 0x000ee800000e0000 */
[----:B------:R-:W4:Y:S02]  /*34c0*/  SHFL.IDX PT, R0, R6, 0x4, 0x181f ;  /* 0x00981f0006007f89 */ /* 0x000f2400000e0000 */
[----:B------:R-:W-:-:S04]  /*34d0*/  @P1 ISETP.GE.AND P0, PT, R204, c[0x0][0x1d4], PT ;  /* 0x00007500cc001a0c */ /* 0x000fc80003f06270 */
[----:B------:R1:W-:Y:S01]  /*34e0*/  @P3 LDGSTS.E.BYPASS.LTC128B.128 [R209+0x3100], [R2.64], !P2 ;  /* 0x0310000002d13fae */ /* 0x0003e2000d101d46 */
[----:B------:R-:W-:Y:S02]  /*34f0*/  ISETP.GE.AND P3, PT, R21, 0x41, PT ;  /* 0x000000411500780c */ /* 0x000fe40003f66270 */
[----:B-1----:R-:W-:-:S04]  /*3500*/  @P1 LEA R2, P2, R204, R10, 0x1 ;  /* 0x0000000acc021211 */ /* 0x002fc800078408ff */
[C---:B-----5:R-:W-:Y:S02]  /*3510*/  @P1 LEA.HI.X R3, R204.reuse, R11, R104, 0x1, P2 ;  /* 0x0000000bcc031211 */ /* 0x060fe400010f0c68 */
[----:B--2---:R-:W-:-:S03]  /*3520*/  @P6 LEA R4, P2, R204, R8, 0x1 ;  /* 0x00000008cc046211 */ /* 0x004fc600078408ff */
[----:B------:R3:W-:Y:S01]  /*3530*/  @P1 LDGSTS.E.BYPASS.LTC128B.128 [R209+0x3900], [R2.64], !P0 ;  /* 0x0390000002d11fae */ /* 0x0007e2000c101d46 */
[C---:B------:R-:W-:Y:S02]  /*3540*/  @P6 ISETP.GE.AND P1, PT, R204.reuse, c[0x0][0x1d4], PT ;  /* 0x00007500cc006a0c */ /* 0x040fe40003f26270 */
[C---:B------:R-:W-:Y:S02]  /*3550*/  @P3 ISETP.GE.AND P0, PT, R204.reuse, c[0x0][0x1d4], PT ;  /* 0x00007500cc003a0c */ /* 0x040fe40003f06270 */
[----:B------:R-:W-:-:S09]  /*3560*/  @P6 LEA.HI.X R5, R204, R9, R104, 0x1, P2 ;  /* 0x00000009cc056211 */ /* 0x000fd200010f0c68 */
[----:B------:R1:W-:Y:S01]  /*3570*/  @P6 LDGSTS.E.BYPASS.LTC128B.128 [R209+0x4100], [R4.64], !P1 ;  /* 0x0410000004d16fae */ /* 0x0003e2000c901d46 */
[----:B------:R-:W-:-:S04]  /*3580*/  ISETP.GE.AND P1, PT, R204, c[0x0][0x1d4], PT ;  /* 0x00007500cc007a0c */ /* 0x000fc80003f26270 */
[----:B------:R-:W-:Y:S02]  /*3590*/  ISETP.LT.OR P6, PT, R21, 0x11, P1 ;  /* 0x000000111500780c */ /* 0x000fe40000fc1670 */
[----:B---3--:R-:W-:-:S04]  /*35a0*/  @P3 LEA R2, P2, R204, R7, 0x1 ;  /* 0x00000007cc023211 */ /* 0x008fc800078408ff */
[----:B----4-:R-:W-:Y:S01]  /*35b0*/  @P3 LEA.HI.X R3, R204, R0, R104, 0x1, P2 ;  /* 0x00000000cc033211 */ /* 0x010fe200010f0c68 */
[----:B------:R-:W-:Y:S02]  /*35c0*/  IMAD R0, R22, c[0x0][0x208], RZ ;  /* 0x0000820016007a24 */ /* 0x000fe400078e02ff */
[----:B------:R-:W-:Y:S02]  /*35d0*/  IMAD.SHL.U32 R22, R204, 0x2, RZ ;  /* 0x00000002cc167824 */ /* 0x000fe400078e00ff */
[----:B------:R2:W-:Y:S01]  /*35e0*/  @P3 LDGSTS.E.BYPASS.LTC128B.128 [R209+0x4900], [R2.64], !P0 ;  /* 0x0490000002d13fae */ /* 0x0005e2000c101d46 */
[----:B------:R-:W-:-:S03]  /*35f0*/  IMAD R0, R211, c[0x0][0x20c], R0 ;  /* 0x00008300d3007a24 */ /* 0x000fc600078e0200 */
[----:B------:R-:W0:Y:S01]  /*3600*/  LDGDEPBAR ;  /* 0x00000000000079af */ /* 0x000e220000000000 */
[----:B--2---:R-:W-:Y:S01]  /*3610*/  IMAD.WIDE.U32 R2, R211, c[0x0][0x208], RZ ;  /* 0x00008200d3027a25 */ /* 0x004fe200078e00ff */
[----:B------:R-:W-:-:S04]  /*3620*/  DEPBAR.LE SB0, 0x1 ;  /* 0x000080400000791a */ /* 0x000fc80000000000 */
[----:B------:R-:W-:-:S04]  /*3630*/  DEPBAR.LE SB0, 0x0 ;  /* 0x000080000000791a */ /* 0x000fc80000000000 */
[----:B------:R-:W-:Y:S01]  /*3640*/  BAR.SYNC.DEFER_BLOCKING 0x0 ;  /* 0x0000000000007b1d */ /* 0x000fe20000010000 */
[----:B------:R-:W-:Y:S02]  /*3650*/  IMAD.IADD R3, R3, 0x1, R0 ;  /* 0x0000000103037824 */ /* 0x000fe400078e0200 */
[----:B------:R-:W-:Y:S02]  /*3660*/  IMAD R0, R23, c[0x0][0x218], RZ ;  /* 0x0000860017007a24 */ /* 0x000fe400078e02ff */
[----:B------:R-:W-:-:S04]  /*3670*/  IMAD.WIDE.U32 R2, R210, c[0x0][0x218], R2 ;  /* 0x00008600d2027a25 */ /* 0x000fc800078e0002 */
[----:B------:R-:W-:Y:S01]  /*3680*/  IMAD R0, R210, c[0x0][0x21c], R0 ;  /* 0x00008700d2007a24 */ /* 0x000fe200078e0200 */
[----:B------:R-:W-:-:S04]  /*3690*/  IADD3 R2, P0, R2, R78, RZ ;  /* 0x0000004e02027210 */ /* 0x000fc80007f1e0ff */
[----:B------:R-:W-:Y:S02]  /*36a0*/  IADD3.X R3, R76, R3, R0, P0, !PT ;  /* 0x000000034c037210 */ /* 0x000fe400007fe400 */
[----:B------:R-:W-:-:S04]  /*36b0*/  LEA R0, P0, R2, c[0x0][0x1f8], 0x1 ;  /* 0x00007e0002007a11 */ /* 0x000fc800078008ff */
[----:B------:R-:W-:Y:S02]  /*36c0*/  LEA.HI.X R2, R2, c[0x0][0x1fc], R3, 0x1, P0 ;  /* 0x00007f0002027a11 */ /* 0x000fe400000f0c03 */
[----:B------:R-:W-:Y:S01]  /*36d0*/  SHFL.IDX PT, R3, R0, 0x1, 0x181f ;  /* 0x00381f0000037f89 */ /* 0x000fe200000e0000 */
[----:B------:R-:W-:-:S03]  /*36e0*/  ISETP.LT.OR P0, PT, R21, 0x1, P1 ;  /* 0x000000011500780c */ /* 0x000fc60000f01670 */
[----:B-1----:R-:W-:Y:S04]  /*36f0*/  LDSM.16.M88.4 R4, [R195+0x2000] ;  /* 0x00200000c304783b */ /* 0x002fe80000000200 */
[----:B------:R-:W1:Y:S04]  /*3700*/  LDSM.16.M88.4 R12, [R188+0x800] ;  /* 0x00080000bc0c783b */ /* 0x000e680000000200 */
[----:B------:R-:W2:Y:S04]  /*3710*/  LDSM.16.M88.4 R8, [R195] ;  /* 0x00000000c308783b */ /* 0x000ea80000000200 */
[----:B------:R-:W3:Y:S04]  /*3720*/  LDSM.16.M88.4 R16, [R188] ;  /* 0x00000000bc10783b */ /* 0x000ee80000000200 */
[----:B------:R-:W4:Y:S04]  /*3730*/  LDSM.16.M88.4 R24, [R188+0x1000] ;  /* 0x00100000bc18783b */ /* 0x000f280000000200 */
[----:B------:R-:W5:Y:S04]  /*3740*/  LDSM.16.M88.4 R28, [R188+0x1800] ;  /* 0x00180000bc1c783b */ /* 0x000f680000000200 */
[----:B------:R-:W4:Y:S04]  /*3750*/  LDSM.16.M88.4 R32, [R188+0x2000] ;  /* 0x00200000bc20783b */ /* 0x000f280000000200 */
[----:B------:R-:W-:Y:S04]  /*3760*/  LDSM.16.M88.4 R36, [R202] ;  /* 0x00000000ca24783b */ /* 0x000fe80000000200 */
[----:B------:R-:W-:Y:S04]  /*3770*/  LDSM.16.M88.4 R64, [R199] ;  /* 0x00000000c740783b */ /* 0x000fe80000000200 */
[----:B------:R-:W-:Y:S01]  /*3780*/  LDSM.16.M88.4 R40, [R203] ;  /* 0x00000000cb28783b */ /* 0x000fe20000000200 */
[-C--:B-1----:R-:W-:Y:S08]  /*3790*/  HMMA.16816.F32 R48, R4, R12.reuse, RZ ;  /* 0x0000000c0430723c */ /* 0x082ff000000018ff */
[C---:B--2---:R-:W-:Y:S01]  /*37a0*/  HMMA.16816.F32 R152, R8.reuse, R12, RZ ;  /* 0x0000000c0898723c */ /* 0x044fe200000018ff */
[----:B------:R-:W-:Y:S04]  /*37b0*/  SHFL.IDX PT, R12, R0, RZ, 0x181f ;  /* 0x00181fff000c7589 */ /* 0x000fe800000e0000 */
[----:B------:R-:W-:Y:S03]  /*37c0*/  SHFL.IDX PT, R13, R2, 0x3, 0x181f ;  /* 0x00781f00020d7f89 */ /* 0x000fe600000e0000 */
[C---:B---3--:R-:W-:Y:S08]  /*37d0*/  HMMA.16816.F32 R124, R8.reuse, R16, RZ ;  /* 0x00000010087c723c */ /* 0x048ff000000018ff */
[C---:B------:R-:W-:Y:S08]  /*37e0*/  HMMA.16816.F32 R128, R8.reuse, R18, RZ ;  /* 0x000000120880723c */ /* 0x040ff000000018ff */
[C---:B------:R-:W-:Y:S08]  /*37f0*/  HMMA.16816.F32 R112, R8.reuse, R14, RZ ;  /* 0x0000000e0870723c */ /* 0x040ff000000018ff */
[C---:B----4-:R-:W-:Y:S08]  /*3800*/  HMMA.16816.F32 R100, R8.reuse, R24, RZ ;  /* 0x000000180864723c */ /* 0x050ff000000018ff */
[C---:B------:R-:W-:Y:S08]  /*3810*/  HMMA.16816.F32 R132, R8.reuse, R26, RZ ;  /* 0x0000001a0884723c */ /* 0x040ff000000018ff */
[C---:B-----5:R-:W-:Y:S08]  /*3820*/  HMMA.16816.F32 R96, R8.reuse, R28, RZ ;  /* 0x0000001c0860723c */ /* 0x060ff000000018ff */
[C---:B------:R-:W-:Y:S08]  /*3830*/  HMMA.16816.F32 R144, R8.reuse, R30, RZ ;  /* 0x0000001e0890723c */ /* 0x040ff000000018ff */
[C---:B------:R-:W-:Y:S08]  /*3840*/  HMMA.16816.F32 R88, R8.reuse, R32, RZ ;  /* 0x000000200858723c */ /* 0x040ff000000018ff */
[----:B------:R-:W-:Y:S01]  /*3850*/  HMMA.16816.F32 R84, R8, R34, RZ ;  /* 0x000000220854723c */ /* 0x000fe200000018ff */
[----:B------:R-:W-:Y:S04]  /*3860*/  SHFL.IDX PT, R9, R2, RZ, 0x181f ;  /* 0x00181fff02097589 */ /* 0x000fe800000e0000 */
[----:B------:R-:W-:Y:S03]  /*3870*/  SHFL.IDX PT, R8, R0, 0x2, 0x181f ;  /* 0x00581f0000087f89 */ /* 0x000fe600000e0000 */
[C---:B------:R-:W-:Y:S01]  /*3880*/  HMMA.16816.F32 R44, R4.reuse, R16, RZ ;  /* 0x00000010042c723c */ /* 0x040fe200000018ff */
[----:B------:R-:W1:Y:S04]  /*3890*/  SHFL.IDX PT, R11, R2, 0x1, 0x181f ;  /* 0x00381f00020b7f89 */ /* 0x000e6800000e0000 */
[----:B------:R-:W2:Y:S02]  /*38a0*/  SHFL.IDX PT, R10, R0, 0x3, 0x181f ;  /* 0x00781f00000a7f89 */ /* 0x000ea400000e0000 */
[----:B------:R-:W-:Y:S01]  /*38b0*/  IADD3 R16, P2, R3, R22, RZ ;  /* 0x0000001603107210 */ /* 0x000fe20007f5e0ff */
[C---:B------:R-:W-:Y:S01]  /*38c0*/  HMMA.16816.F32 R52, R4.reuse, R24, RZ ;  /* 0x000000180434723c */ /* 0x040fe200000018ff */
[----:B------:R-:W-:Y:S07]  /*38d0*/  SHFL.IDX PT, R0, R0, 0x4, 0x181f ;  /* 0x00981f0000007f89 */ /* 0x000fee00000e0000 */
[C---:B------:R-:W-:Y:S08]  /*38e0*/  HMMA.16816.F32 R56, R4.reuse, R28, RZ ;  /* 0x0000001c0438723c */ /* 0x040ff000000018ff */
[----:B------:R-:W-:Y:S01]  /*38f0*/  HMMA.16816.F32 R60, R4, R32, RZ ;  /* 0x00000020043c723c */ /* 0x000fe200000018ff */
[----:B-1----:R-:W-:-:S07]  /*3900*/  IMAD.X R17, R11, 0x1, R20, P2 ;  /* 0x000000010b117824 */ /* 0x002fce00010e0614 */
[C---:B------:R-:W-:Y:S01]  /*3910*/  HMMA.16816.F32 R72, R4.reuse, R18, RZ ;  /* 0x000000120448723c */ /* 0x040fe200000018ff */
[----:B------:R-:W-:Y:S07]  /*3920*/  SHFL.IDX PT, R18, R2, 0x4, 0x181f ;  /* 0x00981f0002127f89 */ /* 0x000fee00000e0000 */
[C---:B------:R-:W-:Y:S01]  /*3930*/  HMMA.16816.F32 R68, R4.reuse, R14, RZ ;  /* 0x0000000e0444723c */ /* 0x040fe200000018ff */
[----:B------:R1:W3:Y:S07]  /*3940*/  SHFL.IDX PT, R15, R2, 0x2, 0x181f ;  /* 0x00581f00020f7f89 */ /* 0x0002ee00000e0000 */
[C---:B------:R-:W-:Y:S01]  /*3950*/  HMMA.16816.F32 R92, R4.reuse, R26, RZ ;  /* 0x0000001a045c723c */ /* 0x040fe200000018ff */
[----:B------:R-:W-:Y:S07]  /*3960*/  LDSM.16.M88.4 R24, [R200] ;  /* 0x00000000c818783b */ /* 0x000fee0000000200 */
[C---:B------:R-:W-:Y:S01]  /*3970*/  HMMA.16816.F32 R120, R4.reuse, R30, RZ ;  /* 0x0000001e0478723c */ /* 0x040fe200000018ff */
[----:B------:R-:W-:Y:S07]  /*3980*/  LDSM.16.M88.4 R28, [R201] ;  /* 0x00000000c91c783b */ /* 0x000fee0000000200 */
[----:B------:R-:W-:Y:S01]  /*3990*/  HMMA.16816.F32 R116, R4, R34, RZ ;  /* 0x000000220474723c */ /* 0x000fe200000018ff */
[----:B------:R-:W4:Y:S01]  /*39a0*/  LDSM.16.M88.4 R4, [R198+0x2000] ;  /* 0x00200000c604783b */ /* 0x000f220000000200 */
[----:B-1----:R-:W-:-:S02]  /*39b0*/  IADD3 R2, P3, R12, R22, RZ ;  /* 0x000000160c027210 */ /* 0x002fc40007f7e0ff */
[----:B--2---:R-:W-:-:S03]  /*39c0*/  IADD3 R12, P2, R10, R22, RZ ;  /* 0x000000160a0c7210 */ /* 0x004fc60007f5e0ff */
[--C-:B------:R-:W-:Y:S01]  /*39d0*/  IMAD.X R3, R9, 0x1, R20.reuse, P3 ;  /* 0x0000000109037824 */ /* 0x100fe200018e0614 */
[----:B------:R-:W-:Y:S01]  /*39e0*/  IADD3 R14, P3, R8, R22, RZ ;  /* 0x00000016080e7210 */ /* 0x000fe20007f7e0ff */
[--C-:B------:R-:W-:Y:S01]  /*39f0*/  IMAD.X R13, R13, 0x1, R20.reuse, P2 ;  /* 0x000000010d0d7824 */ /* 0x100fe200010e0614 */
[----:B------:R-:W-:Y:S01]  /*3a00*/  ISETP.LT.OR P2, PT, R21, 0x31, P1 ;  /* 0x000000311500780c */ /* 0x000fe20000f41670 */
[----:B------:R-:W1:Y:S02]  /*3a10*/  LDSM.16.M88.4 R8, [R198] ;  /* 0x00000000c608783b */ /* 0x000e640000000200 */
[----:B---3--:R-:W-:Y:S01]  /*3a20*/  IMAD.X R15, R15, 0x1, R20, P3 ;  /* 0x000000010f0f7824 */ /* 0x008fe200018e0614 */
[C---:B------:R-:W-:Y:S01]  /*3a30*/  ISETP.LT.OR P3, PT, R21.reuse, 0x21, P1 ;  /* 0x000000211500780c */ /* 0x040fe20000f61670 */
[----:B------:R-:W-:Y:S01]  /*3a40*/  @!PT LDS RZ, [RZ] ;  /* 0x00000000fffff984 */ /* 0x000fe20000000800 */
[----:B------:R-:W-:Y:S01]  /*3a50*/  @!PT LDS RZ, [RZ] ;  /* 0x00000000fffff984 */ /* 0x000fe20000000800 */
[----:B------:R-:W-:Y:S01]  /*3a60*/  @!PT LDS RZ, [RZ] ;  /* 0x00000000fffff984 */ /* 0x000fe20000000800 */
[----:B------:R2:W-:Y:S01]  /*3a70*/  LDGSTS.E.BYPASS.LTC128B.128 [R209+0x100], [R2.64], !P0 ;  /* 0x0010000002d17fae */ /* 0x0005e2000c101d46 */
[----:B------:R-:W-:-:S03]  /*3a80*/  ISETP.LT.OR P1, PT, R21, 0x41, P1 ;  /* 0x000000411500780c */ /* 0x000fc60000f21670 */
[----:B------:R3:W-:Y:S08]  /*3a90*/  LDGSTS.E.BYPASS.LTC128B.128 [R209+0x900], [R16.64], !P6 ;  /* 0x0090000010d17fae */ /* 0x0007f0000f101d46 */
[----:B------:R5:W-:Y:S01]  /*3aa0*/  LDGSTS.E.BYPASS.LTC128B.128 [R209+0x1100], [R14.64], !P3 ;  /* 0x011000000ed17fae */ /* 0x000be2000d901d46 */
[----:B------:R-:W-:-:S03]  /*3ab0*/  ISETP.GT.AND P3, PT, R248, 0x4f, PT ;  /* 0x0000004ff800780c */ /* 0x000fc60003f64270 */
[----:B------:R5:W-:Y:S01]  /*3ac0*/  LDGSTS.E.BYPASS.LTC128B.128 [R209+0x1900], [R12.64], !P2 ;  /* 0x019000000cd17fae */ /* 0x000be2000d101d46 */
[----:B----4-:R-:W-:Y:S01]  /*3ad0*/  HMMA.16816.F32 R32, R4, R36, R52 ;  /* 0x000000240420723c */ /* 0x010fe20000001834 */
[----:B--2---:R-:W-:-:S05]  /*3ae0*/  IADD3 R2, P0, R0, R22, RZ ;  /* 0x0000001600027210 */ /* 0x004fca0007f1e0ff */
[----:B------:R-:W-:Y:S01]  /*3af0*/  IMAD.X R3, R18, 0x1, R20, P0 ;  /* 0x0000000112037824 */ /* 0x000fe200000e0614 */
[----:B------:R-:W-:Y:S01]  /*3b00*/  ISETP.GT.AND P0, PT, R150, R249, PT ;  /* 0x000000f99600720c */ /* 0x000fe20003f04270 */
[C---:B------:R-:W-:Y:S03]  /*3b10*/  HMMA.16816.F32 R104, R4.reuse, R24, R60 ;  /* 0x000000180468723c */ /* 0x040fe6000000183c */
[----:B------:R2:W-:Y:S04]  /*3b20*/  LDGSTS.E.BYPASS.LTC128B.128 [R209+0x2100], [R2.64], !P1 ;  /* 0x0210000002d17fae */ /* 0x0005e8000c901d46 */
[----:B---3--:R-:W-:Y:S01]  /*3b30*/  LDSM.16.M88.4 R16, [R196+0x2000] ;  /* 0x00200000c410783b */ /* 0x008fe20000000200 */
[C---:B------:R-:W-:Y:S03]  /*3b40*/  HMMA.16816.F32 R108, R4.reuse, R28, R56 ;  /* 0x0000001c046c723c */ /* 0x040fe60000001838 */
[----:B------:R-:W3:Y:S04]  /*3b50*/  LDSM.16.M88.4 R52, [R194+0x1000] ;  /* 0x00100000c234783b */ /* 0x000ee80000000200 */
[----:B------:R-:W4:Y:S01]  /*3b60*/  LDSM.16.M88.4 R60, [R194] ;  /* 0x00000000c23c783b */ /* 0x000f220000000200 */
[C---:B------:R-:W-:Y:S03]  /*3b70*/  HMMA.16816.F32 R80, R4.reuse, R64, R44 ;  /* 0x000000400450723c */ /* 0x040fe6000000182c */
[----:B------:R-:W2:Y:S04]  /*3b80*/  LDSM.16.M88.4 R56, [R194+0x800] ;  /* 0x00080000c238783b */ /* 0x000ea80000000200 */
[----:B-----5:R-:W5:Y:S01]  /*3b90*/  LDSM.16.M88.4 R12, [R196] ;  /* 0x00000000c40c783b */ /* 0x020f620000000200 */
[C---:B------:R-:W-:Y:S03]  /*3ba0*/  HMMA.16816.F32 R76, R4.reuse, R40, R48 ;  /* 0x00000028044c723c */ /* 0x040fe60000001830 */
[----:B------:R-:W2:Y:S04]  /*3bb0*/  LDSM.16.M88.4 R48, [R194+0x1800] ;  /* 0x00180000c230783b */ /* 0x000ea80000000200 */
[----:B------:R-:W2:Y:S01]  /*3bc0*/  LDSM.16.M88.4 R44, [R194+0x2000] ;  /* 0x00200000c22c783b */ /* 0x000ea20000000200 */
[----:B------:R-:W-:Y:S03]  /*3bd0*/  HMMA.16816.F32 R72, R4, R66, R72 ;  /* 0x000000420448723c */ /* 0x000fe60000001848 */
[----:B------:R-:W0:Y:S05]  /*3be0*/  LDGDEPBAR ;  /* 0x00000000000079af */ /* 0x000e2a0000000000 */
[----:B-1----:R-:W-:Y:S08]  /*3bf0*/  HMMA.16816.F32 R124, R8, R64, R124 ;  /* 0x00000040087c723c */ /* 0x002ff0000000187c */
[----:B------:R-:W-:Y:S08]  /*3c00*/  HMMA.16816.F32 R68, R4, R42, R68 ;  /* 0x0000002a0444723c */ /* 0x000ff00000001844 */
[C---:B------:R-:W-:Y:S08]  /*3c10*/  HMMA.16816.F32 R156, R8.reuse, R36, R100 ;  /* 0x00000024089c723c */ /* 0x040ff00000001864 */
[C---:B------:R-:W-:Y:S08]  /*3c20*/  HMMA.16816.F32 R64, R8.reuse, R66, R128 ;  /* 0x000000420840723c */ /* 0x040ff00000001880 */
[C---:B------:R-:W-:Y:S08]  /*3c30*/  HMMA.16816.F32 R152, R8.reuse, R40, R152 ;  /* 0x000000280898723c */ /* 0x040ff00000001898 */
[----:B------:R-:W-:Y:S01]  /*3c40*/  HMMA.16816.F32 R100, R8, R42, R112 ;  /* 0x0000002a0864723c */ /* 0x000fe20000001870 */
[----:B------:R-:W-:Y:S07]  /*3c50*/  LDSM.16.M88.4 R40, [R191] ;  /* 0x00000000bf28783b */ /* 0x000fee0000000200 */
[-C--:B------:R-:W-:Y:S08]  /*3c60*/  HMMA.16816.F32 R164, R4, R38.reuse, R92 ;  /* 0x0000002604a4723c */ /* 0x080ff0000000185c */
[----:B------:R-:W-:Y:S01]  /*3c70*/  HMMA.16816.F32 R132, R8, R38, R132 ;  /* 0x000000260884723c */ /* 0x000fe20000001884 */
[----:B------:R-:W-:Y:S07]  /*3c80*/  LDSM.16.M88.4 R36, [R191+0x800] ;  /* 0x00080000bf24783b */ /* 0x000fee0000000200 */
[C---:B------:R-:W-:Y:S08]  /*3c90*/  HMMA.16816.F32 R120, R4.reuse, R30, R120 ;  /* 0x0000001e0478723c */ /* 0x040ff00000001878 */
[----:B------:R-:W-:Y:S01]  /*3ca0*/  HMMA.16816.F32 R116, R4, R26, R116 ;  /* 0x0000001a0474723c */ /* 0x000fe20000001874 */
[----:B------:R-:W-:Y:S07]  /*3cb0*/  LDSM.16.M88.4 R4, [R197+0x2000] ;  /* 0x00200000c504783b */ /* 0x000fee0000000200 */
[C---:B------:R-:W-:Y:S08]  /*3cc0*/  HMMA.16816.F32 R160, R8.reuse, R28, R96 ;  /* 0x0000001c08a0723c */ /* 0x040ff00000001860 */
[C---:B------:R-:W-:Y:S08]  /*3cd0*/  HMMA.16816.F32 R168, R8.reuse, R24, R88 ;  /* 0x0000001808a8723c */ /* 0x040ff00000001858 */
[C---:B------:R-:W-:Y:S01]  /*3ce0*/  HMMA.16816.F32 R144, R8.reuse, R30, R144 ;  /* 0x0000001e0890723c */ /* 0x040fe20000001890 */
[----:B------:R-:W-:Y:S07]  /*3cf0*/  LDSM.16.M88.4 R28, [R191+0x1800] ;  /* 0x00180000bf1c783b */ /* 0x000fee0000000200 */
[----:B------:R-:W-:Y:S01]  /*3d00*/  HMMA.16816.F32 R140, R8, R26, R84 ;  /* 0x0000001a088c723c */ /* 0x000fe20000001854 */
[----:B------:R-:W-:Y:S04]  /*3d10*/  LDSM.16.M88.4 R8, [R197] ;  /* 0x00000000c508783b */ /* 0x000fe80000000200 */
[----:B------:R-:W-:Y:S03]  /*3d20*/  LDSM.16.M88.4 R24, [R191+0x2000] ;  /* 0x00200000bf18783b */ /* 0x000fe60000000200 */
[----:B---3--:R-:W-:Y:S01]  /*3d30*/  HMMA.16816.F32 R112, R16, R52, R32 ;  /* 0x000000341070723c */ /* 0x008fe20000001820 */
[----:B------:R-:W1:Y:S01]  /*3d40*/  LDSM.16.M88.4 R32, [R191+0x1000] ;  /* 0x00100000bf20783b */ /* 0x000e620000000200 */
[----:B------:R-:W-:-:S06]  /*3d50*/  DEPBAR.LE SB0, 0x0 ;  /* 0x000080000000791a */ /* 0x000fcc0000000000 */
[C---:B----4-:R-:W-:Y:S08]  /*3d60*/  HMMA.16816.F32 R96, R16.reuse, R62, R72 ;  /* 0x0000003e1060723c */ /* 0x050ff00000001848 */
[C---:B--2---:R-:W-:Y:S08]  /*3d70*/  HMMA.16816.F32 R128, R16.reuse, R56, R76 ;  /* 0x000000381080723c */ /* 0x044ff0000000184c */
[----:B------:R-:W-:Y:S08]  /*3d80*/  HMMA.16816.F32 R92, R16, R58, R68 ;  /* 0x0000003a105c723c */ /* 0x000ff00000001844 */
[----:B-----5:R-:W-:Y:S08]  /*3d90*/  HMMA.16816.F32 R72, R12, R62, R64 ;  /* 0x0000003e0c48723c */ /* 0x020ff00000001840 */
        /* <DEDUP_REMOVED lines=14> */
[----:B------:R-:W-:Y:S08]  /*3e80*/  HMMA.16816.F32 R12, R12, R46, R140 ;  /* 0x0000002e0c0c723c */ /* 0x000ff0000000188c */
[C---:B-1----:R-:W-:Y:S08]  /*3e90*/  HMMA.16816.F32 R112, R4.reuse, R32, R112 ;  /* 0x000000200470723c */ /* 0x042ff00000001870 */
[----:B------:R-:W-:Y:S08]  /*3ea0*/  HMMA.16816.F32 R88, R4, R34, R88 ;  /* 0x000000220458723c */ /* 0x000ff00000001858 */
[C---:B------:R-:W-:Y:S08]  /*3eb0*/  HMMA.16816.F32 R60, R8.reuse, R32, R60 ;  /* 0x00000020083c723c */ /* 0x040ff0000000183c */
[----:B------:R-:W-:Y:S08]  /*3ec0*/  HMMA.16816.F32 R56, R8, R34, R56 ;  /* 0x000000220838723c */ /* 0x000ff00000001838 */
[C---:B------:R-:W-:Y:S08]  /*3ed0*/  HMMA.16816.F32 R104, R4.reuse, R24, R104 ;  /* 0x000000180468723c */ /* 0x040ff00000001868 */
[----:B------:R-:W-:Y:S08]  /*3ee0*/  HMMA.16816.F32 R80, R4, R26, R80 ;  /* 0x0000001a0450723c */ /* 0x000ff00000001850 */
[----:B------:R-:W-:Y:S08]  /*3ef0*/  HMMA.16816.F32 R32, R8, R24, R16 ;  /* 0x000000180820723c */ /* 0x000ff00000001810 */
        /* <DEDUP_REMOVED lines=44> */
.L_x_1566:
        /* <DEDUP_REMOVED lines=24> */
.L_x_1567:
        /* <DEDUP_REMOVED lines=9> */
.L_x_1455:
[----:B------:R-:W-:Y:S05]  /*43d0*/  BSYNC B0 ;  /* 0x0000000000007941 */ /* 0x000fea0003800000 */
.L_x_1454:
[----:B-1----:R-:W2:Y:S04]  /*43e0*/  LDL R2, [R1+0x28] ;  /* 0x0000280001027983 */ /* 0x002ea80000100800 */
[----:B------:R-:W2:Y:S04]  /*43f0*/  LDL R0, [R1+0x40] ;  /* 0x0000400001007983 */ /* 0x000ea80000100800 */
[----:B------:R-:W3:Y:S04]  /*4400*/  LDL R5, [R1+0x2c] ;  /* 0x00002c0001057983 */ /* 0x000ee80000100800 */
[----:B------:R-:W4:Y:S04]  /*4410*/  LDL R4, [R1+0x20] ;  /* 0x0000200001047983 */ /* 0x000f280000100800 */
[----:B------:R-:W0:Y:S01]  /*4420*/  LDGDEPBAR ;  /* 0x00000000000079af */ /* 0x000e220000000000 */
[----:B--2---:R-:W-:-:S04]  /*4430*/  IMAD.IADD R0, R0, 0x1, R2 ;  /* 0x0000000100007824 */ /* 0x004fc800078e0202 */
[----:B------:R-:W-:Y:S01]  /*4440*/  @P5 IMAD.HI.U32 R3, R0, c[0x0][0x2c8], RZ ;  /* 0x0000b20000035a27 */ /* 0x000fe200078e00ff */
[C---:B---3--:R-:W-:Y:S02]  /*4450*/  IADD3 R2, -R5.reuse, 0x1, R148 ;  /* 0x0000000105027810 */ /* 0x048fe40007ffe194 */
[----:B------:R-:W-:Y:S02]  /*4460*/  IADD3 R5, -R5, R148, RZ ;  /* 0x0000009405057210 */ /* 0x000fe40007ffe1ff */
[----:B------:R-:W-:Y:S01]  /*4470*/  @P5 SHF.R.U32.HI R0, RZ, c[0x0][0x2cc], R3 ;  /* 0x0000b300ff005a19 */ /* 0x000fe20000011603 */
[----:B----4-:R-:W-:Y:S01]  /*4480*/  IMAD.IADD R4, R2, 0x1, -R4 ;  /* 0x0000000102047824 */ /* 0x010fe200078e0a04 */
[----:B------:R-:W-:Y:S05]  /*4490*/  BRA.DIV ~URZ, `(.L_x_1458) ;  /* 0x0000f5127f007947 */ /* 0x000fea000b800000 */
[----:B------:R1:W2:Y:S02]  /*44a0*/  SHFL.IDX PT, R2, R0, RZ, 0x1c1f ;  /* 0x001c1fff00027589 */ /* 0x0002a400000e0000 */
.L_x_1568:
        /* <DEDUP_REMOVED lines=41> */
[----:B------:R-:W-:Y:S01]  /*4740*/  FSEL R153, R25, -INF , P0 ;  /* 0xff80000019997808 */ /* 0x000fe20000000000 */
[----:B------:R-:W-:Y:S05]  /*4750*/  BRA.DIV ~URZ, `(.L_x_1459) ;  /* 0x0000f2c27f007947 */ /* 0x000fea000b800000 */
[----:B------:R-:W2:Y:S04]  /*4760*/  SHFL.IDX PT, R3, R0, 0x1, 0x1c1f ;  /* 0x003c1f0000037f89 */ /* 0x000ea800000e0000 */
[----:B------:R-:W3:Y:S04]  /*4770*/  SHFL.IDX PT, R2, R0, 0x2, 0x1c1f ;  /* 0x005c1f0000027f89 */ /* 0x000ee800000e0000 */
[----:B-1----:R-:W1:Y:S01]  /*4780*/  SHFL.IDX PT, R0, R0, 0x3, 0x1c1f ;  /* 0x007c1f0000007f89 */ /* 0x002e6200000e0000 */
[----:B--2---:R-:W-:-:S02]  /*4790*/  IMAD.IADD R3, R4, 0x1, R3 ;  /* 0x0000000104037824 */ /* 0x004fc400078e0203 */
[----:B---3--:R-:W-:-:S03]  /*47a0*/  IMAD.IADD R2, R4, 0x1, R2 ;  /* 0x0000000104027824 */ /* 0x008fc600078e0202 */
[----:B------:R-:W-:Y:S01]  /*47b0*/  IMNMX R3, R5, R3, PT ;  /* 0x0000000305037217 */ /* 0x000fe20003800200 */
[----:B-1----:R-:W-:-:S03]  /*47c0*/  IMAD.IADD R0, R4, 0x1, R0 ;  /* 0x0000000104007824 */ /* 0x002fc600078e0200 */
[C---:B------:R-:W-:Y:S02]  /*47d0*/  ISETP.GT.AND P0, PT, R3.reuse, 0x9, PT ;  /* 0x000000090300780c */ /* 0x040fe40003f04270 */
[----:B------:R-:W-:Y:S02]  /*47e0*/  ISETP.GT.AND P2, PT, R3, 0x1, PT ;  /* 0x000000010300780c */ /* 0x000fe40003f44270 */
[----:B------:R-:W-:Y:S02]  /*47f0*/  FSEL R17, R75, -INF , P0 ;  /* 0xff8000004b117808 */ /* 0x000fe40000000000 */
[C---:B------:R-:W-:Y:S02]  /*4800*/  ISETP.GT.AND P0, PT, R3.reuse, 0x19, PT ;  /* 0x000000190300780c */ /* 0x040fe40003f04270 */
[----:B------:R-:W-:Y:S02]  /*4810*/  ISETP.GT.AND P1, PT, R3, 0x8, PT ;  /* 0x000000080300780c */ /* 0x000fe40003f24270 */
[----:B------:R-:W-:-:S02]  /*4820*/  FSEL R30, R67, -INF , P0 ;  /* 0xff800000431e7808 */ /* 0x000fc40000000000 */
[----:B------:R-:W-:Y:S02]  /*4830*/  ISETP.GT.AND P0, PT, R3, 0x29, PT ;  /* 0x000000290300780c */ /* 0x000fe40003f04270 */
[----:B------:R-:W-:Y:S02]  /*4840*/  FSEL R13, R79, -INF , P2 ;  /* 0xff8000004f0d7808 */ /* 0x000fe40001000000 */
[----:B------:R-:W-:Y:S02]  /*4850*/  FSEL R117, R59, -INF , P0 ;  /* 0xff8000003b757808 */ /* 0x000fe40000000000 */
[C---:B------:R-:W-:Y:S02]  /*4860*/  ISETP.GT.AND P0, PT, R3.reuse, 0x39, PT ;  /* 0x000000390300780c */ /* 0x040fe40003f04270 */
[----:B------:R-:W-:Y:S02]  /*4870*/  FSEL R15, R74, -INF , P1 ;  /* 0xff8000004a0f7808 */ /* 0x000fe40000800000 */
[----:B------:R-:W-:-:S02]  /*4880*/  ISETP.GT.AND P2, PT, R3, 0x11, PT ;  /* 0x000000110300780c */ /* 0x000fc40003f44270 */
[----:B------:R-:W-:Y:S02]  /*4890*/  FSEL R141, R51, -INF , P0 ;  /* 0xff800000338d7808 */ /* 0x000fe40000000000 */
[C---:B------:R-:W-:Y:S02]  /*48a0*/  ISETP.GT.AND P1, PT, R3.reuse, 0x18, PT ;  /* 0x000000180300780c */ /* 0x040fe40003f24270 */
[----:B------:R-:W-:Y:S02]  /*48b0*/  ISETP.GT.AND P0, PT, R3, 0x41, PT ;  /* 0x000000410300780c */ /* 0x000fe40003f04270 */
[----:B------:R-:W-:Y:S02]  /*48c0*/  IMNMX R2, R5, R2, PT ;  /* 0x0000000205027217 */ /* 0x000fe40003800200 */
[----:B------:R-:W-:Y:S02]  /*48d0*/  FSEL R23, R71, -INF , P2 ;  /* 0xff80000047177808 */ /* 0x000fe40001000000 */
[----:B------:R-:W-:-:S02]  /*48e0*/  FSEL R24, R66, -INF , P1 ;  /* 0xff80000042187808 */ /* 0x000fc40000800000 */
[----:B------:R-:W-:Y:S02]  /*48f0*/  ISETP.GT.AND P2, PT, R3, 0x21, PT ;  /* 0x000000210300780c */ /* 0x000fe40003f44270 */
[----:B------:R-:W-:Y:S02]  /*4900*/  FSEL R144, R35, -INF , P0 ;  /* 0xff80000023907808 */ /* 0x000fe40000000000 */
[----:B------:R-:W-:Y:S02]  /*4910*/  ISETP.GT.AND P1, PT, R3, 0x28, PT ;  /* 0x000000280300780c */ /* 0x000fe40003f24270 */
[----:B------:R-:W-:Y:S02]  /*4920*/  ISETP.GT.AND P0, PT, R2, RZ, PT ;  /* 0x000000ff0200720c */ /* 0x000fe40003f04270 */
[----:B------:R-:W-:Y:S02]  /*4930*/  IMNMX R0, R5, R0, PT ;  /* 0x0000000005007217 */ /* 0x000fe40003800200 */
[----:B------:R-:W-:-:S02]  /*4940*/  FSEL R119, R63, -INF , P2 ;  /* 0xff8000003f777808 */ /* 0x000fc40001000000 */
[----:B------:R-:W-:Y:S02]  /*4950*/  FSEL R118, R58, -INF , P1 ;  /* 0xff8000003a767808 */ /* 0x000fe40000800000 */
[C---:B------:R-:W-:Y:S02]  /*4960*/  ISETP.GT.AND P2, PT, R3.reuse, 0x31, PT ;  /* 0x000000310300780c */ /* 0x040fe40003f44270 */
[----:B------:R-:W-:Y:S02]  /*4970*/  FSEL R19, R136, -INF , P0 ;  /* 0xff80000088137808 */ /* 0x000fe40000000000 */
[----:B------:R-:W-:Y:S02]  /*4980*/  ISETP.GT.AND P1, PT, R3, 0x38, PT ;  /* 0x000000380300780c */ /* 0x000fe40003f24270 */
[----:B------:R-:W-:Y:S02]  /*4990*/  ISETP.GT.AND P0, PT, R0, 0x1, PT ;  /* 0x000000010000780c */ /* 0x000fe40003f04270 */
[----:B------:R-:W-:-:S02]  /*49a0*/  FSEL R135, R55, -INF , P2 ;  /* 0xff80000037877808 */ /* 0x000fc40001000000 */
[C---:B------:R-:W-:Y:S02]  /*49b0*/  ISETP.GT.AND P6, PT, R3.reuse, RZ, PT ;  /* 0x000000ff0300720c */ /* 0x040fe40003fc4270 */
[----:B------:R-:W-:Y:S02]  /*49c0*/  FSEL R134, R50, -INF , P1 ;  /* 0xff80000032867808 */ /* 0x000fe40000800000 */
[----:B------:R-:W-:Y:S02]  /*49d0*/  ISETP.GT.AND P2, PT, R3, 0x48, PT ;  /* 0x000000480300780c */ /* 0x000fe40003f44270 */
[----:B------:R-:W-:Y:S02]  /*49e0*/  FSEL R32, R139, -INF , P0 ;  /* 0xff8000008b207808 */ /* 0x000fe40000000000 */
[----:B------:R-:W-:Y:S02]  /*49f0*/  ISETP.GT.AND P1, PT, R3, 0x49, PT ;  /* 0x000000490300780c */ /* 0x000fe40003f24270 */
        /* <DEDUP_REMOVED lines=18> */
[----:B------:R-:W-:-:S02]  /*4b20*/  ISETP.GT.AND P2, PT, R0, RZ, PT ;  /* 0x000000ff0000720c */ /* 0x000fc40003f44270 */
[----:B------:R-:W-:Y:S02]  /*4b30*/  ISETP.GT.AND P1, PT, R0, 0x9, PT ;  /* 0x000000090000780c */ /* 0x000fe40003f24270 */
[----:B------:R-:W-:Y:S02]  /*4b40*/  ISETP.GT.AND P0, PT, R2, 0x19, PT ;  /* 0x000000190200780c */ /* 0x000fe40003f04270 */
[----:B------:R-:W-:Y:S02]  /*4b50*/  FSEL R140, R54, -INF , P6 ;  /* 0xff800000368c7808 */ /* 0x000fe40003000000 */
[----:B------:R-:W-:Y:S02]  /*4b60*/  ISETP.GT.AND P6, PT, R3, 0x40, PT ;  /* 0x000000400300780c */ /* 0x000fe40003fc4270 */
[----:B------:R-:W-:Y:S02]  /*4b70*/  FSEL R31, R138, -INF , P2 ;  /* 0xff8000008a1f7808 */ /* 0x000fe40001000000 */
[----:B------:R-:W-:-:S02]  /*4b80*/  FSEL R48, R99, -INF , P1 ;  /* 0xff80000063307808 */ /* 0x000fc40000800000 */
[----:B------:R-:W-:Y:S02]  /*4b90*/  FSEL R50, R93, -INF , P0 ;  /* 0xff8000005d327808 */ /* 0x000fe40000000000 */
[----:B------:R-:W-:Y:S02]  /*4ba0*/  ISETP.GT.AND P2, PT, R0, 0x8, PT ;  /* 0x000000080000780c */ /* 0x000fe40003f44270 */
[C---:B------:R-:W-:Y:S02]  /*4bb0*/  ISETP.GT.AND P1, PT, R2.reuse, 0x11, PT ;  /* 0x000000110200780c */ /* 0x040fe40003f24270 */
[----:B------:R-:W-:Y:S02]  /*4bc0*/  ISETP.GT.AND P0, PT, R2, 0x20, PT ;  /* 0x000000200200780c */ /* 0x000fe40003f04270 */
[----:B------:R-:W-:Y:S02]  /*4bd0*/  FSEL R145, R34, -INF , P6 ;  /* 0xff80000022917808 */ /* 0x000fe40003000000 */
[----:B------:R-:W-:-:S02]  /*4be0*/  FSEL R34, R98, -INF , P2 ;  /* 0xff80000062227808 */ /* 0x000fc40001000000 */
[----:B------:R-:W-:Y:S02]  /*4bf0*/  FSEL R33, R129, -INF , P1 ;  /* 0xff80000081217808 */ /* 0x000fe40000800000 */
[----:B------:R-:W-:Y:S02]  /*4c00*/  FSEL R101, R112, -INF , P0 ;  /* 0xff80000070657808 */ /* 0x000fe40000000000 */
[----:B------:R-:W-:Y:S02]  /*4c10*/  ISETP.GT.AND P2, PT, R0, 0x10, PT ;  /* 0x000000100000780c */ /* 0x000fe40003f44270 */
[----:B------:R-:W-:Y:S02]  /*4c20*/  ISETP.GT.AND P1, PT, R2, 0x18, PT ;  /* 0x000000180200780c */ /* 0x000fe40003f24270 */
[----:B------:R-:W-:Y:S02]  /*4c30*/  ISETP.GT.AND P0, PT, R0, 0x21, PT ;  /* 0x000000210000780c */ /* 0x000fe40003f04270 */
[----:B------:R-:W-:-:S02]  /*4c40*/  FSEL R49, R130, -INF , P2 ;  /* 0xff80000082317808 */ /* 0x000fc40001000000 */
[----:B------:R-:W-:Y:S02]  /*4c50*/  FSEL R35, R92, -INF , P1 ;  /* 0xff8000005c237808 */ /* 0x000fe40000800000 */
[----:B------:R-:W-:Y:S02]  /*4c60*/  FSEL R70, R115, -INF , P0 ;  /* 0xff80000073467808 */ /* 0x000fe40000000000 */
[C---:B------:R-:W-:Y:S02]  /*4c70*/  ISETP.GT.AND P2, PT, R0.reuse, 0x18, PT ;  /* 0x000000180000780c */ /* 0x040fe40003f44270 */
[----:B------:R-:W-:Y:S02]  /*4c80*/  ISETP.GT.AND P1, PT, R0, 0x19, PT ;  /* 0x000000190000780c */ /* 0x000fe40003f24270 */
[----:B------:R-:W-:Y:S02]  /*4c90*/  ISETP.GT.AND P0, PT, R2, 0x29, PT ;  /* 0x000000290200780c */ /* 0x000fe40003f04270 */
[----:B------:R-:W-:-:S02]  /*4ca0*/  FSEL R53, R94, -INF , P2 ;  /* 0xff8000005e357808 */ /* 0x000fc40001000000 */
[----:B------:R-:W-:Y:S02]  /*4cb0*/  FSEL R54, R95, -INF , P1 ;  /* 0xff8000005f367808 */ /* 0x000fe40000800000 */
[----:B------:R-:W-:Y:S02]  /*4cc0*/  FSEL R116, R89, -INF , P0 ;  /* 0xff80000059747808 */ /* 0x000fe40000000000 */
[----:B------:R-:W-:Y:S02]  /*4cd0*/  ISETP.GT.AND P2, PT, R2, 0x21, PT ;  /* 0x000000210200780c */ /* 0x000fe40003f44270 */
[C---:B------:R-:W-:Y:S02]  /*4ce0*/  ISETP.GT.AND P1, PT, R0.reuse, 0x20, PT ;  /* 0x000000200000780c */ /* 0x040fe40003f24270 */
        /* <DEDUP_REMOVED lines=101> */
[----:B------:R-:W-:Y:S02]  /*5340*/  FMNMX.FTZ R0, R155, R0, !PT ;  /* 0x000000009b007209 */ /* 0x000fe40007810000 */
[----:B------:R-:W-:Y:S02]  /*5350*/  FMNMX.FTZ R2, R163, R2, !PT ;  /* 0x00000002a3027209 */ /* 0x000fe40007810000 */
[----:B------:R-:W-:-:S02]  /*5360*/  FMNMX.FTZ R5, R139, R5, !PT ;  /* 0x000000058b057209 */ /* 0x000fc40007810000 */
[----:B------:R-:W-:Y:S02]  /*5370*/  FMNMX.FTZ R4, R143, R3, !PT ;  /* 0x000000038f047209 */ /* 0x000fe40007810000 */
[----:B------:R-:W-:Y:S02]  /*5380*/  FSEL R157, R81, -INF , P6 ;  /* 0xff800000519d7808 */ /* 0x000fe40003000000 */
[----:B------:R-:W-:Y:S02]  /*5390*/  FSEL R136, R82, -INF , P1 ;  /* 0xff80000052887808 */ /* 0x000fe40000800000 */
[----:B------:R-:W-:Y:S02]  /*53a0*/  FMNMX.FTZ R0, R154, R0, !PT ;  /* 0x000000009a007209 */ /* 0x000fe40007810000 */
[----:B------:R-:W-:Y:S02]  /*53b0*/  FMNMX.FTZ R3, R162, R2, !PT ;  /* 0x00000002a2037209 */ /* 0x000fe40007810000 */
[----:B------:R-:W-:-:S02]  /*53c0*/  FMNMX.FTZ R5, R137, R5, !PT ;  /* 0x0000000589057209 */ /* 0x000fc40007810000 */
[----:B------:R-:W-:Y:S02]  /*53d0*/  FMNMX.FTZ R2, R142, R4, !PT ;  /* 0x000000048e027209 */ /* 0x000fe40007810000 */
[----:B------:R-:W-:Y:S02]  /*53e0*/  FMNMX.FTZ R0, R153, R0, !PT ;  /* 0x0000000099007209 */ /* 0x000fe40007810000 */
[----:B------:R-:W-:Y:S02]  /*53f0*/  FMNMX.FTZ R3, R157, R3, !PT ;  /* 0x000000039d037209 */ /* 0x000fe40007810000 */
[----:B------:R-:W-:Y:S01]  /*5400*/  FSEL R133, R83, -INF , P0 ;  /* 0xff80000053857808 */ /* 0x000fe20000000000 */
[----:B------:R-:W1:Y:S01]  /*5410*/  SHFL.BFLY PT, R6, R0, 0x2, 0x1f ;  /* 0x0c401f0000067f89 */ /* 0x000e6200000e0000 */
[----:B------:R-:W-:-:S03]  /*5420*/  FMNMX.FTZ R4, R136, R5, !PT ;  /* 0x0000000588047209 */ /* 0x000fc60007810000 */
[----:B------:R-:W2:Y:S01]  /*5430*/  SHFL.BFLY PT, R5, R2, 0x2, 0x1f ;  /* 0x0c401f0002057f89 */ /* 0x000ea200000e0000 */
[----:B------:R-:W-:-:S03]  /*5440*/  FMNMX.FTZ R4, R133, R4, !PT ;  /* 0x0000000485047209 */ /* 0x000fc60007810000 */
[----:B------:R-:W3:Y:S04]  /*5450*/  SHFL.BFLY PT, R7, R3, 0x2, 0x1f ;  /* 0x0c401f0003077f89 */ /* 0x000ee800000e0000 */
[----:B------:R-:W4:Y:S01]  /*5460*/  SHFL.BFLY PT, R8, R4, 0x2, 0x1f ;  /* 0x0c401f0004087f89 */ /* 0x000f2200000e0000 */
[----:B-1----:R-:W-:Y:S02]  /*5470*/  FMNMX.FTZ R0, R6, R0, !PT ;  /* 0x0000000006007209 */ /* 0x002fe40007810000 */
        /* <DEDUP_REMOVED lines=10> */
.L_x_1569:
[C---:B------:R-:W-:Y:S01]  /*5520*/  FMUL.FTZ R0, R100.reuse, c[0x0][0x2d0] ;  /* 0x0000b40064007a20 */ /* 0x040fe20000410000 */
[----:B------:R-:W-:Y:S01]  /*5530*/  FSETP.NEU.FTZ.AND P0, PT, R100, -INF , PT ;  /* 0xff8000006400780b */ /* 0x000fe20003f1d000 */
[----:B------:R-:W2:Y:S03]  /*5540*/  LDL R240, [R1+0x28] ;  /* 0x0000280001f07983 */ /* 0x000ea60000100800 */
[----:B------:R-:W-:Y:S01]  /*5550*/  FSEL R4, R0, RZ, P0 ;  /* 0x000000ff00047208 */ /* 0x000fe20000000000 */
[----:B------:R-:W3:Y:S04]  /*5560*/  LDL R239, [R1+0x20] ;  /* 0x0000200001ef7983 */ /* 0x000ee80000100800 */
[--C-:B------:R-:W-:Y:S01]  /*5570*/  FFMA.FTZ R0, R10, c[0x0][0x2d0], -R4.reuse ;  /* 0x0000b4000a007a23 */ /* 0x100fe20000010804 */
[----:B------:R-:W3:Y:S01]  /*5580*/  LDL R238, [R1+0x24] ;  /* 0x0000240001ee7983 */ /* 0x000ee20000100800 */
[C---:B------:R-:W-:Y:S01]  /*5590*/  FMUL.FTZ R3, R99.reuse, c[0x0][0x2d0] ;  /* 0x0000b40063037a20 */ /* 0x040fe20000410000 */
[----:B------:R-:W-:Y:S01]  /*55a0*/  FSETP.NEU.FTZ.AND P0, PT, R99, -INF , PT ;  /* 0xff8000006300780b */ /* 0x000fe20003f1d000 */
[----:B------:R1:W-:Y:S01]  /*55b0*/  MUFU.EX2 R206, R0 ;  /* 0x0000000000ce7308 */ /* 0x0003e20000000800 */
[----:B------:R-:W-:Y:S01]  /*55c0*/  FFMA.FTZ R2, R28, c[0x0][0x2d0], -R4 ;  /* 0x0000b4001c027a23 */ /* 0x000fe20000010804 */
[----:B----4-:R-:W-:Y:S01]  /*55d0*/  FMNMX.FTZ R68, R9, R8, !PT ;  /* 0x0000000809447209 */ /* 0x010fe20007810000 */
[----:B------:R-:W-:Y:S01]  /*55e0*/  WARPSYNC 0xffffffff ;  /* 0xffffffff00007948 */ /* 0x000fe20003800000 */
[----:B------:R-:W-:Y:S01]  /*55f0*/  FSEL R3, R3, RZ, P0 ;  /* 0x000000ff03037208 */ /* 0x000fe20000000000 */
[----:B------:R-:W4:Y:S01]  /*5600*/  LDSM.16.MT88.4 R40, [R189] ;  /* 0x00000000bd28783b */ /* 0x000f220000004200 */
[----:B------:R-:W-:-:S02]  /*5610*/  FSETP.NEU.FTZ.AND P0, PT, R98, -INF , PT ;  /* 0xff8000006200780b */ /* 0x000fc40003f1d000 */
[----:B------:R5:W-:Y:S01]  /*5620*/  MUFU.EX2 R236, R2 ;  /* 0x0000000200ec7308 */ /* 0x000be20000000800 */
[----:B------:R-:W-:Y:S01]  /*5630*/  FFMA.FTZ R5, R24, c[0x0][0x2d0], -R3 ;  /* 0x0000b40018057a23 */ /* 0x000fe20000010803 */
[----:B------:R-:W2:Y:S01]  /*5640*/  LDSM.16.MT88.4 R44, [R193] ;  /* 0x00000000c12c783b */ /* 0x000ea20000004200 */
[----:B------:R-:W-:-:S03]  /*5650*/  IADD3 R205, R205, -0x2, RZ ;  /* 0xfffffffecdcd7810 */ /* 0x000fc60007ffe0ff */
[----:B------:R-:W2:Y:S01]  /*5660*/  LDSM.16.MT88.4 R36, [R190] ;  /* 0x00000000be24783b */ /* 0x000ea20000004200 */
[----:B-1----:R-:W-:Y:S01]  /*5670*/  FFMA.FTZ R0, R12, c[0x0][0x2d0], -R4 ;  /* 0x0000b4000c007a23 */ /* 0x002fe20000010804 */
[----:B------:R1:W-:Y:S01]  /*5680*/  MUFU.EX2 R234, R5 ;  /* 0x0000000500ea7308 */ /* 0x0003e20000000800 */
[----:B-----5:R-:W-:-:S07]  /*5690*/  FMUL.FTZ R2, R98, c[0x0][0x2d0] ;  /* 0x0000b40062027a20 */ /* 0x020fce0000410000 */
[----:B------:R5:W-:Y:S01]  /*56a0*/  MUFU.EX2 R187, R0 ;  /* 0x0000000000bb7308 */ /* 0x000be20000000800 */
[----:B------:R-:W-:Y:S02]  /*56b0*/  FSEL R2, R2, RZ, P0 ;  /* 0x000000ff02027208 */ /* 0x000fe40000000000 */
[----:B------:R-:W-:-:S03]  /*56c0*/  FSETP.NEU.FTZ.AND P0, PT, R68, -INF , PT ;  /* 0xff8000004400780b */ /* 0x000fc60003f1d000 */
[----:B-1----:R-:W-:-:S04]  /*56d0*/  FFMA.FTZ R5, R33, c[0x0][0x2d0], -R2 ;  /* 0x0000b40021057a23 */ /* 0x002fc80000010802 */
[----:B------:R1:W-:Y:S01]  /*56e0*/  MUFU.EX2 R222, R5 ;  /* 0x0000000500de7308 */ /* 0x0003e20000000800 */
[----:B-----5:R-:W-:-:S07]  /*56f0*/  FFMA.FTZ R0, R14, c[0x0][0x2d0], -R4 ;  /* 0x0000b4000e007a23 */ /* 0x020fce0000010804 */
[----:B------:R5:W-:Y:S01]  /*5700*/  MUFU.EX2 R218, R0 ;  /* 0x0000000000da7308 */ /* 0x000be20000000800 */
[----:B-1----:R-:W-:-:S07]  /*5710*/  FFMA.FTZ R5, R35, c[0x0][0x2d0], -R2 ;  /* 0x0000b40023057a23 */ /* 0x002fce0000010802 */
[----:B------:R-:W-:Y:S01]  /*5720*/  MUFU.EX2 R233, R5 ;  /* 0x0000000500e97308 */ /* 0x000fe20000000800 */
[----:B-----5:R-:W-:-:S07]  /*5730*/  FFMA.FTZ R0, R16, c[0x0][0x2d0], -R4 ;  /* 0x0000b40010007a23 */ /* 0x020fce0000010804 */
[----:B------:R1:W-:Y:S02]  /*5740*/  MUFU.EX2 R221, R0 ;  /* 0x0000000000dd7308 */ /* 0x0003e40000000800 */
[----:B-1----:R-:W-:-:S06]  /*5750*/  FFMA.FTZ R0, R18, c[0x0][0x2d0], -R4 ;  /* 0x0000b40012007a23 */ /* 0x002fcc0000010804 */
[----:B------:R1:W-:Y:S02]  /*5760*/  MUFU.EX2 R227, R0 ;  /* 0x0000000000e37308 */ /* 0x0003e40000000800 */
[----:B-1----:R-:W-:-:S06]  /*5770*/  FFMA.FTZ R0, R21, c[0x0][0x2d0], -R4 ;  /* 0x0000b40015007a23 */ /* 0x002fcc0000010804 */
[----:B------:R1:W5:Y:S02]  /*5780*/  MUFU.EX2 R231, R0 ;  /* 0x0000000000e77308 */ /* 0x0003640000000800 */
[----:B-1----:R-:W-:Y:S01]  /*5790*/  FFMA.FTZ R0, R29, c[0x0][0x2d0], -R4 ;  /* 0x0000b4001d007a23 */ /* 0x002fe20000010804 */
[----:B-----5:R-:W-:-:S05]  /*57a0*/  F2FP.PACK_AB R12, R231, R227 ;  /* 0x000000e3e70c723e */ /* 0x020fca00000000ff */
[----:B------:R1:W5:Y:S02]  /*57b0*/  MUFU.EX2 R237, R0 ;  /* 0x0000000000ed7308 */ /* 0x0003640000000800 */
[----:B-1----:R-:W-:Y:S01]  /*57c0*/  FFMA.FTZ R0, R11, c[0x0][0x2d0], -R3 ;  /* 0x0000b4000b007a23 */ /* 0x002fe20000010803 */
[----:B-----5:R-:W-:-:S05]  /*57d0*/  F2FP.PACK_AB R14, R237, R236 ;  /* 0x000000eced0e723e */ /* 0x020fca00000000ff */
[----:B------:R1:W-:Y:S02]  /*57e0*/  MUFU.EX2 R178, R0 ;  /* 0x0000000000b27308 */ /* 0x0003e40000000800 */
[----:B-1----:R-:W-:-:S06]  /*57f0*/  FFMA.FTZ R0, R13, c[0x0][0x2d0], -R3 ;  /* 0x0000b4000d007a23 */ /* 0x002fcc0000010803 */
[----:B------:R1:W5:Y:S02]  /*5800*/  MUFU.EX2 R176, R0 ;  /* 0x0000000000b07308 */ /* 0x0003640000000800 */
[----:B-1----:R-:W-:Y:S01]  /*5810*/  FFMA.FTZ R0, R15, c[0x0][0x2d0], -R3 ;  /* 0x0000b4000f007a23 */ /* 0x002fe20000010803 */
[----:B-----5:R-:W-:-:S05]  /*5820*/  F2FP.PACK_AB R21, R176, R178 ;  /* 0x000000b2b015723e */ /* 0x020fca00000000ff */
[----:B------:R1:W-:Y:S02]  /*5830*/  MUFU.EX2 R216, R0 ;  /* 0x0000000000d87308 */ /* 0x0003e40000000800 */
[----:B-1----:R-:W-:-:S06]  /*5840*/  FFMA.FTZ R0, R17, c[0x0][0x2d0], -R3 ;  /* 0x0000b40011007a23 */ /* 0x002fcc0000010803 */
[----:B------:R1:W5:Y:S02]  /*5850*/  MUFU.EX2 R217, R0 ;  /* 0x0000000000d97308 */ /* 0x0003640000000800 */
[----:B-1----:R-:W-:Y:S01]  /*5860*/  FFMA.FTZ R0, R20, c[0x0][0x2d0], -R3 ;  /* 0x0000b40014007a23 */ /* 0x002fe20000010803 */
[----:B------:R-:W-:-:S05]  /*5870*/  F2FP.PACK_AB R20, R187, R206 ;  /* 0x000000cebb14723e */ /* 0x000fca00000000ff */
[----:B------:R1:W-:Y:S02]  /*5880*/  MUFU.EX2 R224, R0 ;  /* 0x0000000000e07308 */ /* 0x0003e40000000800 */
[----:B-1----:R-:W-:Y:S01]  /*5890*/  FFMA.FTZ R0, R23, c[0x0][0x2d0], -R3 ;  /* 0x0000b40017007a23 */ /* 0x002fe20000010803 */
[----:B-----5:R-:W-:-:S05]  /*58a0*/  F2FP.PACK_AB R23, R217, R216 ;  /* 0x000000d8d917723e */ /* 0x020fca00000000ff */
[----:B------:R1:W5:Y:S02]  /*58b0*/  MUFU.EX2 R225, R0 ;  /* 0x0000000000e17308 */ /* 0x0003640000000800 */
[----:B-1----:R-:W-:Y:S01]  /*58c0*/  FFMA.FTZ R0, R30, c[0x0][0x2d0], -R3 ;  /* 0x0000b4001e007a23 */ /* 0x002fe20000010803 */
[----:B-----5:R-:W-:-:S05]  /*58d0*/  F2FP.PACK_AB R13, R225, R224 ;  /* 0x000000e0e10d723e */ /* 0x020fca00000000ff */
[----:B------:R1:W5:Y:S02]  /*58e0*/  MUFU.EX2 R235, R0 ;  /* 0x0000000000eb7308 */ /* 0x0003640000000800 */
[----:B-1----:R-:W-:Y:S01]  /*58f0*/  FFMA.FTZ R0, R19, c[0x0][0x2d0], -R2 ;  /* 0x0000b40013007a23 */ /* 0x002fe20000010802 */
[----:B-----5:R-:W-:-:S05]  /*5900*/  F2FP.PACK_AB R15, R235, R234 ;  /* 0x000000eaeb0f723e */ /* 0x020fca00000000ff */
[----:B------:R1:W-:Y:S02]  /*5910*/  MUFU.EX2 R213, R0 ;  /* 0x0000000000d57308 */ /* 0x0003e40000000800 */
[----:B-1----:R-:W-:Y:S01]  /*5920*/  FFMA.FTZ R0, R22, c[0x0][0x2d0], -R2 ;  /* 0x0000b40016007a23 */ /* 0x002fe20000010802 */
[----:B------:R-:W-:-:S05]  /*5930*/  F2FP.PACK_AB R22, R221, R218 ;  /* 0x000000dadd16723e */ /* 0x000fca00000000ff */
[----:B------:R1:W5:Y:S02]  /*5940*/  MUFU.EX2 R212, R0 ;  /* 0x0000000000d47308 */ /* 0x0003640000000800 */
[C---:B----4-:R-:W-:Y:S08]  /*5950*/  HMMA.16816.F32 R76, R20.reuse, R40, RZ ;  /* 0x00000028144c723c */ /* 0x050ff000000018ff */
[----:B--2---:R-:W-:Y:S01]  /*5960*/  HMMA.16816.F32 R72, R20, R44, RZ ;  /* 0x0000002c1448723c */ /* 0x004fe200000018ff */
[----:B-1----:R-:W-:Y:S01]  /*5970*/  FFMA.FTZ R0, R25, c[0x0][0x2d0], -R2 ;  /* 0x0000b40019007a23 */ /* 0x002fe20000010802 */
[----:B-----5:R-:W-:-:S03]  /*5980*/  F2FP.PACK_AB R16, R212, R213 ;  /* 0x000000d5d410723e */ /* 0x020fc600000000ff */
[----:B------:R1:W-:Y:S03]  /*5990*/  MUFU.EX2 R214, R0 ;  /* 0x0000000000d67308 */ /* 0x0003e60000000800 */
[----:B------:R-:W-:Y:S01]  /*59a0*/  HMMA.16816.F32 R64, R20, R36, RZ ;  /* 0x000000241440723c */ /* 0x000fe200000018ff */
[----:B-1----:R-:W-:-:S04]  /*59b0*/  FFMA.FTZ R0, R26, c[0x0][0x2d0], -R2 ;  /* 0x0000b4001a007a23 */ /* 0x002fc80000010802 */
[----:B------:R1:W2:Y:S02]  /*59c0*/  MUFU.EX2 R215, R0 ;  /* 0x0000000000d77308 */ /* 0x0002a40000000800 */
[----:B-1----:R-:W-:Y:S01]  /*59d0*/  FFMA.FTZ R0, R27, c[0x0][0x2d0], -R2 ;  /* 0x0000b4001b007a23 */ /* 0x002fe20000010802 */
[----:B--2---:R-:W-:Y:S01]  /*59e0*/  F2FP.PACK_AB R18, R215, R214 ;  /* 0x000000d6d712723e */ /* 0x004fe200000000ff */
[----:B------:R-:W-:Y:S04]  /*59f0*/  LDSM.16.MT88.4 R24, [R192] ;  /* 0x00000000c018783b */ /* 0x000fe80000004200 */
[----:B------:R1:W2:Y:S02]  /*5a00*/  MUFU.EX2 R223, R0 ;  /* 0x0000000000df7308 */ /* 0x0002a40000000800 */
[----:B-1----:R-:W-:Y:S01]  /*5a10*/  FMUL.FTZ R0, R68, c[0x0][0x2d0] ;  /* 0x0000b40044007a20 */ /* 0x002fe20000410000 */
[----:B--2---:R-:W-:-:S04]  /*5a20*/  F2FP.PACK_AB R8, R222, R223 ;  /* 0x000000dfde08723e */ /* 0x004fc800000000ff */
[----:B------:R-:W-:-:S05]  /*5a30*/  FSEL R0, R0, RZ, P0 ;  /* 0x000000ff00007208 */ /* 0x000fca0000000000 */
[--C-:B------:R-:W-:Y:S02]  /*5a40*/  FFMA.FTZ R5, R31, c[0x0][0x2d0], -R0.reuse ;  /* 0x0000b4001f057a23 */ /* 0x100fe40000010800 */
[----:B------:R-:W1:Y:S02]  /*5a50*/  LDSM.16.MT88.4 R28, [R190+0x800] ;  /* 0x00080000be1c783b */ /* 0x000e640000004200 */
[----:B------:R2:W-:Y:S02]  /*5a60*/  MUFU.EX2 R208, R5 ;  /* 0x0000000500d07308 */ /* 0x0005e40000000800 */
[----:B--2---:R-:W-:-:S06]  /*5a70*/  FFMA.FTZ R5, R32, c[0x0][0x2d0], -R0 ;  /* 0x0000b40020057a23 */ /* 0x004fcc0000010800 */
[----:B------:R2:W4:Y:S02]  /*5a80*/  MUFU.EX2 R207, R5 ;  /* 0x0000000500cf7308 */ /* 0x0005240000000800 */
[--C-:B--2---:R-:W-:Y:S01]  /*5a90*/  FFMA.FTZ R5, R34, c[0x0][0x2d0], -R0.reuse ;  /* 0x0000b40022057a23 */ /* 0x104fe20000010800 */
[----:B----4-:R-:W-:Y:S01]  /*5aa0*/  F2FP.PACK_AB R17, R207, R208 ;  /* 0x000000d0cf11723e */ /* 0x010fe200000000ff */
[----:B------:R-:W2:Y:S01]  /*5ab0*/  LDSM.16.MT88.4 R32, [R193+0x800] ;  /* 0x00080000c120783b */ /* 0x000ea20000004200 */
[----:B-1----:R-:W-:Y:S03]  /*5ac0*/  HMMA.16816.F32 R104, R12, R28, R64 ;  /* 0x0000001c0c68723c */ /* 0x002fe60000001840 */
[----:B------:R1:W-:Y:S02]  /*5ad0*/  MUFU.EX2 R219, R5 ;  /* 0x0000000500db7308 */ /* 0x0003e40000000800 */
[----:B-1----:R-:W-:-:S06]  /*5ae0*/  FFMA.FTZ R5, R48, c[0x0][0x2d0], -R0 ;  /* 0x0000b40030057a23 */ /* 0x002fcc0000010800 */
[----:B------:R1:W4:Y:S02]  /*5af0*/  MUFU.EX2 R220, R5 ;  /* 0x0000000500dc7308 */ /* 0x0003240000000800 */
[----:B-1----:R-:W-:Y:S01]  /*5b00*/  FFMA.FTZ R5, R50, c[0x0][0x2d0], -R2 ;  /* 0x0000b40032057a23 */ /* 0x002fe20000010802 */
[----:B----4-:R-:W-:Y:S01]  /*5b10*/  F2FP.PACK_AB R19, R220, R219 ;  /* 0x000000dbdc13723e */ /* 0x010fe200000000ff */
[----:B--2---:R-:W-:Y:S04]  /*5b20*/  HMMA.16816.F32 R112, R12, R32, R72 ;  /* 0x000000200c70723c */ /* 0x004fe80000001848 */
[----:B------:R1:W2:Y:S04]  /*5b30*/  MUFU.EX2 R232, R5 ;  /* 0x0000000500e87308 */ /* 0x0002a80000000800 */
[C---:B------:R-:W-:Y:S08]  /*5b40*/  HMMA.16816.F32 R60, R16.reuse, R40, RZ ;  /* 0x00000028103c723c */ /* 0x040ff000000018ff */
[C---:B------:R-:W-:Y:S01]  /*5b50*/  HMMA.16816.F32 R56, R16.reuse, R44, RZ ;  /* 0x0000002c1038723c */ /* 0x040fe200000018ff */
[--C-:B-1----:R-:W-:Y:S01]  /*5b60*/  FFMA.FTZ R5, R49, c[0x0][0x2d0], -R0.reuse ;  /* 0x0000b40031057a23 */ /* 0x102fe20000010800 */
[----:B--2---:R-:W-:Y:S01]  /*5b70*/  F2FP.PACK_AB R10, R232, R233 ;  /* 0x000000e9e80a723e */ /* 0x004fe200000000ff */
[----:B------:R-:W1:Y:S02]  /*5b80*/  LDSM.16.MT88.4 R48, [R189+0x800] ;  /* 0x00080000bd30783b */ /* 0x000e640000004200 */
[----:B------:R2:W-:Y:S03]  /*5b90*/  MUFU.EX2 R226, R5 ;  /* 0x0000000500e27308 */ /* 0x0005e60000000800 */
[C---:B------:R-:W-:Y:S08]  /*5ba0*/  HMMA.16816.F32 R64, R16.reuse, R42, RZ ;  /* 0x0000002a1040723c */ /* 0x040ff000000018ff */
[----:B------:R-:W-:Y:S01]  /*5bb0*/  HMMA.16816.F32 R72, R16, R38, RZ ;  /* 0x000000261048723c */ /* 0x000fe200000018ff */
[----:B--2---:R-:W-:-:S04]  /*5bc0*/  FFMA.FTZ R5, R52, c[0x0][0x2d0], -R0 ;  /* 0x0000b40034057a23 */ /* 0x004fc80000010800 */
[----:B------:R2:W4:Y:S02]  /*5bd0*/  MUFU.EX2 R228, R5 ;  /* 0x0000000500e47308 */ /* 0x0005240000000800 */
[--C-:B--2---:R-:W-:Y:S01]  /*5be0*/  FFMA.FTZ R5, R53, c[0x0][0x2d0], -R0.reuse ;  /* 0x0000b40035057a23 */ /* 0x104fe20000010800 */
[----:B----4-:R-:W-:Y:S01]  /*5bf0*/  F2FP.PACK_AB R9, R228, R226 ;  /* 0x000000e2e409723e */ /* 0x010fe200000000ff */
[----:B-1----:R-:W-:Y:S04]  /*5c00*/  HMMA.16816.F32 R84, R12, R48, R76 ;  /* 0x000000300c54723c */ /* 0x002fe8000000184c */
[----:B------:R1:W-:Y:S04]  /*5c10*/  MUFU.EX2 R230, R5 ;  /* 0x0000000500e67308 */ /* 0x0003e80000000800 */
[-C--:B------:R-:W-:Y:S08]  /*5c20*/  HMMA.16816.F32 R76, R16, R46.reuse, RZ ;  /* 0x0000002e104c723c */ /* 0x080ff000000018ff */
[----:B------:R-:W-:Y:S01]  /*5c30*/  HMMA.16816.F32 R44, R20, R46, RZ ;  /* 0x0000002e142c723c */ /* 0x000fe200000018ff */
[----:B-1----:R-:W-:-:S04]  /*5c40*/  FFMA.FTZ R5, R54, c[0x0][0x2d0], -R0 ;  /* 0x0000b40036057a23 */ /* 0x002fc80000010800 */
[----:B------:R1:W2:Y:S03]  /*5c50*/  MUFU.EX2 R229, R5 ;  /* 0x0000000500e57308 */ /* 0x0002a60000000800 */
[----:B------:R-:W-:Y:S01]  /*5c60*/  HMMA.16816.F32 R52, R16, R36, RZ ;  /* 0x000000241034723c */ /* 0x000fe200000018ff */
[----:B-1----:R-:W-:Y:S01]  /*5c70*/  FFMA.FTZ R5, R132, c[0x0][0x2d0], -R4 ;  /* 0x0000b40084057a23 */ /* 0x002fe20000010804 */
[----:B--2---:R-:W-:-:S03]  /*5c80*/  F2FP.PACK_AB R11, R229, R230 ;  /* 0x000000e6e50b723e */ /* 0x004fc600000000ff */
[----:B------:R1:W-:Y:S04]  /*5c90*/  MUFU.EX2 R183, R5 ;  /* 0x0000000500b77308 */ /* 0x0003e80000000800 */
[C---:B------:R-:W-:Y:S08]  /*5ca0*/  HMMA.16816.F32 R80, R8.reuse, R48, R60 ;  /* 0x000000300850723c */ /* 0x040ff0000000183c */
[----:B------:R-:W-:Y:S01]  /*5cb0*/  HMMA.16816.F32 R108, R8, R32, R56 ;  /* 0x00000020086c723c */ /* 0x000fe20000001838 */
[----:B-1----:R-:W-:-:S04]  /*5cc0*/  FFMA.FTZ R5, R127, c[0x0][0x2d0], -R4 ;  /* 0x0000b4007f057a23 */ /* 0x002fc80000010804 */
[----:B------:R1:W2:Y:S03]  /*5cd0*/  MUFU.EX2 R184, R5 ;  /* 0x0000000500b87308 */ /* 0x0002a60000000800 */
[C---:B------:R-:W-:Y:S08]  /*5ce0*/  HMMA.16816.F32 R60, R16.reuse, R24, RZ ;  /* 0x00000018103c723c */ /* 0x040ff000000018ff */
[----:B------:R-:W-:Y:S01]  /*5cf0*/  HMMA.16816.F32 R56, R16, R26, RZ ;  /* 0x0000001a1038723c */ /* 0x000fe200000018ff */
[----:B------:R-:W4:Y:S01]  /*5d00*/  LDSM.16.MT88.4 R16, [R192+0x800] ;  /* 0x00080000c010783b */ /* 0x000f220000004200 */
[----:B-1----:R-:W-:-:S06]  /*5d10*/  FFMA.FTZ R5, R126, c[0x0][0x2d0], -R4 ;  /* 0x0000b4007e057a23 */ /* 0x002fcc0000010804 */
[----:B------:R-:W-:Y:S01]  /*5d20*/  HMMA.16816.F32 R120, R8, R28, R52 ;  /* 0x0000001c0878723c */ /* 0x000fe20000001834 */
[----:B------:R1:W-:Y:S07]  /*5d30*/  MUFU.EX2 R185, R5 ;  /* 0x0000000500b97308 */ /* 0x0003ee0000000800 */
[C---:B------:R-:W-:Y:S08]  /*5d40*/  HMMA.16816.F32 R52, R20.reuse, R42, RZ ;  /* 0x0000002a1434723c */ /* 0x040ff000000018ff */
[----:B------:R-:W-:Y:S01]  /*5d50*/  HMMA.16816.F32 R40, R20, R38, RZ ;  /* 0x000000261428723c */ /* 0x000fe200000018ff */
[----:B-1----:R-:W-:-:S04]  /*5d60*/  FFMA.FTZ R5, R125, c[0x0][0x2d0], -R4 ;  /* 0x0000b4007d057a23 */ /* 0x002fc80000010804 */
[----:B------:R1:W-:Y:S03]  /*5d70*/  MUFU.EX2 R186, R5 ;  /* 0x0000000500ba7308 */ /* 0x0003e60000000800 */
[C---:B------:R-:W-:Y:S08]  /*5d80*/  HMMA.16816.F32 R36, R20.reuse, R24, RZ ;  /* 0x000000181424723c */ /* 0x040ff000000018ff */
[----:B------:R-:W-:Y:S01]  /*5d90*/  HMMA.16816.F32 R20, R20, R26, RZ ;  /* 0x0000001a1414723c */ /* 0x000fe200000018ff */
[----:B------:R-:W-:Y:S01]  /*5da0*/  LDSM.16.MT88.4 R24, [R193+0x1000] ;  /* 0x00100000c118783b */ /* 0x000fe20000004200 */
[----:B-1----:R-:W-:-:S06]  /*5db0*/  FFMA.FTZ R5, R124, c[0x0][0x2d0], -R3 ;  /* 0x0000b4007c057a23 */ /* 0x002fcc0000010803 */
[-C--:B------:R-:W-:Y:S01]  /*5dc0*/  HMMA.16816.F32 R40, R12, R30.reuse, R40 ;  /* 0x0000001e0c28723c */ /* 0x080fe20000001828 */
[----:B------:R1:W-:Y:S07]  /*5dd0*/  MUFU.EX2 R179, R5 ;  /* 0x0000000500b37308 */ /* 0x0003ee0000000800 */
[----:B------:R-:W-:Y:S08]  /*5de0*/  HMMA.16816.F32 R72, R8, R30, R72 ;  /* 0x0000001e0848723c */ /* 0x000ff00000001848 */
[----:B----4-:R-:W-:Y:S01]  /*5df0*/  HMMA.16816.F32 R92, R12, R16, R36 ;  /* 0x000000100c5c723c */ /* 0x010fe20000001824 */
[----:B-1----:R-:W-:-:S04]  /*5e00*/  FFMA.FTZ R5, R119, c[0x0][0x2d0], -R3 ;  /* 0x0000b40077057a23 */ /* 0x002fc80000010803 */
[----:B------:R1:W4:Y:S03]  /*5e10*/  MUFU.EX2 R180, R5 ;  /* 0x0000000500b47308 */ /* 0x0003260000000800 */
[----:B------:R-:W-:Y:S01]  /*5e20*/  HMMA.16816.F32 R88, R12, R18, R20 ;  /* 0x000000120c58723c */ /* 0x000fe20000001814 */
[----:B------:R-:W-:Y:S07]  /*5e30*/  LDSM.16.MT88.4 R20, [R190+0x1000] ;  /* 0x00100000be14783b */ /* 0x000fee0000004200 */
[----:B------:R-:W-:Y:S01]  /*5e40*/  HMMA.16816.F32 R60, R8, R16, R60 ;  /* 0x00000010083c723c */ /* 0x000fe2000000183c */
[----:B-1----:R-:W-:-:S07]  /*5e50*/  FFMA.FTZ R5, R118, c[0x0][0x2d0], -R3 ;  /* 0x0000b40076057a23 */ /* 0x002fce0000010803 */
[----:B------:R-:W-:Y:S01]  /*5e60*/  HMMA.16816.F32 R28, R8, R18, R56 ;  /* 0x00000012081c723c */ /* 0x000fe20000001838 */
[----:B------:R-:W1:Y:S01]  /*5e70*/  LDSM.16.MT88.4 R16, [R189+0x1000] ;  /* 0x00100000bd10783b */ /* 0x000e620000004200 */
[----:B------:R5:W-:Y:S06]  /*5e80*/  MUFU.EX2 R181, R5 ;  /* 0x0000000500b57308 */ /* 0x000bec0000000800 */
[-C--:B------:R-:W-:Y:S08]  /*5e90*/  HMMA.16816.F32 R52, R12, R50.reuse, R52 ;  /* 0x000000320c34723c */ /* 0x080ff00000001834 */
[----:B------:R-:W-:Y:S01]  /*5ea0*/  HMMA.16816.F32 R48, R8, R50, R64 ;  /* 0x000000320830723c */ /* 0x000fe20000001840 */
[----:B-----5:R-:W-:-:S04]  /*5eb0*/  FFMA.FTZ R5, R117, c[0x0][0x2d0], -R3 ;  /* 0x0000b40075057a23 */ /* 0x020fc80000010803 */
[----:B------:R5:W1:Y:S03]  /*5ec0*/  MUFU.EX2 R182, R5 ;  /* 0x0000000500b67308 */ /* 0x000a660000000800 */
[-C--:B------:R-:W-:Y:S08]  /*5ed0*/  HMMA.16816.F32 R76, R8, R34.reuse, R76 ;  /* 0x00000022084c723c */ /* 0x080ff0000000184c */
[----:B------:R-:W-:Y:S01]  /*5ee0*/  HMMA.16816.F32 R36, R12, R34, R44 ;  /* 0x000000220c24723c */ /* 0x000fe2000000182c */
[----:B-----5:R-:W-:-:S06]  /*5ef0*/  FFMA.FTZ R5, R101, c[0x0][0x2d0], -R2 ;  /* 0x0000b40065057a23 */ /* 0x020fcc0000010802 */
[----:B--2---:R-:W-:Y:S02]  /*5f00*/  F2FP.PACK_AB R12, R184, R183 ;  /* 0x000000b7b80c723e */ /* 0x004fe400000000ff */
[----:B----4-:R-:W-:Y:S01]  /*5f10*/  F2FP.PACK_AB R13, R180, R179 ;  /* 0x000000b3b40d723e */ /* 0x010fe200000000ff */
[----:B------:R2:W-:Y:S01]  /*5f20*/  MUFU.EX2 R171, R5 ;  /* 0x0000000500ab7308 */ /* 0x0005e20000000800 */
[----:B------:R-:W-:Y:S02]  /*5f30*/  F2FP.PACK_AB R14, R186, R185 ;  /* 0x000000b9ba0e723e */ /* 0x000fe400000000ff */
[----:B-1----:R-:W-:-:S07]  /*5f40*/  F2FP.PACK_AB R15, R182, R181 ;  /* 0x000000b5b60f723e */ /* 0x002fce00000000ff */
[----:B------:R-:W-:Y:S01]  /*5f50*/  HMMA.16816.F32 R84, R12, R16, R84 ;  /* 0x000000100c54723c */ /* 0x000fe20000001854 */
[----:B--2---:R-:W-:-:S07]  /*5f60*/  FFMA.FTZ R5, R102, c[0x0][0x2d0], -R2 ;  /* 0x0000b40066057a23 */ /* 0x004fce0000010802 */
[C---:B------:R-:W-:Y:S01]  /*5f70*/  HMMA.16816.F32 R56, R12.reuse, R24, R112 ;  /* 0x000000180c38723c */ /* 0x040fe20000001870 */
[----:B------:R-:W-:Y:S01]  /*5f80*/  LDSM.16.MT88.4 R112, [R189+0x2000] ;  /* 0x00200000bd70783b */ /* 0x000fe20000004200 */
[----:B------:R1:W2:Y:S06]  /*5f90*/  MUFU.EX2 R173, R5 ;  /* 0x0000000500ad7308 */ /* 0x0002ac0000000800 */
[C---:B------:R-:W-:Y:S08]  /*5fa0*/  HMMA.16816.F32 R44, R12.reuse, R20, R104 ;  /* 0x000000140c2c723c */ /* 0x040ff00000001868 */
[----:B------:R-:W-:Y:S01]  /*5fb0*/  HMMA.16816.F32 R40, R12, R22, R40 ;  /* 0x000000160c28723c */ /* 0x000fe20000001828 */
[----:B-1----:R-:W-:Y:S01]  /*5fc0*/  FFMA.FTZ R5, R103, c[0x0][0x2d0], -R2 ;  /* 0x0000b40067057a23 */ /* 0x002fe20000010802 */
[----:B--2---:R-:W-:-:S03]  /*5fd0*/  F2FP.PACK_AB R8, R173, R171 ;  /* 0x000000abad08723e */ /* 0x004fc600000000ff */
        /* <DEDUP_REMOVED lines=12> */
[----:B------:R-:W1:Y:S02]  /*60a0*/  MUFU.EX2 R174, R5 ;  /* 0x0000000500ae7308 */ /* 0x000e640000000800 */
[----:B-1----:R-:W-:Y:S01]  /*60b0*/  F2FP.PACK_AB R11, R174, R172 ;  /* 0x000000acae0b723e */ /* 0x002fe200000000ff */
[----:B------:R-:W-:-:S05]  /*60c0*/  FFMA.FTZ R5, R151, c[0x0][0x2d0], -R4 ;  /* 0x0000b40097057a23 */ /* 0x000fca0000010804 */
[----:B------:R1:W-:Y:S01]  /*60d0*/  MUFU.EX2 R165, R5 ;  /* 0x0000000500a57308 */ /* 0x0003e20000000800 */
[----:B------:R-:W-:Y:S08]  /*60e0*/  HMMA.16816.F32 R128, R8, R16, R80 ;  /* 0x000000100880723c */ /* 0x000ff00000001850 */
[----:B------:R-:W-:Y:S01]  /*60f0*/  HMMA.16816.F32 R80, R12, R18, R52 ;  /* 0x000000120c50723c */ /* 0x000fe20000001834 */
[----:B-1----:R-:W-:-:S07]  /*6100*/  FFMA.FTZ R5, R150, c[0x0][0x2d0], -R4 ;  /* 0x0000b40096057a23 */ /* 0x002fce0000010804 */
[----:B------:R-:W-:Y:S01]  /*6110*/  HMMA.16816.F32 R116, R8, R18, R48 ;  /* 0x000000120874723c */ /* 0x000fe20000001830 */
[----:B------:R-:W1:Y:S01]  /*6120*/  LDSM.16.MT88.4 R16, [R192+0x1000] ;  /* 0x00100000c010783b */ /* 0x000e620000004200 */
[----:B------:R2:W-:Y:S01]  /*6130*/  MUFU.EX2 R166, R5 ;  /* 0x0000000500a67308 */ /* 0x0005e20000000800 */
[----:B------:R-:W-:-:S05]  /*6140*/  FFMA.FTZ R52, R142, c[0x0][0x2d0], -R3 ;  /* 0x0000b4008e347a23 */ /* 0x000fca0000010803 */
[----:B------:R-:W-:Y:S02]  /*6150*/  HMMA.16816.F32 R48, R12, R26, R36 ;  /* 0x0000001a0c30723c */ /* 0x000fe40000001824 */
[----:B------:R-:W-:Y:S06]  /*6160*/  MUFU.EX2 R52, R52 ;  /* 0x0000003400347308 */ /* 0x000fec0000000800 */
[----:B------:R-:W-:Y:S01]  /*6170*/  HMMA.16816.F32 R124, R8, R24, R108 ;  /* 0x00000018087c723c */ /* 0x000fe2000000186c */
[----:B--2---:R-:W-:-:S04]  /*6180*/  FFMA.FTZ R5, R149, c[0x0][0x2d0], -R4 ;  /* 0x0000b40095057a23 */ /* 0x004fc80000010804 */
[----:B------:R2:W-:Y:S02]  /*6190*/  MUFU.EX2 R167, R5 ;  /* 0x0000000500a77308 */ /* 0x0005e40000000800 */
[--C-:B------:R-:W-:Y:S01]  /*61a0*/  FFMA.FTZ R25, R145, c[0x0][0x2d0], -R3.reuse ;  /* 0x0000b40091197a23 */ /* 0x100fe20000010803 */
[----:B------:R-:W-:Y:S01]  /*61b0*/  HMMA.16816.F32 R72, R8, R22, R72 ;  /* 0x000000160848723c */ /* 0x000fe20000001848 */
[----:B------:R-:W-:-:S04]  /*61c0*/  FFMA.FTZ R24, R144, c[0x0][0x2d0], -R3 ;  /* 0x0000b40090187a23 */ /* 0x000fc80000010803 */
[----:B------:R-:W-:Y:S01]  /*61d0*/  MUFU.EX2 R25, R25 ;  /* 0x0000001900197308 */ /* 0x000fe20000000800 */
[----:B--2---:R-:W-:-:S07]  /*61e0*/  FFMA.FTZ R5, R148, c[0x0][0x2d0], -R4 ;  /* 0x0000b40094057a23 */ /* 0x004fce0000010804 */
[----:B------:R-:W-:Y:S01]  /*61f0*/  MUFU.EX2 R24, R24 ;  /* 0x0000001800187308 */ /* 0x000fe20000000800 */
[C---:B-1----:R-:W-:Y:S07]  /*6200*/  HMMA.16816.F32 R64, R12.reuse, R16, R92 ;  /* 0x000000100c40723c */ /* 0x042fee000000185c */
[----:B------:R1:W2:Y:S01]  /*6210*/  MUFU.EX2 R168, R5 ;  /* 0x0000000500a87308 */ /* 0x0002a20000000800 */
[----:B------:R-:W-:Y:S01]  /*6220*/  HMMA.16816.F32 R32, R12, R18, R88 ;  /* 0x000000120c20723c */ /* 0x000fe20000001858 */
[----:B------:R-:W4:Y:S07]  /*6230*/  LDSM.16.MT88.4 R12, [R190+0x1800] ;  /* 0x00180000be0c783b */ /* 0x000f2e0000004200 */
[----:B------:R-:W-:Y:S01]  /*6240*/  HMMA.16816.F32 R88, R8, R26, R76 ;  /* 0x0000001a0858723c */ /* 0x000fe2000000184c */
[----:B-1----:R-:W-:Y:S01]  /*6250*/  FFMA.FTZ R5, R140, c[0x0][0x2d0], -R3 ;  /* 0x0000b4008c057a23 */ /* 0x002fe20000010803 */
[----:B--2---:R-:W-:-:S05]  /*6260*/  F2FP.PACK_AB R6, R168, R167 ;  /* 0x000000a7a806723e */ /* 0x004fca00000000ff */
[----:B------:R-:W-:Y:S01]  /*6270*/  FFMA.FTZ R27, R143, c[0x0][0x2d0], -R3 ;  /* 0x0000b4008f1b7a23 */ /* 0x000fe20000010803 */
[----:B------:R-:W-:Y:S01]  /*6280*/  HMMA.16816.F32 R76, R8, R20, R120 ;  /* 0x00000014084c723c */ /* 0x000fe20000001878 */
[----:B------:R1:W-:Y:S01]  /*6290*/  MUFU.EX2 R97, R5 ;  /* 0x0000000500617308 */ /* 0x0003e20000000800 */
[----:B------:R-:W2:Y:S01]  /*62a0*/  LDSM.16.MT88.4 R20, [R189+0x1800] ;  /* 0x00180000bd14783b */ /* 0x000ea20000004200 */
[----:B------:R-:W-:Y:S01]  /*62b0*/  FFMA.FTZ R26, R153, c[0x0][0x2d0], -R4 ;  /* 0x0000b400991a7a23 */ /* 0x000fe20000010804 */
[----:B------:R-:W-:-:S04]  /*62c0*/  F2FP.PACK_AB R153, R24, R25 ;  /* 0x000000191899723e */ /* 0x000fc800000000ff */
[C---:B------:R-:W-:Y:S01]  /*62d0*/  HMMA.16816.F32 R60, R8.reuse, R16, R60 ;  /* 0x00000010083c723c */ /* 0x040fe2000000183c */
[----:B------:R-:W-:Y:S07]  /*62e0*/  MUFU.EX2 R26, R26 ;  /* 0x0000001a001a7308 */ /* 0x000fee0000000800 */
[----:B------:R-:W-:Y:S01]  /*62f0*/  HMMA.16816.F32 R36, R8, R18, R28 ;  /* 0x000000120824723c */ /* 0x000fe2000000181c */
[----:B-1----:R-:W-:Y:S01]  /*6300*/  FFMA.FTZ R5, R135, c[0x0][0x2d0], -R3 ;  /* 0x0000b40087057a23 */ /* 0x002fe20000010803 */
[----:B------:R-:W1:Y:S01]  /*6310*/  LDSM.16.MT88.4 R16, [R193+0x1800] ;  /* 0x00180000c110783b */ /* 0x000e620000004200 */
[----:B------:R-:W5:Y:S03]  /*6320*/  MUFU.EX2 R27, R27 ;  /* 0x0000001b001b7308 */ /* 0x000f660000000800 */
[----:B------:R-:W1:Y:S01]  /*6330*/  LDSM.16.MT88.4 R8, [R192+0x1800] ;  /* 0x00180000c008783b */ /* 0x000e620000004200 */
[----:B------:R-:W-:-:S02]  /*6340*/  FFMA.FTZ R30, R156, c[0x0][0x2d0], -R4 ;  /* 0x0000b4009c1e7a23 */ /* 0x000fc40000010804 */
[--C-:B------:R-:W-:Y:S02]  /*6350*/  FFMA.FTZ R29, R155, c[0x0][0x2d0], -R4.reuse ;  /* 0x0000b4009b1d7a23 */ /* 0x100fe40000010804 */
[----:B------:R2:W-:Y:S01]  /*6360*/  MUFU.EX2 R101, R5 ;  /* 0x0000000500657308 */ /* 0x0005e20000000800 */
[----:B------:R-:W-:Y:S01]  /*6370*/  FFMA.FTZ R28, R154, c[0x0][0x2d0], -R4 ;  /* 0x0000b4009a1c7a23 */ /* 0x000fe20000010804 */
[----:B------:R-:W-:Y:S01]  /*6380*/  F2FP.PACK_AB R4, R166, R165 ;  /* 0x000000a5a604723e */ /* 0x000fe200000000ff */
[----:B------:R-:W-:-:S05]  /*6390*/  FFMA.FTZ R31, R164, c[0x0][0x2d0], -R2 ;  /* 0x0000b400a41f7a23 */ /* 0x000fca0000010802 */
[----:B------:R-:W-:Y:S01]  /*63a0*/  MUFU.EX2 R30, R30 ;  /* 0x0000001e001e7308 */ /* 0x000fe20000000800 */
[----:B-----5:R-:W-:Y:S01]  /*63b0*/  F2FP.PACK_AB R155, R52, R27 ;  /* 0x0000001b349b723e */ /* 0x020fe200000000ff */
[----:B--2---:R-:W-:-:S06]  /*63c0*/  FFMA.FTZ R5, R134, c[0x0][0x2d0], -R3 ;  /* 0x0000b40086057a23 */ /* 0x004fcc0000010803 */
[----:B------:R-:W-:Y:S08]  /*63d0*/  MUFU.EX2 R29, R29 ;  /* 0x0000001d001d7308 */ /* 0x000ff00000000800 */
[----:B------:R2:W-:Y:S08]  /*63e0*/  MUFU.EX2 R102, R5 ;  /* 0x0000000500667308 */ /* 0x0005f00000000800 */
[----:B------:R-:W5:Y:S01]  /*63f0*/  MUFU.EX2 R28, R28 ;  /* 0x0000001c001c7308 */ /* 0x000f620000000800 */
[----:B--2---:R-:W-:-:S07]  /*6400*/  FFMA.FTZ R5, R141, c[0x0][0x2d0], -R3 ;  /* 0x0000b4008d057a23 */ /* 0x004fce0000010803 */
[----:B------:R-:W-:Y:S01]  /*6410*/  MUFU.EX2 R31, R31 ;  /* 0x0000001f001f7308 */ /* 0x000fe20000000800 */
[----:B------:R-:W-:Y:S01]  /*6420*/  FFMA.FTZ R3, R161, c[0x0][0x2d0], -R2 ;  /* 0x0000b400a1037a23 */ /* 0x000fe20000010802 */
[----:B-----5:R-:W-:-:S06]  /*6430*/  F2FP.PACK_AB R154, R26, R28 ;  /* 0x0000001c1a9a723e */ /* 0x020fcc00000000ff */
[----:B------:R2:W5:Y:S08]  /*6440*/  MUFU.EX2 R103, R5 ;  /* 0x0000000500677308 */ /* 0x0005700000000800 */
[----:B------:R1:W-:Y:S01]  /*6450*/  MUFU.EX2 R54, R3 ;  /* 0x0000000300367308 */ /* 0x0003e20000000800 */
[----:B--2---:R-:W-:Y:S02]  /*6460*/  F2FP.PACK_AB R5, R101, R97 ;  /* 0x000000616505723e */ /* 0x004fe400000000ff */
[----:B-----5:R-:W-:Y:S01]  /*6470*/  F2FP.PACK_AB R7, R103, R102 ;  /* 0x000000666707723e */ /* 0x020fe200000000ff */
[----:B-1----:R-:W-:-:S06]  /*6480*/  FFMA.FTZ R3, R160, c[0x0][0x2d0], -R2 ;  /* 0x0000b400a0037a23 */ /* 0x002fcc0000010802 */
[C---:B----4-:R-:W-:Y:S01]  /*6490*/  HMMA.16816.F32 R148, R4.reuse, R14, R40 ;  /* 0x0000000e0494723c */ /* 0x050fe20000001828 */
[----:B------:R1:W2:Y:S06]  /*64a0*/  MUFU.EX2 R69, R3 ;  /* 0x0000000300457308 */ /* 0x0002ac0000000800 */
[--C-:B------:R-:W-:Y:S01]  /*64b0*/  FFMA.FTZ R40, R137, c[0x0][0x2d0], -R0.reuse ;  /* 0x0000b40089287a23 */ /* 0x100fe20000010800 */
[----:B------:R-:W-:Y:S01]  /*64c0*/  HMMA.16816.F32 R84, R4, R20, R84 ;  /* 0x000000140454723c */ /* 0x000fe20000001854 */
[--C-:B------:R-:W-:Y:S02]  /*64d0*/  FFMA.FTZ R41, R136, c[0x0][0x2d0], -R0.reuse ;  /* 0x0000b40088297a23 */ /* 0x100fe40000010800 */
[----:B------:R-:W-:-:S02]  /*64e0*/  FFMA.FTZ R42, R133, c[0x0][0x2d0], -R0 ;  /* 0x0000b400852a7a23 */ /* 0x000fc40000010800 */
[----:B------:R-:W-:Y:S03]  /*64f0*/  MUFU.EX2 R40, R40 ;  /* 0x0000002800287308 */ /* 0x000fe60000000800 */
[----:B------:R-:W-:Y:S01]  /*6500*/  HMMA.16816.F32 R80, R4, R22, R80 ;  /* 0x000000160450723c */ /* 0x000fe20000001850 */
[----:B-1----:R-:W-:-:S04]  /*6510*/  FFMA.FTZ R3, R159, c[0x0][0x2d0], -R2 ;  /* 0x0000b4009f037a23 */ /* 0x002fc80000010802 */
[----:B------:R-:W-:Y:S03]  /*6520*/  MUFU.EX2 R41, R41 ;  /* 0x0000002900297308 */ /* 0x000fe60000000800 */
[C---:B------:R-:W-:Y:S05]  /*6530*/  HMMA.16816.F32 R56, R4.reuse, R16, R56 ;  /* 0x000000100438723c */ /* 0x040fea0000001838 */
[----:B------:R1:W-:Y:S03]  /*6540*/  MUFU.EX2 R71, R3 ;  /* 0x0000000300477308 */ /* 0x0003e60000000800 */
[C---:B------:R-:W-:Y:S05]  /*6550*/  HMMA.16816.F32 R48, R4.reuse, R18, R48 ;  /* 0x000000120430723c */ /* 0x040fea0000001830 */
[----:B------:R-:W-:Y:S03]  /*6560*/  MUFU.EX2 R42, R42 ;  /* 0x0000002a002a7308 */ /* 0x000fe60000000800 */
[----:B------:R-:W-:Y:S01]  /*6570*/  HMMA.16816.F32 R44, R4, R12, R44 ;  /* 0x0000000c042c723c */ /* 0x000fe2000000182c */
[----:B-1----:R-:W-:-:S07]  /*6580*/  FFMA.FTZ R3, R158, c[0x0][0x2d0], -R2 ;  /* 0x0000b4009e037a23 */ /* 0x002fce0000010802 */
[C---:B------:R-:W-:Y:S01]  /*6590*/  HMMA.16816.F32 R64, R4.reuse, R8, R64 ;  /* 0x000000080440723c */ /* 0x040fe20000001840 */
[----:B------:R-:W1:Y:S07]  /*65a0*/  MUFU.EX2 R96, R3 ;  /* 0x0000000300607308 */ /* 0x000e6e0000000800 */
[----:B------:R-:W-:Y:S07]  /*65b0*/  HMMA.16816.F32 R92, R4, R10, R32 ;  /* 0x0000000a045c723c */ /* 0x000fee0000001820 */
[----:B--2---:R-:W-:Y:S01]  /*65c0*/  F2FP.PACK_AB R4, R69, R54 ;  /* 0x000000364504723e */ /* 0x004fe200000000ff */
[----:B------:R-:W-:Y:S01]  /*65d0*/  FFMA.FTZ R32, R163, c[0x0][0x2d0], -R2 ;  /* 0x0000b400a3207a23 */ /* 0x000fe20000010802 */
[----:B-1----:R-:W-:Y:S01]  /*65e0*/  F2FP.PACK_AB R6, R96, R71 ;  /* 0x000000476006723e */ /* 0x002fe200000000ff */
[----:B------:R-:W-:Y:S01]  /*65f0*/  FFMA.FTZ R3, R152, c[0x0][0x2d0], -R0 ;  /* 0x0000b40098037a23 */ /* 0x000fe20000010800 */
[----:B------:R-:W-:Y:S01]  /*6600*/  F2FP.PACK_AB R152, R29, R30 ;  /* 0x0000001e1d98723e */ /* 0x000fe200000000ff */
[----:B------:R-:W-:-:S02]  /*6610*/  FFMA.FTZ R33, R162, c[0x0][0x2d0], -R2 ;  /* 0x0000b400a2217a23 */ /* 0x000fc40000010802 */
[----:B------:R1:W-:Y:S01]  /*6620*/  MUFU.EX2 R43, R3 ;  /* 0x00000003002b7308 */ /* 0x0003e20000000800 */
[----:B------:R-:W-:Y:S02]  /*6630*/  FFMA.FTZ R34, R157, c[0x0][0x2d0], -R2 ;  /* 0x0000b4009d227a23 */ /* 0x000fe40000010802 */
[----:B------:R-:W-:Y:S01]  /*6640*/  FADD.FTZ R2, R178, R176 ;  /* 0x000000b0b2027221 */ /* 0x000fe20000010000 */
[----:B------:R-:W-:Y:S01]  /*6650*/  HMMA.16816.F32 R104, R152, R112, R84 ;  /* 0x000000709868723c */ /* 0x000fe20000001854 */
[----:B------:R-:W-:Y:S02]  /*6660*/  FFMA.FTZ R35, R139, c[0x0][0x2d0], -R0 ;  /* 0x0000b4008b237a23 */ /* 0x000fe40000010800 */
[----:B------:R-:W-:Y:S01]  /*6670*/  FADD.FTZ R2, R216, R2 ;  /* 0x00000002d8027221 */ /* 0x000fe20000010000 */
[----:B------:R-:W-:Y:S03]  /*6680*/  MUFU.EX2 R32, R32 ;  /* 0x0000002000207308 */ /* 0x000fe60000000800 */
[----:B------:R-:W-:-:S04]  /*6690*/  FADD.FTZ R2, R217, R2 ;  /* 0x00000002d9027221 */ /* 0x000fc80000010000 */
[----:B------:R-:W-:Y:S01]  /*66a0*/  FADD.FTZ R2, R224, R2 ;  /* 0x00000002e0027221 */ /* 0x000fe20000010000 */
[----:B------:R-:W-:Y:S01]  /*66b0*/  MUFU.EX2 R33, R33 ;  /* 0x0000002100217308 */ /* 0x000fe20000000800 */
[----:B-1----:R-:W-:-:S07]  /*66c0*/  FFMA.FTZ R3, R147, c[0x0][0x2d0], -R0 ;  /* 0x0000b40093037a23 */ /* 0x002fce0000010800 */
[----:B------:R1:W2:Y:S08]  /*66d0*/  MUFU.EX2 R53, R3 ;  /* 0x0000000300357308 */ /* 0x0002b00000000800 */
[----:B------:R-:W-:Y:S01]  /*66e0*/  MUFU.EX2 R34, R34 ;  /* 0x0000002200227308 */ /* 0x000fe20000000800 */
[--C-:B-1----:R-:W-:Y:S01]  /*66f0*/  FFMA.FTZ R3, R146, c[0x0][0x2d0], -R0.reuse ;  /* 0x0000b40092037a23 */ /* 0x102fe20000010800 */
[----:B--2---:R-:W-:Y:S01]  /*6700*/  F2FP.PACK_AB R5, R53, R43 ;  /* 0x0000002b3505723e */ /* 0x004fe200000000ff */
[----:B------:R-:W1:Y:S05]  /*6710*/  LDSM.16.MT88.4 R144, [R190+0x2000] ;  /* 0x00200000be90783b */ /* 0x000e6a0000004200 */
[----:B------:R-:W-:Y:S08]  /*6720*/  MUFU.EX2 R35, R35 ;  /* 0x0000002300237308 */ /* 0x000ff00000000800 */
[----:B------:R2:W-:Y:S02]  /*6730*/  MUFU.EX2 R55, R3 ;  /* 0x0000000300377308 */ /* 0x0005e40000000800 */
[----:B--2---:R-:W-:-:S02]  /*6740*/  FFMA.FTZ R3, R138, c[0x0][0x2d0], -R0 ;  /* 0x0000b4008a037a23 */ /* 0x004fc40000010800 */
[----:B------:R-:W-:-:S04]  /*6750*/  FADD.FTZ R0, R213, R212 ;  /* 0x000000d4d5007221 */ /* 0x000fc80000010000 */
[----:B------:R-:W2:Y:S01]  /*6760*/  MUFU.EX2 R70, R3 ;  /* 0x0000000300467308 */ /* 0x000ea20000000800 */
[----:B------:R-:W-:-:S04]  /*6770*/  FADD.FTZ R0, R214, R0 ;  /* 0x00000000d6007221 */ /* 0x000fc80000010000 */
[----:B------:R-:W-:-:S04]  /*6780*/  FADD.FTZ R0, R215, R0 ;  /* 0x00000000d7007221 */ /* 0x000fc80000010000 */
[----:B------:R-:W-:Y:S01]  /*6790*/  FADD.FTZ R0, R223, R0 ;  /* 0x00000000df007221 */ /* 0x000fe20000010000 */
[----:B-1----:R-:W-:Y:S01]  /*67a0*/  HMMA.16816.F32 R136, R152, R144, R44 ;  /* 0x000000909888723c */ /* 0x002fe2000000182c */
[----:B--2---:R-:W-:Y:S01]  /*67b0*/  F2FP.PACK_AB R7, R70, R55 ;  /* 0x000000374607723e */ /* 0x004fe200000000ff */
[----:B------:R-:W-:-:S06]  /*67c0*/  FADD.FTZ R3, R206, R187 ;  /* 0x000000bbce037221 */ /* 0x000fcc0000010000 */
[----:B------:R-:W-:Y:S01]  /*67d0*/  HMMA.16816.F32 R148, R152, R146, R148 ;  /* 0x000000929894723c */ /* 0x000fe20000001894 */
[----:B------:R-:W-:-:S04]  /*67e0*/  FADD.FTZ R3, R218, R3 ;  /* 0x00000003da037221 */ /* 0x000fc80000010000 */
[----:B------:R-:W-:-:S03]  /*67f0*/  FADD.FTZ R3, R221, R3 ;  /* 0x00000003dd037221 */ /* 0x000fc60000010000 */
[----:B------:R-:W-:Y:S01]  /*6800*/  HMMA.16816.F32 R108, R4, R20, R128 ;  /* 0x00000014046c723c */ /* 0x000fe20000001880 */
[----:B------:R-:W1:Y:S01]  /*6810*/  LDSM.16.MT88.4 R128, [R193+0x2000] ;  /* 0x00200000c180783b */ /* 0x000e620000004200 */
[----:B------:R-:W-:-:S06]  /*6820*/  FADD.FTZ R3, R227, R3 ;  /* 0x00000003e3037221 */ /* 0x000fcc0000010000 */
[C---:B------:R-:W-:Y:S08]  /*6830*/  HMMA.16816.F32 R20, R4.reuse, R22, R116 ;  /* 0x000000160414723c */ /* 0x040ff00000001874 */
[C---:B------:R-:W-:Y:S08]  /*6840*/  HMMA.16816.F32 R124, R4.reuse, R16, R124 ;  /* 0x00000010047c723c */ /* 0x040ff0000000187c */
[C---:B------:R-:W-:Y:S08]  /*6850*/  HMMA.16816.F32 R88, R4.reuse, R18, R88 ;  /* 0x000000120458723c */ /* 0x040ff00000001858 */
[C---:B------:R-:W-:Y:S08]  /*6860*/  HMMA.16816.F32 R76, R4.reuse, R12, R76 ;  /* 0x0000000c044c723c */ /* 0x040ff0000000184c */
[C---:B------:R-:W-:Y:S08]  /*6870*/  HMMA.16816.F32 R72, R4.reuse, R14, R72 ;  /* 0x0000000e0448723c */ /* 0x040ff00000001848 */
[C---:B------:R-:W-:Y:S07]  /*6880*/  HMMA.16816.F32 R60, R4.reuse, R8, R60 ;  /* 0x00000008043c723c */ /* 0x040fee000000183c */
[----:B------:R-:W-:Y:S01]  /*6890*/  FADD.FTZ R8, R208, R207 ;  /* 0x000000cfd0087221 */ /* 0x000fe20000010000 */
[----:B------:R-:W-:Y:S01]  /*68a0*/  HMMA.16816.F32 R36, R4, R10, R36 ;  /* 0x0000000a0424723c */ /* 0x000fe20000001824 */
[----:B------:R-:W2:Y:S01]  /*68b0*/  LDSM.16.MT88.4 R4, [R192+0x2000] ;  /* 0x00200000c004783b */ /* 0x000ea20000004200 */
[----:B------:R-:W-:-:S02]  /*68c0*/  FADD.FTZ R9, R231, R3 ;  /* 0x00000003e7097221 */ /* 0x000fc40000010000 */
[----:B------:R-:W-:Y:S02]  /*68d0*/  FADD.FTZ R8, R219, R8 ;  /* 0x00000008db087221 */ /* 0x000fe40000010000 */
[----:B------:R-:W-:Y:S02]  /*68e0*/  FADD.FTZ R3, R225, R2 ;  /* 0x00000002e1037221 */ /* 0x000fe40000010000 */
[----:B------:R-:W-:Y:S01]  /*68f0*/  @P5 IMAD.HI.U32 R2, R240, c[0x0][0x2c8], RZ ;  /* 0x0000b200f0025a27 */ /* 0x000fe200078e00ff */
[C---:B------:R-:W-:Y:S03]  /*6900*/  HMMA.16816.F32 R116, R152.reuse, R114, R80 ;  /* 0x000000729874723c */ /* 0x040fe60000001850 */
[----:B------:R-:W-:Y:S02]  /*6910*/  FADD.FTZ R10, R220, R8 ;  /* 0x00000008dc0a7221 */ /* 0x000fe40000010000 */
[----:B------:R-:W-:Y:S01]  /*6920*/  FADD.FTZ R8, R222, R0 ;  /* 0x00000000de087221 */ /* 0x000fe20000010000 */
[----:B------:R-:W-:Y:S01]  /*6930*/  MOV R0, R240 ;  /* 0x000000f000007202 */ /* 0x000fe20000000f00 */
[----:B------:R-:W-:Y:S01]  /*6940*/  FADD.FTZ R3, R234, R3 ;  /* 0x00000003ea037221 */ /* 0x000fe20000010000 */
[----:B------:R-:W-:Y:S01]  /*6950*/  @P5 SHF.R.U32.HI R0, RZ, c[0x0][0x2cc], R2 ;  /* 0x0000b300ff005a19 */ /* 0x000fe20000011602 */
[----:B-1----:R-:W-:Y:S02]  /*6960*/  HMMA.16816.F32 R120, R152, R128, R56 ;  /* 0x000000809878723c */ /* 0x002fe40000001838 */
[----:B------:R-:W-:Y:S01]  /*6970*/  FADD.FTZ R3, R235, R3 ;  /* 0x00000003eb037221 */ /* 0x000fe20000010000 */
[----:B---3--:R-:W-:-:S03]  /*6980*/  IADD3 R0, R0, R238, -R239 ;  /* 0x000000ee00007210 */ /* 0x008fc60007ffe8ef */
[----:B------:R-:W-:Y:S02]  /*6990*/  FADD.FTZ R3, R179, R3 ;  /* 0x00000003b3037221 */ /* 0x000fe40000010000 */
[----:B------:R-:W-:Y:S01]  /*69a0*/  IMAD.HI R0, R0, 0x66666667, RZ ;  /* 0x6666666700007827 */ /* 0x000fe200078e02ff */
[----:B------:R-:W-:Y:S03]  /*69b0*/  HMMA.16816.F32 R132, R152, R130, R48 ;  /* 0x000000829884723c */ /* 0x000fe60000001830 */
[----:B------:R-:W-:Y:S01]  /*69c0*/  FADD.FTZ R3, R180, R3 ;  /* 0x00000003b4037221 */ /* 0x000fe20000010000 */
[----:B------:R-:W-:-:S03]  /*69d0*/  SHF.R.U32.HI R2, RZ, 0x1f, R0 ;  /* 0x0000001fff027819 */ /* 0x000fc60000011600 */
[----:B------:R-:W-:Y:S01]  /*69e0*/  FADD.FTZ R3, R181, R3 ;  /* 0x00000003b5037221 */ /* 0x000fe20000010000 */
[----:B------:R-:W-:Y:S01]  /*69f0*/  LEA.HI.SX32 R11, R0, R2, 0x1b ;  /* 0x00000002000b7211 */ /* 0x000fe200078fdaff */
[----:B------:R-:W-:Y:S02]  /*6a00*/  FADD.FTZ R0, R226, R10 ;  /* 0x0000000ae2007221 */ /* 0x000fe40000010000 */
[----:B------:R-:W-:Y:S01]  /*6a10*/  FADD.FTZ R2, R236, R9 ;  /* 0x00000009ec027221 */ /* 0x000fe20000010000 */
[----:B------:R-:W-:Y:S01]  /*6a20*/  IMNMX R250, R249, R11, !PT ;  /* 0x0000000bf9fa7217 */ /* 0x000fe20007800200 */
[----:B------:R-:W-:Y:S01]  /*6a30*/  FADD.FTZ R3, R182, R3 ;  /* 0x00000003b6037221 */ /* 0x000fe20000010000 */
[----:B--2---:R-:W-:Y:S02]  /*6a40*/  HMMA.16816.F32 R84, R152, R4, R64 ;  /* 0x000000049854723c */ /* 0x004fe40000001840 */
[----:B------:R-:W-:Y:S01]  /*6a50*/  ISETP.GE.AND P0, PT, R205, R250, PT ;  /* 0x000000facd00720c */ /* 0x000fe20003f06270 */
[----:B------:R-:W-:-:S04]  /*6a60*/  FADD.FTZ R3, R97, R3 ;  /* 0x0000000361037221 */ /* 0x000fc80000010000 */
[----:B------:R-:W-:Y:S01]  /*6a70*/  FADD.FTZ R3, R101, R3 ;  /* 0x0000000365037221 */ /* 0x000fe20000010000 */
[----:B------:R-:W-:Y:S07]  /*6a80*/  HMMA.16816.F32 R152, R152, R6, R92 ;  /* 0x000000069898723c */ /* 0x000fee000000185c */
[----:B------:R-:W-:Y:S02]  /*6a90*/  F2FP.PACK_AB R92, R32, R31 ;  /* 0x0000001f205c723e */ /* 0x000fe400000000ff */
[----:B------:R-:W-:-:S02]  /*6aa0*/  F2FP.PACK_AB R94, R34, R33 ;  /* 0x00000021225e723e */ /* 0x000fc400000000ff */
[----:B------:R-:W-:Y:S02]  /*6ab0*/  F2FP.PACK_AB R93, R40, R35 ;  /* 0x00000023285d723e */ /* 0x000fe400000000ff */
[----:B------:R-:W-:-:S07]  /*6ac0*/  F2FP.PACK_AB R95, R42, R41 ;  /* 0x000000292a5f723e */ /* 0x000fce00000000ff */
[C---:B------:R-:W-:Y:S08]  /*6ad0*/  HMMA.16816.F32 R124, R92.reuse, R128, R124 ;  /* 0x000000805c7c723c */ /* 0x040ff0000000187c */
[C---:B------:R-:W-:Y:S08]  /*6ae0*/  HMMA.16816.F32 R128, R92.reuse, R130, R88 ;  /* 0x000000825c80723c */ /* 0x040ff00000001858 */
[C---:B------:R-:W-:Y:S07]  /*6af0*/  HMMA.16816.F32 R88, R92.reuse, R4, R60 ;  /* 0x000000045c58723c */ /* 0x040fee000000183c */
        /* <DEDUP_REMOVED lines=53> */
[----:B------:R-:W-:Y:S05]  /*6e50*/  @!P0 BRA `(.L_x_1460) ;  /* 0x00003f0000008947 */ /* 0x000fea0003800000 */
[----:B------:R-:W-:Y:S01]  /*6e60*/  MOV R101, R99 ;  /* 0x0000006300657202 */ /* 0x000fe20000000f00 */
[----:B------:R-:W-:Y:S01]  /*6e70*/  IMAD.MOV.U32 R103, RZ, RZ, R68 ;  /* 0x000000ffff677224 */ /* 0x000fe200078e0044 */
[----:B------:R-:W-:Y:S01]  /*6e80*/  MOV R97, R100 ;  /* 0x0000006400617202 */ /* 0x000fe20000000f00 */
[----:B------:R-:W-:Y:S01]  /*6e90*/  IMAD.MOV.U32 R212, RZ, RZ, R205 ;  /* 0x000000ffffd47224 */ /* 0x000fe200078e00cd */
[----:B------:R-:W-:-:S02]  /*6ea0*/  MOV R102, R98 ;  /* 0x0000006200667202 */ /* 0x000fc40000000f00 */
.L_x_1471:
[----:B------:R-:W-:Y:S04]  /*6eb0*/  DEPBAR.LE SB0, 0x0 ;  /* 0x000080000000791a */ /* 0x000fe80000000000 */
[----:B------:R-:W-:Y:S01]  /*6ec0*/  WARPSYNC 0xffffffff ;  /* 0xffffffff00007948 */ /* 0x000fe20003800000 */
[----:B------:R-:W-:Y:S01]  /*6ed0*/  BAR.SYNC.DEFER_BLOCKING 0x0 ;  /* 0x0000000000007b1d */ /* 0x000fe20000010000 */
[----:B------:R-:W-:Y:S05]  /*6ee0*/  ISETP.GT.AND P0, PT, R249, R212, PT ;  /* 0x000000d4f900720c */ /* 0x000fea0003f04270 */
[----:B------:R1:W2:Y:S01]  /*6ef0*/  LDSM.16.M88.4 R80, [R195] ;  /* 0x00000000c350783b */ /* 0x0002a20000000200 */
[----:B------:R-:W-:Y:S03]  /*6f00*/  BSSY B0, `(.L_x_1461) ;  /* 0x0000044000007945 */ /* 0x000fe60003800000 */
[----:B------:R1:W3:Y:S04]  /*6f10*/  LDSM.16.M88.4 R76, [R195+0x2000] ;  /* 0x00200000c34c783b */ /* 0x0002e80000000200 */
[----:B------:R1:W4:Y:S04]  /*6f20*/  LDSM.16.M88.4 R16, [R188] ;  /* 0x00000000bc10783b */ /* 0x0003280000000200 */
        /* <DEDUP_REMOVED lines=11> */
[----:B------:R-:W-:-:S05]  /*6fe0*/  @P0 BRA `(.L_x_1462) ;  /* 0x0000035000000947 */ /* 0x000fca0003800000 */
[C---:B--234-:R-:W-:Y:S01]  /*6ff0*/  IMAD.WIDE.U32 R2, R211.reuse, c[0x0][0x208], RZ ;  /* 0x00008200d3027a25 */ /* 0x05cfe200078e00ff */
        /* <DEDUP_REMOVED lines=8> */
[----:B------:R-:W-:Y:S04]  /*7080*/  IMAD.WIDE.U32 R2, R210, c[0x0][0x218], R2 ;  /* 0x00008600d2027a25 */ /* 0x000fe800078e0002 */
        /* <DEDUP_REMOVED lines=9> */
[----:B------:R2:W3:Y:S02]  /*7120*/  SHFL.IDX PT, R7, R4, RZ, 0x181f ;  /* 0x00181fff04077589 */ /* 0x0004e400000e0000 */
.L_x_1570:
[----:B------:R-:W-:-:S05]  /*7130*/  BRA.DIV ~URZ, `(.L_x_1464) ;  /* 0x0000d9727f007947 */ /* 0x000fca000b800000 */
[----:B------:R-:W4:Y:S01]  /*7140*/  SHFL.IDX PT, R2, R0, RZ, 0x181f ;  /* 0x00181fff00027589 */ /* 0x000f2200000e0000 */
[----:B------:R-:W-:Y:S03]  /*7150*/  ISETP.GE.AND P0, PT, R204, c[0x0][0x1d4], PT ;  /* 0x00007500cc007a0c */ /* 0x000fe60003f06270 */
[----:B------:R-:W5:Y:S04]  /*7160*/  SHFL.IDX PT, R3, R0, 0x1, 0x181f ;  /* 0x00381f0000037f89 */ /* 0x000f6800000e0000 */
[----:B------:R-:W2:Y:S04]  /*7170*/  SHFL.IDX PT, R6, R0, 0x2, 0x181f ;  /* 0x00581f0000067f89 */ /* 0x000ea800000e0000 */
[----:B------:R-:W3:Y:S04]  /*7180*/  SHFL.IDX PT, R9, R0, 0x3, 0x181f ;  /* 0x00781f0000097f89 */ /* 0x000ee800000e0000 */
[----:B------:R-:W1:Y:S04]  /*7190*/  SHFL.IDX PT, R14, R4, 0x1, 0x181f ;  /* 0x00381f00040e7f89 */ /* 0x000e6800000e0000 */
[----:B------:R-:W1:Y:S04]  /*71a0*/  SHFL.IDX PT, R13, R4, 0x2, 0x181f ;  /* 0x00581f00040d7f89 */ /* 0x000e6800000e0000 */
[----:B------:R-:W1:Y:S04]  /*71b0*/  SHFL.IDX PT, R12, R4, 0x3, 0x181f ;  /* 0x00781f00040c7f89 */ /* 0x000e6800000e0000 */
[----:B------:R-:W1:Y:S04]  /*71c0*/  SHFL.IDX PT, R0, R0, 0x4, 0x181f ;  /* 0x00981f0000007f89 */ /* 0x000e6800000e0000 */
[----:B--2---:R-:W2:Y:S01]  /*71d0*/  SHFL.IDX PT, R4, R4, 0x4, 0x181f ;  /* 0x00981f0004047f89 */ /* 0x004ea200000e0000 */
[-C--:B----4-:R-:W-:Y:S02]  /*71e0*/  IADD3 R10, P1, R2, R15.reuse, RZ ;  /* 0x0000000f020a7210 */ /* 0x090fe40007f3e0ff */
[-C--:B-----5:R-:W-:Y:S02]  /*71f0*/  IADD3 R8, P6, R3, R15.reuse, RZ ;  /* 0x0000000f03087210 */ /* 0x0a0fe40007fde0ff */
[-C--:B------:R-:W-:Y:S01]  /*7200*/  IADD3 R6, P2, R6, R15.reuse, RZ ;  /* 0x0000000f06067210 */ /* 0x080fe20007f5e0ff */
[--C-:B---3--:R-:W-:Y:S01]  /*7210*/  IMAD.X R11, R7, 0x1, R5.reuse, P1 ;  /* 0x00000001070b7824 */ /* 0x108fe200008e0605 */
[----:B------:R-:W-:Y:S01]  /*7220*/  IADD3 R2, P1, R9, R15, RZ ;  /* 0x0000000f09027210 */ /* 0x000fe20007f3e0ff */
[--C-:B-1----:R-:W-:Y:S03]  /*7230*/  IMAD.X R9, R14, 0x1, R5.reuse, P6 ;  /* 0x000000010e097824 */ /* 0x102fe600030e0605 */
[----:B------:R1:W-:Y:S01]  /*7240*/  LDGSTS.E.BYPASS.LTC128B.128 [R209+0x100], [R10.64], !P0 ;  /* 0x001000000ad17fae */ /* 0x0003e2000c101d46 */
[--C-:B------:R-:W-:Y:S03]  /*7250*/  IMAD.X R7, R13, 0x1, R5.reuse, P2 ;  /* 0x000000010d077824 */ /* 0x100fe600010e0605 */
[----:B------:R1:W-:Y:S01]  /*7260*/  LDGSTS.E.BYPASS.LTC128B.128 [R209+0x900], [R8.64], !P0 ;  /* 0x0090000008d17fae */ /* 0x0003e2000c101d46 */
[----:B------:R-:W-:Y:S03]  /*7270*/  IMAD.X R3, R12, 0x1, R5, P1 ;  /* 0x000000010c037824 */ /* 0x000fe600008e0605 */
[----:B------:R3:W-:Y:S04]  /*7280*/  LDGSTS.E.BYPASS.LTC128B.128 [R209+0x1100], [R6.64], !P0 ;  /* 0x0110000006d17fae */ /* 0x0007e8000c101d46 */
[----:B------:R1:W-:Y:S01]  /*7290*/  LDGSTS.E.BYPASS.LTC128B.128 [R209+0x1900], [R2.64], !P0 ;  /* 0x0190000002d17fae */ /* 0x0003e2000c101d46 */
[----:B---3--:R-:W-:Y:S04]  /*72a0*/  SEL R6, RZ, 0x10, P0 ;  /* 0x00000010ff067807 */ /* 0x008fe80000000000 */
.L_x_1571:
[C---:B-12---:R-:W-:Y:S02]  /*72b0*/  IADD3 R2, -R6.reuse, 0x10, RZ ;  /* 0x0000001006027810 */ /* 0x046fe40007ffe1ff */
[----:B------:R-:W-:Y:S02]  /*72c0*/  ISETP.NE.U32.AND P2, PT, R6, RZ, PT ;  /* 0x000000ff0600720c */ /* 0x000fe40003f45070 */
[----:B------:R-:W-:Y:S04]  /*72d0*/  LOP3.LUT R2, R2, 0xf, RZ, 0xc0, !PT ;  /* 0x0000000f02027812 */ /* 0x000fe800078ec0ff */
[----:B------:R-:W-:Y:S04]  /*72e0*/  IADD3 R2, P1, P0, R2, R0, R15 ;  /* 0x0000000002027210 */ /* 0x000fe8000783e00f */
[----:B------:R-:W-:Y:S05]  /*72f0*/  IADD3.X R3, RZ, R4, R5, P1, P0 ;  /* 0x00000004ff037210 */ /* 0x000fea0000fe0405 */
[----:B------:R-:W-:Y:S01]  /*7300*/  @!PT LDS RZ, [RZ] ;  /* 0x00000000fffff984 */ /* 0x000fe20000000800 */
[----:B------:R-:W-:Y:S01]  /*7310*/  @!PT LDS RZ, [RZ] ;  /* 0x00000000fffff984 */ /* 0x000fe20000000800 */
[----:B------:R-:W-:Y:S01]  /*7320*/  @!PT LDS RZ, [RZ] ;  /* 0x00000000fffff984 */ /* 0x000fe20000000800 */
[----:B------:R1:W-:Y:S04]  /*7330*/  LDGSTS.E.BYPASS.LTC128B.128.ZFILL [R209+0x2100], [R2.64], P2 ;  /* 0x0210000002d17fae */ /* 0x0003e80009141d46 */
.L_x_1462:
[----:B--234-:R-:W-:Y:S05]  /*7340*/  BSYNC B0 ;  /* 0x0000000000007941 */ /* 0x01cfea0003800000 */
.L_x_1461:
[----:B------:R-:W0:Y:S01]  /*7350*/  LDGDEPBAR ;  /* 0x00000000000079af */ /* 0x000e220000000000 */
[----:B------:R-:W-:Y:S01]  /*7360*/  WARPSYNC 0xffffffff ;  /* 0xffffffff00007948 */ /* 0x000fe20003800000 */
[-C--:B------:R-:W-:Y:S01]  /*7370*/  HMMA.16816.F32 R4, R80, R16.reuse, RZ ;  /* 0x000000105004723c */ /* 0x080fe200000018ff */
[----:B------:R-:W-:Y:S02]  /*7380*/  BSSY B0, `(.L_x_1465) ;  /* 0x00000a6000007945 */ /* 0x000fe40003800000 */
[----:B------:R-:W-:Y:S05]  /*7390*/  ISETP.GT.AND P0, PT, R212, R249, PT ;  /* 0x000000f9d400720c */ /* 0x000fea0003f04270 */
[C---:B------:R-:W-:Y:S08]  /*73a0*/  HMMA.16816.F32 R8, R76.reuse, R16, RZ ;  /* 0x000000104c08723c */ /* 0x040ff000000018ff */
[-C--:B------:R-:W-:Y:S08]  /*73b0*/  HMMA.16816.F32 R12, R76, R18.reuse, RZ ;  /* 0x000000124c0c723c */ /* 0x080ff000000018ff */
[C---:B------:R-:W-:Y:S08]  /*73c0*/  HMMA.16816.F32 R16, R80.reuse, R18, RZ ;  /* 0x000000125010723c */ /* 0x040ff000000018ff */
[-C--:B-1----:R-:W-:Y:S08]  /*73d0*/  HMMA.16816.F32 R20, R80, R32.reuse, RZ ;  /* 0x000000205014723c */ /* 0x082ff000000018ff */
        /* <DEDUP_REMOVED lines=39> */
[----:B------:R-:W4:Y:S07]  /*7650*/  LDSM.16.M88.4 R168, [R194+0x1000] ;  /* 0x00100000c2a8783b */ /* 0x000f2e0000000200 */
[----:B------:R-:W-:Y:S01]  /*7660*/  HMMA.16816.F32 R80, R160, R186, R80 ;  /* 0x000000baa050723c */ /* 0x000fe20000001850 */
[----:B------:R-:W5:Y:S07]  /*7670*/  LDSM.16.M88.4 R160, [R194+0x1800] ;  /* 0x00180000c2a0783b */ /* 0x000f6e0000000200 */
        /* <DEDUP_REMOVED lines=51> */
[----:B------:R-:W-:Y:S01]  /*79b0*/  IMAD R2, R212, 0x50, R251 ;  /* 0x00000050d4027824 */ /* 0x000fe200078e02fb */
[----:B------:R-:W2:Y:S01]  /*79c0*/  LDL.64 R98, [R1+0x8] ;  /* 0x0000080001627983 */ /* 0x000ea20000100a00 */
[----:B------:R-:W-:Y:S01]  /*79d0*/  IMAD.MOV.U32 R210, RZ, RZ, RZ ;  /* 0x000000ffffd27224 */ /* 0x000fe200078e00ff */
[----:B------:R-:W-:Y:S01]  /*79e0*/  SHF.R.S32.HI R100, RZ, 0x1f, R204 ;  /* 0x0000001fff647819 */ /* 0x000fe200000114cc */
[----:B------:R-:W-:Y:S01]  /*79f0*/  IMAD.SHL.U32 R164, R204, 0x2, RZ ;  /* 0x00000002cca47824 */ /* 0x000fe200078e00ff */
[----:B------:R-:W-:Y:S02]  /*7a00*/  IADD3 R2, R2, -0x50, R248 ;  /* 0xffffffb002027810 */ /* 0x000fe40007ffe0f8 */
[----:B------:R-:W3:Y:S03]  /*7a10*/  LDL R96, [R1+0x18] ;  /* 0x0000180001607983 */ /* 0x000ee60000100800 */
[----:B------:R-:W-:Y:S01]  /*7a20*/  @P4 IMAD.HI.U32 R3, R2, c[0x0][0x2bc], RZ ;  /* 0x0000af0002034a27 */ /* 0x000fe200078e00ff */
[----:B------:R-:W4:Y:S03]  /*7a30*/  LDL.64 R206, [R1] ;  /* 0x0000000001ce7983 */ /* 0x000f260000100a00 */
[----:B------:R-:W-:Y:S01]  /*7a40*/  IMAD.MOV.U32 R0, RZ, RZ, R2 ;  /* 0x000000ffff007224 */ /* 0x000fe200078e0002 */
[----:B------:R-:W-:Y:S04]  /*7a50*/  @P4 SHF.R.U32.HI R0, RZ, c[0x0][0x2c0], R3 ;  /* 0x0000b000ff004a19 */ /* 0x000fe80000011603 */
[C---:B--2---:R-:W-:Y:S04]  /*7a60*/  @!P3 IADD3 R3, P0, R0.reuse, R98, RZ ;  /* 0x000000620003b210 */ /* 0x044fe80007f1e0ff */
[----:B---3--:R-:W-:Y:S01]  /*7a70*/  @!P3 LEA.HI.X.SX32 R96, R0, R96, 0x1, P0 ;  /* 0x000000600060b211 */ /* 0x008fe200000f0eff */
[----:B------:R-:W-:Y:S01]  /*7a80*/  IMAD.MOV R0, RZ, RZ, -R0 ;  /* 0x000000ffff007224 */ /* 0x000fe200078e0a00 */
[C---:B------:R-:W-:Y:S03]  /*7a90*/  @!P3 LEA R98, P0, R3.reuse, c[0x0][0x2a0], 0x2 ;  /* 0x0000a8000362ba11 */ /* 0x040fe600078010ff */
[----:B------:R-:W-:Y:S01]  /*7aa0*/  IMAD R211, R0, c[0x0][0x2b8], R2 ;  /* 0x0000ae0000d37a24 */ /* 0x000fe200078e0202 */
[----:B------:R-:W-:Y:S03]  /*7ab0*/  @!P3 LEA.HI.X R99, R3, c[0x0][0x2a4], R96, 0x2, P0 ;  /* 0x0000a9000363ba11 */ /* 0x000fe600000f1460 */
[C---:B------:R-:W-:Y:S01]  /*7ac0*/  IMAD.WIDE.U32 R2, R211.reuse, c[0x0][0x1e0], RZ ;  /* 0x00007800d3027a25 */ /* 0x040fe200078e00ff */
[----:B------:R-:W-:Y:S01]  /*7ad0*/  SHF.R.S32.HI R0, RZ, 0x1f, R211 ;  /* 0x0000001fff007819 */ /* 0x000fe200000114d3 */
[----:B------:R1:W2:Y:S04]  /*7ae0*/  @!P3 LDG.E R210, [R98.64] ;  /* 0x0000000662d2b981 */ /* 0x0002a8000c1e1900 */
[----:B------:R-:W-:Y:S04]  /*7af0*/  IMAD R0, R0, c[0x0][0x1e0], RZ ;  /* 0x0000780000007a24 */ /* 0x000fe800078e02ff */
[----:B------:R-:W-:Y:S04]  /*7b00*/  IMAD R0, R211, c[0x0][0x1e4], R0 ;  /* 0x00007900d3007a24 */ /* 0x000fe800078e0200 */
[----:B------:R-:W-:Y:S01]  /*7b10*/  IMAD.IADD R3, R3, 0x1, R0 ;  /* 0x0000000103037824 */ /* 0x000fe200078e0200 */
[----:B-1----:R-:W-:Y:S02]  /*7b20*/  SHF.L.U64.HI R98, R204, 0x1, R100 ;  /* 0x00000001cc627819 */ /* 0x002fe40000010264 */
[----:B--2---:R-:W-:Y:S01]  /*7b30*/  SHF.R.S32.HI R0, RZ, 0x1f, R210 ;  /* 0x0000001fff007819 */ /* 0x004fe200000114d2 */
[----:B------:R-:W-:Y:S04]  /*7b40*/  IMAD.WIDE.U32 R2, R210, c[0x0][0x1f0], R2 ;  /* 0x00007c00d2027a25 */ /* 0x000fe800078e0002 */
[----:B------:R-:W-:Y:S01]  /*7b50*/  IMAD R0, R0, c[0x0][0x1f0], RZ ;  /* 0x00007c0000007a24 */ /* 0x000fe200078e02ff */
[----:B----4-:R-:W-:Y:S03]  /*7b60*/  IADD3 R2, P1, R206, R2, RZ ;  /* 0x00000002ce027210 */ /* 0x010fe60007f3e0ff */
[----:B------:R-:W-:Y:S01]  /*7b70*/  IMAD R96, R210, c[0x0][0x1f4], R0 ;  /* 0x00007d00d2607a24 */ /* 0x000fe200078e0200 */
[----:B------:R-:W-:Y:S04]  /*7b80*/  LEA R0, P0, R2, c[0x0][0x1c8], 0x1 ;  /* 0x0000720002007a11 */ /* 0x000fe800078008ff */
[----:B------:R-:W-:Y:S04]  /*7b90*/  IADD3.X R3, R252, R3, R96, P1, !PT ;  /* 0x00000003fc037210 */ /* 0x000fe80000ffe460 */
[----:B------:R-:W-:Y:S01]  /*7ba0*/  LEA.HI.X R96, R2, c[0x0][0x1cc], R3, 0x1, P0 ;  /* 0x0000730002607a11 */ /* 0x000fe200000f0c03 */
[----:B------:R-:W-:-:S05]  /*7bb0*/  BRA.DIV ~URZ, `(.L_x_1467) ;  /* 0x0000d4527f007947 */ /* 0x000fca000b800000 */
[----:B------:R1:W2:Y:S02]  /*7bc0*/  SHFL.IDX PT, R100, R96, RZ, 0x181f ;  /* 0x00181fff60647589 */ /* 0x0002a400000e0000 */
.L_x_1572:
        /* <DEDUP_REMOVED lines=14> */
[--C-:B--2---:R-:W-:Y:S01]  /*7cb0*/  IMAD.X R161, R100, 0x1, R98.reuse, P1 ;  /* 0x0000000164a17824 */ /* 0x104fe200008e0662 */
[----:B------:R-:W-:Y:S01]  /*7cc0*/  SEL R99, RZ, 0x10, P0 ;  /* 0x00000010ff637807 */ /* 0x000fe20000000000 */
        /* <DEDUP_REMOVED lines=8> */
.L_x_1573:
[C---:B--2---:R-:W-:Y:S02]  /*7d50*/  IADD3 R2, -R99.reuse, 0x10, RZ ;  /* 0x0000001063027810 */ /* 0x044fe40007ffe1ff */
[----:B------:R-:W-:Y:S02]  /*7d60*/  ISETP.NE.U32.AND P2, PT, R99, RZ, PT ;  /* 0x000000ff6300720c */ /* 0x000fe40003f45070 */
[----:B------:R-:W-:Y:S04]  /*7d70*/  LOP3.LUT R2, R2, 0xf, RZ, 0xc0, !PT ;  /* 0x0000000f02027812 */ /* 0x000fe800078ec0ff */
[----:B------:R-:W-:Y:S04]  /*7d80*/  IADD3 R2, P1, P0, R2, R0, R164 ;  /* 0x0000000002027210 */ /* 0x000fe8000783e0a4 */
[----:B-1----:R-:W-:Y:S05]  /*7d90*/  IADD3.X R3, RZ, R96, R98, P1, P0 ;  /* 0x00000060ff037210 */ /* 0x002fea0000fe0462 */
[----:B------:R-:W-:Y:S01]  /*7da0*/  @!PT LDS RZ, [RZ] ;  /* 0x00000000fffff984 */ /* 0x000fe20000000800 */
[----:B------:R-:W-:Y:S01]  /*7db0*/  @!PT LDS RZ, [RZ] ;  /* 0x00000000fffff984 */ /* 0x000fe20000000800 */
[----:B------:R-:W-:Y:S01]  /*7dc0*/  @!PT LDS RZ, [RZ] ;  /* 0x00000000fffff984 */ /* 0x000fe20000000800 */
[----:B------:R1:W-:Y:S04]  /*7dd0*/  LDGSTS.E.BYPASS.LTC128B.128.ZFILL [R209+0x4900], [R2.64], P2 ;  /* 0x0490000002d17fae */ /* 0x0003e80009141d46 */
.L_x_1466:
[----:B------:R-:W-:Y:S05]  /*7de0*/  BSYNC B0 ;  /* 0x0000000000007941 */ /* 0x000fea0003800000 */
.L_x_1465:
[----:B-1----:R-:W2:Y:S04]  /*7df0*/  LDL R2, [R1+0x28] ;  /* 0x0000280001027983 */ /* 0x002ea80000100800 */
[----:B------:R-:W2:Y:S04]  /*7e00*/  LDL R0, [R1+0x40] ;  /* 0x0000400001007983 */ /* 0x000ea80000100800 */
[----:B------:R-:W3:Y:S04]  /*7e10*/  LDL R99, [R1+0x2c] ;  /* 0x00002c0001637983 */ /* 0x000ee80000100800 */
[----:B------:R-:W4:Y:S04]  /*7e20*/  LDL R98, [R1+0x24] ;  /* 0x0000240001627983 */ /* 0x000f280000100800 */
[----:B------:R-:W4:Y:S04]  /*7e30*/  LDL R3, [R1+0x20] ;  /* 0x0000200001037983 */ /* 0x000f280000100800 */
[----:B------:R-:W0:Y:S01]  /*7e40*/  LDGDEPBAR ;  /* 0x00000000000079af */ /* 0x000e220000000000 */
[----:B--2---:R-:W-:Y:S01]  /*7e50*/  IADD3 R96, R0, R2, RZ ;  /* 0x0000000200607210 */ /* 0x004fe20007ffe0ff */
[----:B------:R-:W-:Y:S04]  /*7e60*/  IMAD R0, R212, -0x50, RZ ;  /* 0xffffffb0d4007824 */ /* 0x000fe800078e02ff */
[----:B------:R-:W-:Y:S01]  /*7e70*/  @P5 IMAD.HI.U32 R2, R96, c[0x0][0x2c8], RZ ;  /* 0x0000b20060025a27 */ /* 0x000fe200078e00ff */
[----:B---3--:R-:W-:Y:S04]  /*7e80*/  IADD3 R0, -R99, 0x1, R0 ;  /* 0x0000000163007810 */ /* 0x008fe80007ffe100 */
[----:B------:R-:W-:Y:S02]  /*7e90*/  @P5 SHF.R.U32.HI R96, RZ, c[0x0][0x2cc], R2 ;  /* 0x0000b300ff605a19 */ /* 0x000fe40000011602 */
[----:B----4-:R-:W-:Y:S01]  /*7ea0*/  IADD3 R98, -R3, R0, R98 ;  /* 0x0000000003627210 */ /* 0x010fe20007ffe162 */
[----:B------:R-:W-:-:S05]  /*7eb0*/  BRA.DIV ~URZ, `(.L_x_1469) ;  /* 0x0000d7227f007947 */ /* 0x000fca000b800000 */
[----:B------:R1:W2:Y:S02]  /*7ec0*/  SHFL.IDX PT, R0, R96, RZ, 0x1c1f ;  /* 0x001c1fff60007589 */ /* 0x0002a400000e0000 */
.L_x_1574:
        /* <DEDUP_REMOVED lines=43> */
[----:B------:R-:W-:Y:S08]  /*8180*/  SHFL.IDX PT, R2, R96, 0x2, 0x1c1f ;  /* 0x005c1f0060027f89 */ /* 0x000ff000000e0000 */
[----:B------:R-:W-:Y:S08]  /*8190*/  SHFL.IDX PT, R3, R96, 0x1, 0x1c1f ;  /* 0x003c1f0060037f89 */ /* 0x000ff000000e0000 */
[----:B------:R-:W2:Y:S02]  /*81a0*/  SHFL.IDX PT, R0, R96, 0x3, 0x1c1f ;  /* 0x007c1f0060007f89 */ /* 0x000ea400000e0000 */
[C---:B--2---:R-:W-:Y:S02]  /*81b0*/  IMAD.IADD R0, R98.reuse, 0x1, R0 ;  /* 0x0000000162007824 */ /* 0x044fe400078e0200 */
[C---:B------:R-:W-:Y:S02]  /*81c0*/  IMAD.IADD R2, R98.reuse, 0x1, R2 ;  /* 0x0000000162027824 */ /* 0x040fe400078e0202 */
[----:B------:R-:W-:Y:S03]  /*81d0*/  IMAD.IADD R3, R98, 0x1, R3 ;  /* 0x0000000162037824 */ /* 0x000fe600078e0203 */
[C---:B------:R-:W-:Y:S02]  /*81e0*/  ISETP.GT.AND P6, PT, R2.reuse, RZ, PT ;  /* 0x000000ff0200720c */ /* 0x040fe40003fc4270 */
[----:B------:R-:W-:Y:S02]  /*81f0*/  ISETP.GT.AND P2, PT, R2, 0x1, PT ;  /* 0x000000010200780c */ /* 0x000fe40003f44270 */
[----:B------:R-:W-:Y:S02]  /*8200*/  FSEL R21, R8, -INF , P6 ;  /* 0xff80000008157808 */ /* 0x000fe40003000000 */
[----:B------:R-:W-:Y:S02]  /*8210*/  ISETP.GT.AND P6, PT, R3, 0x8, PT ;  /* 0x000000080300780c */ /* 0x000fe40003fc4270 */
[----:B------:R-:W-:Y:S02]  /*8220*/  FSEL R48, R9, -INF , P2 ;  /* 0xff80000009307808 */ /* 0x000fe40001000000 */
[----:B------:R-:W-:Y:S02]  /*8230*/  ISETP.GT.AND P2, PT, R3, 0x9, PT ;  /* 0x000000090300780c */ /* 0x000fe40003f44270 */
[----:B------:R-:W-:Y:S02]  /*8240*/  FSEL R33, R18, -INF , P6 ;  /* 0xff80000012217808 */ /* 0x000fe40003000000 */
[----:B------:R-:W-:Y:S02]  /*8250*/  FSEL R36, R19, -INF , P2 ;  /* 0xff80000013247808 */ /* 0x000fe40001000000 */
[C---:B------:R-:W-:Y:S02]  /*8260*/  ISETP.GT.AND P6, PT, R2.reuse, 0x8, PT ;  /* 0x000000080200780c */ /* 0x040fe40003fc4270 */
        /* <DEDUP_REMOVED lines=12> */
[C---:B------:R-:W-:Y:S02]  /*8330*/  ISETP.GT.AND P2, PT, R3.reuse, 0x19, PT ;  /* 0x000000190300780c */ /* 0x040fe40003f44270 */
[C---:B------:R-:W-:Y:S02]  /*8340*/  ISETP.GT.AND P1, PT, R3.reuse, RZ, PT ;  /* 0x000000ff0300720c */ /* 0x040fe40003f24270 */
[----:B------:R-:W-:Y:S02]  /*8350*/  ISETP.GT.AND P0, PT, R3, 0x1, PT ;  /* 0x000000010300780c */ /* 0x000fe40003f04270 */
[----:B------:R-:W-:Y:S02]  /*8360*/  FSEL R168, R34, -INF , P6 ;  /* 0xff80000022a87808 */ /* 0x000fe40003000000 */
[----:B------:R-:W-:Y:S02]  /*8370*/  FSEL R166, R35, -INF , P2 ;  /* 0xff80000023a67808 */ /* 0x000fe40001000000 */
[C---:B------:R-:W-:Y:S02]  /*8380*/  ISETP.GT.AND P6, PT, R2.reuse, 0x18, PT ;  /* 0x000000180200780c */ /* 0x040fe40003fc4270 */
[----:B------:R-:W-:Y:S02]  /*8390*/  ISETP.GT.AND P2, PT, R2, 0x19, PT ;  /* 0x000000190200780c */ /* 0x000fe40003f44270 */
[----:B------:R-:W-:Y:S02]  /*83a0*/  FSEL R20, R6, -INF , P1 ;  /* 0xff80000006147808 */ /* 0x000fe40000800000 */
[----:B------:R-:W-:Y:S02]  /*83b0*/  FSEL R32, R7, -INF , P0 ;  /* 0xff80000007207808 */ /* 0x000fe40000000000 */
        /* <DEDUP_REMOVED lines=78> */
[----:B------:R-:W-:Y:S02]  /*88a0*/  FMNMX.FTZ R3, R172, R4, !PT ;  /* 0x00000004ac037209 */ /* 0x000fe40007810000 */
[----:B------:R-:W-:Y:S02]  /*88b0*/  FSEL R13, R74, -INF , P6 ;  /* 0xff8000004a0d7808 */ /* 0x000fe40003000000 */
[----:B------:R-:W-:Y:S02]  /*88c0*/  FSEL R12, R75, -INF , P2 ;  /* 0xff8000004b0c7808 */ /* 0x000fe40001000000 */
[C---:B------:R-:W-:Y:S02]  /*88d0*/  ISETP.GT.AND P6, PT, R2.reuse, 0x48, PT ;  /* 0x000000480200780c */ /* 0x040fe40003fc4270 */
[----:B------:R-:W-:Y:S02]  /*88e0*/  ISETP.GT.AND P2, PT, R2, 0x49, PT ;  /* 0x000000490200780c */ /* 0x000fe40003f44270 */
[----:B------:R-:W-:Y:S02]  /*88f0*/  FSEL R23, R82, -INF , P1 ;  /* 0xff80000052177808 */ /* 0x000fe40000800000 */
[----:B------:R-:W-:Y:S02]  /*8900*/  FSEL R22, R83, -INF , P0 ;  /* 0xff80000053167808 */ /* 0x000fe40000000000 */
[----:B------:R-:W-:Y:S02]  /*8910*/  FMNMX.FTZ R3, R175, R3, !PT ;  /* 0x00000003af037209 */ /* 0x000fe40007810000 */
[C---:B------:R-:W-:Y:S02]  /*8920*/  ISETP.GT.AND P1, PT, R0.reuse, 0x48, PT ;  /* 0x000000480000780c */ /* 0x040fe40003f24270 */
[----:B------:R-:W-:Y:S02]  /*8930*/  ISETP.GT.AND P0, PT, R0, 0x49, PT ;  /* 0x000000490000780c */ /* 0x000fe40003f04270 */
        /* <DEDUP_REMOVED lines=69> */
[----:B------:R-:W-:Y:S02]  /*8d90*/  FSEL R16, R77, -INF , P2 ;  /* 0xff8000004d107808 */ /* 0x000fe40001000000 */
[----:B------:R-:W-:Y:S02]  /*8da0*/  FSEL R11, R78, -INF , P1 ;  /* 0xff8000004e0b7808 */ /* 0x000fe40000800000 */
        /* <DEDUP_REMOVED lines=8> */
[----:B------:R-:W-:Y:S02]  /*8e30*/  FSEL R10, R79, -INF , P0 ;  /* 0xff8000004f0a7808 */ /* 0x000fe40000000000 */
[----:B------:R-:W-:Y:S04]  /*8e40*/  FMNMX.FTZ R0, R11, R6, !PT ;  /* 0x000000060b007209 */ /* 0x000fe80007810000 */
[----:B------:R-:W-:Y:S01]  /*8e50*/  FMNMX.FTZ R0, R10, R0, !PT ;  /* 0x000000000a007209 */ /* 0x000fe20007810000 */
[----:B------:R-:W3:Y:S08]  /*8e60*/  SHFL.BFLY PT, R6, R4, 0x2, 0x1f ;  /* 0x0c401f0004067f89 */ /* 0x000ef000000e0000 */
[----:B------:R-:W4:Y:S08]  /*8e70*/  SHFL.BFLY PT, R7, R3, 0x2, 0x1f ;  /* 0x0c401f0003077f89 */ /* 0x000f3000000e0000 */
[----:B------:R-:W5:Y:S01]  /*8e80*/  SHFL.BFLY PT, R9, R0, 0x2, 0x1f ;  /* 0x0c401f0000097f89 */ /* 0x000f6200000e0000 */
[----:B--2---:R-:W-:Y:S02]  /*8e90*/  FMNMX.FTZ R5, R5, R2, !PT ;  /* 0x0000000205057209 */ /* 0x004fe40007810000 */
[----:B---3--:R-:W-:Y:S05]  /*8ea0*/  FMNMX.FTZ R2, R4, R6, !PT ;  /* 0x0000000604027209 */ /* 0x008fea0007810000 */
[----:B------:R-:W2:Y:S01]  /*8eb0*/  SHFL.BFLY PT, R6, R5, 0x1, 0x1f ;  /* 0x0c201f0005067f89 */ /* 0x000ea200000e0000 */
[----:B----4-:R-:W-:Y:S07]  /*8ec0*/  FMNMX.FTZ R3, R3, R7, !PT ;  /* 0x0000000703037209 */ /* 0x010fee0007810000 */
[----:B------:R-:W3:Y:S01]  /*8ed0*/  SHFL.BFLY PT, R7, R2, 0x1, 0x1f ;  /* 0x0c201f0002077f89 */ /* 0x000ee200000e0000 */
[----:B-----5:R-:W-:Y:S07]  /*8ee0*/  FMNMX.FTZ R4, R0, R9, !PT ;  /* 0x0000000900047209 */ /* 0x020fee0007810000 */
[----:B------:R-:W4:Y:S08]  /*8ef0*/  SHFL.BFLY PT, R8, R3, 0x1, 0x1f ;  /* 0x0c201f0003087f89 */ /* 0x000f3000000e0000 */
[----:B------:R1:W1:Y:S01]  /*8f00*/  SHFL.BFLY PT, R0, R4, 0x1, 0x1f ;  /* 0x0c201f0004007f89 */ /* 0x00026200000e0000 */
[----:B--2---:R-:W-:Y:S02]  /*8f10*/  FMNMX.FTZ R100, R5, R6, !PT ;  /* 0x0000000605647209 */ /* 0x004fe40007810000 */
[----:B---3--:R-:W-:Y:S02]  /*8f20*/  FMNMX.FTZ R99, R2, R7, !PT ;  /* 0x0000000702637209 */ /* 0x008fe40007810000 */
[----:B----4-:R-:W-:Y:S03]  /*8f30*/  FMNMX.FTZ R98, R3, R8, !PT ;  /* 0x0000000803627209 */ /* 0x010fe60007810000 */
.L_x_1575:
[C---:B------:R-:W-:Y:S01]  /*8f40*/  FMUL.FTZ R2, R100.reuse, c[0x0][0x2d0] ;  /* 0x0000b40064027a20 */ /* 0x040fe20000410000 */
[----:B------:R-:W-:Y:S01]  /*8f50*/  FSETP.NEU.FTZ.AND P2, PT, R100, -INF , PT ;  /* 0xff8000006400780b */ /* 0x000fe20003f5d000 */
[----:B------:R-:W-:Y:S01]  /*8f60*/  WARPSYNC 0xffffffff ;  /* 0xffffffff00007948 */ /* 0x000fe20003800000 */
[----:B------:R-:W-:Y:S02]  /*8f70*/  FSETP.NEU.FTZ.AND P1, PT, R99, -INF , PT ;  /* 0xff8000006300780b */ /* 0x000fe40003f3d000 */
[----:B------:R-:W-:Y:S02]  /*8f80*/  FSEL R6, R2, RZ, P2 ;  /* 0x000000ff02067208 */ /* 0x000fe40001000000 */
[----:B------:R-:W-:Y:S02]  /*8f90*/  FSETP.NEU.FTZ.AND P0, PT, R98, -INF , PT ;  /* 0xff8000006200780b */ /* 0x000fe40003f1d000 */
[----:B-1----:R-:W-:Y:S01]  /*8fa0*/  FMNMX.FTZ R68, R0, R4, !PT ;  /* 0x0000000400447209 */ /* 0x002fe20007810000 */
[--C-:B------:R-:W-:Y:S01]  /*8fb0*/  FFMA.FTZ R2, R156, c[0x0][0x2d0], -R6.reuse ;  /* 0x0000b4009c027a23 */ /* 0x100fe20000010806 */
[----:B------:R-:W-:Y:S01]  /*8fc0*/  FSEL R5, R98, RZ, P0 ;  /* 0x000000ff62057208 */ /* 0x000fe20000000000 */
[--C-:B------:R-:W-:Y:S02]  /*8fd0*/  FFMA.FTZ R3, R172, c[0x0][0x2d0], -R6.reuse ;  /* 0x0000b400ac037a23 */ /* 0x100fe40000010806 */
[----:B------:R1:W-:Y:S01]  /*8fe0*/  MUFU.EX2 R42, R2 ;  /* 0x00000002002a7308 */ /* 0x0003e20000000800 */
[----:B------:R-:W-:Y:S02]  /*8ff0*/  FMUL.FTZ R4, R68, c[0x0][0x2d0] ;  /* 0x0000b40044047a20 */ /* 0x000fe40000410000 */
        /* <DEDUP_REMOVED lines=13> */
[----:B-1----:R-:W-:Y:S05]  /*90d0*/  FMUL.FTZ R2, R99, c[0x0][0x2d0] ;  /* 0x0000b40063027a20 */ /* 0x002fea0000410000 */
[----:B------:R-:W-:Y:S01]  /*90e0*/  MUFU.EX2 R246, R186 ;  /* 0x000000ba00f67308 */ /* 0x000fe20000000800 */
[----:B------:R-:W-:Y:S01]  /*90f0*/  FSEL R7, R2, RZ, P1 ;  /* 0x000000ff02077208 */ /* 0x000fe20000800000 */
[--C-:B--2---:R-:W-:Y:S04]  /*9100*/  FFMA.FTZ R3, R175, c[0x0][0x2d0], -R6.reuse ;  /* 0x0000b400af037a23 */ /* 0x104fe80000010806 */
        /* <DEDUP_REMOVED lines=17> */
[--C-:B-1----:R-:W-:Y:S02]  /*9220*/  FFMA.FTZ R2, R32, c[0x0][0x2d0], -R7.reuse ;  /* 0x0000b40020027a23 */ /* 0x102fe40000010807 */
[--C-:B------:R-:W-:Y:S02]  /*9230*/  FFMA.FTZ R177, R50, c[0x0][0x2d0], -R7.reuse ;  /* 0x0000b40032b17a23 */ /* 0x100fe40000010807 */
[--C-:B------:R-:W-:Y:S01]  /*9240*/  FFMA.FTZ R156, R161, c[0x0][0x2d0], -R7.reuse ;  /* 0x0000b400a19c7a23 */ /* 0x100fe20000010807 */
[----:B------:R1:W-:Y:S01]  /*9250*/  MUFU.EX2 R227, R2 ;  /* 0x0000000200e37308 */ /* 0x0003e20000000800 */
[--C-:B------:R-:W-:Y:S02]  /*9260*/  FFMA.FTZ R159, R159, c[0x0][0x2d0], -R7.reuse ;  /* 0x0000b4009f9f7a23 */ /* 0x100fe40000010807 */
[--C-:B--2---:R-:W-:Y:S07]  /*9270*/  FFMA.FTZ R3, R36, c[0x0][0x2d0], -R7.reuse ;  /* 0x0000b40024037a23 */ /* 0x104fee0000010807 */
[----:B------:R2:W-:Y:S10]  /*9280*/  MUFU.EX2 R237, R3 ;  /* 0x0000000300ed7308 */ /* 0x0005f40000000800 */
[----:B------:R-:W-:Y:S01]  /*9290*/  MUFU.EX2 R245, R184 ;  /* 0x000000b800f57308 */ /* 0x000fe20000000800 */
[--C-:B-1----:R-:W-:Y:S02]  /*92a0*/  FFMA.FTZ R2, R174, c[0x0][0x2d0], -R6.reuse ;  /* 0x0000b400ae027a23 */ /* 0x102fe40000010806 */
[----:B------:R-:W-:Y:S02]  /*92b0*/  FFMA.FTZ R174, R207, c[0x0][0x2d0], -R6 ;  /* 0x0000b400cfae7a23 */ /* 0x000fe40000010806 */
[--C-:B------:R-:W-:Y:S05]  /*92c0*/  FFMA.FTZ R207, R23, c[0x0][0x2d0], -R7.reuse ;  /* 0x0000b40017cf7a23 */ /* 0x100fea0000010807 */
[----:B------:R1:W-:Y:S01]  /*92d0*/  MUFU.EX2 R236, R2 ;  /* 0x0000000200ec7308 */ /* 0x0003e20000000800 */
[----:B--2---:R-:W-:Y:S09]  /*92e0*/  FSEL R3, R99, RZ, P1 ;  /* 0x000000ff63037208 */ /* 0x004ff20000800000 */
[----:B------:R-:W-:Y:S10]  /*92f0*/  MUFU.EX2 R239, R159 ;  /* 0x0000009f00ef7308 */ /* 0x000ff40000000800 */
[----:B------:R-:W-:Y:S01]  /*9300*/  MUFU.EX2 R186, R168 ;  /* 0x000000a800ba7308 */ /* 0x000fe20000000800 */
[----:B-1----:R-:W-:Y:S09]  /*9310*/  FFMA.FTZ R2, R33, c[0x0][0x2d0], -R7 ;  /* 0x0000b40021027a23 */ /* 0x002ff20000010807 */
[----:B------:R1:W-:Y:S10]  /*9320*/  MUFU.EX2 R233, R2 ;  /* 0x0000000200e97308 */ /* 0x0003f40000000800 */
[----:B------:R-:W-:Y:S10]  /*9330*/  MUFU.EX2 R170, R170 ;  /* 0x000000aa00aa7308 */ /* 0x000ff40000000800 */
[----:B------:R-:W-:Y:S01]  /*9340*/  MUFU.EX2 R181, R181 ;  /* 0x000000b500b57308 */ /* 0x000fe20000000800 */
[----:B-1----:R-:W-:Y:S05]  /*9350*/  FMUL.FTZ R2, R98, c[0x0][0x2d0] ;  /* 0x0000b40062027a20 */ /* 0x002fea0000410000 */
[----:B------:R-:W-:Y:S04]  /*9360*/  FSEL R8, R2, RZ, P0 ;  /* 0x000000ff02087208 */ /* 0x000fe80000000000 */
[----:B------:R-:W-:Y:S01]  /*9370*/  MUFU.EX2 R179, R179 ;  /* 0x000000b300b37308 */ /* 0x000fe20000000800 */
[----:B------:R-:W-:Y:S01]  /*9380*/  FSETP.NEU.FTZ.AND P0, PT, R68, -INF , PT ;  /* 0xff8000004400780b */ /* 0x000fe20003f1d000 */
[--C-:B------:R-:W-:Y:S03]  /*9390*/  FFMA.FTZ R2, R48, c[0x0][0x2d0], -R8.reuse ;  /* 0x0000b40030027a23 */ /* 0x100fe60000010808 */
[----:B------:R-:W-:Y:S01]  /*93a0*/  FSEL R4, R4, RZ, P0 ;  /* 0x000000ff04047208 */ /* 0x000fe20000000000 */
[--C-:B------:R-:W-:Y:S02]  /*93b0*/  FFMA.FTZ R9, R21, c[0x0][0x2d0], -R8.reuse ;  /* 0x0000b40015097a23 */ /* 0x100fe40000010808 */
[----:B------:R-:W1:Y:S01]  /*93c0*/  LDSM.16.MT88.4 R20, [R189] ;  /* 0x00000000bd14783b */ /* 0x000e620000004200 */
[----:B------:R-:W-:Y:S01]  /*93d0*/  FFMA.FTZ R165, R38, c[0x0][0x2d0], -R8 ;  /* 0x0000b40026a57a23 */ /* 0x000fe20000010808 */
[----:B------:R2:W-:Y:S01]  /*93e0*/  MUFU.EX2 R225, R2 ;  /* 0x0000000200e17308 */ /* 0x0005e20000000800 */
[----:B------:R-:W-:Y:S02]  /*93f0*/  FFMA.FTZ R66, R81, c[0x0][0x2d0], -R4 ;  /* 0x0000b40051427a23 */ /* 0x000fe40000010804 */
[--C-:B------:R-:W-:Y:S02]  /*9400*/  FFMA.FTZ R59, R173, c[0x0][0x2d0], -R8.reuse ;  /* 0x0000b400ad3b7a23 */ /* 0x100fe40000010808 */
[--C-:B------:R-:W-:Y:S01]  /*9410*/  FFMA.FTZ R58, R171, c[0x0][0x2d0], -R8.reuse ;  /* 0x0000b400ab3a7a23 */ /* 0x100fe20000010808 */
[----:B------:R-:W-:Y:S01]  /*9420*/  LDSM.16.MT88.4 R80, [R192] ;  /* 0x00000000c050783b */ /* 0x000fe20000004200 */
[----:B------:R-:W-:Y:S02]  /*9430*/  FFMA.FTZ R71, R64, c[0x0][0x2d0], -R8 ;  /* 0x0000b40040477a23 */ /* 0x000fe40000010808 */
        /* <DEDUP_REMOVED lines=10> */
[--C-:B--2---:R-:W-:Y:S02]  /*94e0*/  FFMA.FTZ R2, R37, c[0x0][0x2d0], -R8.reuse ;  /* 0x0000b40025027a23 */ /* 0x104fe40000010808 */
[--C-:B------:R-:W-:Y:S02]  /*94f0*/  FFMA.FTZ R57, R164, c[0x0][0x2d0], -R8.reuse ;  /* 0x0000b400a4397a23 */ /* 0x100fe40000010808 */
[----:B------:R-:W-:Y:S01]  /*9500*/  FFMA.FTZ R56, R160, c[0x0][0x2d0], -R8 ;  /* 0x0000b400a0387a23 */ /* 0x000fe20000010808 */
[----:B------:R2:W-:Y:S01]  /*9510*/  MUFU.EX2 R232, R2 ;  /* 0x0000000200e87308 */ /* 0x0005e20000000800 */
[--C-:B------:R-:W-:Y:S02]  /*9520*/  FFMA.FTZ R222, R11, c[0x0][0x2d0], -R4.reuse ;  /* 0x0000b4000bde7a23 */ /* 0x100fe40000010804 */
[----:B------:R-:W-:Y:S02]  /*9530*/  FFMA.FTZ R223, R10, c[0x0][0x2d0], -R4 ;  /* 0x0000b4000adf7a23 */ /* 0x000fe40000010804 */
[--C-:B---3--:R-:W-:Y:S02]  /*9540*/  FFMA.FTZ R9, R49, c[0x0][0x2d0], -R8.reuse ;  /* 0x0000b40031097a23 */ /* 0x108fe40000010808 */
        /* <DEDUP_REMOVED lines=9> */
[----:B--2---:R-:W-:Y:S05]  /*95e0*/  FSEL R2, R100, RZ, P2 ;  /* 0x000000ff64027208 */ /* 0x004fea0001000000 */
[----:B------:R-:W-:Y:S04]  /*95f0*/  FADD.FTZ R0, -R2, R97 ;  /* 0x0000006102007221 */ /* 0x000fe80000010100 */
[----:B------:R-:W-:Y:S01]  /*9600*/  MUFU.EX2 R185, R161 ;  /* 0x000000a100b97308 */ /* 0x000fe20000000800 */
[----:B------:R-:W-:Y:S02]  /*9610*/  FADD.FTZ R2, -R3, R101 ;  /* 0x0000006503027221 */ /* 0x000fe40000010100 */
[----:B------:R-:W-:Y:S02]  /*9620*/  FMUL.FTZ R0, R0, c[0x0][0x2d0] ;  /* 0x0000b40000007a20 */ /* 0x000fe40000410000 */
[----:B------:R-:W-:Y:S02]  /*9630*/  FADD.FTZ R3, -R5, R102 ;  /* 0x0000006605037221 */ /* 0x000fe40000010100 */
[--C-:B------:R-:W-:Y:S02]  /*9640*/  FFMA.FTZ R102, R206, c[0x0][0x2d0], -R6.reuse ;  /* 0x0000b400ce667a23 */ /* 0x100fe40000010806 */
[----:B------:R-:W-:Y:S01]  /*9650*/  FFMA.FTZ R97, R205, c[0x0][0x2d0], -R6 ;  /* 0x0000b400cd617a23 */ /* 0x000fe20000010806 */
[----:B------:R2:W-:Y:S01]  /*9660*/  MUFU.EX2 R65, R0 ;  /* 0x0000000000417308 */ /* 0x0005e20000000800 */
[--C-:B------:R-:W-:Y:S02]  /*9670*/  FFMA.FTZ R205, R15, c[0x0][0x2d0], -R4.reuse ;  /* 0x0000b4000fcd7a23 */ /* 0x100fe40000010804 */
[----:B------:R-:W-:Y:S02]  /*9680*/  FFMA.FTZ R206, R14, c[0x0][0x2d0], -R4 ;  /* 0x0000b4000ece7a23 */ /* 0x000fe40000010804 */
[----:B------:R-:W-:Y:S02]  /*9690*/  FFMA.FTZ R101, R157, c[0x0][0x2d0], -R7 ;  /* 0x0000b4009d657a23 */ /* 0x000fe40000010807 */
[----:B------:R-:W-:Y:S03]  /*96a0*/  FFMA.FTZ R157, R41, c[0x0][0x2d0], -R8 ;  /* 0x0000b400299d7a23 */ /* 0x000fe60000010808 */
[----:B------:R-:W-:Y:S10]  /*96b0*/  MUFU.EX2 R244, R101 ;  /* 0x0000006500f47308 */ /* 0x000ff40000000800 */
[----:B------:R-:W-:Y:S01]  /*96c0*/  MUFU.EX2 R184, R157 ;  /* 0x0000009d00b87308 */ /* 0x000fe20000000800 */
[----:B--2---:R-:W-:Y:S09]  /*96d0*/  FMUL.FTZ R0, R2, c[0x0][0x2d0] ;  /* 0x0000b40002007a20 */ /* 0x004ff20000410000 */
[----:B------:R2:W-:Y:S10]  /*96e0*/  MUFU.EX2 R67, R0 ;  /* 0x0000000000437308 */ /* 0x0005f40000000800 */
[----:B------:R-:W-:Y:S10]  /*96f0*/  MUFU.EX2 R159, R173 ;  /* 0x000000ad009f7308 */ /* 0x000ff40000000800 */
[----:B------:R-:W-:Y:S01]  /*9700*/  MUFU.EX2 R158, R187 ;  /* 0x000000bb009e7308 */ /* 0x000fe20000000800 */
[----:B--2---:R-:W-:Y:S02]  /*9710*/  FMUL.FTZ R0, R3, c[0x0][0x2d0] ;  /* 0x0000b40003007a20 */ /* 0x004fe40000410000 */
[--C-:B------:R-:W-:Y:S02]  /*9720*/  FFMA.FTZ R3, R167, c[0x0][0x2d0], -R4.reuse ;  /* 0x0000b400a7037a23 */ /* 0x100fe40000010804 */
[--C-:B------:R-:W-:Y:S05]  /*9730*/  FFMA.FTZ R167, R26, c[0x0][0x2d0], -R4.reuse ;  /* 0x0000b4001aa77a23 */ /* 0x100fea0000010804 */
[----:B------:R2:W-:Y:S10]  /*9740*/  MUFU.EX2 R2, R0 ;  /* 0x0000000000027308 */ /* 0x0005f40000000800 */
[----:B------:R3:W-:Y:S10]  /*9750*/  MUFU.EX2 R238, R3 ;  /* 0x0000000300ee7308 */ /* 0x0007f40000000800 */
[----:B------:R-:W-:Y:S01]  /*9760*/  MUFU.EX2 R167, R167 ;  /* 0x000000a700a77308 */ /* 0x000fe20000000800 */
[--C-:B--2---:R-:W-:Y:S02]  /*9770*/  FFMA.FTZ R0, R53, c[0x0][0x2d0], -R4.reuse ;  /* 0x0000b40035007a23 */ /* 0x104fe40000010804 */
[----:B------:R-:W-:Y:S07]  /*9780*/  LDSM.16.MT88.4 R52, [R190] ;  /* 0x00000000be34783b */ /* 0x000fee0000004200 */
[----:B------:R2:W-:Y:S01]  /*9790*/  MUFU.EX2 R216, R0 ;  /* 0x0000000000d87308 */ /* 0x0005e20000000800 */
[--C-:B---3--:R-:W-:Y:S09]  /*97a0*/  FFMA.FTZ R3, R31, c[0x0][0x2d0], -R4.reuse ;  /* 0x0000b4001f037a23 */ /* 0x108ff20000010804 */
[----:B------:R-:W-:Y:S10]  /*97b0*/  MUFU.EX2 R178, R178 ;  /* 0x000000b200b27308 */ /* 0x000ff40000000800 */
[----:B------:R-:W-:Y:S01]  /*97c0*/  MUFU.EX2 R161, R213 ;  /* 0x000000d500a17308 */ /* 0x000fe20000000800 */
[----:B--2---:R-:W-:Y:S02]  /*97d0*/  FFMA.FTZ R0, R163, c[0x0][0x2d0], -R4 ;  /* 0x0000b400a3007a23 */ /* 0x004fe40000010804 */
[----:B------:R-:W-:Y:S02]  /*97e0*/  FFMA.FTZ R163, R39, c[0x0][0x2d0], -R8 ;  /* 0x0000b40027a37a23 */ /* 0x000fe40000010808 */
[----:B------:R-:W2:Y:S05]  /*97f0*/  LDSM.16.MT88.4 R36, [R193] ;  /* 0x00000000c124783b */ /* 0x000eaa0000004200 */
[----:B------:R3:W-:Y:S10]  /*9800*/  MUFU.EX2 R230, R0 ;  /* 0x0000000000e67308 */ /* 0x0007f40000000800 */
[----:B------:R-:W-:Y:S10]  /*9810*/  MUFU.EX2 R172, R163 ;  /* 0x000000a300ac7308 */ /* 0x000ff40000000800 */
[----:B------:R-:W-:Y:S01]  /*9820*/  MUFU.EX2 R163, R208 ;  /* 0x000000d000a37308 */ /* 0x000fe20000000800 */
[----:B---3--:R-:W-:Y:S02]  /*9830*/  FFMA.FTZ R0, R162, c[0x0][0x2d0], -R4 ;  /* 0x0000b400a2007a23 */ /* 0x008fe40000010804 */
[----:B------:R-:W-:Y:S07]  /*9840*/  FFMA.FTZ R162, R34, c[0x0][0x2d0], -R8 ;  /* 0x0000b40022a27a23 */ /* 0x000fee0000010808 */
[----:B------:R3:W-:Y:S10]  /*9850*/  MUFU.EX2 R229, R0 ;  /* 0x0000000000e57308 */ /* 0x0007f40000000800 */
[----:B------:R-:W-:Y:S10]  /*9860*/  MUFU.EX2 R157, R215 ;  /* 0x000000d7009d7308 */ /* 0x000ff40000000800 */
[----:B------:R-:W-:Y:S01]  /*9870*/  MUFU.EX2 R101, R217 ;  /* 0x000000d900657308 */ /* 0x000fe20000000800 */
[----:B---3--:R-:W-:Y:S02]  /*9880*/  FSEL R0, R68, RZ, P0 ;  /* 0x000000ff44007208 */ /* 0x008fe40000000000 */
[----:B------:R-:W-:Y:S03]  /*9890*/  ISETP.GT.AND P0, PT, R212, R250, PT ;  /* 0x000000fad400720c */ /* 0x000fe60003f04270 */
[----:B------:R-:W-:Y:S02]  /*98a0*/  FADD.FTZ R0, -R0, R103 ;  /* 0x0000006700007221 */ /* 0x000fe40000010100 */
[----:B------:R-:W-:Y:S02]  /*98b0*/  FFMA.FTZ R103, R30, c[0x0][0x2d0], -R4 ;  /* 0x0000b4001e677a23 */ /* 0x000fe40000010804 */
[----:B------:R-:W-:Y:S06]  /*98c0*/  FMUL.FTZ R0, R0, c[0x0][0x2d0] ;  /* 0x0000b40000007a20 */ /* 0x000fec0000410000 */
[----:B------:R-:W3:Y:S02]  /*98d0*/  MUFU.EX2 R0, R0 ;  /* 0x0000000000007308 */ /* 0x000ee40000000800 */
[----:B---3--:R-:W-:Y:S01]  /*98e0*/  FMUL.FTZ R10, R0, R110 ;  /* 0x0000006e000a7220 */ /* 0x008fe20000410000 */
[----:B------:R-:W-:Y:S01]  /*98f0*/  F2FP.PACK_AB R72, R228, R42 ;  /* 0x0000002ae448723e */ /* 0x000fe200000000ff */
[----:B------:R-:W-:Y:S01]  /*9900*/  FMUL.FTZ R4, R65, R104 ;  /* 0x0000006841047220 */ /* 0x000fe20000410000 */
[----:B------:R-:W-:Y:S01]  /*9910*/  F2FP.PACK_AB R73, R227, R226 ;  /* 0x000000e2e349723e */ /* 0x000fe200000000ff */
[----:B------:R-:W-:Y:S01]  /*9920*/  FMUL.FTZ R5, R65, R105 ;  /* 0x0000006941057220 */ /* 0x000fe20000410000 */
[----:B------:R-:W-:Y:S01]  /*9930*/  F2FP.PACK_AB R74, R236, R235 ;  /* 0x000000ebec4a723e */ /* 0x000fe200000000ff */
        /* <DEDUP_REMOVED lines=8> */
[C---:B------:R-:W-:Y:S01]  /*99c0*/  FMUL.FTZ R18, R67.reuse, R118 ;  /* 0x0000007643127220 */ /* 0x040fe20000410000 */
[-C--:B-1----:R-:W-:Y:S01]  /*99d0*/  HMMA.16816.F32 R4, R72, R20.reuse, R4 ;  /* 0x000000144804723c */ /* 0x082fe20000001804 */
[----:B------:R-:W-:Y:S04]  /*99e0*/  MUFU.EX2 R110, R57 ;  /* 0x00000039006e7308 */ /* 0x000fe80000000800 */
[----:B------:R-:W-:Y:S01]  /*99f0*/  F2FP.PACK_AB R79, R238, R229 ;  /* 0x000000e5ee4f723e */ /* 0x000fe200000000ff */
[C---:B------:R-:W-:Y:S02]  /*9a00*/  FMUL.FTZ R8, R2.reuse, R108 ;  /* 0x0000006c02087220 */ /* 0x040fe40000410000 */
[----:B------:R-:W-:Y:S03]  /*9a10*/  FMUL.FTZ R9, R2, R109 ;  /* 0x0000006d02097220 */ /* 0x000fe60000410000 */
[----:B------:R-:W-:Y:S01]  /*9a20*/  MUFU.EX2 R104, R63 ;  /* 0x0000003f00687308 */ /* 0x000fe20000000800 */
[----:B------:R-:W-:Y:S02]  /*9a30*/  FMUL.FTZ R11, R0, R111 ;  /* 0x0000006f000b7220 */ /* 0x000fe40000410000 */
[----:B------:R-:W-:Y:S02]  /*9a40*/  FMUL.FTZ R19, R67, R119 ;  /* 0x0000007743137220 */ /* 0x000fe40000410000 */
[----:B------:R-:W-:Y:S01]  /*9a50*/  LDSM.16.MT88.4 R116, [R189+0x2000] ;  /* 0x00200000bd74783b */ /* 0x000fe20000004200 */
[C---:B------:R-:W-:Y:S02]  /*9a60*/  FMUL.FTZ R32, R65.reuse, R132 ;  /* 0x0000008441207220 */ /* 0x040fe40000410000 */
[C---:B------:R-:W-:Y:S02]  /*9a70*/  HMMA.16816.F32 R8, R76.reuse, R20, R8 ;  /* 0x000000144c08723c */ /* 0x040fe40000001808 */
[----:B------:R-:W-:Y:S02]  /*9a80*/  MUFU.EX2 R107, R62 ;  /* 0x0000003e006b7308 */ /* 0x000fe40000000800 */
[C---:B------:R-:W-:Y:S02]  /*9a90*/  FMUL.FTZ R12, R2.reuse, R112 ;  /* 0x00000070020c7220 */ /* 0x040fe40000410000 */
[----:B------:R-:W-:Y:S02]  /*9aa0*/  FMUL.FTZ R13, R2, R113 ;  /* 0x00000071020d7220 */ /* 0x000fe40000410000 */
[C---:B------:R-:W-:Y:S04]  /*9ab0*/  FMUL.FTZ R14, R0.reuse, R114 ;  /* 0x00000072000e7220 */ /* 0x040fe80000410000 */
[----:B------:R-:W-:Y:S01]  /*9ac0*/  FMUL.FTZ R15, R0, R115 ;  /* 0x00000073000f7220 */ /* 0x000fe20000410000 */
[----:B------:R1:W-:Y:S01]  /*9ad0*/  MUFU.EX2 R114, R56 ;  /* 0x0000003800727308 */ /* 0x0003e20000000800 */
[----:B------:R-:W-:Y:S02]  /*9ae0*/  FMUL.FTZ R33, R65, R133 ;  /* 0x0000008541217220 */ /* 0x000fe40000410000 */
[C---:B------:R-:W-:Y:S02]  /*9af0*/  FMUL.FTZ R34, R67.reuse, R134 ;  /* 0x0000008643227220 */ /* 0x040fe40000410000 */
[----:B------:R-:W-:Y:S01]  /*9b00*/  FMUL.FTZ R35, R67, R135 ;  /* 0x0000008743237220 */ /* 0x000fe20000410000 */
[-C--:B------:R-:W-:Y:S01]  /*9b10*/  HMMA.16816.F32 R12, R76, R22.reuse, R12 ;  /* 0x000000164c0c723c */ /* 0x080fe2000000180c */
[----:B------:R-:W-:Y:S02]  /*9b20*/  LDSM.16.MT88.4 R132, [R193+0x2000] ;  /* 0x00200000c184783b */ /* 0x000fe40000004200 */
[C---:B------:R-:W-:Y:S01]  /*9b30*/  FMUL.FTZ R48, R65.reuse, R148 ;  /* 0x0000009441307220 */ /* 0x040fe20000410000 */
[----:B------:R3:W-:Y:S01]  /*9b40*/  MUFU.EX2 R111, R61 ;  /* 0x0000003d006f7308 */ /* 0x0007e20000000800 */
[----:B------:R-:W-:Y:S02]  /*9b50*/  FMUL.FTZ R49, R65, R149 ;  /* 0x0000009541317220 */ /* 0x000fe40000410000 */
[----:B------:R-:W-:Y:S01]  /*9b60*/  FMUL.FTZ R50, R67, R150 ;  /* 0x0000009643327220 */ /* 0x000fe20000410000 */
[C---:B------:R-:W-:Y:S04]  /*9b70*/  HMMA.16816.F32 R16, R72.reuse, R22, R16 ;  /* 0x000000164810723c */ /* 0x040fe80000001810 */
[C---:B------:R-:W-:Y:S02]  /*9b80*/  FMUL.FTZ R20, R65.reuse, R120 ;  /* 0x0000007841147220 */ /* 0x040fe40000410000 */
[----:B------:R-:W-:Y:S01]  /*9b90*/  FMUL.FTZ R21, R65, R121 ;  /* 0x0000007941157220 */ /* 0x000fe20000410000 */
[----:B------:R-:W-:Y:S01]  /*9ba0*/  MUFU.EX2 R112, R102 ;  /* 0x0000006600707308 */ /* 0x000fe20000000800 */
[C---:B------:R-:W-:Y:S04]  /*9bb0*/  FMUL.FTZ R22, R67.reuse, R122 ;  /* 0x0000007a43167220 */ /* 0x040fe80000410000 */
[C---:B------:R-:W-:Y:S02]  /*9bc0*/  FMUL.FTZ R23, R67.reuse, R123 ;  /* 0x0000007b43177220 */ /* 0x040fe40000410000 */
[----:B------:R-:W-:Y:S02]  /*9bd0*/  FMUL.FTZ R51, R67, R151 ;  /* 0x0000009743337220 */ /* 0x000fe40000410000 */
[----:B------:R-:W-:Y:S01]  /*9be0*/  LDSM.16.MT88.4 R148, [R190+0x2000] ;  /* 0x00200000be94783b */ /* 0x000fe20000004200 */
[C---:B-1----:R-:W-:Y:S01]  /*9bf0*/  FMUL.FTZ R56, R2.reuse, R88 ;  /* 0x0000005802387220 */ /* 0x042fe20000410000 */
[----:B------:R1:W-:Y:S01]  /*9c00*/  MUFU.EX2 R102, R58 ;  /* 0x0000003a00667308 */ /* 0x0003e20000000800 */
[-C--:B--2---:R-:W-:Y:S03]  /*9c10*/  HMMA.16816.F32 R20, R72, R36.reuse, R20 ;  /* 0x000000244814723c */ /* 0x084fe60000001814 */
[C---:B------:R-:W-:Y:S02]  /*9c20*/  FMUL.FTZ R24, R2.reuse, R124 ;  /* 0x0000007c02187220 */ /* 0x040fe40000410000 */
[----:B------:R-:W-:Y:S02]  /*9c30*/  FMUL.FTZ R25, R2, R125 ;  /* 0x0000007d02197220 */ /* 0x000fe40000410000 */
[C---:B------:R-:W-:Y:S02]  /*9c40*/  FMUL.FTZ R26, R0.reuse, R126 ;  /* 0x0000007e001a7220 */ /* 0x040fe40000410000 */
[----:B------:R-:W-:Y:S01]  /*9c50*/  FMUL.FTZ R27, R0, R127 ;  /* 0x0000007f001b7220 */ /* 0x000fe20000410000 */
[----:B------:R2:W-:Y:S02]  /*9c60*/  MUFU.EX2 R115, R60 ;  /* 0x0000003c00737308 */ /* 0x0005e40000000800 */
[C---:B------:R-:W-:Y:S02]  /*9c70*/  FMUL.FTZ R57, R2.reuse, R89 ;  /* 0x0000005902397220 */ /* 0x040fe40000410000 */
[C---:B---3--:R-:W-:Y:S02]  /*9c80*/  FMUL.FTZ R61, R2.reuse, R93 ;  /* 0x0000005d023d7220 */ /* 0x048fe40000410000 */
[C---:B------:R-:W-:Y:S04]  /*9c90*/  HMMA.16816.F32 R24, R76.reuse, R36, R24 ;  /* 0x000000244c18723c */ /* 0x040fe80000001818 */
[C---:B------:R-:W-:Y:S01]  /*9ca0*/  FMUL.FTZ R28, R2.reuse, R128 ;  /* 0x00000080021c7220 */ /* 0x040fe20000410000 */
[----:B------:R-:W-:Y:S01]  /*9cb0*/  MUFU.EX2 R113, R97 ;  /* 0x0000006100717308 */ /* 0x000fe20000000800 */
[----:B------:R-:W-:Y:S02]  /*9cc0*/  FMUL.FTZ R29, R2, R129 ;  /* 0x00000081021d7220 */ /* 0x000fe40000410000 */
[C---:B------:R-:W-:Y:S04]  /*9cd0*/  FMUL.FTZ R30, R0.reuse, R130 ;  /* 0x00000082001e7220 */ /* 0x040fe80000410000 */
[C---:B------:R-:W-:Y:S02]  /*9ce0*/  FMUL.FTZ R31, R0.reuse, R131 ;  /* 0x00000083001f7220 */ /* 0x040fe40000410000 */
[C---:B-1----:R-:W-:Y:S01]  /*9cf0*/  FMUL.FTZ R58, R0.reuse, R90 ;  /* 0x0000005a003a7220 */ /* 0x042fe20000410000 */
[----:B------:R1:W3:Y:S01]  /*9d00*/  MUFU.EX2 R97, R59 ;  /* 0x0000003b00617308 */ /* 0x0002e20000000800 */
[----:B------:R-:W-:Y:S02]  /*9d10*/  FMUL.FTZ R62, R0, R94 ;  /* 0x0000005e003e7220 */ /* 0x000fe40000410000 */
[----:B--2---:R-:W-:Y:S01]  /*9d20*/  FMUL.FTZ R60, R2, R92 ;  /* 0x0000005c023c7220 */ /* 0x004fe20000410000 */
[-C--:B------:R-:W-:Y:S03]  /*9d30*/  HMMA.16816.F32 R28, R76, R38.reuse, R28 ;  /* 0x000000264c1c723c */ /* 0x080fe6000000181c */
[----:B------:R-:W-:Y:S02]  /*9d40*/  FMUL.FTZ R63, R0, R95 ;  /* 0x0000005f003f7220 */ /* 0x000fe40000410000 */
[----:B------:R-:W-:Y:S01]  /*9d50*/  LDSM.16.MT88.4 R92, [R192+0x1000] ;  /* 0x00100000c05c783b */ /* 0x000fe20000004200 */
[----:B------:R-:W-:Y:S01]  /*9d60*/  FMUL.FTZ R40, R2, R140 ;  /* 0x0000008c02287220 */ /* 0x000fe20000410000 */
[----:B------:R-:W-:Y:S01]  /*9d70*/  MUFU.EX2 R108, R66 ;  /* 0x00000042006c7308 */ /* 0x000fe20000000800 */
[C---:B------:R-:W-:Y:S04]  /*9d80*/  HMMA.16816.F32 R32, R72.reuse, R38, R32 ;  /* 0x000000264820723c */ /* 0x040fe80000001820 */
[C---:B------:R-:W-:Y:S02]  /*9d90*/  FMUL.FTZ R36, R65.reuse, R136 ;  /* 0x0000008841247220 */ /* 0x040fe40000410000 */
[----:B------:R-:W-:Y:S02]  /*9da0*/  FMUL.FTZ R37, R65, R137 ;  /* 0x0000008941257220 */ /* 0x000fe40000410000 */
[C---:B------:R-:W-:Y:S01]  /*9db0*/  FMUL.FTZ R38, R67.reuse, R138 ;  /* 0x0000008a43267220 */ /* 0x040fe20000410000 */
[----:B------:R2:W-:Y:S03]  /*9dc0*/  MUFU.EX2 R109, R64 ;  /* 0x00000040006d7308 */ /* 0x0005e60000000800 */
[----:B------:R-:W-:Y:S02]  /*9dd0*/  FMUL.FTZ R39, R67, R139 ;  /* 0x0000008b43277220 */ /* 0x000fe40000410000 */
[----:B-1----:R-:W-:Y:S02]  /*9de0*/  FMUL.FTZ R59, R0, R91 ;  /* 0x0000005b003b7220 */ /* 0x002fe40000410000 */
[----:B------:R-:W-:Y:S01]  /*9df0*/  LDSM.16.MT88.4 R88, [R190+0x800] ;  /* 0x00080000be58783b */ /* 0x000fe20000004200 */
[----:B------:R-:W-:Y:S02]  /*9e00*/  FMUL.FTZ R41, R2, R141 ;  /* 0x0000008d02297220 */ /* 0x000fe40000410000 */
[-C--:B------:R-:W-:Y:S01]  /*9e10*/  HMMA.16816.F32 R36, R72, R52.reuse, R36 ;  /* 0x000000344824723c */ /* 0x080fe20000001824 */
[----:B------:R-:W-:Y:S02]  /*9e20*/  MUFU.EX2 R105, R175 ;  /* 0x000000af00697308 */ /* 0x000fe40000000800 */
[C---:B------:R-:W-:Y:S02]  /*9e30*/  FMUL.FTZ R43, R0.reuse, R143 ;  /* 0x0000008f002b7220 */ /* 0x040fe40000410000 */
[C---:B------:R-:W-:Y:S02]  /*9e40*/  FFMA.FTZ R70, R65.reuse, R231, R42 ;  /* 0x000000e741467223 */ /* 0x040fe4000001002a */
[----:B------:R-:W-:Y:S02]  /*9e50*/  FMUL.FTZ R42, R0, R142 ;  /* 0x0000008e002a7220 */ /* 0x000fe40000410000 */
[C---:B------:R-:W-:Y:S02]  /*9e60*/  FMUL.FTZ R44, R2.reuse, R144 ;  /* 0x00000090022c7220 */ /* 0x040fe40000410000 */
[----:B------:R-:W-:Y:S01]  /*9e70*/  MUFU.EX2 R106, R174 ;  /* 0x000000ae006a7308 */ /* 0x000fe20000000800 */
[----:B------:R-:W-:Y:S02]  /*9e80*/  FMUL.FTZ R45, R2, R145 ;  /* 0x00000091022d7220 */ /* 0x000fe40000410000 */
[C---:B------:R-:W-:Y:S04]  /*9e90*/  HMMA.16816.F32 R40, R76.reuse, R52, R40 ;  /* 0x000000344c28723c */ /* 0x040fe80000001828 */
[C---:B------:R-:W-:Y:S02]  /*9ea0*/  FMUL.FTZ R46, R0.reuse, R146 ;  /* 0x00000092002e7220 */ /* 0x040fe40000410000 */
[----:B------:R-:W-:Y:S01]  /*9eb0*/  FMUL.FTZ R47, R0, R147 ;  /* 0x00000093002f7220 */ /* 0x000fe20000410000 */
[----:B------:R1:W-:Y:S01]  /*9ec0*/  MUFU.EX2 R146, R3 ;  /* 0x0000000300927308 */ /* 0x0003e20000000800 */
[C---:B------:R-:W-:Y:S04]  /*9ed0*/  FMUL.FTZ R52, R65.reuse, R84 ;  /* 0x0000005441347220 */ /* 0x040fe80000410000 */
[C---:B------:R-:W-:Y:S01]  /*9ee0*/  FMUL.FTZ R53, R65.reuse, R85 ;  /* 0x0000005541357220 */ /* 0x040fe20000410000 */
[-C--:B------:R-:W-:Y:S03]  /*9ef0*/  HMMA.16816.F32 R44, R76, R54.reuse, R44 ;  /* 0x000000364c2c723c */ /* 0x080fe6000000182c */
[C---:B--2---:R-:W-:Y:S01]  /*9f00*/  FMUL.FTZ R64, R65.reuse, R152 ;  /* 0x0000009841407220 */ /* 0x044fe20000410000 */
[----:B------:R-:W-:Y:S01]  /*9f10*/  MUFU.EX2 R174, R183 ;  /* 0x000000b700ae7308 */ /* 0x000fe20000000800 */
[----:B------:R-:W-:Y:S01]  /*9f20*/  FMUL.FTZ R65, R65, R153 ;  /* 0x0000009941417220 */ /* 0x000fe20000410000 */
[----:B------:R-:W-:Y:S01]  /*9f30*/  F2FP.PACK_AB R152, R178, R179 ;  /* 0x000000b3b298723e */ /* 0x000fe200000000ff */
[----:B------:R-:W-:Y:S01]  /*9f40*/  FMUL.FTZ R66, R67, R154 ;  /* 0x0000009a43427220 */ /* 0x000fe20000410000 */
[C---:B------:R-:W-:Y:S04]  /*9f50*/  HMMA.16816.F32 R48, R72.reuse, R54, R48 ;  /* 0x000000364830723c */ /* 0x040fe80000001830 */
[----:B------:R-:W-:Y:S01]  /*9f60*/  FFMA.FTZ R2, R2, R243, R224 ;  /* 0x000000f302027223 */ /* 0x000fe200000100e0 */
[----:B------:R-:W-:Y:S01]  /*9f70*/  F2FP.PACK_AB R154, R161, R163 ;  /* 0x000000a3a19a723e */ /* 0x000fe200000000ff */
[----:B------:R-:W-:Y:S01]  /*9f80*/  MUFU.EX2 R147, R96 ;  /* 0x0000006000937308 */ /* 0x000fe20000000800 */
[C---:B------:R-:W-:Y:S02]  /*9f90*/  FMUL.FTZ R54, R67.reuse, R86 ;  /* 0x0000005643367220 */ /* 0x040fe40000410000 */
[C---:B------:R-:W-:Y:S02]  /*9fa0*/  FMUL.FTZ R55, R67.reuse, R87 ;  /* 0x0000005743377220 */ /* 0x040fe40000410000 */
[----:B------:R-:W-:Y:S01]  /*9fb0*/  LDSM.16.MT88.4 R84, [R193+0x800] ;  /* 0x00080000c154783b */ /* 0x000fe20000004200 */
[----:B------:R-:W-:Y:S02]  /*9fc0*/  FFMA.FTZ R0, R0, R242, R216 ;  /* 0x000000f200007223 */ /* 0x000fe400000100d8 */
[C---:B-1----:R-:W-:Y:S02]  /*9fd0*/  FFMA.FTZ R3, R67.reuse, R241, R226 ;  /* 0x000000f143037223 */ /* 0x042fe400000100e2 */
[-C--:B------:R-:W-:Y:S01]  /*9fe0*/  HMMA.16816.F32 R52, R72, R80.reuse, R52 ;  /* 0x000000504834723c */ /* 0x080fe20000001834 */
[----:B------:R-:W1:Y:S02]  /*9ff0*/  MUFU.EX2 R96, R69 ;  /* 0x0000004500607308 */ /* 0x000e640000000800 */
[----:B------:R-:W-:Y:S02]  /*a000*/  FMUL.FTZ R67, R67, R155 ;  /* 0x0000009b43437220 */ /* 0x000fe40000410000 */
[----:B------:R-:W-:Y:S02]  /*a010*/  FADD.FTZ R3, R227, R3 ;  /* 0x00000003e3037221 */ /* 0x000fe40000010000 */
[----:B------:R-:W-:Y:S01]  /*a020*/  FADD.FTZ R2, R225, R2 ;  /* 0x00000002e1027221 */ /* 0x000fe20000010000 */
[C---:B------:R-:W-:Y:S03]  /*a030*/  HMMA.16816.F32 R56, R76.reuse, R80, R56 ;  /* 0x000000504c38723c */ /* 0x040fe60000001838 */
[----:B------:R-:W-:Y:S01]  /*a040*/  MUFU.EX2 R224, R180 ;  /* 0x000000b400e07308 */ /* 0x000fe20000000800 */
[----:B------:R-:W-:Y:S02]  /*a050*/  FADD.FTZ R70, R228, R70 ;  /* 0x00000046e4467221 */ /* 0x000fe40000010000 */
[----:B------:R-:W-:Y:S01]  /*a060*/  FADD.FTZ R3, R233, R3 ;  /* 0x00000003e9037221 */ /* 0x000fe20000010000 */
[----:B---3--:R-:W-:Y:S01]  /*a070*/  F2FP.PACK_AB R80, R102, R97 ;  /* 0x000000616650723e */ /* 0x008fe200000000ff */
[-C--:B------:R-:W-:Y:S01]  /*a080*/  HMMA.16816.F32 R60, R76, R82.reuse, R60 ;  /* 0x000000524c3c723c */ /* 0x080fe2000000183c */
[----:B------:R-:W2:Y:S03]  /*a090*/  LDSM.16.MT88.4 R76, [R189+0x800] ;  /* 0x00080000bd4c783b */ /* 0x000ea60000004200 */
[----:B------:R-:W-:Y:S01]  /*a0a0*/  FADD.FTZ R2, R232, R2 ;  /* 0x00000002e8027221 */ /* 0x000fe20000010000 */
[----:B------:R-:W-:Y:S03]  /*a0b0*/  MUFU.EX2 R183, R182 ;  /* 0x000000b600b77308 */ /* 0x000fe60000000800 */
[----:B------:R-:W-:Y:S04]  /*a0c0*/  HMMA.16816.F32 R64, R72, R82, R64 ;  /* 0x000000524840723c */ /* 0x000fe80000001840 */
[----:B-1----:R-:W-:Y:S01]  /*a0d0*/  F2FP.PACK_AB R81, R108, R96 ;  /* 0x000000606c51723e */ /* 0x002fe200000000ff */
[----:B------:R-:W-:Y:S02]  /*a0e0*/  FADD.FTZ R69, R230, R0 ;  /* 0x00000000e6457221 */ /* 0x000fe40000010000 */
[----:B------:R-:W-:Y:S01]  /*a0f0*/  F2FP.PACK_AB R72, R106, R105 ;  /* 0x000000696a48723e */ /* 0x000fe200000000ff */
[----:B------:R-:W-:Y:S01]  /*a100*/  MUFU.EX2 R182, R169 ;  /* 0x000000a900b67308 */ /* 0x000fe20000000800 */
[----:B------:R-:W-:Y:S03]  /*a110*/  F2FP.PACK_AB R73, R107, R104 ;  /* 0x000000686b49723e */ /* 0x000fe600000000ff */
        /* <DEDUP_REMOVED lines=8> */
[----:B------:R-:W-:Y:S02]  /*a1a0*/  FADD.FTZ R3, R234, R2 ;  /* 0x00000002ea037221 */ /* 0x000fe40000010000 */
[----:B------:R-:W-:Y:S02]  /*a1b0*/  FADD.FTZ R2, R238, R70 ;  /* 0x00000046ee027221 */ /* 0x000fe40000010000 */
[----:B------:R-:W-:Y:S02]  /*a1c0*/  FADD.FTZ R3, R97, R3 ;  /* 0x0000000361037221 */ /* 0x000fe40000010000 */
[----:B------:R-:W-:Y:S02]  /*a1d0*/  FADD.FTZ R2, R96, R2 ;  /* 0x0000000260027221 */ /* 0x000fe40000010000 */
[----:B------:R-:W-:Y:S01]  /*a1e0*/  FADD.FTZ R3, R102, R3 ;  /* 0x0000000366037221 */ /* 0x000fe20000010000 */
[----:B------:R-:W1:Y:S01]  /*a1f0*/  MUFU.EX2 R231, R156 ;  /* 0x0000009c00e77308 */ /* 0x000e620000000800 */
[----:B------:R-:W-:Y:S02]  /*a200*/  FADD.FTZ R0, R236, R0 ;  /* 0x00000000ec007221 */ /* 0x000fe40000010000 */
[----:B------:R-:W-:Y:S01]  /*a210*/  FADD.FTZ R69, R104, R69 ;  /* 0x0000004568457221 */ /* 0x000fe20000010000 */
[-C--:B--2---:R-:W-:Y:S03]  /*a220*/  HMMA.16816.F32 R4, R72, R76.reuse, R4 ;  /* 0x0000004c4804723c */ /* 0x084fe60000001804 */
[----:B------:R-:W-:Y:S02]  /*a230*/  FADD.FTZ R0, R105, R0 ;  /* 0x0000000069007221 */ /* 0x000fe40000010000 */
[----:B------:R-:W-:Y:S01]  /*a240*/  FADD.FTZ R69, R107, R69 ;  /* 0x000000456b457221 */ /* 0x000fe20000010000 */
[----:B------:R2:W3:Y:S01]  /*a250*/  MUFU.EX2 R145, R71 ;  /* 0x0000004700917308 */ /* 0x0004e20000000800 */
[----:B------:R-:W-:Y:S01]  /*a260*/  FADD.FTZ R0, R106, R0 ;  /* 0x000000006a007221 */ /* 0x000fe20000010000 */
[C---:B------:R-:W-:Y:S04]  /*a270*/  HMMA.16816.F32 R8, R80.reuse, R76, R8 ;  /* 0x0000004c5008723c */ /* 0x040fe80000001808 */
[----:B------:R-:W-:Y:S02]  /*a280*/  FADD.FTZ R2, R108, R2 ;  /* 0x000000026c027221 */ /* 0x000fe40000010000 */
[----:B------:R-:W-:Y:S02]  /*a290*/  FADD.FTZ R69, R111, R69 ;  /* 0x000000456f457221 */ /* 0x000fe40000010000 */
[-C--:B------:R-:W-:Y:S01]  /*a2a0*/  HMMA.16816.F32 R12, R80, R78.reuse, R12 ;  /* 0x0000004e500c723c */ /* 0x080fe2000000180c */
[----:B------:R-:W-:Y:S03]  /*a2b0*/  MUFU.EX2 R175, R160 ;  /* 0x000000a000af7308 */ /* 0x000fe60000000800 */
[----:B------:R-:W-:Y:S02]  /*a2c0*/  FADD.FTZ R3, R110, R3 ;  /* 0x000000036e037221 */ /* 0x000fe40000010000 */
[----:B------:R-:W-:Y:S02]  /*a2d0*/  FADD.FTZ R0, R112, R0 ;  /* 0x0000000070007221 */ /* 0x000fe40000010000 */
[C---:B------:R-:W-:Y:S01]  /*a2e0*/  HMMA.16816.F32 R16, R72.reuse, R78, R16 ;  /* 0x0000004e4810723c */ /* 0x040fe20000001810 */
[----:B------:R-:W4:Y:S02]  /*a2f0*/  LDSM.16.MT88.4 R76, [R192+0x800] ;  /* 0x00080000c04c783b */ /* 0x000f240000004200 */
[----:B------:R-:W5:Y:S01]  /*a300*/  MUFU.EX2 R144, R103 ;  /* 0x0000006700907308 */ /* 0x000f620000000800 */
[----:B------:R-:W-:Y:S02]  /*a310*/  FADD.FTZ R70, R113, R0 ;  /* 0x0000000071467221 */ /* 0x000fe40000010000 */
[----:B--2---:R-:W-:Y:S02]  /*a320*/  FADD.FTZ R71, R109, R2 ;  /* 0x000000026d477221 */ /* 0x004fe40000010000 */
        /* <DEDUP_REMOVED lines=10> */
[----:B-1----:R-:W-:Y:S02]  /*a3d0*/  FADD.FTZ R2, R231, R2 ;  /* 0x00000002e7027221 */ /* 0x002fe40000010000 */
[C---:B------:R-:W-:Y:S01]  /*a3e0*/  HMMA.16816.F32 R32, R72.reuse, R86, R32 ;  /* 0x000000564820723c */ /* 0x040fe20000001820 */
[----:B------:R-:W1:Y:S01]  /*a3f0*/  LDSM.16.MT88.4 R84, [R189+0x1000] ;  /* 0x00100000bd54783b */ /* 0x000e620000004200 */
[----:B------:R-:W-:Y:S02]  /*a400*/  MUFU.EX2 R169, R164 ;  /* 0x000000a400a97308 */ /* 0x000fe40000000800 */
[----:B------:R-:W-:Y:S04]  /*a410*/  FADD.FTZ R3, R246, R3 ;  /* 0x00000003f6037221 */ /* 0x000fe80000010000 */
[-C--:B------:R-:W-:Y:S04]  /*a420*/  HMMA.16816.F32 R36, R72, R88.reuse, R36 ;  /* 0x000000584824723c */ /* 0x080fe80000001824 */
[----:B------:R2:W-:Y:S04]  /*a430*/  MUFU.EX2 R156, R205 ;  /* 0x000000cd009c7308 */ /* 0x0005e80000000800 */
[C---:B------:R-:W-:Y:S06]  /*a440*/  HMMA.16816.F32 R40, R80.reuse, R88, R40 ;  /* 0x000000585028723c */ /* 0x040fec0000001828 */
[----:B------:R-:W-:Y:S02]  /*a450*/  MUFU.EX2 R103, R206 ;  /* 0x000000ce00677308 */ /* 0x000fe40000000800 */
[-C--:B------:R-:W-:Y:S08]  /*a460*/  HMMA.16816.F32 R44, R80, R90.reuse, R44 ;  /* 0x0000005a502c723c */ /* 0x080ff0000000182c */
[C---:B------:R-:W-:Y:S01]  /*a470*/  HMMA.16816.F32 R48, R72.reuse, R90, R48 ;  /* 0x0000005a4830723c */ /* 0x040fe20000001830 */
[----:B------:R-:W1:Y:S01]  /*a480*/  LDSM.16.MT88.4 R88, [R193+0x1000] ;  /* 0x00100000c158783b */ /* 0x000e620000004200 */
[----:B------:R-:W-:Y:S02]  /*a490*/  MUFU.EX2 R166, R176 ;  /* 0x000000b000a67308 */ /* 0x000fe40000000800 */
[----:B--2---:R-:W-:Y:S04]  /*a4a0*/  IADD3 R205, R212, -0x1, RZ ;  /* 0xffffffffd4cd7810 */ /* 0x004fe80007ffe0ff */
[-C--:B----4-:R-:W-:Y:S04]  /*a4b0*/  HMMA.16816.F32 R52, R72, R76.reuse, R52 ;  /* 0x0000004c4834723c */ /* 0x090fe80000001834 */
[----:B------:R-:W2:Y:S01]  /*a4c0*/  MUFU.EX2 R164, R177 ;  /* 0x000000b100a47308 */ /* 0x000ea20000000800 */
[----:B------:R-:W-:Y:S03]  /*a4d0*/  MOV R212, R205 ;  /* 0x000000cd00d47202 */ /* 0x000fe60000000f00 */
[C---:B------:R-:W-:Y:S06]  /*a4e0*/  HMMA.16816.F32 R56, R80.reuse, R76, R56 ;  /* 0x0000004c5038723c */ /* 0x040fec0000001838 */
[----:B------:R-:W4:Y:S01]  /*a4f0*/  MUFU.EX2 R160, R207 ;  /* 0x000000cf00a07308 */ /* 0x000f220000000800 */
[----:B---3--:R-:W-:Y:S01]  /*a500*/  F2FP.PACK_AB R76, R184, R145 ;  /* 0x00000091b84c723e */ /* 0x008fe200000000ff */
[-C--:B------:R-:W-:Y:S01]  /*a510*/  HMMA.16816.F32 R60, R80, R78.reuse, R60 ;  /* 0x0000004e503c723c */ /* 0x080fe2000000183c */
[----:B------:R-:W3:Y:S03]  /*a520*/  LDSM.16.MT88.4 R80, [R190+0x1000] ;  /* 0x00100000be50783b */ /* 0x000ee60000004200 */
[----:B-----5:R-:W-:Y:S04]  /*a530*/  F2FP.PACK_AB R77, R165, R144 ;  /* 0x00000090a54d723e */ /* 0x020fe800000000ff */
[----:B------:R-:W-:Y:S01]  /*a540*/  HMMA.16816.F32 R64, R72, R78, R64 ;  /* 0x0000004e4840723c */ /* 0x000fe20000001840 */
[----:B------:R-:W5:Y:S03]  /*a550*/  MUFU.EX2 R102, R214 ;  /* 0x000000d600667308 */ /* 0x000f660000000800 */
[----:B--2---:R-:W-:Y:S03]  /*a560*/  F2FP.PACK_AB R153, R164, R166 ;  /* 0x000000a6a499723e */ /* 0x004fe600000000ff */
[----:B------:R-:W-:Y:S02]  /*a570*/  F2FP.PACK_AB R72, R246, R247 ;  /* 0x000000f7f648723e */ /* 0x000fe400000000ff */
[----:B------:R-:W-:Y:S02]  /*a580*/  F2FP.PACK_AB R73, R231, R147 ;  /* 0x00000093e749723e */ /* 0x000fe400000000ff */
[----:B------:R-:W-:Y:S01]  /*a590*/  MUFU.EX2 R97, R218 ;  /* 0x000000da00617308 */ /* 0x000fe20000000800 */
[----:B------:R-:W-:Y:S02]  /*a5a0*/  F2FP.PACK_AB R74, R245, R240 ;  /* 0x000000f0f54a723e */ /* 0x000fe400000000ff */
[----:B------:R-:W-:Y:S02]  /*a5b0*/  F2FP.PACK_AB R75, R244, R239 ;  /* 0x000000eff44b723e */ /* 0x000fe400000000ff */
[----:B------:R-:W-:Y:S02]  /*a5c0*/  F2FP.PACK_AB R78, R172, R175 ;  /* 0x000000afac4e723e */ /* 0x000fe400000000ff */
[----:B------:R-:W-:Y:S02]  /*a5d0*/  F2FP.PACK_AB R79, R162, R167 ;  /* 0x000000a7a24f723e */ /* 0x000fe400000000ff */
[----:B----4-:R-:W-:Y:S01]  /*a5e0*/  F2FP.PACK_AB R155, R157, R160 ;  /* 0x000000a09d9b723e */ /* 0x010fe200000000ff */
[-C--:B-1----:R-:W-:Y:S01]  /*a5f0*/  HMMA.16816.F32 R4, R72, R84.reuse, R4 ;  /* 0x000000544804723c */ /* 0x082fe20000001804 */
[----:B------:R-:W-:Y:S07]  /*a600*/  MUFU.EX2 R96, R220 ;  /* 0x000000dc00607308 */ /* 0x000fee0000000800 */
[C---:B------:R-:W-:Y:S08]  /*a610*/  HMMA.16816.F32 R8, R76.reuse, R84, R8 ;  /* 0x000000544c08723c */ /* 0x040ff00000001808 */
[-C--:B------:R-:W-:Y:S08]  /*a620*/  HMMA.16816.F32 R12, R76, R86.reuse, R12 ;  /* 0x000000564c0c723c */ /* 0x080ff0000000180c */
[C---:B------:R-:W-:Y:S01]  /*a630*/  HMMA.16816.F32 R16, R72.reuse, R86, R16 ;  /* 0x000000564810723c */ /* 0x040fe20000001810 */
[----:B------:R-:W1:Y:S07]  /*a640*/  LDSM.16.MT88.4 R84, [R189+0x1800] ;  /* 0x00180000bd54783b */ /* 0x000e6e0000004200 */
[-C--:B------:R-:W-:Y:S08]  /*a650*/  HMMA.16816.F32 R20, R72, R88.reuse, R20 ;  /* 0x000000584814723c */ /* 0x080ff00000001814 */
[C---:B------:R-:W-:Y:S08]  /*a660*/  HMMA.16816.F32 R24, R76.reuse, R88, R24 ;  /* 0x000000584c18723c */ /* 0x040ff00000001818 */
[-C--:B------:R-:W-:Y:S08]  /*a670*/  HMMA.16816.F32 R28, R76, R90.reuse, R28 ;  /* 0x0000005a4c1c723c */ /* 0x080ff0000000181c */
[C---:B------:R-:W-:Y:S01]  /*a680*/  HMMA.16816.F32 R32, R72.reuse, R90, R32 ;  /* 0x0000005a4820723c */ /* 0x040fe20000001820 */
[----:B------:R-:W-:Y:S07]  /*a690*/  LDSM.16.MT88.4 R88, [R190+0x1800] ;  /* 0x00180000be58783b */ /* 0x000fee0000004200 */
[-C--:B---3--:R-:W-:Y:S08]  /*a6a0*/  HMMA.16816.F32 R36, R72, R80.reuse, R36 ;  /* 0x000000504824723c */ /* 0x088ff00000001824 */
[C---:B------:R-:W-:Y:S08]  /*a6b0*/  HMMA.16816.F32 R40, R76.reuse, R80, R40 ;  /* 0x000000504c28723c */ /* 0x040ff00000001828 */
[-C--:B------:R-:W-:Y:S08]  /*a6c0*/  HMMA.16816.F32 R44, R76, R82.reuse, R44 ;  /* 0x000000524c2c723c */ /* 0x080ff0000000182c */
[C---:B------:R-:W-:Y:S01]  /*a6d0*/  HMMA.16816.F32 R48, R72.reuse, R82, R48 ;  /* 0x000000524830723c */ /* 0x040fe20000001830 */
[----:B------:R-:W2:Y:S07]  /*a6e0*/  LDSM.16.MT88.4 R80, [R193+0x1800] ;  /* 0x00180000c150783b */ /* 0x000eae0000004200 */
[-C--:B------:R-:W-:Y:S08]  /*a6f0*/  HMMA.16816.F32 R52, R72, R92.reuse, R52 ;  /* 0x0000005c4834723c */ /* 0x080ff00000001834 */
        /* <DEDUP_REMOVED lines=13> */
[C---:B------:R-:W-:Y:S08]  /*a7d0*/  HMMA.16816.F32 R8, R76.reuse, R84, R8 ;  /* 0x000000544c08723c */ /* 0x040ff00000001808 */
[-C--:B------:R-:W-:Y:S08]  /*a7e0*/  HMMA.16816.F32 R12, R76, R86.reuse, R12 ;  /* 0x000000564c0c723c */ /* 0x080ff0000000180c */
[C---:B------:R-:W-:Y:S08]  /*a7f0*/  HMMA.16816.F32 R16, R72.reuse, R86, R16 ;  /* 0x000000564810723c */ /* 0x040ff00000001810 */
[-C--:B--2---:R-:W-:Y:S08]  /*a800*/  HMMA.16816.F32 R20, R72, R80.reuse, R20 ;  /* 0x000000504814723c */ /* 0x084ff00000001814 */
[C---:B------:R-:W-:Y:S01]  /*a810*/  HMMA.16816.F32 R24, R76.reuse, R80, R24 ;  /* 0x000000504c18723c */ /* 0x040fe20000001818 */
[----:B------:R-:W-:Y:S07]  /*a820*/  MUFU.EX2 R81, R222 ;  /* 0x000000de00517308 */ /* 0x000fee0000000800 */
[-C--:B------:R-:W-:Y:S03]  /*a830*/  HMMA.16816.F32 R28, R76, R82.reuse, R28 ;  /* 0x000000524c1c723c */ /* 0x080fe6000000181c */
[----:B------:R-:W-:Y:S05]  /*a840*/  MUFU.EX2 R80, R223 ;  /* 0x000000df00507308 */ /* 0x000fea0000000800 */
[C---:B------:R-:W-:Y:S05]  /*a850*/  HMMA.16816.F32 R32, R72.reuse, R82, R32 ;  /* 0x000000524820723c */ /* 0x040fea0000001820 */
[----:B------:R-:W-:Y:S03]  /*a860*/  MUFU.EX2 R82, R219 ;  /* 0x000000db00527308 */ /* 0x000fe60000000800 */
[-C--:B------:R-:W-:Y:S07]  /*a870*/  HMMA.16816.F32 R36, R72, R88.reuse, R36 ;  /* 0x000000584824723c */ /* 0x080fee0000001824 */
[----:B------:R-:W1:Y:S01]  /*a880*/  MUFU.EX2 R83, R221 ;  /* 0x000000dd00537308 */ /* 0x000e620000000800 */
[C---:B------:R-:W-:Y:S08]  /*a890*/  HMMA.16816.F32 R40, R76.reuse, R88, R40 ;  /* 0x000000584c28723c */ /* 0x040ff00000001828 */
[-C--:B------:R-:W-:Y:S08]  /*a8a0*/  HMMA.16816.F32 R44, R76, R90.reuse, R44 ;  /* 0x0000005a4c2c723c */ /* 0x080ff0000000182c */
[C---:B------:R-:W-:Y:S08]  /*a8b0*/  HMMA.16816.F32 R48, R72.reuse, R90, R48 ;  /* 0x0000005a4830723c */ /* 0x040ff00000001830 */
[-C--:B---3--:R-:W-:Y:S08]  /*a8c0*/  HMMA.16816.F32 R52, R72, R92.reuse, R52 ;  /* 0x0000005c4834723c */ /* 0x088ff00000001834 */
[C---:B------:R-:W-:Y:S07]  /*a8d0*/  HMMA.16816.F32 R56, R76.reuse, R92, R56 ;  /* 0x0000005c4c38723c */ /* 0x040fee0000001838 */
[----:B-----5:R-:W-:Y:S01]  /*a8e0*/  F2FP.PACK_AB R92, R101, R102 ;  /* 0x00000066655c723e */ /* 0x020fe200000000ff */
[-C--:B------:R-:W-:Y:S04]  /*a8f0*/  HMMA.16816.F32 R60, R76, R94.reuse, R60 ;  /* 0x0000005e4c3c723c */ /* 0x080fe8000000183c */
[----:B-1----:R-:W-:Y:S04]  /*a900*/  F2FP.PACK_AB R93, R83, R82 ;  /* 0x00000052535d723e */ /* 0x002fe800000000ff */
[----:B------:R-:W-:Y:S01]  /*a910*/  HMMA.16816.F32 R64, R72, R94, R64 ;  /* 0x0000005e4840723c */ /* 0x000fe20000001840 */
[----:B------:R-:W1:Y:S06]  /*a920*/  LDSM.16.MT88.4 R72, [R192+0x2000] ;  /* 0x00200000c048783b */ /* 0x000e6c0000004200 */
[----:B------:R-:W-:Y:S01]  /*a930*/  F2FP.PACK_AB R94, R96, R97 ;  /* 0x00000061605e723e */ /* 0x000fe200000000ff */
[-C--:B------:R-:W-:Y:S05]  /*a940*/  HMMA.16816.F32 R104, R152, R116.reuse, R4 ;  /* 0x000000749868723c */ /* 0x080fea0000001804 */
[----:B------:R-:W-:Y:S02]  /*a950*/  F2FP.PACK_AB R95, R80, R81 ;  /* 0x00000051505f723e */ /* 0x000fe400000000ff */
[----:B------:R-:W-:Y:S02]  /*a960*/  FADD.FTZ R5, R145, R69 ;  /* 0x0000004591057221 */ /* 0x000fe40000010000 */
[----:B------:R-:W-:Y:S03]  /*a970*/  FADD.FTZ R4, R144, R0 ;  /* 0x0000000090047221 */ /* 0x000fe60000010000 */
        /* <DEDUP_REMOVED lines=37> */
[----:B------:R-:W-:Y:S01]  /*abd0*/  FADD.FTZ R5, R103, R0 ;  /* 0x0000000067057221 */ /* 0x000fe20000010000 */
[----:B------:R-:W-:Y:S01]  /*abe0*/  MOV R103, R68 ;  /* 0x0000004400677202 */ /* 0x000fe20000000f00 */
[----:B------:R-:W-:Y:S01]  /*abf0*/  FADD.FTZ R3, R179, R7 ;  /* 0x00000007b3037221 */ /* 0x000fe20000010000 */
[C---:B------:R-:W-:Y:S04]  /*ac00*/  HMMA.16816.F32 R88, R92.reuse, R72, R56 ;  /* 0x000000485c58723c */ /* 0x040fe80000001838 */
[----:B------:R-:W-:Y:S02]  /*ac10*/  FADD.FTZ R2, R166, R6 ;  /* 0x00000006a6027221 */ /* 0x000fe40000010000 */
[----:B------:R-:W-:Y:S01]  /*ac20*/  FADD.FTZ R0, R102, R4 ;  /* 0x0000000466007221 */ /* 0x000fe20000010000 */
[----:B------:R-:W-:Y:S01]  /*ac30*/  MOV R102, R98 ;  /* 0x0000006200667202 */ /* 0x000fe20000000f00 */
[----:B------:R-:W-:Y:S01]  /*ac40*/  FADD.FTZ R5, R82, R5 ;  /* 0x0000000552057221 */ /* 0x000fe20000010000 */
[-C--:B------:R-:W-:Y:S03]  /*ac50*/  HMMA.16816.F32 R92, R92, R74.reuse, R60 ;  /* 0x0000004a5c5c723c */ /* 0x080fe6000000183c */
[----:B------:R-:W-:Y:S02]  /*ac60*/  FADD.FTZ R4, R178, R3 ;  /* 0x00000003b2047221 */ /* 0x000fe40000010000 */
[----:B------:R-:W-:Y:S02]  /*ac70*/  FADD.FTZ R3, R164, R2 ;  /* 0x00000002a4037221 */ /* 0x000fe40000010000 */
[----:B------:R-:W-:Y:S01]  /*ac80*/  FADD.FTZ R2, R101, R0 ;  /* 0x0000000065027221 */ /* 0x000fe20000010000 */
[----:B------:R-:W-:Y:S04]  /*ac90*/  HMMA.16816.F32 R152, R152, R74, R64 ;  /* 0x0000004a9898723c */ /* 0x000fe80000001840 */
[----:B------:R-:W-:Y:S01]  /*aca0*/  FADD.FTZ R0, R83, R5 ;  /* 0x0000000553007221 */ /* 0x000fe20000010000 */
[----:B------:R-:W-:Y:S01]  /*acb0*/  MOV R101, R99 ;  /* 0x0000006300657202 */ /* 0x000fe20000000f00 */
[----:B------:R-:W-:Y:S02]  /*acc0*/  FADD.FTZ R4, R163, R4 ;  /* 0x00000004a3047221 */ /* 0x000fe40000010000 */
[----:B------:R-:W-:Y:S04]  /*acd0*/  FADD.FTZ R3, R160, R3 ;  /* 0x00000003a0037221 */ /* 0x000fe80000010000 */
[----:B------:R-:W-:Y:S01]  /*ace0*/  FADD.FTZ R2, R97, R2 ;  /* 0x0000000261027221 */ /* 0x000fe20000010000 */
[----:B------:R-:W-:Y:S01]  /*acf0*/  MOV R97, R100 ;  /* 0x0000006400617202 */ /* 0x000fe20000000f00 */
[----:B------:R-:W-:Y:S02]  /*ad00*/  FADD.FTZ R0, R81, R0 ;  /* 0x0000000051007221 */ /* 0x000fe40000010000 */
[----:B------:R-:W-:Y:S02]  /*ad10*/  FADD.FTZ R231, R161, R4 ;  /* 0x00000004a1e77221 */ /* 0x000fe40000010000 */
[----:B------:R-:W-:Y:S02]  /*ad20*/  FADD.FTZ R241, R157, R3 ;  /* 0x000000039df17221 */ /* 0x000fe40000010000 */
[----:B------:R-:W-:Y:S02]  /*ad30*/  FADD.FTZ R243, R96, R2 ;  /* 0x0000000260f37221 */ /* 0x000fe40000010000 */
[----:B------:R-:W-:Y:S01]  /*ad40*/  FADD.FTZ R242, R80, R0 ;  /* 0x0000000050f27221 */ /* 0x000fe20000010000 */
[----:B------:R-:W-:-:S05]  /*ad50*/  @P0 BRA `(.L_x_1471) ;  /* 0xffffc15000000947 */ /* 0x000fca000383ffff */
.L_x_1460:
[----:B------:R-:W-:-:S13]  /*ad60*/  ISETP.GE.AND P0, PT, R205, R249, PT ;  /* 0x000000f9cd00720c */ /* 0x000fda0003f06270 */
[----:B------:R-:W-:Y:S05]  /*ad70*/  @!P0 BRA `(.L_x_1472) ;  /* 0x0000328000008947 */ /* 0x000fea0003800000 */
[----:B------:R-:W-:Y:S01]  /*ad80*/  IMAD.MOV.U32 R101, RZ, RZ, R99 ;  /* 0x000000ffff657224 */ /* 0x000fe200078e0063 */
[----:B------:R-:W-:Y:S01]  /*ad90*/  MOV R103, R68 ;  /* 0x0000004400677202 */ /* 0x000fe20000000f00 */
[----:B------:R-:W-:Y:S01]  /*ada0*/  IMAD.MOV.U32 R97, RZ, RZ, R100 ;  /* 0x000000ffff617224 */ /* 0x000fe200078e0064 */
[----:B------:R-:W-:Y:S02]  /*adb0*/  MOV R102, R98 ;  /* 0x0000006200667202 */ /* 0x000fe40000000f00 */
.L_x_1479:
[----:B------:R-:W2:Y:S01]  /*adc0*/  LDL.64 R6, [R1+0x10] ;  /* 0x0000100001067983 */ /* 0x000ea20000100a00 */
[----:B------:R-:W-:Y:S04]  /*add0*/  DEPBAR.LE SB0, 0x0 ;  /* 0x000080000000791a */ /* 0x000fe80000000000 */
[----:B------:R-:W3:Y:S01]  /*ade0*/  LDL R5, [R1+0x1c] ;  /* 0x00001c0001057983 */ /* 0x000ee20000100800 */
[----:B------:R-:W-:Y:S01]  /*adf0*/  WARPSYNC 0xffffffff ;  /* 0xffffffff00007948 */ /* 0x000fe20003800000 */
[----:B------:R-:W-:Y:S01]  /*ae00*/  SHF.R.S32.HI R0, RZ, 0x1f, R211 ;  /* 0x0000001fff007819 */ /* 0x000fe200000114d3 */
[C---:B------:R-:W-:Y:S01]  /*ae10*/  IMAD.WIDE.U32 R2, R211.reuse, c[0x0][0x208], RZ ;  /* 0x00008200d3027a25 */ /* 0x040fe200078e00ff */
        /* <DEDUP_REMOVED lines=31> */
.L_x_1576:
[-C--:B------:R-:W-:Y:S01]  /*b010*/  HMMA.16816.F32 R4, R80, R16.reuse, RZ ;  /* 0x000000105004723c */ /* 0x080fe200000018ff */
[----:B------:R-:W3:Y:S01]  /*b020*/  SHFL.IDX PT, R2, R0, RZ, 0x181f ;  /* 0x00181fff00027589 */ /* 0x000ee200000e0000 */
[----:B------:R-:W-:Y:S01]  /*b030*/  BSSY B0, `(.L_x_1474) ;  /* 0x00000c4000007945 */ /* 0x000fe20003800000 */
[----:B------:R-:W-:Y:S04]  /*b040*/  ISETP.GE.AND P0, PT, R204, c[0x0][0x1d4], PT ;  /* 0x00007500cc007a0c */ /* 0x000fe80003f06270 */
[----:B------:R-:W-:Y:S01]  /*b050*/  SEL R100, RZ, 0x10, P0 ;  /* 0x00000010ff647807 */ /* 0x000fe20000000000 */
[C---:B------:R-:W-:Y:S01]  /*b060*/  HMMA.16816.F32 R8, R76.reuse, R16, RZ ;  /* 0x000000104c08723c */ /* 0x040fe200000018ff */
[----:B------:R-:W4:Y:S07]  /*b070*/  SHFL.IDX PT, R3, R0, 0x1, 0x181f ;  /* 0x00381f0000037f89 */ /* 0x000f2e00000e0000 */
[-C--:B------:R-:W-:Y:S01]  /*b080*/  HMMA.16816.F32 R12, R76, R18.reuse, RZ ;  /* 0x000000124c0c723c */ /* 0x080fe200000018ff */
[----:B------:R-:W5:Y:S07]  /*b090*/  SHFL.IDX PT, R52, R0, 0x2, 0x181f ;  /* 0x00581f0000347f89 */ /* 0x000f6e00000e0000 */
[C---:B------:R-:W-:Y:S01]  /*b0a0*/  HMMA.16816.F32 R16, R80.reuse, R18, RZ ;  /* 0x000000125010723c */ /* 0x040fe200000018ff */
[----:B------:R-:W-:Y:S07]  /*b0b0*/  SHFL.IDX PT, R53, R0, 0x3, 0x181f ;  /* 0x00781f0000357f89 */ /* 0x000fee00000e0000 */
[-C--:B------:R-:W-:Y:S01]  /*b0c0*/  HMMA.16816.F32 R20, R80, R32.reuse, RZ ;  /* 0x000000205014723c */ /* 0x080fe200000018ff */
[----:B------:R1:W-:Y:S07]  /*b0d0*/  SHFL.IDX PT, R54, R0, 0x4, 0x181f ;  /* 0x00981f0000367f89 */ /* 0x0003ee00000e0000 */
[C---:B------:R-:W-:Y:S01]  /*b0e0*/  HMMA.16816.F32 R24, R76.reuse, R32, RZ ;  /* 0x000000204c18723c */ /* 0x040fe200000018ff */
[----:B------:R-:W2:Y:S07]  /*b0f0*/  SHFL.IDX PT, R55, R56, 0x1, 0x181f ;  /* 0x00381f0038377f89 */ /* 0x000eae00000e0000 */
[-C--:B------:R-:W-:Y:S01]  /*b100*/  HMMA.16816.F32 R28, R76, R34.reuse, RZ ;  /* 0x000000224c1c723c */ /* 0x080fe200000018ff */
[----:B------:R-:W2:Y:S07]  /*b110*/  SHFL.IDX PT, R61, R56, 0x2, 0x181f ;  /* 0x00581f00383d7f89 */ /* 0x000eae00000e0000 */
[C---:B------:R-:W-:Y:S01]  /*b120*/  HMMA.16816.F32 R32, R80.reuse, R34, RZ ;  /* 0x000000225020723c */ /* 0x040fe200000018ff */
[----:B------:R-:W2:Y:S03]  /*b130*/  SHFL.IDX PT, R69, R56, 0x3, 0x181f ;  /* 0x00781f0038457f89 */ /* 0x000ea600000e0000 */
[----:B-1----:R-:W-:Y:S04]  /*b140*/  IADD3 R0, -R100, 0x10, RZ ;  /* 0x0000001064007810 */ /* 0x002fe80007ffe1ff */
[-C--:B------:R-:W-:Y:S01]  /*b150*/  HMMA.16816.F32 R36, R80, R48.reuse, RZ ;  /* 0x000000305024723c */ /* 0x080fe200000018ff */
[----:B------:R-:W-:Y:S07]  /*b160*/  LOP3.LUT R0, R0, 0xf, RZ, 0xc0, !PT ;  /* 0x0000000f00007812 */ /* 0x000fee00078ec0ff */
[C---:B------:R-:W-:Y:S08]  /*b170*/  HMMA.16816.F32 R40, R76.reuse, R48, RZ ;  /* 0x000000304c28723c */ /* 0x040ff000000018ff */
[-C--:B------:R-:W-:Y:S01]  /*b180*/  HMMA.16816.F32 R44, R76, R50.reuse, RZ ;  /* 0x000000324c2c723c */ /* 0x080fe200000018ff */
[-C--:B---3--:R-:W-:Y:S03]  /*b190*/  IADD3 R2, P2, R2, R58.reuse, RZ ;  /* 0x0000003a02027210 */ /* 0x088fe60007f5e0ff */
[-C--:B----4-:R-:W-:Y:S02]  /*b1a0*/  IADD3 R62, P1, R3, R58.reuse, RZ ;  /* 0x0000003a033e7210 */ /* 0x090fe40007f3e0ff */
[--C-:B--2---:R-:W-:Y:S01]  /*b1b0*/  IMAD.X R3, R57, 0x1, R68.reuse, P2 ;  /* 0x0000000139037824 */ /* 0x104fe200010e0644 */
[----:B-----5:R-:W-:Y:S01]  /*b1c0*/  IADD3 R60, P6, R52, R58, RZ ;  /* 0x0000003a343c7210 */ /* 0x020fe20007fde0ff */
[C---:B------:R-:W-:Y:S03]  /*b1d0*/  HMMA.16816.F32 R48, R80.reuse, R50, RZ ;  /* 0x000000325030723c */ /* 0x040fe600000018ff */
[----:B------:R1:W-:Y:S01]  /*b1e0*/  LDGSTS.E.BYPASS.LTC128B.128 [R209+0x100], [R2.64], !P0 ;  /* 0x0010000002d17fae */ /* 0x0003e2000c101d46 */
[----:B------:R-:W-:Y:S01]  /*b1f0*/  IMAD.X R63, R55, 0x1, R68, P1 ;  /* 0x00000001373f7824 */ /* 0x000fe200008e0644 */
[----:B------:R-:W-:Y:S01]  /*b200*/  IADD3 R72, P2, P1, R0, R54, R58 ;  /* 0x0000003600487210 */ /* 0x000fe2000795e03a */
[--C-:B------:R-:W-:Y:S01]  /*b210*/  IMAD.X R61, R61, 0x1, R68.reuse, P6 ;  /* 0x000000013d3d7824 */ /* 0x100fe200030e0644 */
[----:B------:R-:W-:Y:S02]  /*b220*/  IADD3 R70, P5, R53, R58, RZ ;  /* 0x0000003a35467210 */ /* 0x000fe40007fbe0ff */
[-C--:B------:R-:W-:Y:S02]  /*b230*/  HMMA.16816.F32 R52, R80, R64.reuse, RZ ;  /* 0x000000405034723c */ /* 0x080fe400000018ff */
[----:B------:R2:W-:Y:S01]  /*b240*/  LDGSTS.E.BYPASS.LTC128B.128 [R209+0x900], [R62.64], !P0 ;  /* 0x009000003ed17fae */ /* 0x0005e2000c101d46 */
[--C-:B------:R-:W-:Y:S01]  /*b250*/  IMAD.X R71, R69, 0x1, R68.reuse, P5 ;  /* 0x0000000145477824 */ /* 0x100fe200028e0644 */
[----:B------:R-:W-:Y:S06]  /*b260*/  ISETP.NE.U32.AND P5, PT, R100, RZ, PT ;  /* 0x000000ff6400720c */ /* 0x000fec0003fa5070 */
[----:B------:R3:W4:Y:S08]  /*b270*/  SHFL.IDX PT, R0, R56, 0x4, 0x181f ;  /* 0x00981f0038007f89 */ /* 0x00073000000e0000 */
[----:B------:R2:W-:Y:S08]  /*b280*/  LDGSTS.E.BYPASS.LTC128B.128 [R209+0x1100], [R60.64], !P0 ;  /* 0x011000003cd17fae */ /* 0x0005f0000c101d46 */
[----:B------:R5:W-:Y:S01]  /*b290*/  LDGSTS.E.BYPASS.LTC128B.128 [R209+0x1900], [R70.64], !P0 ;  /* 0x0190000046d17fae */ /* 0x000be2000c101d46 */
[----:B------:R-:W-:Y:S01]  /*b2a0*/  ISETP.GT.AND P0, PT, R205, R249, PT ;  /* 0x000000f9cd00720c */ /* 0x000fe20003f04270 */
[C---:B---3--:R-:W-:Y:S02]  /*b2b0*/  HMMA.16816.F32 R56, R76.reuse, R64, RZ ;  /* 0x000000404c38723c */ /* 0x048fe400000018ff */
[----:B----4-:R-:W-:Y:S05]  /*b2c0*/  IADD3.X R73, RZ, R0, R68, P2, P1 ;  /* 0x00000000ff497210 */ /* 0x010fea00017e2444 */
[----:B------:R3:W-:Y:S01]  /*b2d0*/  LDGSTS.E.BYPASS.LTC128B.128.ZFILL [R209+0x2100], [R72.64], P5 ;  /* 0x0210000048d17fae */ /* 0x0007e2000a941d46 */
[-C--:B--2---:R-:W-:Y:S07]  /*b2e0*/  HMMA.16816.F32 R60, R76, R66.reuse, RZ ;  /* 0x000000424c3c723c */ /* 0x084fee00000018ff */
[----:B------:R-:W0:Y:S01]  /*b2f0*/  LDGDEPBAR ;  /* 0x00000000000079af */ /* 0x000e220000000000 */
[C---:B------:R-:W-:Y:S08]  /*b300*/  HMMA.16816.F32 R64, R80.reuse, R66, RZ ;  /* 0x000000425040723c */ /* 0x040ff000000018ff */
[-C--:B-----5:R-:W-:Y:S08]  /*b310*/  HMMA.16816.F32 R68, R80, R156.reuse, RZ ;  /* 0x0000009c5044723c */ /* 0x0a0ff000000018ff */
[C---:B---3--:R-:W-:Y:S08]  /*b320*/  HMMA.16816.F32 R72, R76.reuse, R156, RZ ;  /* 0x0000009c4c48723c */ /* 0x048ff000000018ff */
        /* <DEDUP_REMOVED lines=28> */
[----:B------:R-:W1:Y:S07]  /*b4f0*/  LDSM.16.M88.4 R160, [R194+0x1800] ;  /* 0x00180000c2a0783b */ /* 0x000e6e0000000200 */
        /* <DEDUP_REMOVED lines=53> */
[----:B------:R-:W-:Y:S02]  /*b850*/  IMAD.MOV.U32 R210, RZ, RZ, RZ ;  /* 0x000000ffffd27224 */ /* 0x000fe400078e00ff */
        /* <DEDUP_REMOVED lines=15> */
[----:B------:R-:W2:Y:S04]  /*b950*/  @!P3 LDG.E R210, [R98.64] ;  /* 0x0000000662d2b981 */ /* 0x000ea8000c1e1900 */
[----:B------:R-:W-:Y:S04]  /*b960*/  IMAD R0, R0, c[0x0][0x1e0], RZ ;  /* 0x0000780000007a24 */ /* 0x000fe800078e02ff */
[----:B------:R-:W-:Y:S04]  /*b970*/  IMAD R0, R211, c[0x0][0x1e4], R0 ;  /* 0x00007900d3007a24 */ /* 0x000fe800078e0200 */
[----:B------:R-:W-:Y:S01]  /*b980*/  IMAD.IADD R3, R3, 0x1, R0 ;  /* 0x0000000103037824 */ /* 0x000fe200078e0200 */
[----:B--2---:R-:W-:Y:S03]  /*b990*/  SHF.R.S32.HI R0, RZ, 0x1f, R210 ;  /* 0x0000001fff007819 */ /* 0x004fe600000114d2 */
[----:B------:R-:W-:Y:S04]  /*b9a0*/  IMAD.WIDE.U32 R2, R210, c[0x0][0x1f0], R2 ;  /* 0x00007c00d2027a25 */ /* 0x000fe800078e0002 */
[----:B------:R-:W-:Y:S01]  /*b9b0*/  IMAD R0, R0, c[0x0][0x1f0], RZ ;  /* 0x00007c0000007a24 */ /* 0x000fe200078e02ff */
[----:B----4-:R-:W-:Y:S02]  /*b9c0*/  IADD3 R2, P1, R206, R2, RZ ;  /* 0x00000002ce027210 */ /* 0x010fe40007f3e0ff */
[----:B------:R-:W-:Y:S01]  /*b9d0*/  SHF.R.S32.HI R206, RZ, 0x1f, R204 ;  /* 0x0000001fffce7819 */ /* 0x000fe200000114cc */
[----:B------:R-:W-:Y:S01]  /*b9e0*/  IMAD R96, R210, c[0x0][0x1f4], R0 ;  /* 0x00007d00d2607a24 */ /* 0x000fe200078e0200 */
[----:B------:R-:W-:Y:S02]  /*b9f0*/  LEA R0, P0, R2, c[0x0][0x1c8], 0x1 ;  /* 0x0000720002007a11 */ /* 0x000fe400078008ff */
[----:B------:R-:W-:Y:S02]  /*ba00*/  SHF.L.U64.HI R98, R204, 0x1, R206 ;  /* 0x00000001cc627819 */ /* 0x000fe400000102ce */
[----:B------:R-:W-:Y:S04]  /*ba10*/  IADD3.X R3, R252, R3, R96, P1, !PT ;  /* 0x00000003fc037210 */ /* 0x000fe80000ffe460 */
[----:B------:R-:W-:Y:S01]  /*ba20*/  LEA.HI.X R96, R2, c[0x0][0x1cc], R3, 0x1, P0 ;  /* 0x0000730002607a11 */ /* 0x000fe200000f0c03 */
[----:B------:R-:W-:-:S05]  /*ba30*/  BRA.DIV ~URZ, `(.L_x_1476) ;  /* 0x0000ac627f007947 */ /* 0x000fca000b800000 */
[----:B------:R1:W2:Y:S02]  /*ba40*/  SHFL.IDX PT, R157, R96, RZ, 0x181f ;  /* 0x00181fff609d7589 */ /* 0x0002a400000e0000 */
.L_x_1577:
        /* <DEDUP_REMOVED lines=25> */
.L_x_1578:
        /* <DEDUP_REMOVED lines=9> */
.L_x_1475:
[----:B------:R-:W-:Y:S05]  /*bc70*/  BSYNC B0 ;  /* 0x0000000000007941 */ /* 0x000fea0003800000 */
.L_x_1474:
        /* <DEDUP_REMOVED lines=96> */
[----:B---3--:R-:W-:Y:S03]  /*c280*/  FMNMX.FTZ R98, R98, R158, !PT ;  /* 0x0000009e62627209 */ /* 0x008fe60007810000 */
.L_x_1579:
[----:B------:R-:W-:Y:S01]  /*c290*/  FADD.FTZ R2, -R100, R97 ;  /* 0x0000006164027221 */ /* 0x000fe20000010100 */
[----:B------:R-:W-:Y:S01]  /*c2a0*/  WARPSYNC 0xffffffff ;  /* 0xffffffff00007948 */ /* 0x000fe20003800000 */
[----:B------:R-:W-:Y:S01]  /*c2b0*/  FMUL.FTZ R165, R98, c[0x0][0x2d0] ;  /* 0x0000b40062a57a20 */ /* 0x000fe20000410000 */
[----:B----4-:R-:W-:Y:S01]  /*c2c0*/  FMNMX.FTZ R96, R0, R96, !PT ;  /* 0x0000006000607209 */ /* 0x010fe20007810000 */
[----:B------:R-:W-:Y:S01]  /*c2d0*/  FMUL.FTZ R2, R2, c[0x0][0x2d0] ;  /* 0x0000b40002027a20 */ /* 0x000fe20000410000 */
[----:B------:R-:W-:Y:S01]  /*c2e0*/  ISETP.GT.AND P0, PT, R205, R249, PT ;  /* 0x000000f9cd00720c */ /* 0x000fe20003f04270 */
[--C-:B------:R-:W-:Y:S02]  /*c2f0*/  FFMA.FTZ R0, R13, c[0x0][0x2d0], -R165.reuse ;  /* 0x0000b4000d007a23 */ /* 0x100fe400000108a5 */
[----:B------:R1:W2:Y:S01]  /*c300*/  MUFU.EX2 R97, R2 ;  /* 0x0000000200617308 */ /* 0x0002a20000000800 */
[----:B------:R-:W-:Y:S02]  /*c310*/  FMUL.FTZ R164, R96, c[0x0][0x2d0] ;  /* 0x0000b40060a47a20 */ /* 0x000fe40000410000 */
[--C-:B------:R-:W-:Y:S02]  /*c320*/  FFMA.FTZ R41, R41, c[0x0][0x2d0], -R165.reuse ;  /* 0x0000b40029297a23 */ /* 0x100fe400000108a5 */
[--C-:B------:R-:W-:Y:S02]  /*c330*/  FFMA.FTZ R24, R24, c[0x0][0x2d0], -R165.reuse ;  /* 0x0000b40018187a23 */ /* 0x100fe400000108a5 */
[----:B------:R-:W-:Y:S02]  /*c340*/  FFMA.FTZ R25, R25, c[0x0][0x2d0], -R165 ;  /* 0x0000b40019197a23 */ /* 0x000fe400000108a5 */
[--C-:B------:R-:W-:Y:S01]  /*c350*/  FFMA.FTZ R26, R26, c[0x0][0x2d0], -R164.reuse ;  /* 0x0000b4001a1a7a23 */ /* 0x100fe200000108a4 */
[----:B------:R3:W-:Y:S01]  /*c360*/  MUFU.EX2 R229, R0 ;  /* 0x0000000000e57308 */ /* 0x0007e20000000800 */
[----:B------:R-:W-:Y:S02]  /*c370*/  FFMA.FTZ R27, R27, c[0x0][0x2d0], -R164 ;  /* 0x0000b4001b1b7a23 */ /* 0x000fe400000108a4 */
[----:B-1----:R-:W-:Y:S02]  /*c380*/  FADD.FTZ R2, -R99, R101 ;  /* 0x0000006563027221 */ /* 0x002fe40000010100 */
[----:B------:R-:W-:Y:S02]  /*c390*/  FMUL.FTZ R101, R100, c[0x0][0x2d0] ;  /* 0x0000b40064657a20 */ /* 0x000fe40000410000 */
[----:B------:R-:W-:Y:S02]  /*c3a0*/  FMUL.FTZ R2, R2, c[0x0][0x2d0] ;  /* 0x0000b40002027a20 */ /* 0x000fe40000410000 */
[--C-:B------:R-:W-:Y:S02]  /*c3b0*/  FFMA.FTZ R156, R5, c[0x0][0x2d0], -R101.reuse ;  /* 0x0000b400059c7a23 */ /* 0x100fe40000010865 */
[----:B------:R1:W-:Y:S01]  /*c3c0*/  MUFU.EX2 R3, R2 ;  /* 0x0000000200037308 */ /* 0x0003e20000000800 */
[--C-:B------:R-:W-:Y:S02]  /*c3d0*/  FFMA.FTZ R5, R16, c[0x0][0x2d0], -R101.reuse ;  /* 0x0000b40010057a23 */ /* 0x100fe40000010865 */
[--C-:B------:R-:W-:Y:S02]  /*c3e0*/  FFMA.FTZ R185, R52, c[0x0][0x2d0], -R101.reuse ;  /* 0x0000b40034b97a23 */ /* 0x100fe40000010865 */
[--C-:B------:R-:W-:Y:S02]  /*c3f0*/  FFMA.FTZ R184, R53, c[0x0][0x2d0], -R101.reuse ;  /* 0x0000b40035b87a23 */ /* 0x100fe40000010865 */
[----:B------:R-:W-:Y:S02]  /*c400*/  FFMA.FTZ R173, R49, c[0x0][0x2d0], -R101 ;  /* 0x0000b40031ad7a23 */ /* 0x000fe40000010865 */
[----:B---3--:R-:W-:Y:S01]  /*c410*/  FADD.FTZ R0, -R96, R103 ;  /* 0x0000006760007221 */ /* 0x008fe20000010100 */
[----:B------:R3:W-:Y:S01]  /*c420*/  MUFU.EX2 R223, R5 ;  /* 0x0000000500df7308 */ /* 0x0007e20000000800 */
[--C-:B------:R-:W-:Y:S02]  /*c430*/  FFMA.FTZ R103, R20, c[0x0][0x2d0], -R101.reuse ;  /* 0x0000b40014677a23 */ /* 0x100fe40000010865 */
[----:B------:R-:W-:Y:S02]  /*c440*/  FMUL.FTZ R0, R0, c[0x0][0x2d0] ;  /* 0x0000b40000007a20 */ /* 0x000fe40000410000 */
[--C-:B------:R-:W-:Y:S02]  /*c450*/  FFMA.FTZ R183, R64, c[0x0][0x2d0], -R101.reuse ;  /* 0x0000b40040b77a23 */ /* 0x100fe40000010865 */
[--C-:B------:R-:W-:Y:S02]  /*c460*/  FFMA.FTZ R182, R65, c[0x0][0x2d0], -R101.reuse ;  /* 0x0000b40041b67a23 */ /* 0x100fe40000010865 */
[--C-:B------:R-:W-:Y:S01]  /*c470*/  FFMA.FTZ R208, R80, c[0x0][0x2d0], -R101.reuse ;  /* 0x0000b40050d07a23 */ /* 0x100fe20000010865 */
[----:B------:R4:W-:Y:S01]  /*c480*/  MUFU.EX2 R224, R156 ;  /* 0x0000009c00e07308 */ /* 0x0009e20000000800 */
[--C-:B------:R-:W-:Y:S02]  /*c490*/  FFMA.FTZ R166, R32, c[0x0][0x2d0], -R101.reuse ;  /* 0x0000b40020a67a23 */ /* 0x100fe40000010865 */
[--C-:B------:R-:W-:Y:S02]  /*c4a0*/  FFMA.FTZ R168, R33, c[0x0][0x2d0], -R101.reuse ;  /* 0x0000b40021a87a23 */ /* 0x100fe40000010865 */
[--C-:B-1----:R-:W-:Y:S02]  /*c4b0*/  FFMA.FTZ R2, R4, c[0x0][0x2d0], -R101.reuse ;  /* 0x0000b40004027a23 */ /* 0x102fe40000010865 */
[----:B------:R-:W-:Y:S02]  /*c4c0*/  FMUL.FTZ R4, R99, c[0x0][0x2d0] ;  /* 0x0000b40063047a20 */ /* 0x000fe40000410000 */
[----:B------:R-:W-:Y:S01]  /*c4d0*/  FFMA.FTZ R176, R36, c[0x0][0x2d0], -R101 ;  /* 0x0000b40024b07a23 */ /* 0x000fe20000010865 */
[----:B------:R1:W5:Y:S01]  /*c4e0*/  MUFU.EX2 R216, R2 ;  /* 0x0000000200d87308 */ /* 0x0003620000000800 */
[--C-:B------:R-:W-:Y:S02]  /*c4f0*/  FFMA.FTZ R180, R54, c[0x0][0x2d0], -R4.reuse ;  /* 0x0000b40036b47a23 */ /* 0x100fe40000010804 */
[--C-:B------:R-:W-:Y:S02]  /*c500*/  FFMA.FTZ R179, R55, c[0x0][0x2d0], -R4.reuse ;  /* 0x0000b40037b37a23 */ /* 0x100fe40000010804 */
[--C-:B---3--:R-:W-:Y:S01]  /*c510*/  FFMA.FTZ R5, R8, c[0x0][0x2d0], -R165.reuse ;  /* 0x0000b40008057a23 */ /* 0x108fe200000108a5 */
[----:B------:R-:W-:Y:S01]  /*c520*/  LDSM.16.MT88.4 R52, [R193] ;  /* 0x00000000c134783b */ /* 0x000fe20000004200 */
[--C-:B------:R-:W-:Y:S02]  /*c530*/  FFMA.FTZ R65, R22, c[0x0][0x2d0], -R4.reuse ;  /* 0x0000b40016417a23 */ /* 0x100fe40000010804 */
[--C-:B------:R-:W-:Y:S01]  /*c540*/  FFMA.FTZ R80, R34, c[0x0][0x2d0], -R4.reuse ;  /* 0x0000b40022507a23 */ /* 0x100fe20000010804 */
[----:B------:R3:W-:Y:S01]  /*c550*/  MUFU.EX2 R214, R5 ;  /* 0x0000000500d67308 */ /* 0x0007e20000000800 */
[--C-:B------:R-:W-:Y:S02]  /*c560*/  FFMA.FTZ R6, R6, c[0x0][0x2d0], -R4.reuse ;  /* 0x0000b40006067a23 */ /* 0x100fe40000010804 */
[--C-:B------:R-:W-:Y:S01]  /*c570*/  FFMA.FTZ R167, R35, c[0x0][0x2d0], -R4.reuse ;  /* 0x0000b40023a77a23 */ /* 0x100fe20000010804 */
[----:B----4-:R-:W4:Y:S01]  /*c580*/  LDSM.16.MT88.4 R156, [R189] ;  /* 0x00000000bd9c783b */ /* 0x010f220000004200 */
[--C-:B------:R-:W-:Y:S02]  /*c590*/  FFMA.FTZ R169, R39, c[0x0][0x2d0], -R4.reuse ;  /* 0x0000b40027a97a23 */ /* 0x100fe40000010804 */
[--C-:B------:R-:W-:Y:S02]  /*c5a0*/  FFMA.FTZ R171, R50, c[0x0][0x2d0], -R4.reuse ;  /* 0x0000b40032ab7a23 */ /* 0x100fe40000010804 */
[--C-:B------:R-:W-:Y:S01]  /*c5b0*/  FFMA.FTZ R172, R51, c[0x0][0x2d0], -R4.reuse ;  /* 0x0000b40033ac7a23 */ /* 0x100fe20000010804 */
[----:B------:R2:W-:Y:S01]  /*c5c0*/  MUFU.EX2 R215, R6 ;  /* 0x0000000600d77308 */ /* 0x0005e20000000800 */
[--C-:B------:R-:W-:Y:S02]  /*c5d0*/  FFMA.FTZ R207, R82, c[0x0][0x2d0], -R4.reuse ;  /* 0x0000b40052cf7a23 */ /* 0x100fe40000010804 */
[--C-:B------:R-:W-:Y:S02]  /*c5e0*/  FFMA.FTZ R212, R83, c[0x0][0x2d0], -R4.reuse ;  /* 0x0000b40053d47a23 */ /* 0x100fe40000010804 */
[--C-:B-1----:R-:W-:Y:S02]  /*c5f0*/  FFMA.FTZ R2, R7, c[0x0][0x2d0], -R4.reuse ;  /* 0x0000b40007027a23 */ /* 0x102fe40000010804 */
[--C-:B------:R-:W-:Y:S02]  /*c600*/  FFMA.FTZ R64, R23, c[0x0][0x2d0], -R4.reuse ;  /* 0x0000b40017407a23 */ /* 0x100fe40000010804 */
[--C-:B------:R-:W-:Y:S01]  /*c610*/  FFMA.FTZ R178, R66, c[0x0][0x2d0], -R4.reuse ;  /* 0x0000b40042b27a23 */ /* 0x100fe20000010804 */
[----:B------:R1:W1:Y:S01]  /*c620*/  MUFU.EX2 R221, R2 ;  /* 0x0000000200dd7308 */ /* 0x0002620000000800 */
[--C-:B------:R-:W-:Y:S02]  /*c630*/  FFMA.FTZ R177, R67, c[0x0][0x2d0], -R4.reuse ;  /* 0x0000b40043b17a23 */ /* 0x100fe40000010804 */
[--C-:B------:R-:W-:Y:S02]  /*c640*/  FFMA.FTZ R187, R70, c[0x0][0x2d0], -R4.reuse ;  /* 0x0000b40046bb7a23 */ /* 0x100fe40000010804 */
[----:B---3--:R-:W-:Y:S02]  /*c650*/  FFMA.FTZ R5, R9, c[0x0][0x2d0], -R165 ;  /* 0x0000b40009057a23 */ /* 0x008fe400000108a5 */
[----:B------:R-:W-:Y:S02]  /*c660*/  FFMA.FTZ R206, R71, c[0x0][0x2d0], -R4 ;  /* 0x0000b40047ce7a23 */ /* 0x000fe40000010804 */
[--C-:B------:R-:W-:Y:S01]  /*c670*/  FFMA.FTZ R175, R37, c[0x0][0x2d0], -R101.reuse ;  /* 0x0000b40025af7a23 */ /* 0x100fe20000010865 */
[----:B------:R3:W-:Y:S01]  /*c680*/  MUFU.EX2 R219, R5 ;  /* 0x0000000500db7308 */ /* 0x0007e20000000800 */
[--C-:B------:R-:W-:Y:S02]  /*c690*/  FFMA.FTZ R174, R48, c[0x0][0x2d0], -R101.reuse ;  /* 0x0000b40030ae7a23 */ /* 0x100fe40000010865 */
[--C-:B------:R-:W-:Y:S02]  /*c6a0*/  FFMA.FTZ R181, R68, c[0x0][0x2d0], -R101.reuse ;  /* 0x0000b40044b57a23 */ /* 0x100fe40000010865 */
[----:B--2---:R-:W-:Y:S02]  /*c6b0*/  FFMA.FTZ R6, R10, c[0x0][0x2d0], -R164 ;  /* 0x0000b4000a067a23 */ /* 0x004fe400000108a4 */
[--C-:B------:R-:W-:Y:S02]  /*c6c0*/  FFMA.FTZ R186, R69, c[0x0][0x2d0], -R101.reuse ;  /* 0x0000b40045ba7a23 */ /* 0x100fe40000010865 */
[--C-:B------:R-:W-:Y:S01]  /*c6d0*/  FFMA.FTZ R170, R38, c[0x0][0x2d0], -R4.reuse ;  /* 0x0000b40026aa7a23 */ /* 0x100fe20000010804 */
[----:B------:R-:W-:Y:S01]  /*c6e0*/  MUFU.EX2 R213, R6 ;  /* 0x0000000600d57308 */ /* 0x000fe20000000800 */
[----:B-1----:R-:W-:Y:S09]  /*c6f0*/  FFMA.FTZ R2, R17, c[0x0][0x2d0], -R101 ;  /* 0x0000b40011027a23 */ /* 0x002ff20000010865 */
[----:B------:R1:W2:Y:S01]  /*c700*/  MUFU.EX2 R236, R2 ;  /* 0x0000000200ec7308 */ /* 0x0002a20000000800 */
[----:B---3--:R-:W-:Y:S09]  /*c710*/  FFMA.FTZ R5, R12, c[0x0][0x2d0], -R165 ;  /* 0x0000b4000c057a23 */ /* 0x008ff200000108a5 */
[----:B------:R3:W-:Y:S10]  /*c720*/  MUFU.EX2 R222, R5 ;  /* 0x0000000500de7308 */ /* 0x0007f40000000800 */
[----:B------:R-:W-:Y:S01]  /*c730*/  MUFU.EX2 R0, R0 ;  /* 0x0000000000007308 */ /* 0x000fe20000000800 */
[----:B-1----:R-:W-:Y:S09]  /*c740*/  FFMA.FTZ R2, R18, c[0x0][0x2d0], -R4 ;  /* 0x0000b40012027a23 */ /* 0x002ff20000010804 */
[----:B------:R1:W-:Y:S01]  /*c750*/  MUFU.EX2 R220, R2 ;  /* 0x0000000200dc7308 */ /* 0x0003e20000000800 */
[----:B---3--:R-:W-:Y:S09]  /*c760*/  FFMA.FTZ R5, R11, c[0x0][0x2d0], -R164 ;  /* 0x0000b4000b057a23 */ /* 0x008ff200000108a4 */
[----:B------:R3:W-:Y:S10]  /*c770*/  MUFU.EX2 R217, R5 ;  /* 0x0000000500d97308 */ /* 0x0007f40000000800 */
[----:B------:R-:W-:Y:S01]  /*c780*/  MUFU.EX2 R227, R64 ;  /* 0x0000004000e37308 */ /* 0x000fe20000000800 */
[----:B-1----:R-:W-:Y:S09]  /*c790*/  FFMA.FTZ R2, R19, c[0x0][0x2d0], -R4 ;  /* 0x0000b40013027a23 */ /* 0x002ff20000010804 */
[----:B------:R1:W1:Y:S01]  /*c7a0*/  MUFU.EX2 R237, R2 ;  /* 0x0000000200ed7308 */ /* 0x0002620000000800 */
[----:B---3--:R-:W-:Y:S09]  /*c7b0*/  FFMA.FTZ R5, R14, c[0x0][0x2d0], -R164 ;  /* 0x0000b4000e057a23 */ /* 0x008ff200000108a4 */
[----:B------:R3:W-:Y:S10]  /*c7c0*/  MUFU.EX2 R218, R5 ;  /* 0x0000000500da7308 */ /* 0x0007f40000000800 */
[----:B------:R-:W-:Y:S01]  /*c7d0*/  MUFU.EX2 R226, R166 ;  /* 0x000000a600e27308 */ /* 0x000fe20000000800 */
[----:B-1----:R-:W-:Y:S02]  /*c7e0*/  FADD.FTZ R2, -R98, R102 ;  /* 0x0000006662027221 */ /* 0x002fe40000010100 */
[--C-:B------:R-:W-:Y:S02]  /*c7f0*/  FFMA.FTZ R102, R21, c[0x0][0x2d0], -R101.reuse ;  /* 0x0000b40015667a23 */ /* 0x100fe40000010865 */
[----:B------:R-:W-:Y:S05]  /*c800*/  FMUL.FTZ R2, R2, c[0x0][0x2d0] ;  /* 0x0000b40002027a20 */ /* 0x000fea0000410000 */
[----:B------:R1:W-:Y:S01]  /*c810*/  MUFU.EX2 R228, R102 ;  /* 0x0000006600e47308 */ /* 0x0003e20000000800 */
[----:B------:R-:W-:Y:S02]  /*c820*/  FFMA.FTZ R101, R81, c[0x0][0x2d0], -R101 ;  /* 0x0000b40051657a23 */ /* 0x000fe40000010865 */
[--C-:B---3--:R-:W-:Y:S07]  /*c830*/  FFMA.FTZ R5, R15, c[0x0][0x2d0], -R164.reuse ;  /* 0x0000b4000f057a23 */ /* 0x108fee00000108a4 */
[----:B------:R3:W-:Y:S10]  /*c840*/  MUFU.EX2 R225, R5 ;  /* 0x0000000500e17308 */ /* 0x0007f40000000800 */
[----:B------:R-:W2:Y:S01]  /*c850*/  MUFU.EX2 R2, R2 ;  /* 0x0000000200027308 */ /* 0x000ea20000000800 */
[--C-:B-1----:R-:W-:Y:S09]  /*c860*/  FFMA.FTZ R102, R44, c[0x0][0x2d0], -R165.reuse ;  /* 0x0000b4002c667a23 */ /* 0x102ff200000108a5 */
        /* <DEDUP_REMOVED lines=21> */
[C---:B------:R-:W-:Y:S01]  /*c9c0*/  FMUL.FTZ R4, R97.reuse, R104 ;  /* 0x0000006861047220 */ /* 0x040fe20000410000 */
[----:B-----5:R-:W-:Y:S01]  /*c9d0*/  F2FP.PACK_AB R104, R224, R216 ;  /* 0x000000d8e068723e */ /* 0x020fe200000000ff */
[----:B---3--:R-:W-:Y:S01]  /*c9e0*/  FMUL.FTZ R5, R97, R105 ;  /* 0x0000006961057220 */ /* 0x008fe20000410000 */
[----:B------:R-:W-:Y:S01]  /*c9f0*/  F2FP.PACK_AB R105, R221, R215 ;  /* 0x000000d7dd69723e */ /* 0x000fe200000000ff */
[C---:B------:R-:W-:Y:S01]  /*ca00*/  FMUL.FTZ R6, R3.reuse, R106 ;  /* 0x0000006a03067220 */ /* 0x040fe20000410000 */
[----:B--2---:R-:W-:Y:S01]  /*ca10*/  F2FP.PACK_AB R106, R236, R223 ;  /* 0x000000dfec6a723e */ /* 0x004fe200000000ff */
[----:B------:R-:W-:Y:S01]  /*ca20*/  FMUL.FTZ R7, R3, R107 ;  /* 0x0000006b03077220 */ /* 0x000fe20000410000 */
[----:B------:R-:W-:Y:S01]  /*ca30*/  F2FP.PACK_AB R107, R237, R220 ;  /* 0x000000dced6b723e */ /* 0x000fe200000000ff */
[C---:B------:R-:W-:Y:S01]  /*ca40*/  FMUL.FTZ R8, R2.reuse, R108 ;  /* 0x0000006c02087220 */ /* 0x040fe20000410000 */
[----:B------:R-:W-:Y:S01]  /*ca50*/  F2FP.PACK_AB R160, R219, R214 ;  /* 0x000000d6dba0723e */ /* 0x000fe200000000ff */
[----:B------:R-:W-:Y:S01]  /*ca60*/  FMUL.FTZ R9, R2, R109 ;  /* 0x0000006d02097220 */ /* 0x000fe20000410000 */
[----:B------:R-:W-:Y:S01]  /*ca70*/  F2FP.PACK_AB R162, R229, R222 ;  /* 0x000000dee5a2723e */ /* 0x000fe200000000ff */
[C---:B------:R-:W-:Y:S01]  /*ca80*/  FMUL.FTZ R10, R0.reuse, R110 ;  /* 0x0000006e000a7220 */ /* 0x040fe20000410000 */
[----:B------:R-:W-:Y:S01]  /*ca90*/  F2FP.PACK_AB R161, R217, R213 ;  /* 0x000000d5d9a1723e */ /* 0x000fe200000000ff */
[-C--:B----4-:R-:W-:Y:S05]  /*caa0*/  HMMA.16816.F32 R4, R104, R156.reuse, R4 ;  /* 0x0000009c6804723c */ /* 0x090fea0000001804 */
[----:B------:R-:W-:Y:S01]  /*cab0*/  FMUL.FTZ R11, R0, R111 ;  /* 0x0000006f000b7220 */ /* 0x000fe20000410000 */
[----:B------:R-:W-:Y:S01]  /*cac0*/  F2FP.PACK_AB R163, R225, R218 ;  /* 0x000000dae1a3723e */ /* 0x000fe200000000ff */
[----:B------:R-:W1:Y:S01]  /*cad0*/  LDSM.16.MT88.4 R108, [R190] ;  /* 0x00000000be6c783b */ /* 0x000e620000004200 */
[C---:B------:R-:W-:Y:S04]  /*cae0*/  FMUL.FTZ R12, R2.reuse, R112 ;  /* 0x00000070020c7220 */ /* 0x040fe80000410000 */
[----:B------:R-:W-:Y:S01]  /*caf0*/  FMUL.FTZ R13, R2, R113 ;  /* 0x00000071020d7220 */ /* 0x000fe20000410000 */
[C---:B------:R-:W-:Y:S01]  /*cb00*/  HMMA.16816.F32 R8, R160.reuse, R156, R8 ;  /* 0x0000009ca008723c */ /* 0x040fe20000001808 */
[----:B------:R-:W-:Y:S03]  /*cb10*/  MUFU.EX2 R156, R212 ;  /* 0x000000d4009c7308 */ /* 0x000fe60000000800 */
[C---:B------:R-:W-:Y:S02]  /*cb20*/  FMUL.FTZ R14, R0.reuse, R114 ;  /* 0x00000072000e7220 */ /* 0x040fe40000410000 */
[----:B------:R-:W-:Y:S02]  /*cb30*/  FMUL.FTZ R15, R0, R115 ;  /* 0x00000073000f7220 */ /* 0x000fe40000410000 */
[----:B------:R-:W-:Y:S01]  /*cb40*/  LDSM.16.MT88.4 R112, [R189+0x800] ;  /* 0x00080000bd70783b */ /* 0x000fe20000004200 */
[C---:B------:R-:W-:Y:S03]  /*cb50*/  FMUL.FTZ R50, R3.reuse, R134 ;  /* 0x0000008603327220 */ /* 0x040fe60000410000 */
[----:B------:R-:W-:Y:S01]  /*cb60*/  FMUL.FTZ R51, R3, R135 ;  /* 0x0000008703337220 */ /* 0x000fe20000410000 */
[-C--:B------:R-:W-:Y:S03]  /*cb70*/  HMMA.16816.F32 R12, R160, R158.reuse, R12 ;  /* 0x0000009ea00c723c */ /* 0x080fe6000000180c */
[C---:B------:R-:W-:Y:S02]  /*cb80*/  FMUL.FTZ R16, R97.reuse, R116 ;  /* 0x0000007461107220 */ /* 0x040fe40000410000 */
[----:B------:R-:W-:Y:S02]  /*cb90*/  FMUL.FTZ R17, R97, R117 ;  /* 0x0000007561117220 */ /* 0x000fe40000410000 */
[C---:B------:R-:W-:Y:S02]  /*cba0*/  FMUL.FTZ R18, R3.reuse, R118 ;  /* 0x0000007603127220 */ /* 0x040fe40000410000 */
[----:B------:R-:W-:Y:S03]  /*cbb0*/  FMUL.FTZ R19, R3, R119 ;  /* 0x0000007703137220 */ /* 0x000fe60000410000 */
[----:B------:R-:W-:Y:S02]  /*cbc0*/  FMUL.FTZ R81, R97, R149 ;  /* 0x0000009561517220 */ /* 0x000fe40000410000 */
[----:B------:R-:W-:Y:S02]  /*cbd0*/  FMUL.FTZ R82, R3, R150 ;  /* 0x0000009603527220 */ /* 0x000fe40000410000 */
[C---:B------:R-:W-:Y:S01]  /*cbe0*/  HMMA.16816.F32 R16, R104.reuse, R158, R16 ;  /* 0x0000009e6810723c */ /* 0x040fe20000001810 */
[----:B------:R-:W-:Y:S03]  /*cbf0*/  MUFU.EX2 R159, R207 ;  /* 0x000000cf009f7308 */ /* 0x000fe60000000800 */
[C---:B------:R-:W-:Y:S02]  /*cc00*/  FMUL.FTZ R20, R97.reuse, R120 ;  /* 0x0000007861147220 */ /* 0x040fe40000410000 */
[----:B------:R-:W-:Y:S02]  /*cc10*/  FMUL.FTZ R21, R97, R121 ;  /* 0x0000007961157220 */ /* 0x000fe40000410000 */
[C---:B------:R-:W-:Y:S04]  /*cc20*/  FMUL.FTZ R22, R3.reuse, R122 ;  /* 0x0000007a03167220 */ /* 0x040fe80000410000 */
[C---:B------:R-:W-:Y:S02]  /*cc30*/  FMUL.FTZ R23, R3.reuse, R123 ;  /* 0x0000007b03177220 */ /* 0x040fe40000410000 */
[----:B------:R-:W-:Y:S02]  /*cc40*/  FMUL.FTZ R83, R3, R151 ;  /* 0x0000009703537220 */ /* 0x000fe40000410000 */
[--C-:B------:R-:W-:Y:S02]  /*cc50*/  FFMA.FTZ R117, R56, c[0x0][0x2d0], -R165.reuse ;  /* 0x0000b40038757a23 */ /* 0x100fe400000108a5 */
[--C-:B------:R-:W-:Y:S01]  /*cc60*/  FFMA.FTZ R116, R57, c[0x0][0x2d0], -R165.reuse ;  /* 0x0000b40039747a23 */ /* 0x100fe200000108a5 */
[-C--:B------:R-:W-:Y:S01]  /*cc70*/  HMMA.16816.F32 R20, R104, R52.reuse, R20 ;  /* 0x000000346814723c */ /* 0x080fe20000001814 */
[----:B------:R-:W-:Y:S02]  /*cc80*/  MUFU.EX2 R169, R117 ;  /* 0x0000007500a97308 */ /* 0x000fe40000000800 */
[----:B------:R-:W-:Y:S02]  /*cc90*/  FMUL.FTZ R35, R0, R127 ;  /* 0x0000007f00237220 */ /* 0x000fe40000410000 */
[C---:B------:R-:W-:Y:S02]  /*cca0*/  FMUL.FTZ R32, R2.reuse, R124 ;  /* 0x0000007c02207220 */ /* 0x040fe40000410000 */
[----:B------:R-:W-:Y:S02]  /*ccb0*/  FMUL.FTZ R33, R2, R125 ;  /* 0x0000007d02217220 */ /* 0x000fe40000410000 */
[----:B------:R-:W-:Y:S02]  /*ccc0*/  FMUL.FTZ R34, R0, R126 ;  /* 0x0000007e00227220 */ /* 0x000fe40000410000 */
[----:B------:R-:W-:Y:S01]  /*ccd0*/  MUFU.EX2 R173, R116 ;  /* 0x0000007400ad7308 */ /* 0x000fe20000000800 */
[--C-:B------:R-:W-:Y:S02]  /*cce0*/  FFMA.FTZ R118, R46, c[0x0][0x2d0], -R164.reuse ;  /* 0x0000b4002e767a23 */ /* 0x100fe400000108a4 */
[--C-:B------:R-:W-:Y:S02]  /*ccf0*/  FFMA.FTZ R119, R47, c[0x0][0x2d0], -R164.reuse ;  /* 0x0000b4002f777a23 */ /* 0x100fe400000108a4 */
[C---:B------:R-:W-:Y:S04]  /*cd00*/  HMMA.16816.F32 R32, R160.reuse, R52, R32 ;  /* 0x00000034a020723c */ /* 0x040fe80000001820 */
[C---:B------:R-:W-:Y:S02]  /*cd10*/  FMUL.FTZ R36, R2.reuse, R128 ;  /* 0x0000008002247220 */ /* 0x040fe40000410000 */
[----:B------:R-:W-:Y:S02]  /*cd20*/  FMUL.FTZ R37, R2, R129 ;  /* 0x0000008102257220 */ /* 0x000fe40000410000 */
[C---:B------:R-:W-:Y:S02]  /*cd30*/  FMUL.FTZ R38, R0.reuse, R130 ;  /* 0x0000008200267220 */ /* 0x040fe40000410000 */
[----:B------:R-:W-:Y:S02]  /*cd40*/  MUFU.EX2 R130, R26 ;  /* 0x0000001a00827308 */ /* 0x000fe40000000800 */
[----:B------:R-:W-:Y:S02]  /*cd50*/  FMUL.FTZ R39, R0, R131 ;  /* 0x0000008300277220 */ /* 0x000fe40000410000 */
[----:B------:R-:W-:Y:S02]  /*cd60*/  FMUL.FTZ R49, R97, R133 ;  /* 0x0000008561317220 */ /* 0x000fe40000410000 */
[--C-:B------:R-:W-:Y:S02]  /*cd70*/  FFMA.FTZ R120, R58, c[0x0][0x2d0], -R164.reuse ;  /* 0x0000b4003a787a23 */ /* 0x100fe400000108a4 */
[--C-:B------:R-:W-:Y:S01]  /*cd80*/  FFMA.FTZ R121, R59, c[0x0][0x2d0], -R164.reuse ;  /* 0x0000b4003b797a23 */ /* 0x100fe200000108a4 */
[-C--:B------:R-:W-:Y:S01]  /*cd90*/  HMMA.16816.F32 R36, R160, R54.reuse, R36 ;  /* 0x00000036a024723c */ /* 0x080fe20000001824 */
[----:B------:R2:W-:Y:S01]  /*cda0*/  MUFU.EX2 R133, R65 ;  /* 0x0000004100857308 */ /* 0x0005e20000000800 */
[----:B------:R-:W-:Y:S01]  /*cdb0*/  LDSM.16.MT88.4 R56, [R190+0x800] ;  /* 0x00080000be38783b */ /* 0x000fe20000004200 */
[----:B------:R-:W-:Y:S02]  /*cdc0*/  FMUL.FTZ R48, R97, R132 ;  /* 0x0000008461307220 */ /* 0x000fe40000410000 */
[--C-:B------:R-:W-:Y:S02]  /*cdd0*/  FFMA.FTZ R122, R62, c[0x0][0x2d0], -R164.reuse ;  /* 0x0000b4003e7a7a23 */ /* 0x100fe400000108a4 */
[--C-:B------:R-:W-:Y:S02]  /*cde0*/  FFMA.FTZ R123, R63, c[0x0][0x2d0], -R164.reuse ;  /* 0x0000b4003f7b7a23 */ /* 0x100fe400000108a4 */
[--C-:B------:R-:W-:Y:S01]  /*cdf0*/  FFMA.FTZ R127, R74, c[0x0][0x2d0], -R164.reuse ;  /* 0x0000b4004a7f7a23 */ /* 0x100fe200000108a4 */
[C---:B------:R-:W-:Y:S01]  /*ce00*/  HMMA.16816.F32 R48, R104.reuse, R54, R48 ;  /* 0x000000366830723c */ /* 0x040fe20000001830 */
[----:B------:R3:W-:Y:S03]  /*ce10*/  MUFU.EX2 R131, R24 ;  /* 0x0000001800837308 */ /* 0x0007e60000000800 */
[C---:B------:R-:W-:Y:S02]  /*ce20*/  FMUL.FTZ R64, R2.reuse, R140 ;  /* 0x0000008c02407220 */ /* 0x040fe40000410000 */
[C---:B------:R-:W-:Y:S02]  /*ce30*/  FMUL.FTZ R52, R97.reuse, R136 ;  /* 0x0000008861347220 */ /* 0x040fe40000410000 */
[----:B------:R-:W-:Y:S03]  /*ce40*/  FMUL.FTZ R53, R97, R137 ;  /* 0x0000008961357220 */ /* 0x000fe60000410000 */
[----:B------:R4:W-:Y:S01]  /*ce50*/  MUFU.EX2 R140, R80 ;  /* 0x00000050008c7308 */ /* 0x0009e20000000800 */
[C---:B------:R-:W-:Y:S02]  /*ce60*/  FMUL.FTZ R54, R3.reuse, R138 ;  /* 0x0000008a03367220 */ /* 0x040fe40000410000 */
[----:B------:R-:W-:Y:S02]  /*ce70*/  FMUL.FTZ R55, R3, R139 ;  /* 0x0000008b03377220 */ /* 0x000fe40000410000 */
[--C-:B------:R-:W-:Y:S02]  /*ce80*/  FFMA.FTZ R128, R75, c[0x0][0x2d0], -R164.reuse ;  /* 0x0000b4004b807a23 */ /* 0x100fe400000108a4 */
[----:B--2---:R-:W-:Y:S02]  /*ce90*/  FMUL.FTZ R65, R2, R141 ;  /* 0x0000008d02417220 */ /* 0x004fe40000410000 */
[C---:B------:R-:W-:Y:S01]  /*cea0*/  FMUL.FTZ R66, R0.reuse, R142 ;  /* 0x0000008e00427220 */ /* 0x040fe20000410000 */
[-C--:B-1----:R-:W-:Y:S01]  /*ceb0*/  HMMA.16816.F32 R52, R104, R108.reuse, R52 ;  /* 0x0000006c6834723c */ /* 0x082fe20000001834 */
[----:B------:R-:W1:Y:S02]  /*cec0*/  MUFU.EX2 R138, R25 ;  /* 0x00000019008a7308 */ /* 0x000e640000000800 */
[----:B------:R-:W-:Y:S02]  /*ced0*/  FMUL.FTZ R67, R0, R143 ;  /* 0x0000008f00437220 */ /* 0x000fe40000410000 */
[--C-:B---3--:R-:W-:Y:S02]  /*cee0*/  FFMA.FTZ R24, R28, c[0x0][0x2d0], -R165.reuse ;  /* 0x0000b4001c187a23 */ /* 0x108fe400000108a5 */
[C---:B------:R-:W-:Y:S02]  /*cef0*/  FMUL.FTZ R68, R2.reuse, R144 ;  /* 0x0000009002447220 */ /* 0x040fe40000410000 */
[----:B------:R-:W-:Y:S01]  /*cf00*/  FMUL.FTZ R69, R2, R145 ;  /* 0x0000009102457220 */ /* 0x000fe20000410000 */
[C---:B------:R-:W-:Y:S01]  /*cf10*/  HMMA.16816.F32 R64, R160.reuse, R108, R64 ;  /* 0x0000006ca040723c */ /* 0x040fe20000001840 */
[----:B------:R2:W-:Y:S03]  /*cf20*/  MUFU.EX2 R139, R24 ;  /* 0x00000018008b7308 */ /* 0x0005e60000000800 */
[C---:B------:R-:W-:Y:S02]  /*cf30*/  FMUL.FTZ R70, R0.reuse, R146 ;  /* 0x0000009200467220 */ /* 0x040fe40000410000 */
[----:B------:R-:W-:Y:S02]  /*cf40*/  FMUL.FTZ R71, R0, R147 ;  /* 0x0000009300477220 */ /* 0x000fe40000410000 */
[----:B----4-:R-:W-:Y:S02]  /*cf50*/  FMUL.FTZ R80, R97, R148 ;  /* 0x0000009461507220 */ /* 0x010fe40000410000 */
[----:B------:R-:W-:Y:S01]  /*cf60*/  LDSM.16.MT88.4 R148, [R190+0x2000] ;  /* 0x00200000be94783b */ /* 0x000fe20000004200 */
[----:B------:R3:W-:Y:S01]  /*cf70*/  MUFU.EX2 R132, R103 ;  /* 0x0000006700847308 */ /* 0x0007e20000000800 */
[--C-:B------:R-:W-:Y:S01]  /*cf80*/  FFMA.FTZ R28, R40, c[0x0][0x2d0], -R165.reuse ;  /* 0x0000b400281c7a23 */ /* 0x100fe200000108a5 */
[-C--:B------:R-:W-:Y:S03]  /*cf90*/  HMMA.16816.F32 R68, R160, R110.reuse, R68 ;  /* 0x0000006ea044723c */ /* 0x080fe60000001844 */
[--C-:B------:R-:W-:Y:S01]  /*cfa0*/  FFMA.FTZ R124, R72, c[0x0][0x2d0], -R165.reuse ;  /* 0x0000b400487c7a23 */ /* 0x100fe200000108a5 */
[----:B-1----:R-:W-:Y:S01]  /*cfb0*/  F2FP.PACK_AB R40, R138, R131 ;  /* 0x000000838a28723e */ /* 0x002fe200000000ff */
[--C-:B------:R-:W-:Y:S02]  /*cfc0*/  FFMA.FTZ R72, R42, c[0x0][0x2d0], -R164.reuse ;  /* 0x0000b4002a487a23 */ /* 0x100fe400000108a4 */
[--C-:B------:R-:W-:Y:S01]  /*cfd0*/  FFMA.FTZ R125, R73, c[0x0][0x2d0], -R165.reuse ;  /* 0x0000b400497d7a23 */ /* 0x100fe200000108a5 */
[C---:B------:R-:W-:Y:S01]  /*cfe0*/  HMMA.16816.F32 R80, R104.reuse, R110, R80 ;  /* 0x0000006e6850723c */ /* 0x040fe20000001850 */
[----:B------:R-:W1:Y:S01]  /*cff0*/  LDSM.16.MT88.4 R108, [R192] ;  /* 0x00000000c06c783b */ /* 0x000e620000004200 */
[----:B------:R4:W-:Y:S02]  /*d000*/  MUFU.EX2 R136, R27 ;  /* 0x0000001b00887308 */ /* 0x0009e40000000800 */
[--C-:B--2---:R-:W-:Y:S01]  /*d010*/  FFMA.FTZ R24, R29, c[0x0][0x2d0], -R165.reuse ;  /* 0x0000b4001d187a23 */ /* 0x104fe200000108a5 */
[----:B------:R-:W-:Y:S01]  /*d020*/  F2FP.PACK_AB R29, R227, R133 ;  /* 0x00000085e31d723e */ /* 0x000fe200000000ff */
[C---:B------:R-:W-:Y:S02]  /*d030*/  FMUL.FTZ R84, R97.reuse, R84 ;  /* 0x0000005461547220 */ /* 0x040fe40000410000 */
[----:B------:R-:W-:Y:S04]  /*d040*/  FMUL.FTZ R85, R97, R85 ;  /* 0x0000005561557220 */ /* 0x000fe80000410000 */
[----:B------:R-:W2:Y:S01]  /*d050*/  MUFU.EX2 R147, R24 ;  /* 0x0000001800937308 */ /* 0x000ea20000000800 */
[C---:B------:R-:W-:Y:S02]  /*d060*/  FMUL.FTZ R86, R3.reuse, R86 ;  /* 0x0000005603567220 */ /* 0x040fe40000410000 */
[----:B------:R-:W-:Y:S02]  /*d070*/  FMUL.FTZ R87, R3, R87 ;  /* 0x0000005703577220 */ /* 0x000fe40000410000 */
[--C-:B------:R-:W-:Y:S02]  /*d080*/  FFMA.FTZ R25, R30, c[0x0][0x2d0], -R164.reuse ;  /* 0x0000b4001e197a23 */ /* 0x100fe400000108a4 */
[--C-:B---3--:R-:W-:Y:S02]  /*d090*/  FFMA.FTZ R103, R61, c[0x0][0x2d0], -R165.reuse ;  /* 0x0000b4003d677a23 */ /* 0x108fe400000108a5 */
[--C-:B------:R-:W-:Y:S01]  /*d0a0*/  FFMA.FTZ R73, R43, c[0x0][0x2d0], -R164.reuse ;  /* 0x0000b4002b497a23 */ /* 0x100fe200000108a4 */
[----:B------:R-:W-:Y:S01]  /*d0b0*/  MUFU.EX2 R144, R72 ;  /* 0x0000004800907308 */ /* 0x000fe20000000800 */
[C---:B------:R-:W-:Y:S02]  /*d0c0*/  FMUL.FTZ R88, R2.reuse, R88 ;  /* 0x0000005802587220 */ /* 0x040fe40000410000 */
[----:B------:R-:W-:Y:S02]  /*d0d0*/  FMUL.FTZ R89, R2, R89 ;  /* 0x0000005902597220 */ /* 0x000fe40000410000 */
[C---:B------:R-:W-:Y:S02]  /*d0e0*/  FMUL.FTZ R90, R0.reuse, R90 ;  /* 0x0000005a005a7220 */ /* 0x040fe40000410000 */
[----:B------:R-:W-:Y:S02]  /*d0f0*/  FMUL.FTZ R91, R0, R91 ;  /* 0x0000005b005b7220 */ /* 0x000fe40000410000 */
[C---:B------:R-:W-:Y:S01]  /*d100*/  FMUL.FTZ R26, R3.reuse, R154 ;  /* 0x0000009a031a7220 */ /* 0x040fe20000410000 */
[----:B------:R3:W-:Y:S01]  /*d110*/  MUFU.EX2 R167, R73 ;  /* 0x0000004900a77308 */ /* 0x0007e20000000800 */
[----:B----4-:R-:W-:Y:S01]  /*d120*/  FMUL.FTZ R27, R3, R155 ;  /* 0x0000009b031b7220 */ /* 0x010fe20000410000 */
[----:B------:R-:W-:Y:S01]  /*d130*/  F2FP.PACK_AB R155, R156, R159 ;  /* 0x0000009f9c9b723e */ /* 0x000fe200000000ff */
[----:B------:R-:W-:Y:S01]  /*d140*/  FMUL.FTZ R92, R2, R92 ;  /* 0x0000005c025c7220 */ /* 0x000fe20000410000 */
[----:B--2---:R-:W-:Y:S01]  /*d150*/  F2FP.PACK_AB R42, R147, R139 ;  /* 0x0000008b932a723e */ /* 0x004fe200000000ff */
[--C-:B------:R-:W-:Y:S01]  /*d160*/  FFMA.FTZ R24, R31, c[0x0][0x2d0], -R164.reuse ;  /* 0x0000b4001f187a23 */ /* 0x100fe200000108a4 */
[----:B------:R-:W-:Y:S01]  /*d170*/  F2FP.PACK_AB R31, R240, R140 ;  /* 0x0000008cf01f723e */ /* 0x000fe200000000ff */
[----:B------:R-:W-:Y:S01]  /*d180*/  FMUL.FTZ R93, R2, R93 ;  /* 0x0000005d025d7220 */ /* 0x000fe20000410000 */
[-C--:B-1----:R-:W-:Y:S02]  /*d190*/  HMMA.16816.F32 R84, R104, R108.reuse, R84 ;  /* 0x0000006c6854723c */ /* 0x082fe40000001854 */
[----:B------:R1:W-:Y:S01]  /*d1a0*/  MUFU.EX2 R137, R25 ;  /* 0x0000001900897308 */ /* 0x0003e20000000800 */
[C---:B------:R-:W-:Y:S02]  /*d1b0*/  FMUL.FTZ R94, R0.reuse, R94 ;  /* 0x0000005e005e7220 */ /* 0x040fe40000410000 */
[----:B------:R-:W-:Y:S02]  /*d1c0*/  FMUL.FTZ R95, R0, R95 ;  /* 0x0000005f005f7220 */ /* 0x000fe40000410000 */
[----:B------:R-:W-:Y:S01]  /*d1d0*/  FFMA.FTZ R129, R78, c[0x0][0x2d0], -R164 ;  /* 0x0000b4004e817a23 */ /* 0x000fe200000108a4 */
[C---:B------:R-:W-:Y:S04]  /*d1e0*/  HMMA.16816.F32 R88, R160.reuse, R108, R88 ;  /* 0x0000006ca058723c */ /* 0x040fe80000001858 */
[----:B------:R-:W2:Y:S01]  /*d1f0*/  MUFU.EX2 R146, R24 ;  /* 0x0000001800927308 */ /* 0x000ea20000000800 */
[--C-:B------:R-:W-:Y:S02]  /*d200*/  FFMA.FTZ R126, R76, c[0x0][0x2d0], -R165.reuse ;  /* 0x0000b4004c7e7a23 */ /* 0x100fe400000108a5 */
[----:B------:R-:W-:Y:S01]  /*d210*/  FFMA.FTZ R78, R97, R231, R216 ;  /* 0x000000e7614e7223 */ /* 0x000fe200000100d8 */
[----:B---3--:R-:W-:Y:S01]  /*d220*/  LDSM.16.MT88.4 R72, [R190+0x1000] ;  /* 0x00100000be48783b */ /* 0x008fe20000004200 */
[-C--:B------:R-:W-:Y:S03]  /*d230*/  HMMA.16816.F32 R92, R160, R110.reuse, R92 ;  /* 0x0000006ea05c723c */ /* 0x080fe6000000185c */
[--C-:B------:R-:W-:Y:S02]  /*d240*/  FFMA.FTZ R109, R45, c[0x0][0x2d0], -R165.reuse ;  /* 0x0000b4002d6d7a23 */ /* 0x100fe400000108a5 */
[----:B------:R3:W-:Y:S01]  /*d250*/  MUFU.EX2 R145, R28 ;  /* 0x0000001c00917308 */ /* 0x0007e20000000800 */
[--C-:B------:R-:W-:Y:S01]  /*d260*/  FFMA.FTZ R108, R60, c[0x0][0x2d0], -R165.reuse ;  /* 0x0000b4003c6c7a23 */ /* 0x100fe200000108a5 */
[----:B------:R-:W4:Y:S01]  /*d270*/  LDSM.16.MT88.4 R44, [R193+0x800] ;  /* 0x00080000c12c783b */ /* 0x000f220000004200 */
[----:B------:R-:W-:Y:S04]  /*d280*/  FFMA.FTZ R165, R77, c[0x0][0x2d0], -R165 ;  /* 0x0000b4004da57a23 */ /* 0x000fe800000108a5 */
[----:B------:R-:W-:Y:S02]  /*d290*/  FFMA.FTZ R77, R3, R241, R215 ;  /* 0x000000f1034d7223 */ /* 0x000fe400000100d7 */
[----:B------:R-:W-:Y:S01]  /*d2a0*/  FFMA.FTZ R3, R0, R242, R213 ;  /* 0x000000f200037223 */ /* 0x000fe200000100d5 */
[----:B------:R-:W5:Y:S01]  /*d2b0*/  MUFU.EX2 R141, R168 ;  /* 0x000000a8008d7308 */ /* 0x000f620000000800 */
[----:B-1----:R-:W-:Y:S01]  /*d2c0*/  FMUL.FTZ R25, R97, R153 ;  /* 0x0000009961197220 */ /* 0x002fe20000410000 */
[----:B------:R-:W1:Y:S01]  /*d2d0*/  LDSM.16.MT88.4 R60, [R192+0x800] ;  /* 0x00080000c03c783b */ /* 0x000e620000004200 */
[----:B------:R-:W-:Y:S01]  /*d2e0*/  FADD.FTZ R0, R221, R77 ;  /* 0x0000004ddd007221 */ /* 0x000fe20000010000 */
[----:B--2---:R-:W-:Y:S01]  /*d2f0*/  F2FP.PACK_AB R43, R146, R137 ;  /* 0x00000089922b723e */ /* 0x004fe200000000ff */
[----:B------:R-:W-:Y:S01]  /*d300*/  FMUL.FTZ R24, R97, R152 ;  /* 0x0000009861187220 */ /* 0x000fe20000410000 */
[----:B------:R-:W-:Y:S01]  /*d310*/  F2FP.PACK_AB R152, R178, R181 ;  /* 0x000000b5b298723e */ /* 0x000fe200000000ff */
[----:B------:R-:W-:Y:S02]  /*d320*/  FFMA.FTZ R76, R2, R243, R214 ;  /* 0x000000f3024c7223 */ /* 0x000fe400000100d6 */
[----:B------:R-:W-:Y:S01]  /*d330*/  FADD.FTZ R2, R224, R78 ;  /* 0x0000004ee0027221 */ /* 0x000fe20000010000 */
[----:B------:R2:W-:Y:S01]  /*d340*/  MUFU.EX2 R213, R41 ;  /* 0x0000002900d57308 */ /* 0x0005e20000000800 */
[----:B------:R-:W-:Y:S01]  /*d350*/  FADD.FTZ R0, R220, R0 ;  /* 0x00000000dc007221 */ /* 0x000fe20000010000 */
[----:B------:R-:W-:Y:S04]  /*d360*/  HMMA.16816.F32 R24, R104, R110, R24 ;  /* 0x0000006e6818723c */ /* 0x000fe80000001818 */
[----:B---3--:R-:W-:Y:S01]  /*d370*/  F2FP.PACK_AB R28, R228, R132 ;  /* 0x00000084e41c723e */ /* 0x008fe200000000ff */
[----:B------:R-:W-:Y:S02]  /*d380*/  FADD.FTZ R0, R237, R0 ;  /* 0x00000000ed007221 */ /* 0x000fe40000010000 */
[----:B------:R-:W-:Y:S01]  /*d390*/  FADD.FTZ R2, R223, R2 ;  /* 0x00000002df027221 */ /* 0x000fe20000010000 */
[----:B------:R-:W-:Y:S01]  /*d3a0*/  MUFU.EX2 R163, R118 ;  /* 0x0000007600a37308 */ /* 0x000fe20000000800 */
[----:B------:R-:W-:Y:S03]  /*d3b0*/  FADD.FTZ R77, R133, R0 ;  /* 0x00000000854d7221 */ /* 0x000fe60000010000 */
[----:B-----5:R-:W-:Y:S01]  /*d3c0*/  F2FP.PACK_AB R30, R141, R226 ;  /* 0x000000e28d1e723e */ /* 0x020fe200000000ff */
[----:B------:R-:W-:Y:S02]  /*d3d0*/  FADD.FTZ R2, R236, R2 ;  /* 0x00000002ec027221 */ /* 0x000fe40000010000 */
[----:B------:R-:W-:Y:S02]  /*d3e0*/  FFMA.FTZ R164, R79, c[0x0][0x2d0], -R164 ;  /* 0x0000b4004fa47a23 */ /* 0x000fe400000108a4 */
[----:B------:R-:W-:Y:S01]  /*d3f0*/  FADD.FTZ R78, R132, R2 ;  /* 0x00000002844e7221 */ /* 0x000fe20000010000 */
[----:B------:R3:W-:Y:S01]  /*d400*/  MUFU.EX2 R161, R119 ;  /* 0x0000007700a17308 */ /* 0x0007e20000000800 */
[-C--:B------:R-:W-:Y:S01]  /*d410*/  HMMA.16816.F32 R4, R28, R112.reuse, R4 ;  /* 0x000000701c04723c */ /* 0x080fe20000001804 */
[----:B------:R-:W-:Y:S04]  /*d420*/  LDSM.16.MT88.4 R132, [R193+0x2000] ;  /* 0x00200000c184783b */ /* 0x000fe80000004200 */
[----:B--2---:R-:W-:Y:S01]  /*d430*/  F2FP.PACK_AB R41, R136, R130 ;  /* 0x000000828829723e */ /* 0x004fe200000000ff */
[----:B------:R-:W-:Y:S02]  /*d440*/  FADD.FTZ R3, R217, R3 ;  /* 0x00000003d9037221 */ /* 0x000fe40000010000 */
[----:B------:R-:W-:Y:S01]  /*d450*/  FADD.FTZ R0, R228, R78 ;  /* 0x0000004ee4007221 */ /* 0x000fe20000010000 */
[----:B------:R-:W-:Y:S03]  /*d460*/  MUFU.EX2 R170, R109 ;  /* 0x0000006d00aa7308 */ /* 0x000fe60000000800 */
[C---:B------:R-:W-:Y:S04]  /*d470*/  HMMA.16816.F32 R8, R40.reuse, R112, R8 ;  /* 0x000000702808723c */ /* 0x040fe80000001808 */
[----:B------:R-:W-:Y:S03]  /*d480*/  FADD.FTZ R3, R218, R3 ;  /* 0x00000003da037221 */ /* 0x000fe60000010000 */
[----:B------:R-:W2:Y:S01]  /*d490*/  MUFU.EX2 R168, R187 ;  /* 0x000000bb00a87308 */ /* 0x000ea20000000800 */
[-C--:B------:R-:W-:Y:S01]  /*d4a0*/  HMMA.16816.F32 R12, R40, R114.reuse, R12 ;  /* 0x00000072280c723c */ /* 0x080fe2000000180c */
[----:B---3--:R-:W-:Y:S03]  /*d4b0*/  LDSM.16.MT88.4 R116, [R189+0x2000] ;  /* 0x00200000bd74783b */ /* 0x008fe60000004200 */
[----:B------:R-:W-:Y:S04]  /*d4c0*/  FADD.FTZ R3, R225, R3 ;  /* 0x00000003e1037221 */ /* 0x000fe80000010000 */
[C---:B------:R-:W-:Y:S01]  /*d4d0*/  HMMA.16816.F32 R16, R28.reuse, R114, R16 ;  /* 0x000000721c10723c */ /* 0x040fe20000001810 */
[----:B------:R-:W-:Y:S03]  /*d4e0*/  MUFU.EX2 R162, R208 ;  /* 0x000000d000a27308 */ /* 0x000fe60000000800 */
[----:B------:R-:W-:Y:S04]  /*d4f0*/  FADD.FTZ R2, R130, R3 ;  /* 0x0000000382027221 */ /* 0x000fe80000010000 */
[-C--:B----4-:R-:W-:Y:S03]  /*d500*/  HMMA.16816.F32 R20, R28, R44.reuse, R20 ;  /* 0x0000002c1c14723c */ /* 0x090fe60000001814 */
[----:B------:R-:W3:Y:S01]  /*d510*/  MUFU.EX2 R160, R101 ;  /* 0x0000006500a07308 */ /* 0x000ee20000000800 */
[----:B------:R-:W-:Y:S01]  /*d520*/  FADD.FTZ R2, R136, R2 ;  /* 0x0000000288027221 */ /* 0x000fe20000010000 */
[----:B--2---:R-:W-:Y:S03]  /*d530*/  F2FP.PACK_AB R153, R166, R168 ;  /* 0x000000a8a699723e */ /* 0x004fe600000000ff */
[C---:B------:R-:W-:Y:S05]  /*d540*/  HMMA.16816.F32 R32, R40.reuse, R44, R32 ;  /* 0x0000002c2820723c */ /* 0x040fea0000001820 */
[----:B------:R-:W-:Y:S03]  /*d550*/  MUFU.EX2 R177, R108 ;  /* 0x0000006c00b17308 */ /* 0x000fe60000000800 */
[-C--:B------:R-:W-:Y:S07]  /*d560*/  HMMA.16816.F32 R36, R40, R46.reuse, R36 ;  /* 0x0000002e2824723c */ /* 0x080fee0000001824 */
[----:B------:R-:W2:Y:S01]  /*d570*/  MUFU.EX2 R180, R103 ;  /* 0x0000006700b47308 */ /* 0x000ea20000000800 */
[C---:B------:R-:W-:Y:S01]  /*d580*/  HMMA.16816.F32 R48, R28.reuse, R46, R48 ;  /* 0x0000002e1c30723c */ /* 0x040fe20000001830 */
[----:B------:R-:W4:Y:S03]  /*d590*/  LDSM.16.MT88.4 R44, [R189+0x1000] ;  /* 0x00100000bd2c783b */ /* 0x000f260000004200 */
[----:B---3--:R-:W-:Y:S04]  /*d5a0*/  F2FP.PACK_AB R154, R160, R162 ;  /* 0x000000a2a09a723e */ /* 0x008fe800000000ff */
[-C--:B------:R-:W-:Y:S01]  /*d5b0*/  HMMA.16816.F32 R52, R28, R56.reuse, R52 ;  /* 0x000000381c34723c */ /* 0x080fe20000001834 */
[----:B------:R-:W-:Y:S07]  /*d5c0*/  MUFU.EX2 R158, R120 ;  /* 0x00000078009e7308 */ /* 0x000fee0000000800 */
[C---:B------:R-:W-:Y:S03]  /*d5d0*/  HMMA.16816.F32 R64, R40.reuse, R56, R64 ;  /* 0x000000382840723c */ /* 0x040fe60000001840 */
[----:B------:R-:W3:Y:S05]  /*d5e0*/  MUFU.EX2 R157, R121 ;  /* 0x00000079009d7308 */ /* 0x000eea0000000800 */
[-C--:B------:R-:W-:Y:S05]  /*d5f0*/  HMMA.16816.F32 R68, R40, R58.reuse, R68 ;  /* 0x0000003a2844723c */ /* 0x080fea0000001844 */
[----:B------:R-:W-:Y:S03]  /*d600*/  MUFU.EX2 R103, R122 ;  /* 0x0000007a00677308 */ /* 0x000fe60000000800 */
[C---:B------:R-:W-:Y:S01]  /*d610*/  HMMA.16816.F32 R80, R28.reuse, R58, R80 ;  /* 0x0000003a1c50723c */ /* 0x040fe20000001850 */
[----:B------:R-:W5:Y:S06]  /*d620*/  LDSM.16.MT88.4 R56, [R193+0x1000] ;  /* 0x00100000c138783b */ /* 0x000f6c0000004200 */
[----:B------:R-:W2:Y:S01]  /*d630*/  MUFU.EX2 R102, R123 ;  /* 0x0000007b00667308 */ /* 0x000ea20000000800 */
[-C--:B-1----:R-:W-:Y:S08]  /*d640*/  HMMA.16816.F32 R84, R28, R60.reuse, R84 ;  /* 0x0000003c1c54723c */ /* 0x082ff00000001854 */
[C---:B------:R-:W-:Y:S01]  /*d650*/  HMMA.16816.F32 R88, R40.reuse, R60, R88 ;  /* 0x0000003c2858723c */ /* 0x040fe20000001858 */
[----:B------:R-:W-:Y:S07]  /*d660*/  MUFU.EX2 R101, R124 ;  /* 0x0000007c00657308 */ /* 0x000fee0000000800 */
[-C--:B------:R-:W-:Y:S03]  /*d670*/  HMMA.16816.F32 R92, R40, R62.reuse, R92 ;  /* 0x0000003e285c723c */ /* 0x080fe6000000185c */
[----:B------:R-:W1:Y:S04]  /*d680*/  MUFU.EX2 R97, R125 ;  /* 0x0000007d00617308 */ /* 0x000e680000000800 */
[----:B------:R-:W-:Y:S01]  /*d690*/  F2FP.PACK_AB R42, R170, R174 ;  /* 0x000000aeaa2a723e */ /* 0x000fe200000000ff */
[----:B------:R-:W-:Y:S01]  /*d6a0*/  HMMA.16816.F32 R24, R28, R62, R24 ;  /* 0x0000003e1c18723c */ /* 0x000fe20000001818 */
[----:B------:R-:W1:Y:S03]  /*d6b0*/  LDSM.16.MT88.4 R60, [R192+0x1000] ;  /* 0x00100000c03c783b */ /* 0x000e660000004200 */
[----:B------:R-:W-:Y:S01]  /*d6c0*/  FADD.FTZ R40, R219, R76 ;  /* 0x0000004cdb287221 */ /* 0x000fe20000010000 */
[----:B------:R-:W-:Y:S01]  /*d6d0*/  F2FP.PACK_AB R41, R167, R144 ;  /* 0x00000090a729723e */ /* 0x000fe200000000ff */
[----:B------:R-:W-:Y:S01]  /*d6e0*/  MUFU.EX2 R79, R126 ;  /* 0x0000007e004f7308 */ /* 0x000fe20000000800 */
[----:B------:R-:W-:Y:S01]  /*d6f0*/  F2FP.PACK_AB R28, R238, R232 ;  /* 0x000000e8ee1c723e */ /* 0x000fe200000000ff */
[----:B------:R-:W-:Y:S01]  /*d700*/  FADD.FTZ R76, R222, R40 ;  /* 0x00000028de4c7221 */ /* 0x000fe20000010000 */
[----:B------:R-:W-:Y:S03]  /*d710*/  F2FP.PACK_AB R29, R235, R230 ;  /* 0x000000e6eb1d723e */ /* 0x000fe600000000ff */
[----:B------:R-:W-:Y:S02]  /*d720*/  F2FP.PACK_AB R30, R244, R239 ;  /* 0x000000eff41e723e */ /* 0x000fe400000000ff */
[----:B------:R-:W-:Y:S02]  /*d730*/  F2FP.PACK_AB R31, R233, R234 ;  /* 0x000000eae91f723e */ /* 0x000fe400000000ff */
[----:B------:R-:W-:Y:S02]  /*d740*/  F2FP.PACK_AB R40, R213, R145 ;  /* 0x00000091d528723e */ /* 0x000fe400000000ff */
[----:B------:R-:W-:Y:S03]  /*d750*/  F2FP.PACK_AB R43, R161, R163 ;  /* 0x000000a3a12b723e */ /* 0x000fe600000000ff */
[-C--:B----4-:R-:W-:Y:S08]  /*d760*/  HMMA.16816.F32 R4, R28, R44.reuse, R4 ;  /* 0x0000002c1c04723c */ /* 0x090ff00000001804 */
[C---:B------:R-:W-:Y:S08]  /*d770*/  HMMA.16816.F32 R8, R40.reuse, R44, R8 ;  /* 0x0000002c2808723c */ /* 0x040ff00000001808 */
[-C--:B------:R-:W-:Y:S08]  /*d780*/  HMMA.16816.F32 R12, R40, R46.reuse, R12 ;  /* 0x0000002e280c723c */ /* 0x080ff0000000180c */
[C---:B------:R-:W-:Y:S01]  /*d790*/  HMMA.16816.F32 R16, R28.reuse, R46, R16 ;  /* 0x0000002e1c10723c */ /* 0x040fe20000001810 */
[----:B------:R-:W4:Y:S07]  /*d7a0*/  LDSM.16.MT88.4 R44, [R189+0x1800] ;  /* 0x00180000bd2c783b */ /* 0x000f2e0000004200 */
[-C--:B-----5:R-:W-:Y:S08]  /*d7b0*/  HMMA.16816.F32 R20, R28, R56.reuse, R20 ;  /* 0x000000381c14723c */ /* 0x0a0ff00000001814 */
[C---:B------:R-:W-:Y:S08]  /*d7c0*/  HMMA.16816.F32 R32, R40.reuse, R56, R32 ;  /* 0x000000382820723c */ /* 0x040ff00000001820 */
[-C--:B------:R-:W-:Y:S08]  /*d7d0*/  HMMA.16816.F32 R36, R40, R58.reuse, R36 ;  /* 0x0000003a2824723c */ /* 0x080ff00000001824 */
[C---:B------:R-:W-:Y:S01]  /*d7e0*/  HMMA.16816.F32 R48, R28.reuse, R58, R48 ;  /* 0x0000003a1c30723c */ /* 0x040fe20000001830 */
[----:B------:R-:W5:Y:S07]  /*d7f0*/  LDSM.16.MT88.4 R56, [R193+0x1800] ;  /* 0x00180000c138783b */ /* 0x000f6e0000004200 */
        /* <DEDUP_REMOVED lines=8> */
[----:B--2---:R-:W-:Y:S01]  /*d880*/  F2FP.PACK_AB R42, R180, R177 ;  /* 0x000000b1b42a723e */ /* 0x004fe200000000ff */
[----:B------:R-:W-:Y:S01]  /*d890*/  HMMA.16816.F32 R24, R28, R62, R24 ;  /* 0x0000003e1c18723c */ /* 0x000fe20000001818 */
[----:B------:R-:W1:Y:S03]  /*d8a0*/  LDSM.16.MT88.4 R60, [R192+0x1800] ;  /* 0x00180000c03c783b */ /* 0x000e660000004200 */
[----:B------:R-:W-:Y:S01]  /*d8b0*/  FADD.FTZ R40, R229, R76 ;  /* 0x0000004ce5287221 */ /* 0x000fe20000010000 */
[----:B---3--:R-:W-:Y:S02]  /*d8c0*/  F2FP.PACK_AB R41, R157, R158 ;  /* 0x0000009e9d29723e */ /* 0x008fe400000000ff */
[----:B------:R-:W-:Y:S01]  /*d8d0*/  F2FP.PACK_AB R28, R176, R172 ;  /* 0x000000acb01c723e */ /* 0x000fe200000000ff */
[----:B------:R-:W-:Y:S01]  /*d8e0*/  FADD.FTZ R76, R131, R40 ;  /* 0x00000028834c7221 */ /* 0x000fe20000010000 */
[----:B------:R-:W-:Y:S03]  /*d8f0*/  F2FP.PACK_AB R29, R175, R171 ;  /* 0x000000abaf1d723e */ /* 0x000fe600000000ff */
[----:B------:R-:W-:Y:S01]  /*d900*/  F2FP.PACK_AB R30, R184, R179 ;  /* 0x000000b3b81e723e */ /* 0x000fe200000000ff */
[----:B------:R-:W-:Y:S01]  /*d910*/  FADD.FTZ R3, R138, R76 ;  /* 0x0000004c8a037221 */ /* 0x000fe20000010000 */
[----:B------:R-:W-:Y:S02]  /*d920*/  F2FP.PACK_AB R31, R183, R182 ;  /* 0x000000b6b71f723e */ /* 0x000fe400000000ff */
[----:B------:R-:W-:Y:S02]  /*d930*/  F2FP.PACK_AB R40, R173, R169 ;  /* 0x000000a9ad28723e */ /* 0x000fe400000000ff */
[----:B------:R-:W-:Y:S03]  /*d940*/  F2FP.PACK_AB R43, R102, R103 ;  /* 0x00000067662b723e */ /* 0x000fe600000000ff */
[-C--:B----4-:R-:W-:Y:S08]  /*d950*/  HMMA.16816.F32 R4, R28, R44.reuse, R4 ;  /* 0x0000002c1c04723c */ /* 0x090ff00000001804 */
[C---:B------:R-:W-:Y:S01]  /*d960*/  HMMA.16816.F32 R8, R40.reuse, R44, R8 ;  /* 0x0000002c2808723c */ /* 0x040fe20000001808 */
[----:B------:R-:W-:Y:S07]  /*d970*/  MUFU.EX2 R45, R129 ;  /* 0x00000081002d7308 */ /* 0x000fee0000000800 */
[-C--:B------:R-:W-:Y:S03]  /*d980*/  HMMA.16816.F32 R12, R40, R46.reuse, R12 ;  /* 0x0000002e280c723c */ /* 0x080fe6000000180c */
[----:B------:R-:W-:Y:S05]  /*d990*/  MUFU.EX2 R44, R164 ;  /* 0x000000a4002c7308 */ /* 0x000fea0000000800 */
[C---:B------:R-:W-:Y:S05]  /*d9a0*/  HMMA.16816.F32 R16, R28.reuse, R46, R16 ;  /* 0x0000002e1c10723c */ /* 0x040fea0000001810 */
[----:B------:R-:W-:Y:S03]  /*d9b0*/  MUFU.EX2 R47, R127 ;  /* 0x0000007f002f7308 */ /* 0x000fe60000000800 */
[-C--:B-----5:R-:W-:Y:S07]  /*d9c0*/  HMMA.16816.F32 R20, R28, R56.reuse, R20 ;  /* 0x000000381c14723c */ /* 0x0a0fee0000001814 */
[----:B------:R-:W-:Y:S01]  /*d9d0*/  MUFU.EX2 R46, R128 ;  /* 0x00000080002e7308 */ /* 0x000fe20000000800 */
[C---:B------:R-:W-:Y:S08]  /*d9e0*/  HMMA.16816.F32 R32, R40.reuse, R56, R32 ;  /* 0x000000382820723c */ /* 0x040ff00000001820 */
[-C--:B------:R-:W-:Y:S01]  /*d9f0*/  HMMA.16816.F32 R36, R40, R58.reuse, R36 ;  /* 0x0000003a2824723c */ /* 0x080fe20000001824 */
[----:B------:R-:W2:Y:S07]  /*da00*/  MUFU.EX2 R56, R165 ;  /* 0x000000a500387308 */ /* 0x000eae0000000800 */
[C---:B------:R-:W-:Y:S08]  /*da10*/  HMMA.16816.F32 R48, R28.reuse, R58, R48 ;  /* 0x0000003a1c30723c */ /* 0x040ff00000001830 */
[-C--:B------:R-:W-:Y:S08]  /*da20*/  HMMA.16816.F32 R52, R28, R72.reuse, R52 ;  /* 0x000000481c34723c */ /* 0x080ff00000001834 */
[C---:B------:R-:W-:Y:S08]  /*da30*/  HMMA.16816.F32 R64, R40.reuse, R72, R64 ;  /* 0x000000482840723c */ /* 0x040ff00000001840 */
[-C--:B------:R-:W-:Y:S08]  /*da40*/  HMMA.16816.F32 R68, R40, R74.reuse, R68 ;  /* 0x0000004a2844723c */ /* 0x080ff00000001844 */
[C---:B------:R-:W-:Y:S08]  /*da50*/  HMMA.16816.F32 R80, R28.reuse, R74, R80 ;  /* 0x0000004a1c50723c */ /* 0x040ff00000001850 */
[-C--:B-1----:R-:W-:Y:S08]  /*da60*/  HMMA.16816.F32 R84, R28, R60.reuse, R84 ;  /* 0x0000003c1c54723c */ /* 0x082ff00000001854 */
[C---:B------:R-:W-:Y:S08]  /*da70*/  HMMA.16816.F32 R88, R40.reuse, R60, R88 ;  /* 0x0000003c2858723c */ /* 0x040ff00000001858 */
[-C--:B------:R-:W-:Y:S07]  /*da80*/  HMMA.16816.F32 R92, R40, R62.reuse, R92 ;  /* 0x0000003e285c723c */ /* 0x080fee000000185c */
[----:B------:R-:W-:Y:S01]  /*da90*/  FADD.FTZ R40, R227, R77 ;  /* 0x0000004de3287221 */ /* 0x000fe20000010000 */
[----:B------:R-:W-:Y:S04]  /*daa0*/  HMMA.16816.F32 R24, R28, R62, R24 ;  /* 0x0000003e1c18723c */ /* 0x000fe80000001818 */
[----:B------:R-:W-:Y:S02]  /*dab0*/  FADD.FTZ R42, R226, R0 ;  /* 0x00000000e22a7221 */ /* 0x000fe40000010000 */
[----:B------:R-:W-:Y:S01]  /*dac0*/  FADD.FTZ R41, R140, R40 ;  /* 0x000000288c297221 */ /* 0x000fe20000010000 */
[----:B------:R-:W-:Y:S01]  /*dad0*/  F2FP.PACK_AB R28, R97, R101 ;  /* 0x00000065611c723e */ /* 0x000fe200000000ff */
[-C--:B------:R-:W-:Y:S01]  /*dae0*/  HMMA.16816.F32 R104, R152, R116.reuse, R4 ;  /* 0x000000749868723c */ /* 0x080fe20000001804 */
[----:B------:R-:W1:Y:S04]  /*daf0*/  LDSM.16.MT88.4 R4, [R192+0x2000] ;  /* 0x00200000c004783b */ /* 0x000e680000004200 */
[----:B--2---:R-:W-:Y:S01]  /*db00*/  F2FP.PACK_AB R30, R56, R79 ;  /* 0x0000004f381e723e */ /* 0x004fe200000000ff */
[----:B------:R-:W-:Y:S01]  /*db10*/  FADD.FTZ R40, R139, R3 ;  /* 0x000000038b287221 */ /* 0x000fe20000010000 */
[----:B------:R-:W-:Y:S01]  /*db20*/  F2FP.PACK_AB R29, R46, R47 ;  /* 0x0000002f2e1d723e */ /* 0x000fe200000000ff */
[----:B------:R-:W-:Y:S01]  /*db30*/  FADD.FTZ R0, R137, R2 ;  /* 0x0000000289007221 */ /* 0x000fe20000010000 */
[----:B------:R-:W-:Y:S03]  /*db40*/  F2FP.PACK_AB R31, R44, R45 ;  /* 0x0000002d2c1f723e */ /* 0x000fe600000000ff */
[----:B------:R-:W-:Y:S02]  /*db50*/  FADD.FTZ R2, R147, R40 ;  /* 0x0000002893027221 */ /* 0x000fe40000010000 */
[----:B------:R-:W-:Y:S02]  /*db60*/  FADD.FTZ R0, R146, R0 ;  /* 0x0000000092007221 */ /* 0x000fe40000010000 */
[C---:B------:R-:W-:Y:S04]  /*db70*/  HMMA.16816.F32 R108, R28.reuse, R116, R8 ;  /* 0x000000741c6c723c */ /* 0x040fe80000001808 */
[----:B------:R-:W-:Y:S03]  /*db80*/  FADD.FTZ R3, R240, R41 ;  /* 0x00000029f0037221 */ /* 0x000fe60000010000 */
        /* <DEDUP_REMOVED lines=34> */
[----:B------:R-:W-:Y:S01]  /*ddb0*/  FADD.FTZ R9, R157, R2 ;  /* 0x000000029d097221 */ /* 0x000fe20000010000 */
[-C--:B------:R-:W-:Y:S01]  /*ddc0*/  MOV R68, R96.reuse ;  /* 0x0000006000447202 */ /* 0x080fe20000000f00 */
        /* <DEDUP_REMOVED lines=28> */
[----:B------:R-:W-:Y:S01]  /*df90*/  IADD3 R0, R205, -0x1, RZ ;  /* 0xffffffffcd007810 */ /* 0x000fe20007ffe0ff */
[----:B------:R-:W-:Y:S02]  /*dfa0*/  FADD.FTZ R231, R160, R3 ;  /* 0x00000003a0e77221 */ /* 0x000fe40000010000 */
[----:B------:R-:W-:Y:S01]  /*dfb0*/  FADD.FTZ R241, R156, R5 ;  /* 0x000000059cf17221 */ /* 0x000fe20000010000 */
[----:B------:R-:W-:Y:S01]  /*dfc0*/  MOV R205, R0 ;  /* 0x0000000000cd7202 */ /* 0x000fe20000000f00 */
[----:B------:R-:W-:Y:S02]  /*dfd0*/  FADD.FTZ R243, R56, R4 ;  /* 0x0000000438f37221 */ /* 0x000fe40000010000 */
[----:B------:R-:W-:Y:S01]  /*dfe0*/  FADD.FTZ R242, R44, R2 ;  /* 0x000000022cf27221 */ /* 0x000fe20000010000 */
[----:B------:R-:W-:-:S05]  /*dff0*/  @P0 BRA `(.L_x_1479) ;  /* 0xffffcdc000000947 */ /* 0x000fca000383ffff */
.L_x_1472:
[----:B------:R-:W-:Y:S05]  /*e000*/  BRA.DIV ~URZ, `(.L_x_1480) ;  /* 0x00008ea27f007947 */ /* 0x000fea000b800000 */
[----:B------:R1:W2:Y:S02]  /*e010*/  SHFL.BFLY PT, R0, R231, 0x2, 0x1f ;  /* 0x0c401f00e7007f89 */ /* 0x0002a400000e0000 */
.L_x_1580:
        /* <DEDUP_REMOVED lines=15> */
.L_x_1581:
        /* <DEDUP_REMOVED lines=24> */
[----:B----4-:R1:W2:Y:S01]  /*e290*/  @P2 MUFU.LG2 R7, R5 ;  /* 0x0000000500072308 */ /* 0x0102a20000000c00 */
        /* <DEDUP_REMOVED lines=77> */
.L_x_1427:
[----:B------:R2:W5:Y:S04]  /*e770*/  LDL R6, [R1+0x30] ;  /* 0x0000300001067983 */ /* 0x0005680000100800 */
[----:B------:R-:W3:Y:S01]  /*e780*/  S2R R2, SR_TID.X ;  /* 0x0000000000027919 */ /* 0x000ee20000002100 */
[----:B------:R-:W-:Y:S01]  /*e790*/  BSSY B0, `(.L_x_1482) ;  /* 0x0000011000007945 */ /* 0x000fe20003800000 */
[----:B---3--:R-:W-:-:S13]  /*e7a0*/  LOP3.LUT P0, RZ, R2, 0x7f, RZ, 0xc0, !PT ;  /* 0x0000007f02ff7812 */ /* 0x008fda000780c0ff */
[----:B------:R-:W-:Y:S05]  /*e7b0*/  @P0 BRA `(.L_x_1483) ;  /* 0x000000e000000947 */ /* 0x000fea0003800000 */
[----:B--2---:R-:W2:Y:S01]  /*e7c0*/  S2R R4, SR_LANEID ;  /* 0x0000000000047919 */ /* 0x004ea20000000000 */
[----:B------:R-:W-:Y:S01]  /*e7d0*/  VOTEU.ANY UR4, UPT, PT ;  /* 0x0000000000047886 */ /* 0x000fe200038e0100 */
[----:B-1----:R-:W-:Y:S01]  /*e7e0*/  IMAD.MOV.U32 R5, RZ, RZ, c[0x0][0x564] ;  /* 0x00015900ff057624 */ /* 0x002fe200078e00ff */
[----:B------:R-:W2:Y:S08]  /*e7f0*/  FLO.U32 R3, UR4 ;  /* 0x0000000400037d00 */ /* 0x000eb000080e0000 */
[----:B------:R-:W1:Y:S01]  /*e800*/  POPC R2, UR4 ;  /* 0x0000000400027d09 */ /* 0x000e620008000000 */
[----:B--2---:R-:W-:Y:S01]  /*e810*/  ISETP.EQ.U32.AND P0, PT, R3, R4, PT ;  /* 0x000000040300720c */ /* 0x004fe20003f02070 */
[----:B------:R-:W-:-:S12]  /*e820*/  IMAD.MOV.U32 R4, RZ, RZ, c[0x0][0x560] ;  /* 0x00015800ff047624 */ /* 0x000fd800078e00ff */
[----:B-1----:R1:W2:Y:S04]  /*e830*/  @P0 ATOMG.E.ADD.STRONG.GPU PT, R2, [R4.64], R2 ;  /* 0x00000002040209a8 */ /* 0x0022a800081ee1c6 */
[----:B-1----:R-:W1:Y:S04]  /*e840*/  S2R R4, SR_LTMASK ;  /* 0x0000000000047919 */ /* 0x002e680000003900 */
[----:B--2---:R1:W2:Y:S02]  /*e850*/  SHFL.IDX PT, R3, R2, R3, 0x1f ;  /* 0x00001f0302037589 */ /* 0x0042a400000e0000 */
[----:B-1----:R-:W-:-:S06]  /*e860*/  LOP3.LUT R2, R4, UR4, RZ, 0xc0, !PT ;  /* 0x0000000404027c12 */ /* 0x002fcc000f8ec0ff */
[----:B------:R-:W2:Y:S02]  /*e870*/  POPC R2, R2 ;  /* 0x0000000200027309 */ /* 0x000ea40000000000 */
[----:B--2--5:R-:W-:-:S05]  /*e880*/  IADD3 R6, R3, c[0x0][0xc], R2 ;  /* 0x0000030003067a10 */ /* 0x024fca0007ffe002 */
[----:B------:R1:W-:Y:S02]  /*e890*/  STL [R1+0x30], R6 ;  /* 0x0000300601007387 */ /* 0x0003e40000100800 */
.L_x_1483:
[----:B--2---:R-:W-:Y:S05]  /*e8a0*/  BSYNC B0 ;  /* 0x0000000000007941 */ /* 0x004fea0003800000 */
.L_x_1482:
[----:B------:R-:W-:Y:S01]  /*e8b0*/  PRMT R0, R0, 0x9910, RZ ;  /* 0x0000991000007816 */ /* 0x000fe200000000ff */
[----:B------:R-:W-:Y:S01]  /*e8c0*/  BSSY B1, `(.L_x_1484) ;  /* 0x00002f7000017945 */ /* 0x000fe20003800000 */
[----:B-----5:R-:W-:Y:S02]  /*e8d0*/  IMAD.MOV.U32 R68, RZ, RZ, R6 ;  /* 0x000000ffff447224 */ /* 0x020fe400078e0006 */
[----:B------:R-:W-:-:S13]  /*e8e0*/  ISETP.NE.AND P0, PT, R0, RZ, PT ;  /* 0x000000ff0000720c */ /* 0x000fda0003f05270 */
[----:B------:R-:W-:Y:S05]  /*e8f0*/  @!P0 BRA `(.L_x_1485) ;  /* 0x000022c000008947 */ /* 0x000fea0003800000 */
[----:B-1----:R-:W2:Y:S04]  /*e900*/  LDL R6, [R1+0x74] ;  /* 0x0000740001067983 */ /* 0x002ea80000100800 */
        /* <DEDUP_REMOVED lines=97> */
.L_x_1486:
[----:B------:R-:W2:Y:S04]  /*ef20*/  LDL.LU R2, [R1+0x44] ;  /* 0x0000440001027983 */ /* 0x000ea80000300800 */
[----:B-1----:R-:W3:Y:S04]  /*ef30*/  LDL R5, [R1+0x40] ;  /* 0x0000400001057983 */ /* 0x002ee80000100800 */
[----:B------:R-:W4:Y:S04]  /*ef40*/  LDL.LU R6, [R1+0x70] ;  /* 0x0000700001067983 */ /* 0x000f280000300800 */
[----:B------:R-:W3:Y:S04]  /*ef50*/  LDL.LU R4, [R1+0x38] ;  /* 0x0000380001047983 */ /* 0x000ee80000300800 */
[----:B------:R-:W3:Y:S04]  /*ef60*/  LDL R69, [R1+0x28] ;  /* 0x0000280001457983 */ /* 0x000ee80000100800 */
[----:B------:R-:W3:Y:S04]  /*ef70*/  LDL R16, [R1+0x6c] ;  /* 0x00006c0001107983 */ /* 0x000ee80000100800 */
[----:B------:R-:W3:Y:S01]  /*ef80*/  LDL R86, [R1+0xbc] ;  /* 0x0000bc0001567983 */ /* 0x000ee20000100800 */
[----:B------:R-:W-:Y:S01]  /*ef90*/  ISETP.GT.AND P3, PT, R0, 0x1, PT ;  /* 0x000000010000780c */ /* 0x000fe20003f64270 */
[----:B------:R-:W-:-:S05]  /*efa0*/  IMAD.MOV.U32 R0, RZ, RZ, 0x368 ;  /* 0x00000368ff007424 */ /* 0x000fca00078e00ff */
[----:B------:R-:W-:-:S04]  /*efb0*/  SEL R0, R0, 0x328, P3 ;  /* 0x0000032800007807 */ /* 0x000fc80001800000 */
[----:B------:R1:W2:Y:S08]  /*efc0*/  LDC.64 R8, c[0x0][R0+0x170] ;  /* 0x00005c0000087b82 */ /* 0x0002b00000000a00 */
[----:B------:R1:W2:Y:S08]  /*efd0*/  LDC.64 R14, c[0x0][R0+0x168] ;  /* 0x00005a00000e7b82 */ /* 0x0002b00000000a00 */
[----:B------:R1:W2:Y:S08]  /*efe0*/  LDC.64 R18, c[0x0][R0+0x178] ;  /* 0x00005e0000127b82 */ /* 0x0002b00000000a00 */
[----:B------:R1:W2:Y:S01]  /*eff0*/  LDC.64 R20, c[0x0][R0+0x160] ;  /* 0x0000580000147b82 */ /* 0x0002a20000000a00 */
[----:B------:R-:W-:-:S04]  /*f000*/  ISETP.NE.U32.AND P0, PT, RZ, c[0x0][0x500], PT ;  /* 0x00014000ff007a0c */ /* 0x000fc80003f05070 */
[----:B------:R-:W-:Y:S01]  /*f010*/  ISETP.NE.AND.EX P0, PT, RZ, c[0x0][0x504], PT, P0 ;  /* 0x00014100ff007a0c */ /* 0x000fe20003f05300 */
[----:B-1----:R-:W-:-:S05]  /*f020*/  IMAD.MOV.U32 R0, RZ, RZ, c[0x0][0x4e8] ;  /* 0x00013a00ff007624 */ /* 0x002fca00078e00ff */
[----:B------:R-:W-:Y:S01]  /*f030*/  ISETP.NE.AND P2, PT, R0, 0x1, PT ;  /* 0x000000010000780c */ /* 0x000fe20003f45270 */
[----:B------:R-:W1:Y:S01]  /*f040*/  S2R R87, SR_TID.X ;  /* 0x0000000000577919 */ /* 0x000e620000002100 */
[----:B-----5:R-:W-:Y:S02]  /*f050*/  SHF.R.S32.HI R17, RZ, 0x1f, R3 ;  /* 0x0000001fff117819 */ /* 0x020fe40000011403 */
[----:B--2---:R-:W-:-:S05]  /*f060*/  SEL R2, R2, RZ, !P0 ;  /* 0x000000ff02027207 */ /* 0x004fca0004000000 */
[----:B------:R-:W-:Y:S01]  /*f070*/  IMAD R0, R9, R2, RZ ;  /* 0x0000000209007224 */ /* 0x000fe200078e02ff */
[----:B----4-:R-:W-:Y:S02]  /*f080*/  SEL R6, R6, RZ, !P0 ;  /* 0x000000ff06067207 */ /* 0x010fe40004000000 */
[----:B---3--:R-:W-:Y:S01]  /*f090*/  LOP3.LUT R4, R4, 0xffff, RZ, 0xc0, !PT ;  /* 0x0000ffff04047812 */ /* 0x008fe200078ec0ff */
[----:B------:R-:W-:Y:S02]  /*f0a0*/  IMAD.IADD R5, R5, 0x1, R69 ;  /* 0x0000000105057824 */ /* 0x000fe400078e0245 */
        /* <DEDUP_REMOVED lines=9> */
[----:B------:R-:W-:Y:S01]  /*f140*/  IADD3 R14, P1, P0, R6, R8, R3 ;  /* 0x00000008060e7210 */ /* 0x000fe2000783e003 */
[----:B------:R-:W-:Y:S02]  /*f150*/  IMAD.IADD R6, R9, 0x1, R12 ;  /* 0x0000000109067824 */ /* 0x000fe400078e020c */
        /* <DEDUP_REMOVED lines=16> */
[----:B-1----:R-:W-:Y:S01]  /*f260*/  SHF.R.S32.HI R16, RZ, 0x1f, R87 ;  /* 0x0000001fff107819 */ /* 0x002fe20000011457 */
[----:B------:R-:W-:Y:S01]  /*f270*/  IMAD.IADD R0, R7, 0x1, R0 ;  /* 0x0000000107007824 */ /* 0x000fe200078e0200 */
[----:B------:R-:W-:Y:S02]  /*f280*/  LEA R7, P0, R6, R8, 0x2 ;  /* 0x0000000806077211 */ /* 0x000fe400078010ff */
[----:B------:R-:W-:Y:S02]  /*f290*/  SEL R9, R9, c[0x0][0x454], P3 ;  /* 0x0001150009097a07 */ /* 0x000fe40001800000 */
[----:B------:R-:W-:Y:S02]  /*f2a0*/  LEA.HI R16, R16, R87, RZ, 0x5 ;  /* 0x0000005710107211 */ /* 0x000fe400078f28ff */
[----:B------:R-:W-:Y:S02]  /*f2b0*/  LEA.HI.X R6, R6, R9, R0, 0x2, P0 ;  /* 0x0000000906067211 */ /* 0x000fe400000f1400 */
[----:B------:R-:W-:Y:S01]  /*f2c0*/  LOP3.LUT R16, R16, 0xffffffe0, RZ, 0xc0, !PT ;  /* 0xffffffe010107812 */ /* 0x000fe200078ec0ff */
[----:B------:R-:W-:Y:S01]  /*f2d0*/  SHFL.IDX PT, R14, R7, RZ, 0x1c1f ;  /* 0x001c1fff070e7589 */ /* 0x000fe200000e0000 */
[----:B------:R-:W-:-:S03]  /*f2e0*/  IMAD R0, R11, c[0x0][0x4e8], RZ ;  /* 0x00013a000b007a24 */ /* 0x000fc600078e02ff */
[----:B------:R-:W1:Y:S01]  /*f2f0*/  SHFL.IDX PT, R15, R6, RZ, 0x1c1f ;  /* 0x001c1fff060f7589 */ /* 0x000e6200000e0000 */
[----:B------:R-:W-:-:S03]  /*f300*/  IMAD.IADD R16, R87, 0x1, -R16 ;  /* 0x0000000157107824 */ /* 0x000fc600078e0a10 */
[----:B------:R-:W-:Y:S04]  /*f310*/  SHFL.IDX PT, R12, R7, 0x1, 0x1c1f ;  /* 0x003c1f00070c7f89 */ /* 0x000fe800000e0000 */
[----:B------:R-:W2:Y:S04]  /*f320*/  SHFL.IDX PT, R13, R6, 0x1, 0x1c1f ;  /* 0x003c1f00060d7f89 */ /* 0x000ea800000e0000 */
[----:B------:R-:W-:Y:S04]  /*f330*/  SHFL.IDX PT, R10, R7, 0x2, 0x1c1f ;  /* 0x005c1f00070a7f89 */ /* 0x000fe800000e0000 */
[----:B------:R-:W3:Y:S04]  /*f340*/  SHFL.IDX PT, R11, R6, 0x2, 0x1c1f ;  /* 0x005c1f00060b7f89 */ /* 0x000ee800000e0000 */
[----:B------:R4:W-:Y:S04]  /*f350*/  SHFL.IDX PT, R9, R6, 0x3, 0x1c1f ;  /* 0x007c1f0006097f89 */ /* 0x0009e800000e0000 */
[----:B------:R1:W1:Y:S01]  /*f360*/  SHFL.IDX PT, R8, R7, 0x3, 0x1c1f ;  /* 0x007c1f0007087f89 */ /* 0x00026200000e0000 */
[----:B------:R-:W-:Y:S01]  /*f370*/  LOP3.LUT P0, RZ, R16, 0x3, RZ, 0xc0, !PT ;  /* 0x0000000310ff7812 */ /* 0x000fe2000780c0ff */
[----:B----4-:R-:W-:-:S05]  /*f380*/  IMAD.IADD R6, R86, 0x1, R69 ;  /* 0x0000000156067824 */ /* 0x010fca00078e0245 */
[C---:B------:R-:W-:Y:S02]  /*f390*/  IADD3 R18, R6.reuse, 0x8, RZ ;  /* 0x0000000806127810 */ /* 0x040fe40007ffe0ff */
[C---:B------:R-:W-:Y:S02]  /*f3a0*/  IADD3 R16, R6.reuse, 0x40, RZ ;  /* 0x0000004006107810 */ /* 0x040fe40007ffe0ff */
[C---:B-1----:R-:W-:Y:S02]  /*f3b0*/  IADD3 R7, R6.reuse, 0x48, RZ ;  /* 0x0000004806077810 */ /* 0x042fe40007ffe0ff */
[-C--:B------:R-:W-:Y:S02]  /*f3c0*/  ISETP.GE.OR P5, PT, R6, R0.reuse, P0 ;  /* 0x000000000600720c */ /* 0x080fe400007a6670 */
[-C--:B------:R-:W-:Y:S02]  /*f3d0*/  ISETP.GE.OR P4, PT, R18, R0.reuse, P0 ;  /* 0x000000001200720c */ /* 0x080fe40000786670 */
[----:B------:R-:W-:-:S02]  /*f3e0*/  ISETP.GE.OR P1, PT, R16, R0, P0 ;  /* 0x000000001000720c */ /* 0x000fc40000726670 */
[----:B------:R-:W-:-:S07]  /*f3f0*/  ISETP.GE.OR P0, PT, R7, R0, P0 ;  /* 0x000000000700720c */ /* 0x000fce0000706670 */
[----:B------:R1:W-:Y:S01]  /*f400*/  @!P5 ST.E [R14.64], R23 ;  /* 0x000000170e00d985 */ /* 0x0003e2000c101906 */
        /* <DEDUP_REMOVED lines=9> */
[----:B-1----:R-:W-:Y:S01]  /*f4a0*/  IADD3 R8, R248, R69, RZ ;  /* 0x00000045f8087210 */ /* 0x002fe20007ffe0ff */
[C---:B------:R-:W-:Y:S01]  /*f4b0*/  IMAD.WIDE.U32 R6, R3.reuse, c[0x0][0x3a0], RZ ;  /* 0x0000e80003067a25 */ /* 0x040fe200078e00ff */
[----:B------:R-:W-:Y:S01]  /*f4c0*/  SHF.R.S32.HI R9, RZ, 0x1f, R2 ;  /* 0x0000001fff097819 */ /* 0x000fe20000011402 */
[----:B------:R1:W2:Y:S02]  /*f4d0*/  LDS.128 R12, [R209+0x80] ;  /* 0x00008000d10c7984 */ /* 0x0002a40000000c00 */
[----:B------:R-:W-:Y:S02]  /*f4e0*/  IMAD R3, R3, c[0x0][0x3a4], R17 ;  /* 0x0000e90003037a24 */ /* 0x000fe400078e0211 */
[----:B------:R-:W-:Y:S01]  /*f4f0*/  @P2 IMAD.HI.U32 R10, R8, c[0x0][0x4ec], RZ ;  /* 0x00013b00080a2a27 */ /* 0x000fe200078e00ff */
[----:B------:R1:W3:Y:S02]  /*f500*/  LDS.128 R16, [R209+0x880] ;  /* 0x00088000d1107984 */ /* 0x0002e40000000c00 */
[----:B------:R-:W-:Y:S01]  /*f510*/  IADD3 R7, R7, R3, RZ ;  /* 0x0000000307077210 */ /* 0x000fe20007ffe0ff */
[----:B------:R-:W-:Y:S01]  /*f520*/  IMAD R9, R9, c[0x0][0x3f0], RZ ;  /* 0x0000fc0009097a24 */ /* 0x000fe200078e02ff */
[----:B------:R1:W4:Y:S01]  /*f530*/  LDS.128 R20, [R209+0x1080] ;  /* 0x00108000d1147984 */ /* 0x0003220000000c00 */
[----:B------:R-:W-:-:S02]  /*f540*/  MOV R3, R8 ;  /* 0x0000000800037202 */ /* 0x000fc40000000f00 */
[C---:B------:R-:W-:Y:S01]  /*f550*/  IMAD.WIDE.U32 R6, R4.reuse, c[0x0][0x3e8], R6 ;  /* 0x0000fa0004067a25 */ /* 0x040fe200078e0006 */
[----:B------:R1:W1:Y:S01]  /*f560*/  LDS.128 R24, [R209+0x1880] ;  /* 0x00188000d1187984 */ /* 0x0002620000000c00 */
[----:B------:R-:W-:Y:S02]  /*f570*/  @P2 SHF.R.U32.HI R3, RZ, c[0x0][0x4f0], R10 ;  /* 0x00013c00ff032a19 */ /* 0x000fe4000001160a */
[----:B------:R-:W-:Y:S01]  /*f580*/  IMAD R5, R4, c[0x0][0x3ec], R7 ;  /* 0x0000fb0004057a24 */ /* 0x000fe200078e0207 */
[----:B------:R1:W1:Y:S01]  /*f590*/  LDS.128 R28, [R209+0x2080] ;  /* 0x00208000d11c7984 */ /* 0x0002620000000c00 */
[----:B------:R-:W-:Y:S01]  /*f5a0*/  MOV R4, R6 ;  /* 0x0000000600047202 */ /* 0x000fe20000000f00 */
[----:B------:R-:W-:Y:S01]  /*f5b0*/  IMAD R7, R2, c[0x0][0x3f4], R9 ;  /* 0x0000fd0002077a24 */ /* 0x000fe200078e0209 */
[----:B------:R-:W-:Y:S01]  /*f5c0*/  SHF.R.S32.HI R6, RZ, 0x1f, R3 ;  /* 0x0000001fff067819 */ /* 0x000fe20000011403 */
[----:B------:R1:W1:Y:S01]  /*f5d0*/  LDS.128 R32, [R209+0x2880] ;  /* 0x00288000d1207984 */ /* 0x0002620000000c00 */
[----:B------:R-:W-:Y:S01]  /*f5e0*/  ISETP.GE.AND P2, PT, R204, c[0x0][0x3c8], PT ;  /* 0x0000f200cc007a0c */ /* 0x000fe20003f46270 */
[----:B------:R-:W-:Y:S01]  /*f5f0*/  IMAD.WIDE.U32 R4, R2, c[0x0][0x3f0], R4 ;  /* 0x0000fc0002047a25 */ /* 0x000fe200078e0004 */
[----:B------:R-:W-:Y:S01]  /*f600*/  IADD3 R2, -R3, RZ, RZ ;  /* 0x000000ff03027210 */ /* 0x000fe20007ffe1ff */
[----:B------:R1:W1:Y:S03]  /*f610*/  LDS.128 R36, [R209+0x3080] ;  /* 0x00308000d1247984 */ /* 0x0002660000000c00 */
[----:B------:R-:W-:Y:S01]  /*f620*/  IADD3 R5, R5, R7, RZ ;  /* 0x0000000705057210 */ /* 0x000fe20007ffe0ff */
[----:B------:R1:W1:Y:S01]  /*f630*/  LDS.128 R40, [R209+0x3880] ;  /* 0x00388000d1287984 */ /* 0x0002620000000c00 */
        /* <DEDUP_REMOVED lines=14> */
.L_x_1582:
[----:B------:R-:W-:Y:S05]  /*f720*/  BRA.DIV ~URZ, `(.L_x_1489) ;  /* 0x00007a827f007947 */ /* 0x000fea000b800000 */
[----:B------:R4:W2:Y:S02]  /*f730*/  SHFL.IDX PT, R2, R6, RZ, 0x181f ;  /* 0x00181fff06027589 */ /* 0x0008a400000e0000 */
.L_x_1583:
[----:B------:R-:W5:Y:S04]  /*f740*/  LDL.LU R4, [R1+0x28] ;  /* 0x0000280001047983 */ /* 0x000f680000300800 */
[----:B------:R-:W4:Y:S02]  /*f750*/  S2R R8, SR_TID.X ;  /* 0x0000000000087919 */ /* 0x000f240000002100 */
[----:B----4-:R-:W-:-:S04]  /*f760*/  SHF.R.S32.HI R3, RZ, 0x1f, R8 ;  /* 0x0000001fff037819 */ /* 0x010fc80000011408 */
[----:B------:R-:W-:-:S04]  /*f770*/  LEA.HI R3, R3, R8, RZ, 0x3 ;  /* 0x0000000803037211 */ /* 0x000fc800078f18ff */
[----:B------:R-:W-:Y:S02]  /*f780*/  SHF.R.S32.HI R3, RZ, 0x3, R3 ;  /* 0x00000003ff037819 */ /* 0x000fe40000011403 */
[----:B------:R-:W-:-:S03]  /*f790*/  SHF.R.S32.HI R8, RZ, 0x1f, R204 ;  /* 0x0000001fff087819 */ /* 0x000fc600000114cc */
[----:B-----5:R-:W-:-:S05]  /*f7a0*/  IMAD.IADD R4, R3, 0x1, R4 ;  /* 0x0000000103047824 */ /* 0x020fca00078e0204 */
[----:B------:R-:W-:-:S13]  /*f7b0*/  ISETP.GE.OR P1, PT, R4, R0, P2 ;  /* 0x000000000400720c */ /* 0x000fda0001726670 */
[----:B--2---:R-:W-:-:S04]  /*f7c0*/  @!P1 LEA R2, P0, R204, R2, 0x1 ;  /* 0x00000002cc029211 */ /* 0x004fc800078008ff */
[----:B---3--:R-:W-:-:S05]  /*f7d0*/  @!P1 LEA.HI.X R3, R204, R7, R8, 0x1, P0 ;  /* 0x00000007cc039211 */ /* 0x008fca00000f0c08 */
[----:B------:R2:W-:Y:S01]  /*f7e0*/  @!P1 ST.E.128 [R2.64], R12 ;  /* 0x0000000c02009985 */ /* 0x0005e2000c101d06 */
[----:B------:R-:W-:Y:S05]  /*f7f0*/  BRA.DIV ~URZ, `(.L_x_1490) ;  /* 0x00007a227f007947 */ /* 0x000fea000b800000 */
[----:B------:R3:W4:Y:S04]  /*f800*/  SHFL.IDX PT, R7, R5, 0x1, 0x181f ;  /* 0x00381f0005077f89 */ /* 0x00072800000e0000 */
[----:B--2---:R3:W2:Y:S02]  /*f810*/  SHFL.IDX PT, R2, R6, 0x1, 0x181f ;  /* 0x00381f0006027f89 */ /* 0x0046a400000e0000 */
.L_x_1584:
[----:B------:R-:W-:Y:S02]  /*f820*/  IADD3 R3, R4, 0x10, RZ ;  /* 0x0000001004037810 */ /* 0x000fe40007ffe0ff */
[----:B------:R-:W-:Y:S02]  /*f830*/  SHF.R.S32.HI R8, RZ, 0x1f, R204 ;  /* 0x0000001fff087819 */ /* 0x000fe400000114cc */
[----:B------:R-:W-:-:S13]  /*f840*/  ISETP.GE.OR P1, PT, R3, R0, P2 ;  /* 0x000000000300720c */ /* 0x000fda0001726670 */
[----:B--2---:R-:W-:-:S04]  /*f850*/  @!P1 LEA R2, P0, R204, R2, 0x1 ;  /* 0x00000002cc029211 */ /* 0x004fc800078008ff */
[----:B----4-:R-:W-:-:S05]  /*f860*/  @!P1 LEA.HI.X R3, R204, R7, R8, 0x1, P0 ;  /* 0x00000007cc039211 */ /* 0x010fca00000f0c08 */
[----:B------:R2:W-:Y:S01]  /*f870*/  @!P1 ST.E.128 [R2.64], R16 ;  /* 0x0000001002009985 */ /* 0x0005e2000c101d06 */
[----:B------:R-:W-:Y:S05]  /*f880*/  BRA.DIV ~URZ, `(.L_x_1491) ;  /* 0x00007a627f007947 */ /* 0x000fea000b800000 */
[----:B------:R4:W2:Y:S02]  /*f890*/  SHFL.IDX PT, R7, R5, 0x2, 0x181f ;  /* 0x00581f0005077f89 */ /* 0x0008a400000e0000 */
.L_x_1585:
[----:B------:R-:W-:Y:S05]  /*f8a0*/  BRA.DIV ~URZ, `(.L_x_1492) ;  /* 0x00007ab27f007947 */ /* 0x000fea000b800000 */
[----:B--2---:R2:W3:Y:S02]  /*f8b0*/  SHFL.IDX PT, R2, R6, 0x2, 0x181f ;  /* 0x00581f0006027f89 */ /* 0x0044e400000e0000 */
.L_x_1586:
[----:B------:R-:W-:Y:S02]  /*f8c0*/  IADD3 R3, R4, 0x20, RZ ;  /* 0x0000002004037810 */ /* 0x000fe40007ffe0ff */
[----:B------:R-:W-:Y:S02]  /*f8d0*/  SHF.R.S32.HI R8, RZ, 0x1f, R204 ;  /* 0x0000001fff087819 */ /* 0x000fe400000114cc */
[----:B------:R-:W-:-:S13]  /*f8e0*/  ISETP.GE.OR P1, PT, R3, R0, P2 ;  /* 0x000000000300720c */ /* 0x000fda0001726670 */
[----:B---3--:R-:W-:-:S04]  /*f8f0*/  @!P1 LEA R2, P0, R204, R2, 0x1 ;  /* 0x00000002cc029211 */ /* 0x008fc800078008ff */
[----:B------:R-:W-:-:S05]  /*f900*/  @!P1 LEA.HI.X R3, R204, R7, R8, 0x1, P0 ;  /* 0x00000007cc039211 */ /* 0x000fca00000f0c08 */
[----:B------:R3:W-:Y:S01]  /*f910*/  @!P1 ST.E.128 [R2.64], R20 ;  /* 0x0000001402009985 */ /* 0x0007e2000c101d06 */
[----:B------:R-:W-:Y:S05]  /*f920*/  BRA.DIV ~URZ, `(.L_x_1493) ;  /* 0x00007aa27f007947 */ /* 0x000fea000b800000 */
[----:B------:R2:W3:Y:S04]  /*f930*/  SHFL.IDX PT, R7, R5, 0x3, 0x181f ;  /* 0x00781f0005077f89 */ /* 0x0004e800000e0000 */
[----:B---3--:R2:W3:Y:S02]  /*f940*/  SHFL.IDX PT, R2, R6, 0x3, 0x181f ;  /* 0x00781f0006027f89 */ /* 0x0084e400000e0000 */
.L_x_1587:
[----:B------:R-:W-:Y:S02]  /*f950*/  IADD3 R3, R4, 0x30, RZ ;  /* 0x0000003004037810 */ /* 0x000fe40007ffe0ff */
[----:B------:R-:W-:Y:S02]  /*f960*/  SHF.R.S32.HI R8, RZ, 0x1f, R204 ;  /* 0x0000001fff087819 */ /* 0x000fe400000114cc */
[----:B------:R-:W-:-:S13]  /*f970*/  ISETP.GE.OR P1, PT, R3, R0, P2 ;  /* 0x000000000300720c */ /* 0x000fda0001726670 */
[----:B---3--:R-:W-:-:S04]  /*f980*/  @!P1 LEA R2, P0, R204, R2, 0x1 ;  /* 0x00000002cc029211 */ /* 0x008fc800078008ff */
[----:B------:R-:W-:-:S05]  /*f990*/  @!P1 LEA.HI.X R3, R204, R7, R8, 0x1, P0 ;  /* 0x00000007cc039211 */ /* 0x000fca00000f0c08 */
[----:B-1----:R1:W-:Y:S01]  /*f9a0*/  @!P1 ST.E.128 [R2.64], R24 ;  /* 0x0000001802009985 */ /* 0x0023e2000c101d06 */
[----:B------:R-:W-:Y:S05]  /*f9b0*/  BRA.DIV ~URZ, `(.L_x_1494) ;  /* 0x00007ae27f007947 */ /* 0x000fea000b800000 */
[----:B------:R3:W1:Y:S02]  /*f9c0*/  SHFL.IDX PT, R7, R5, 0x4, 0x181f ;  /* 0x00981f0005077f89 */ /* 0x00066400000e0000 */
.L_x_1588:
[----:B------:R-:W-:Y:S05]  /*f9d0*/  BRA.DIV ~URZ, `(.L_x_1495) ;  /* 0x00007b327f007947 */ /* 0x000fea000b800000 */
[----:B-1----:R1:W2:Y:S02]  /*f9e0*/  SHFL.IDX PT, R2, R6, 0x4, 0x181f ;  /* 0x00981f0006027f89 */ /* 0x0022a400000e0000 */
.L_x_1589:
        /* <DEDUP_REMOVED lines=9> */
.L_x_1590:
        /* <DEDUP_REMOVED lines=8> */
.L_x_1591:
[----:B------:R-:W-:Y:S05]  /*fb00*/  BRA.DIV ~URZ, `(.L_x_1498) ;  /* 0x00007bb27f007947 */ /* 0x000fea000b800000 */
[----:B--2---:R2:W1:Y:S02]  /*fb10*/  SHFL.IDX PT, R2, R6, 0x6, 0x181f ;  /* 0x00d81f0006027f89 */ /* 0x00446400000e0000 */
.L_x_1592:
[----:B------:R-:W-:Y:S02]  /*fb20*/  IADD3 R3, R4, 0x60, RZ ;  /* 0x0000006004037810 */ /* 0x000fe40007ffe0ff */
[----:B------:R-:W-:Y:S02]  /*fb30*/  SHF.R.S32.HI R8, RZ, 0x1f, R204 ;  /* 0x0000001fff087819 */ /* 0x000fe400000114cc */
[----:B------:R-:W-:-:S13]  /*fb40*/  ISETP.GE.OR P1, PT, R3, R0, P2 ;  /* 0x000000000300720c */ /* 0x000fda0001726670 */
[----:B-1----:R-:W-:-:S04]  /*fb50*/  @!P1 LEA R2, P0, R204, R2, 0x1 ;  /* 0x00000002cc029211 */ /* 0x002fc800078008ff */
[----:B------:R-:W-:-:S05]  /*fb60*/  @!P1 LEA.HI.X R3, R204, R7, R8, 0x1, P0 ;  /* 0x00000007cc039211 */ /* 0x000fca00000f0c08 */
[----:B------:R1:W-:Y:S01]  /*fb70*/  @!P1 ST.E.128 [R2.64], R36 ;  /* 0x0000002402009985 */ /* 0x0003e2000c101d06 */
[----:B------:R-:W-:Y:S05]  /*fb80*/  BRA.DIV ~URZ, `(.L_x_1499) ;  /* 0x00007ba27f007947 */ /* 0x000fea000b800000 */
[----:B---34-:R-:W3:Y:S04]  /*fb90*/  SHFL.IDX PT, R5, R5, 0x7, 0x181f ;  /* 0x00f81f0005057f89 */ /* 0x018ee800000e0000 */
[----:B-1----:R1:W4:Y:S02]  /*fba0*/  SHFL.IDX PT, R3, R6, 0x7, 0x181f ;  /* 0x00f81f0006037f89 */ /* 0x00232400000e0000 */
.L_x_1593:
        /* <DEDUP_REMOVED lines=8> */
.L_x_1487:
        /* <DEDUP_REMOVED lines=33> */
.L_x_1594:
[----:B------:R-:W-:Y:S05]  /*fe40*/  BRA.DIV ~URZ, `(.L_x_1502) ;  /* 0x00007a227f007947 */ /* 0x000fea000b800000 */
[----:B------:R3:W4:Y:S02]  /*fe50*/  SHFL.IDX PT, R0, R12, RZ, 0x1c1f ;  /* 0x001c1fff0c007589 */ /* 0x00072400000e0000 */
.L_x_1595:
        /* <DEDUP_REMOVED lines=39> */
[----:B------:R-:W-:-:S03]  /*100d0*/  ISETP.GE.AND P2, PT, R10, c[0x0][0x3c8], PT ;  /* 0x0000f2000a007a0c */ /* 0x000fc60003f46270 */
[----:B------:R2:W-:Y:S01]  /*100e0*/  @!P1 ST.E.64 [R2.64], R62 ;  /* 0x0000003e02009985 */ /* 0x0005e2000c101b06 */
[----:B------:R-:W-:-:S04]  /*100f0*/  @!P6 LEA R8, P1, R15, R0, 0x2 ;  /* 0x000000000f08e211 */ /* 0x000fc800078210ff */
[----:B------:R-:W-:Y:S02]  /*10100*/  @!P6 LEA.HI.X R9, R15, R4, R16, 0x2, P1 ;  /* 0x000000040f09e211 */ /* 0x000fe400008f1410 */
[----:B---3--:R-:W-:-:S04]  /*10110*/  @!P3 LEA R6, P1, R13, R0, 0x2 ;  /* 0x000000000d06b211 */ /* 0x008fc800078210ff */
[----:B------:R-:W-:Y:S01]  /*10120*/  @!P3 LEA.HI.X R7, R13, R4, R14, 0x2, P1 ;  /* 0x000000040d07b211 */ /* 0x000fe200008f140e */
[----:B------:R3:W-:Y:S04]  /*10130*/  @!P6 ST.E.64 [R8.64], R96 ;  /* 0x000000600800e985 */ /* 0x0007e8000c101b06 */
[----:B------:R3:W-:Y:S01]  /*10140*/  @!P3 ST.E.64 [R6.64], R74 ;  /* 0x0000004a0600b985 */ /* 0x0007e2000c101b06 */
[----:B--2---:R-:W-:-:S04]  /*10150*/  @!P2 LEA R2, P1, R10, R0, 0x2 ;  /* 0x000000000a02a211 */ /* 0x004fc800078210ff */
[----:B------:R-:W-:-:S05]  /*10160*/  @!P2 LEA.HI.X R3, R10, R4, R11, 0x2, P1 ;  /* 0x000000040a03a211 */ /* 0x000fca00008f140b */
[----:B------:R3:W-:Y:S04]  /*10170*/  @!P2 ST.E.64 [R2.64], R58 ;  /* 0x0000003a0200a985 */ /* 0x0007e8000c101b06 */
.L_x_1504:
[----:B------:R-:W-:Y:S05]  /*10180*/  BSYNC B0 ;  /* 0x0000000000007941 */ /* 0x000fea0003800000 */
.L_x_1503:
[----:B------:R-:W-:Y:S05]  /*10190*/  BRA.DIV ~URZ, `(.L_x_1505) ;  /* 0x000077427f007947 */ /* 0x000fea000b800000 */
[----:B--2---:R2:W1:Y:S04]  /*101a0*/  SHFL.IDX PT, R4, R5, 0x1, 0x1c1f ;  /* 0x003c1f0005047f89 */ /* 0x00446800000e0000 */
[----:B----4-:R2:W4:Y:S02]  /*101b0*/  SHFL.IDX PT, R0, R12, 0x1, 0x1c1f ;  /* 0x003c1f000c007f89 */ /* 0x01052400000e0000 */
.L_x_1596:
        /* <DEDUP_REMOVED lines=40> */
[----:B--2---:R-:W-:-:S04]  /*10440*/  @!P2 LEA R8, P6, R17, R0, 0x2 ;  /* 0x000000001108a211 */ /* 0x004fc800078c10ff */
[----:B------:R-:W-:Y:S02]  /*10450*/  @!P2 LEA.HI.X R9, R17, R4, R18, 0x2, P6 ;  /* 0x000000041109a211 */ /* 0x000fe400030f1412 */
[----:B---3--:R-:W-:-:S04]  /*10460*/  @!P1 LEA R6, P6, R15, R0, 0x2 ;  /* 0x000000000f069211 */ /* 0x008fc800078c10ff */
[----:B------:R-:W-:Y:S01]  /*10470*/  @!P1 LEA.HI.X R7, R15, R4, R16, 0x2, P6 ;  /* 0x000000040f079211 */ /* 0x000fe200030f1410 */
[----:B------:R2:W-:Y:S04]  /*10480*/  @!P3 ST.E.64 [R10.64], R104 ;  /* 0x000000680a00b985 */ /* 0x0005e8000c101b06 */
[----:B------:R2:W-:Y:S01]  /*10490*/  @!P2 ST.E.64 [R8.64], R102 ;  /* 0x000000660800a985 */ /* 0x0005e2000c101b06 */
[----:B-1----:R-:W-:-:S04]  /*104a0*/  @!P0 LEA R2, P6, R13, R0, 0x2 ;  /* 0x000000000d028211 */ /* 0x002fc800078c10ff */
[----:B------:R-:W-:Y:S01]  /*104b0*/  @!P0 LEA.HI.X R3, R13, R4, R14, 0x2, P6 ;  /* 0x000000040d038211 */ /* 0x000fe200030f140e */
[----:B------:R2:W-:Y:S04]  /*104c0*/  @!P1 ST.E.64 [R6.64], R76 ;  /* 0x0000004c06009985 */ /* 0x0005e8000c101b06 */
[----:B------:R2:W-:Y:S04]  /*104d0*/  @!P0 ST.E.64 [R2.64], R60 ;  /* 0x0000003c02008985 */ /* 0x0005e8000c101b06 */
.L_x_1507:
[----:B------:R-:W-:Y:S05]  /*104e0*/  BSYNC B0 ;  /* 0x0000000000007941 */ /* 0x000fea0003800000 */
.L_x_1506:
[----:B------:R-:W-:Y:S05]  /*104f0*/  BRA.DIV ~URZ, `(.L_x_1508) ;  /* 0x000074b27f007947 */ /* 0x000fea000b800000 */
[----:B-1----:R1:W2:Y:S02]  /*10500*/  SHFL.IDX PT, R4, R5, 0x2, 0x1c1f ;  /* 0x005c1f0005047f89 */ /* 0x0022a400000e0000 */
.L_x_1597:
[----:B------:R-:W-:Y:S05]  /*10510*/  BRA.DIV ~URZ, `(.L_x_1509) ;  /* 0x000075027f007947 */ /* 0x000fea000b800000 */
[----:B----4-:R4:W1:Y:S02]  /*10520*/  SHFL.IDX PT, R0, R12, 0x2, 0x1c1f ;  /* 0x005c1f000c007f89 */ /* 0x01086400000e0000 */
.L_x_1598:
[----:B------:R-:W-:Y:S01]  /*10530*/  BSSY B0, `(.L_x_1510) ;  /* 0x0000032000007945 */ /* 0x000fe20003800000 */
        /* <DEDUP_REMOVED lines=19> */
[----:B-----5:R-:W-:Y:S02]  /*10670*/  ISETP.GE.AND P0, PT, R21, c[0x0][0x3c8], PT ;  /* 0x0000f20015007a0c */ /* 0x020fe40003f06270 */
[----:B----4-:R-:W-:-:S07]  /*10680*/  ISETP.GE.AND P4, PT, R10, c[0x0][0x3c8], PT ;  /* 0x0000f2000a007a0c */ /* 0x010fce0003f86270 */
[CC--:B-1----:R-:W-:Y:S02]  /*10690*/  @!P3 LEA R6, P2, R8.reuse, R0.reuse, 0x2 ;  /* 0x000000000806b211 */ /* 0x0c2fe400078410ff */
[----:B------:R-:W-:Y:S02]  /*106a0*/  @!P1 LEA R2, P6, R23, R0, 0x2 ;  /* 0x0000000017029211 */ /* 0x000fe400078c10ff */
[----:B------:R-:W-:Y:S02]  /*106b0*/  @!P3 LEA.HI.X R7, R8, R4, R9, 0x2, P2 ;  /* 0x000000040807b211 */ /* 0x000fe400010f1409 */
[----:B------:R-:W-:Y:S02]  /*106c0*/  @!P0 LEA R8, P2, R21, R0, 0x2 ;  /* 0x0000000015088211 */ /* 0x000fe400078410ff */
[-C--:B------:R-:W-:Y:S01]  /*106d0*/  @!P1 LEA.HI.X R3, R23, R4.reuse, R24, 0x2, P6 ;  /* 0x0000000417039211 */ /* 0x080fe200030f1418 */
[----:B------:R-:W-:Y:S01]  /*106e0*/  @!P3 ST.E.64 [R6.64], R48 ;  /* 0x000000300600b985 */ /* 0x000fe2000c101b06 */
[----:B------:R-:W-:-:S02]  /*106f0*/  @!P0 LEA.HI.X R9, R21, R4, R22, 0x2, P2 ;  /* 0x0000000415098211 */ /* 0x000fc400010f1416 */
[----:B------:R-:W-:Y:S01]  /*10700*/  ISETP.GE.AND P3, PT, R19, c[0x0][0x3c8], PT ;  /* 0x0000f20013007a0c */ /* 0x000fe20003f66270 */
[----:B------:R1:W-:Y:S01]  /*10710*/  @!P1 ST.E.64 [R2.64], R34 ;  /* 0x0000002202009985 */ /* 0x0003e2000c101b06 */
[----:B------:R-:W-:-:S03]  /*10720*/  ISETP.GE.AND P2, PT, R17, c[0x0][0x3c8], PT ;  /* 0x0000f20011007a0c */ /* 0x000fc60003f46270 */
[----:B------:R2:W-:Y:S01]  /*10730*/  @!P0 ST.E.64 [R8.64], R38 ;  /* 0x0000002608008985 */ /* 0x0005e2000c101b06 */
[----:B------:R-:W-:Y:S02]  /*10740*/  ISETP.GE.AND P1, PT, R15, c[0x0][0x3c8], PT ;  /* 0x0000f2000f007a0c */ /* 0x000fe40003f26270 */
[----:B------:R-:W-:Y:S02]  /*10750*/  ISETP.GE.AND P0, PT, R13, c[0x0][0x3c8], PT ;  /* 0x0000f2000d007a0c */ /* 0x000fe40003f06270 */
[----:B-1----:R-:W-:-:S04]  /*10760*/  @!P4 LEA R2, P6, R10, R0, 0x2 ;  /* 0x000000000a02c211 */ /* 0x002fc800078c10ff */
[----:B------:R-:W-:Y:S02]  /*10770*/  @!P4 LEA.HI.X R3, R10, R4, R11, 0x2, P6 ;  /* 0x000000040a03c211 */ /* 0x000fe400030f140b */
[----:B------:R-:W-:-:S03]  /*10780*/  @!P3 LEA R10, P6, R19, R0, 0x2 ;  /* 0x00000000130ab211 */ /* 0x000fc600078c10ff */
[----:B------:R1:W-:Y:S01]  /*10790*/  @!P4 ST.E.64 [R2.64], R42 ;  /* 0x0000002a0200c985 */ /* 0x0003e2000c101b06 */
[----:B--2---:R-:W-:Y:S02]  /*107a0*/  @!P2 LEA R8, P4, R17, R0, 0x2 ;  /* 0x000000001108a211 */ /* 0x004fe400078810ff */
[----:B------:R-:W-:Y:S02]  /*107b0*/  @!P3 LEA.HI.X R11, R19, R4, R20, 0x2, P6 ;  /* 0x00000004130bb211 */ /* 0x000fe400030f1414 */
[----:B------:R-:W-:Y:S02]  /*107c0*/  @!P1 LEA R6, P6, R15, R0, 0x2 ;  /* 0x000000000f069211 */ /* 0x000fe400078c10ff */
        /* <DEDUP_REMOVED lines=8> */
.L_x_1511:
[----:B------:R-:W-:Y:S05]  /*10850*/  BSYNC B0 ;  /* 0x0000000000007941 */ /* 0x000fea0003800000 */
.L_x_1510:
[----:B------:R-:W-:Y:S05]  /*10860*/  BRA.DIV ~URZ, `(.L_x_1512) ;  /* 0x000072227f007947 */ /* 0x000fea000b800000 */
[----:B--2---:R2:W3:Y:S04]  /*10870*/  SHFL.IDX PT, R4, R5, 0x3, 0x1c1f ;  /* 0x007c1f0005047f89 */ /* 0x0044e800000e0000 */
[----:B-1----:R2:W1:Y:S02]  /*10880*/  SHFL.IDX PT, R0, R12, 0x3, 0x1c1f ;  /* 0x007c1f000c007f89 */ /* 0x00246400000e0000 */
.L_x_1599:
[----:B------:R-:W-:Y:S05]  /*10890*/  @P5 BRA `(.L_x_1500) ;  /* 0x00000f9000005947 */ /* 0x000fea0003800000 */
[----:B---3--:R-:W3:Y:S04]  /*108a0*/  LDL R6, [R1+0x2c] ;  /* 0x00002c0001067983 */ /* 0x008ee80000100800 */
[----:B------:R-:W5:Y:S04]  /*108b0*/  LDL R10, [R1+0x60] ;  /* 0x00006000010a7983 */ /* 0x000f680000100800 */
[----:B--2---:R-:W2:Y:S04]  /*108c0*/  LDL R7, [R1+0xac] ;  /* 0x0000ac0001077983 */ /* 0x004ea80000100800 */
[----:B----4-:R-:W4:Y:S04]  /*108d0*/  LDL R8, [R1+0x5c] ;  /* 0x00005c0001087983 */ /* 0x010f280000100800 */
        /* <DEDUP_REMOVED lines=12> */
[----:B-----5:R-:W-:-:S11]  /*109a0*/  ISETP.GE.AND P4, PT, R10, c[0x0][0x3c8], PT ;  /* 0x0000f2000a007a0c */ /* 0x020fd60003f86270 */
[----:B-1----:R-:W-:Y:S02]  /*109b0*/  @!P0 LEA R2, P1, R6, R0, 0x2 ;  /* 0x0000000006028211 */ /* 0x002fe400078210ff */
[----:B----4-:R-:W-:Y:S02]  /*109c0*/  ISETP.GE.AND P5, PT, R8, c[0x0][0x3c8], PT ;  /* 0x0000f20008007a0c */ /* 0x010fe40003fa6270 */
[----:B--2---:R-:W-:Y:S02]  /*109d0*/  @!P0 LEA.HI.X R3, R6, R4, R7, 0x2, P1 ;  /* 0x0000000406038211 */ /* 0x004fe400008f1407 */
[----:B------:R-:W-:-:S03]  /*109e0*/  ISETP.GE.AND P3, PT, R18, c[0x0][0x3c8], PT ;  /* 0x0000f20012007a0c */ /* 0x000fc60003f66270 */
[----:B------:R1:W-:Y:S01]  /*109f0*/  @!P0 ST.E.64 [R2.64], R30 ;  /* 0x0000001e02008985 */ /* 0x0003e2000c101b06 */
[----:B------:R-:W-:Y:S02]  /*10a00*/  @!P4 LEA R6, P0, R10, R0, 0x2 ;  /* 0x000000000a06c211 */ /* 0x000fe400078010ff */
[----:B------:R-:W-:Y:S02]  /*10a10*/  ISETP.GE.AND P2, PT, R16, c[0x0][0x3c8], PT ;  /* 0x0000f20010007a0c */ /* 0x000fe40003f46270 */
[----:B------:R-:W-:Y:S02]  /*10a20*/  @!P4 LEA.HI.X R7, R10, R4, R11, 0x2, P0 ;  /* 0x000000040a07c211 */ /* 0x000fe400000f140b */
[----:B------:R-:W-:Y:S02]  /*10a30*/  ISETP.GE.AND P1, PT, R14, c[0x0][0x3c8], PT ;  /* 0x0000f2000e007a0c */ /* 0x000fe40003f26270 */
[----:B------:R-:W-:Y:S01]  /*10a40*/  ISETP.GE.AND P0, PT, R12, c[0x0][0x3c8], PT ;  /* 0x0000f2000c007a0c */ /* 0x000fe20003f06270 */
        /* <DEDUP_REMOVED lines=23> */
.L_x_1485:
[----:B------:R-:W2:Y:S04]  /*10bc0*/  LDL.LU R0, [R1+0x64] ;  /* 0x0000640001007983 */ /* 0x000ea80000300800 */
[----:B------:R-:W3:Y:S01]  /*10bd0*/  LDL.LU R7, [R1+0x68] ;  /* 0x0000680001077983 */ /* 0x000ee20000300800 */
[----:B------:R-:W-:Y:S02]  /*10be0*/  ISETP.NE.U32.AND P1, PT, RZ, c[0x0][0x508], PT ;  /* 0x00014200ff007a0c */ /* 0x000fe40003f25070 */
[----:B------:R-:W-:Y:S01]  /*10bf0*/  ISETP.NE.U32.AND P3, PT, RZ, c[0x0][0x500], PT ;  /* 0x00014000ff007a0c */ /* 0x000fe20003f65070 */
[----:B-1----:R-:W4:Y:S01]  /*10c00*/  LDL.LU R6, [R1+0x34] ;  /* 0x0000340001067983 */ /* 0x002f220000300800 */
[----:B------:R-:W-:Y:S01]  /*10c10*/  ISETP.NE.AND.EX P1, PT, RZ, c[0x0][0x50c], PT, P1 ;  /* 0x00014300ff007a0c */ /* 0x000fe20003f25310 */
[----:B------:R-:W-:Y:S01]  /*10c20*/  IMAD.MOV.U32 R19, RZ, RZ, c[0x0][0x388] ;  /* 0x0000e200ff137624 */ /* 0x000fe200078e00ff */
[----:B------:R-:W-:-:S02]  /*10c30*/  ISETP.NE.AND.EX P3, PT, RZ, c[0x0][0x504], PT, P3 ;  /* 0x00014100ff007a0c */ /* 0x000fc40003f65330 */
[----:B--2---:R-:W-:-:S09]  /*10c40*/  IADD3 R2, P2, R0, c[0x0][0x500], RZ ;  /* 0x0001400000027a10 */ /* 0x004fd20007f5e0ff */
[----:B------:R-:W-:Y:S01]  /*10c50*/  @P1 IADD3 R4, P0, R0, c[0x0][0x508], RZ ;  /* 0x0001420000041a10 */ /* 0x000fe20007f1e0ff */
[----:B------:R-:W-:Y:S01]  /*10c60*/  IMAD.MOV.U32 R0, RZ, RZ, RZ ;  /* 0x000000ffff007224 */ /* 0x000fe200078e00ff */
        /* <DEDUP_REMOVED lines=8> */
[----:B-1----:R1:W2:Y:S04]  /*10cf0*/  LDG.E R4, [R2.64] ;  /* 0x0000000602047981 */ /* 0x0022a8000c1e1900 */
[----:B-1----:R-:W2:Y:S02]  /*10d00*/  LDG.E R2, [R2.64+0x4] ;  /* 0x0000040602027981 */ /* 0x002ea4000c1e1900 */
[----:B--2--5:R-:W-:Y:S02]  /*10d10*/  IADD3 R19, -R4, R2, RZ ;  /* 0x0000000204137210 */ /* 0x024fe40007ffe1ff */
.L_x_1513:
        /* <DEDUP_REMOVED lines=60> */
.L_x_1515:
[----:B------:R-:W-:Y:S05]  /*110e0*/  BSYNC B0 ;  /* 0x0000000000007941 */ /* 0x000fea0003800000 */
.L_x_1514:
[----:B------:R-:W-:-:S13]  /*110f0*/  ISETP.GT.AND P0, PT, R20, 0x1, PT ;  /* 0x000000011400780c */ /* 0x000fda0003f04270 */
[----:B------:R-:W-:Y:S05]  /*11100*/  @P0 BRA `(.L_x_1500) ;  /* 0x0000072000000947 */ /* 0x000fea0003800000 */
[----:B-1----:R-:W2:Y:S01]  /*11110*/  LDL R5, [R1+0x28] ;  /* 0x0000280001057983 */ /* 0x002ea20000100800 */
[----:B------:R-:W-:Y:S01]  /*11120*/  MOV R2, c[0x0][0x4e8] ;  /* 0x00013a0000027a02 */ /* 0x000fe20000000f00 */
[----:B------:R-:W-:-:S03]  /*11130*/  IMAD R4, R18, c[0x0][0x3a0], RZ ;  /* 0x0000e80012047a24 */ /* 0x000fc600078e02ff */
        /* <DEDUP_REMOVED lines=31> */
.L_x_1600:
[----:B------:R-:W-:Y:S05]  /*11330*/  BRA.DIV ~URZ, `(.L_x_1517) ;  /* 0x000068927f007947 */ /* 0x000fea000b800000 */
[----:B------:R3:W4:Y:S02]  /*11340*/  SHFL.IDX PT, R2, R6, RZ, 0x181f ;  /* 0x00181fff06027589 */ /* 0x00072400000e0000 */
.L_x_1601:
        /* <DEDUP_REMOVED lines=15> */
.L_x_1602:
        /* <DEDUP_REMOVED lines=8> */
.L_x_1603:
[----:B------:R-:W-:Y:S05]  /*114c0*/  BRA.DIV ~URZ, `(.L_x_1520) ;  /* 0x000068b27f007947 */ /* 0x000fea000b800000 */
[----:B-1----:R1:W2:Y:S02]  /*114d0*/  SHFL.IDX PT, R2, R6, 0x2, 0x181f ;  /* 0x00581f0006027f89 */ /* 0x0022a400000e0000 */
.L_x_1604:
        /* <DEDUP_REMOVED lines=9> */
.L_x_1605:
        /* <DEDUP_REMOVED lines=8> */
.L_x_1606:
[----:B------:R-:W-:Y:S05]  /*115f0*/  BRA.DIV ~URZ, `(.L_x_1523) ;  /* 0x000069327f007947 */ /* 0x000fea000b800000 */
[----:B--2---:R2:W1:Y:S02]  /*11600*/  SHFL.IDX PT, R2, R6, 0x4, 0x181f ;  /* 0x00981f0006027f89 */ /* 0x00446400000e0000 */
.L_x_1607:
        /* <DEDUP_REMOVED lines=9> */
.L_x_1608:
        /* <DEDUP_REMOVED lines=8> */
.L_x_1609:
[----:B------:R-:W-:Y:S05]  /*11720*/  BRA.DIV ~URZ, `(.L_x_1526) ;  /* 0x000069b27f007947 */ /* 0x000fea000b800000 */
[----:B--2---:R2:W3:Y:S02]  /*11730*/  SHFL.IDX PT, R2, R6, 0x6, 0x181f ;  /* 0x00d81f0006027f89 */ /* 0x0044e400000e0000 */
.L_x_1610:
        /* <DEDUP_REMOVED lines=9> */
.L_x_1611:
[----:B------:R-:W-:Y:S02]  /*117d0*/  IADD3 R0, R0, 0x70, RZ ;  /* 0x0000007000007810 */ /* 0x000fe40007ffe0ff */
[----:B-12---:R-:W-:Y:S02]  /*117e0*/  SHF.R.S32.HI R6, RZ, 0x1f, R204 ;  /* 0x0000001fff067819 */ /* 0x006fe400000114cc */
[----:B------:R-:W-:-:S13]  /*117f0*/  ISETP.GE.OR P1, PT, R0, R4, P0 ;  /* 0x000000040000720c */ /* 0x000fda0000726670 */
[----:B----4-:R-:W-:-:S04]  /*11800*/  @!P1 LEA R2, P0, R204, R2, 0x1 ;  /* 0x00000002cc029211 */ /* 0x010fc800078008ff */
[----:B---3--:R-:W-:-:S05]  /*11810*/  @!P1 LEA.HI.X R3, R204, R5, R6, 0x1, P0 ;  /* 0x00000005cc039211 */ /* 0x008fca00000f0c06 */
[----:B------:R1:W-:Y:S04]  /*11820*/  @!P1 ST.E.128 [R2.64], RZ ;  /* 0x000000ff02009985 */ /* 0x0003e8000c101d06 */
.L_x_1500:
[----:B------:R-:W-:Y:S05]  /*11830*/  BSYNC B1 ;  /* 0x0000000000017941 */ /* 0x000fea0003800000 */
.L_x_1484:
        /* <DEDUP_REMOVED lines=15> */
.L_x_1612:
[----:B------:R-:W-:Y:S05]  /*11930*/  BRA.DIV ~URZ, `(.L_x_1530) ;  /* 0x000069527f007947 */ /* 0x000fea000b800000 */
[----:B------:R3:W4:Y:S02]  /*11940*/  SHFL.IDX PT, R8, R68, 0x1, 0x1f ;  /* 0x00201f0044087f89 */ /* 0x00072400000e0000 */
.L_x_1613:
        /* <DEDUP_REMOVED lines=19> */
.L_x_1614:
        /* <DEDUP_REMOVED lines=16> */
.L_x_1615:
[----:B---3--:R-:W-:Y:S01]  /*11b80*/  IMAD R0, R0, c[0x0][0x538], RZ ;  /* 0x00014e0000007a24 */ /* 0x008fe200078e02ff */
[----:B------:R-:W-:Y:S04]  /*11b90*/  BSSY B1, `(.L_x_1533) ;  /* 0x00000ce000017945 */ /* 0x000fe80003800000 */
[----:B----4-:R-:W-:-:S04]  /*11ba0*/  IADD3 R8, R0, R8, RZ ;  /* 0x0000000800087210 */ /* 0x010fc80007ffe0ff */
[----:B--2---:R-:W-:-:S13]  /*11bb0*/  ISETP.GT.AND P6, PT, R8, R9, PT ;  /* 0x000000090800720c */ /* 0x004fda0003fc4270 */
[----:B------:R-:W-:Y:S05]  /*11bc0*/  @P6 BRA `(.L_x_1534) ;  /* 0x0000025000006947 */ /* 0x000fea0003800000 */
.L_x_1538:
        /* <DEDUP_REMOVED lines=17> */
.L_x_1616:
        /* <DEDUP_REMOVED lines=16> */
.L_x_1617:
[----:B--2---:R-:W-:-:S05]  /*11de0*/  IMAD R0, R0, c[0x0][0x538], RZ ;  /* 0x00014e0000007a24 */ /* 0x004fca00078e02ff */
[----:B------:R-:W-:-:S04]  /*11df0*/  IADD3 R8, R0, R8, RZ ;  /* 0x0000000800087210 */ /* 0x000fc80007ffe0ff */
[----:B------:R-:W-:-:S13]  /*11e00*/  ISETP.GT.AND P6, PT, R8, R9, PT ;  /* 0x000000090800720c */ /* 0x000fda0003fc4270 */
[----:B-1----:R-:W-:Y:S05]  /*11e10*/  @!P6 BRA `(.L_x_1538) ;  /* 0xfffffdb00000e947 */ /* 0x002fea000383ffff */
.L_x_1534:
[----:B------:R-:W-:-:S05]  /*11e20*/  IADD3 R5, -R0, R8, RZ ;  /* 0x0000000800057210 */ /* 0x000fca0007ffe1ff */
[----:B------:R-:W-:-:S05]  /*11e30*/  IMAD R0, R4, c[0x0][0x538], R5 ;  /* 0x00014e0004007a24 */ /* 0x000fca00078e0205 */
[----:B------:R-:W-:Y:S01]  /*11e40*/  ISETP.GT.AND P0, PT, R0, R9, PT ;  /* 0x000000090000720c */ /* 0x000fe20003f04270 */
[----:B------:R-:W-:-:S12]  /*11e50*/  BRA.DIV ~URZ, `(.L_x_1539) ;  /* 0x000068927f007947 */ /* 0x000fd8000b800000 */
[----:B------:R-:W-:-:S03]  /*11e60*/  VOTE.ANY R10, PT, !P0 ;  /* 0x00000000000a7806 */ /* 0x000fc600040e0100 */
.L_x_1618:
[----:B------:R-:W2:Y:S01]  /*11e70*/  LDL.LU R2, [R1+0x3c] ;  /* 0x00003c0001027983 */ /* 0x000ea20000300800 */
[----:B------:R-:W2:Y:S02]  /*11e80*/  POPC R0, R10 ;  /* 0x0000000a00007309 */ /* 0x000ea40000000000 */
[----:B--2---:R-:W-:-:S05]  /*11e90*/  IADD3 R2, R0, R2, RZ ;  /* 0x0000000200027210 */ /* 0x004fca0007ffe0ff */
[----:B------:R2:W-:Y:S01]  /*11ea0*/  STL [R1+0x3c], R2 ;  /* 0x00003c0201007387 */ /* 0x0005e20000100800 */
[----:B------:R-:W-:Y:S05]  /*11eb0*/  BRA.DIV ~URZ, `(.L_x_1540) ;  /* 0x000068827f007947 */ /* 0x000fea000b800000 */
[----:B------:R3:W4:Y:S04]  /*11ec0*/  SHFL.IDX PT, R8, R6, R0, 0x1f ;  /* 0x00001f0006087589 */ /* 0x00072800000e0000 */
[----:B------:R3:W1:Y:S02]  /*11ed0*/  SHFL.IDX PT, R7, R7, R0, 0x1f ;  /* 0x00001f0007077589 */ /* 0x00066400000e0000 */
.L_x_1619:
[----:B------:R-:W-:Y:S01]  /*11ee0*/  ISETP.NE.AND P0, PT, R10, RZ, PT ;  /* 0x000000ff0a00720c */ /* 0x000fe20003f05270 */
[----:B------:R-:W-:-:S12]  /*11ef0*/  BSSY B0, `(.L_x_1541) ;  /* 0x0000005000007945 */ /* 0x000fd80003800000 */
[----:B------:R-:W-:Y:S05]  /*11f00*/  @!P0 BRA `(.L_x_1542) ;  /* 0x0000003000008947 */ /* 0x000fea0003800000 */
[----:B---3--:R-:W-:Y:S01]  /*11f10*/  IADD3 R0, R0, -0x1, RZ ;  /* 0xffffffff00007810 */ /* 0x008fe20007ffe0ff */
[----:B------:R-:W-:Y:S05]  /*11f20*/  BRA.DIV ~URZ, `(.L_x_1543) ;  /* 0x000068e27f007947 */ /* 0x000fea000b800000 */
[----:B------:R3:W2:Y:S02]  /*11f30*/  SHFL.IDX PT, R11, R4, R0, 0x1f ;  /* 0x00001f00040b7589 */ /* 0x0006a400000e0000 */
.L_x_1542:
[----:B------:R-:W-:Y:S05]  /*11f40*/  BSYNC B0 ;  /* 0x0000000000007941 */ /* 0x000fea0003800000 */
.L_x_1541:
        /* <DEDUP_REMOVED lines=68> */
.L_x_1545:
        /* <DEDUP_REMOVED lines=68> */
.L_x_1546:
[----:B------:R-:W-:Y:S05]  /*127d0*/  BSYNC B0 ;  /* 0x0000000000007941 */ /* 0x000fea0003800000 */
.L_x_1544:
[----:B------:R-:W-:-:S04]  /*127e0*/  LOP3.LUT R2, RZ, R2, RZ, 0x33, !PT ;  /* 0x00000002ff027212 */ /* 0x000fc800078e33ff */
[----:B-1----:R-:W-:-:S05]  /*127f0*/  IADD3 R0, R2, R8, RZ ;  /* 0x0000000802007210 */ /* 0x002fca0007ffe0ff */
[----:B------:R1:W-:Y:S01]  /*12800*/  STL [R1+0x34], R0 ;  /* 0x0000340001007387 */ /* 0x0003e20000100800 */
[----:B------:R-:W-:Y:S05]  /*12810*/  BRA `(.L_x_1547) ;  /* 0x0000005000007947 */ /* 0x000fea0003800000 */
.L_x_1535:
[----:B------:R-:W-:Y:S01]  /*12820*/  MOV R0, c[0x0][0x53c] ;  /* 0x00014f0000007a02 */ /* 0x000fe20000000f00 */
[----:B------:R2:W-:Y:S04]  /*12830*/  STL [R1+0x30], R9 ;  /* 0x0000300901007387 */ /* 0x0005e80000100800 */
[----:B------:R2:W-:Y:S04]  /*12840*/  STL [R1+0x34], RZ ;  /* 0x000034ff01007387 */ /* 0x0005e80000100800 */
[----:B------:R2:W-:Y:S04]  /*12850*/  STL [R1+0x38], RZ ;  /* 0x000038ff01007387 */ /* 0x0005e80000100800 */
[----:B------:R2:W-:Y:S02]  /*12860*/  STL [R1+0x3c], R0 ;  /* 0x00003c0001007387 */ /* 0x0005e40000100800 */
.L_x_1547:
[----:B------:R-:W-:Y:S05]  /*12870*/  BSYNC B1 ;  /* 0x0000000000017941 */ /* 0x000fea0003800000 */
.L_x_1533:
        /* <DEDUP_REMOVED lines=9> */
.L_x_1528:
[----:B--2---:R-:W2:Y:S02]  /*12910*/  LDL R0, [R1+0x3c] ;  /* 0x00003c0001007983 */ /* 0x004ea40000100800 */
[----:B--2---:R-:W-:-:S13]  /*12920*/  ISETP.GE.AND P0, PT, R0, c[0x0][0x53c], PT ;  /* 0x00014f0000007a0c */ /* 0x004fda0003f06270 */
[----:B-1--4-:R-:W-:Y:S01]  /*12930*/  @P0 CALL.REL.NOINC `(.L_x_1548) ;  /* 0x0000001000000944 */ /* 0x012fe20003c00000 */
[----:B------:R-:W-:Y:S05]  /*12940*/  BRA `(.L_x_1549) ;  /* 0xfffef21000007947 */ /* 0x000fea000383ffff */
.L_x_1548:
[----:B------:R-:W-:Y:S05]  /*12950*/  EXIT ;  /* 0x000000000000794d */ /* 0x000fea0003800000 */
.L_x_1410:
[----:B------:R-:W-:Y:S01]  /*12960*/  IMAD.MOV.U32 R0, RZ, RZ, R5 ;  /* 0x000000ffff007224 */ /* 0x000fe200078e0005 */
[----:B------:R-:W-:Y:S02]  /*12970*/  MOV R2, 0x1 ;  /* 0x0000000100027802 */ /* 0x000fe40000000f00 */
[----:B------:R-:W-:Y:S02]  /*12980*/  MOV R3, 0x129a0 ;  /* 0x000129a000037802 */ /* 0x000fe40000000f00 */
[----:B------:R-:W-:Y:S05]  /*12990*/  CALL.REL.NOINC `($__internal_20_$__cuda_sm70_shflsync_up_p) ;  /* 0x00005fa000007944 */ /* 0x000fea0003c00000 */
[----:B------:R-:W-:Y:S01]  /*129a0*/  MOV R0, R4 ;  /* 0x0000000400007202 */ /* 0x000fe20000000f00 */
[----:B------:R-:W-:Y:S05]  /*129b0*/  BRA `(.L_x_1550) ;  /* 0xfffedaa000007947 */ /* 0x000fea000383ffff */
.L_x_1411:
[----:B------:R-:W-:Y:S01]  /*129c0*/  IMAD.MOV.U32 R0, RZ, RZ, R5 ;  /* 0x000000ffff007224 */ /* 0x000fe200078e0005 */
[----:B------:R-:W-:Y:S02]  /*129d0*/  MOV R2, 0x2 ;  /* 0x0000000200027802 */ /* 0x000fe40000000f00 */
[----:B------:R-:W-:Y:S02]  /*129e0*/  MOV R3, 0x12a00 ;  /* 0x00012a0000037802 */ /* 0x000fe40000000f00 */
[----:B------:R-:W-:Y:S05]  /*129f0*/  CALL.REL.NOINC `($__internal_20_$__cuda_sm70_shflsync_up_p) ;  /* 0x00005f4000007944 */ /* 0x000fea0003c00000 */
[----:B------:R-:W-:Y:S01]  /*12a00*/  SEL R0, R4, RZ, P4 ;  /* 0x000000ff04007207 */ /* 0x000fe20002000000 */
[----:B------:R-:W-:Y:S01]  /*12a10*/  IMAD.MOV.U32 R2, RZ, RZ, 0x4 ;  /* 0x00000004ff027424 */ /* 0x000fe200078e00ff */
[----:B------:R-:W-:-:S03]  /*12a20*/  MOV R3, 0x12a50 ;  /* 0x00012a5000037802 */ /* 0x000fc60000000f00 */
[----:B------:R-:W-:Y:S02]  /*12a30*/  IMAD.IADD R0, R5, 0x1, R0 ;  /* 0x0000000105007824 */ /* 0x000fe400078e0200 */
        /* <DEDUP_REMOVED lines=13> */
[----:B------:R-:W-:Y:S02]  /*12b10*/  MOV R214, 0x1f ;  /* 0x0000001f00d67802 */ /* 0x000fe40000000f00 */
[----:B------:R-:W-:Y:S01]  /*12b20*/  MOV R3, 0x12b60 ;  /* 0x00012b6000037802 */ /* 0x000fe20000000f00 */
[----:B------:R-:W-:-:S04]  /*12b30*/  IMAD.IADD R4, R0, 0x1, R4 ;  /* 0x0000000100047824 */ /* 0x000fc800078e0204 */
[----:B------:R-:W-:Y:S02]  /*12b40*/  IMAD.MOV.U32 R213, RZ, RZ, R4 ;  /* 0x000000ffffd57224 */ /* 0x000fe400078e0004 */
[----:B------:R-:W-:Y:S05]  /*12b50*/  CALL.REL.NOINC `($__internal_19_$__cuda_sm70_shflsync_idx_p) ;  /* 0x00005d8000007944 */ /* 0x000fea0003c00000 */
[----:B------:R-:W-:Y:S01]  /*12b60*/  MOV R0, R213 ;  /* 0x000000d500007202 */ /* 0x000fe20000000f00 */
[----:B------:R-:W-:Y:S05]  /*12b70*/  BRA `(.L_x_1551) ;  /* 0xfffed9e000007947 */ /* 0x000fea000383ffff */
.L_x_1413:
[----:B------:R-:W-:Y:S02]  /*12b80*/  SEL R0, RZ, 0x1, P0 ;  /* 0x00000001ff007807 */ /* 0x000fe40000000000 */
[----:B------:R-:W-:Y:S02]  /*12b90*/  MOV R2, 0x12bb0 ;  /* 0x00012bb000027802 */ /* 0x000fe40000000f00 */
[----:B------:R-:W-:Y:S05]  /*12ba0*/  CALL.REL.NOINC `($__internal_21_$__cuda_sm70_votesync_ballot) ;  /* 0x00005e0000007944 */ /* 0x000fea0003c00000 */
[----:B------:R-:W-:Y:S01]  /*12bb0*/  MOV R7, R0 ;  /* 0x0000000000077202 */ /* 0x000fe20000000f00 */
[----:B------:R-:W-:Y:S05]  /*12bc0*/  BRA `(.L_x_1552) ;  /* 0xfffeda2000007947 */ /* 0x000fea000383ffff */
.L_x_1414:
[----:B------:R-:W-:Y:S01]  /*12bd0*/  IMAD.MOV.U32 R213, RZ, RZ, R9 ;  /* 0x000000ffffd57224 */ /* 0x000fe200078e0009 */
[----:B-1----:R-:W-:Y:S01]  /*12be0*/  MOV R2, R0 ;  /* 0x0000000000027202 */ /* 0x002fe20000000f00 */
[----:B------:R-:W-:Y:S01]  /*12bf0*/  IMAD.MOV.U32 R214, RZ, RZ, 0x1f ;  /* 0x0000001fffd67424 */ /* 0x000fe200078e00ff */
[----:B------:R-:W-:Y:S02]  /*12c00*/  MOV R3, 0x12c20 ;  /* 0x00012c2000037802 */ /* 0x000fe40000000f00 */
[----:B------:R-:W-:Y:S05]  /*12c10*/  CALL.REL.NOINC `($__internal_19_$__cuda_sm70_shflsync_idx_p) ;  /* 0x00005cc000007944 */ /* 0x000fea0003c00000 */
[----:B------:R-:W-:Y:S01]  /*12c20*/  IMAD.MOV.U32 R12, RZ, RZ, R213 ;  /* 0x000000ffff0c7224 */ /* 0x000fe200078e00d5 */
[----:B------:R-:W-:Y:S01]  /*12c30*/  MOV R213, R8 ;  /* 0x0000000800d57202 */ /* 0x000fe20000000f00 */
[----:B------:R-:W-:Y:S01]  /*12c40*/  IMAD.MOV.U32 R5, RZ, RZ, RZ ;  /* 0x000000ffff057224 */ /* 0x000fe200078e00ff */
[----:B------:R-:W-:Y:S01]  /*12c50*/  MOV R2, R0 ;  /* 0x0000000000027202 */ /* 0x000fe20000000f00 */
[----:B------:R-:W-:Y:S01]  /*12c60*/  IMAD.MOV.U32 R214, RZ, RZ, 0x1f ;  /* 0x0000001fffd67424 */ /* 0x000fe200078e00ff */
[----:B------:R-:W-:-:S02]  /*12c70*/  MOV R3, 0x12c90 ;  /* 0x00012c9000037802 */ /* 0x000fc40000000f00 */
[----:B------:R-:W-:Y:S05]  /*12c80*/  CALL.REL.NOINC `($__internal_19_$__cuda_sm70_shflsync_idx_p) ;  /* 0x00005c5000007944 */ /* 0x000fea0003c00000 */
[----:B------:R-:W-:Y:S01]  /*12c90*/  MOV R9, R213 ;  /* 0x000000d500097202 */ /* 0x000fe20000000f00 */
[----:B------:R-:W-:Y:S05]  /*12ca0*/  BRA `(.L_x_1553) ;  /* 0xfffed9b000007947 */ /* 0x000fea000383ffff */
.L_x_1417:
[----:B------:R-:W-:Y:S01]  /*12cb0*/  IMAD.MOV.U32 R213, RZ, RZ, R4 ;  /* 0x000000ffffd57224 */ /* 0x000fe200078e0004 */
[----:B-1----:R-:W-:Y:S01]  /*12cc0*/  MOV R2, R0 ;  /* 0x0000000000027202 */ /* 0x002fe20000000f00 */
[----:B------:R-:W-:Y:S01]  /*12cd0*/  IMAD.MOV.U32 R214, RZ, RZ, 0x1f ;  /* 0x0000001fffd67424 */ /* 0x000fe200078e00ff */
[----:B------:R-:W-:-:S02]  /*12ce0*/  MOV R3, 0x12d00 ;  /* 0x00012d0000037802 */ /* 0x000fc40000000f00 */
[----:B---34-:R-:W-:Y:S05]  /*12cf0*/  CALL.REL.NOINC `($__internal_19_$__cuda_sm70_shflsync_idx_p) ;  /* 0x00005be000007944 */ /* 0x018fea0003c00000 */
[----:B------:R-:W-:Y:S01]  /*12d00*/  MOV R5, R213 ;  /* 0x000000d500057202 */ /* 0x000fe20000000f00 */
[----:B------:R-:W-:Y:S05]  /*12d10*/  BRA `(.L_x_1416) ;  /* 0xfffed9a000007947 */ /* 0x000fea000383ffff */
.L_x_1428:
[----:B------:R-:W-:Y:S01]  /*12d20*/  IMAD.MOV.U32 R213, RZ, RZ, R5 ;  /* 0x000000ffffd57224 */ /* 0x000fe200078e0005 */
[----:B------:R-:W-:Y:S01]  /*12d30*/  MOV R2, RZ ;  /* 0x000000ff00027202 */ /* 0x000fe20000000f00 */
[----:B------:R-:W-:Y:S01]  /*12d40*/  IMAD.MOV.U32 R214, RZ, RZ, 0x181f ;  /* 0x0000181fffd67424 */ /* 0x000fe200078e00ff */
[----:B------:R-:W-:-:S02]  /*12d50*/  MOV R3, 0x12d70 ;  /* 0x00012d7000037802 */ /* 0x000fc40000000f00 */
[----:B-----5:R-:W-:Y:S05]  /*12d60*/  CALL.REL.NOINC `($__internal_19_$__cuda_sm70_shflsync_idx_p) ;  /* 0x00005b7000007944 */ /* 0x020fea0003c00000 */
[----:B------:R-:W-:Y:S01]  /*12d70*/  MOV R7, R213 ;  /* 0x000000d500077202 */ /* 0x000fe20000000f00 */
[----:B------:R-:W-:Y:S05]  /*12d80*/  BRA `(.L_x_1554) ;  /* 0xfffefa7000007947 */ /* 0x000fea000383ffff */
.L_x_1429:
[----:B------:R-:W-:Y:S01]  /*12d90*/  IMAD.MOV.U32 R213, RZ, RZ, R6 ;  /* 0x000000ffffd57224 */ /* 0x000fe200078e0006 */
[----:B------:R-:W-:Y:S01]  /*12da0*/  MOV R2, RZ ;  /* 0x000000ff00027202 */ /* 0x000fe20000000f00 */
[----:B------:R-:W-:Y:S01]  /*12db0*/  IMAD.MOV.U32 R214, RZ, RZ, 0x181f ;  /* 0x0000181fffd67424 */ /* 0x000fe200078e00ff */
[----:B------:R-:W-:-:S02]  /*12dc0*/  MOV R3, 0x12de0 ;  /* 0x00012de000037802 */ /* 0x000fc40000000f00 */
[----:B-12--5:R-:W-:Y:S05]  /*12dd0*/  CALL.REL.NOINC `($__internal_19_$__cuda_sm70_shflsync_idx_p) ;  /* 0x00005b0000007944 */ /* 0x026fea0003c00000 */
[----:B------:R-:W-:Y:S01]  /*12de0*/  MOV R2, R213 ;  /* 0x000000d500027202 */ /* 0x000fe20000000f00 */
[----:B------:R-:W-:Y:S05]  /*12df0*/  BRA `(.L_x_1555) ;  /* 0xfffefa2000007947 */ /* 0x000fea000383ffff */
.L_x_1432:
[----:B------:R-:W-:Y:S01]  /*12e00*/  IMAD.MOV.U32 R213, RZ, RZ, R5 ;  /* 0x000000ffffd57224 */ /* 0x000fe200078e0005 */
[----:B-1----:R-:W-:Y:S01]  /*12e10*/  MOV R2, 0x1 ;  /* 0x0000000100027802 */ /* 0x002fe20000000f00 */
[----:B------:R-:W-:Y:S01]  /*12e20*/  IMAD.MOV.U32 R214, RZ, RZ, 0x181f ;  /* 0x0000181fffd67424 */ /* 0x000fe200078e00ff */
[----:B------:R-:W-:-:S02]  /*12e30*/  MOV R3, 0x12e50 ;  /* 0x00012e5000037802 */ /* 0x000fc40000000f00 */
[----:B--2--5:R-:W-:Y:S05]  /*12e40*/  CALL.REL.NOINC `($__internal_19_$__cuda_sm70_shflsync_idx_p) ;  /* 0x00005a9000007944 */ /* 0x024fea0003c00000 */
[----:B------:R-:W-:Y:S01]  /*12e50*/  IMAD.MOV.U32 R7, RZ, RZ, R213 ;  /* 0x000000ffff077224 */ /* 0x000fe200078e00d5 */
[----:B------:R-:W-:Y:S01]  /*12e60*/  MOV R2, 0x1 ;  /* 0x0000000100027802 */ /* 0x000fe20000000f00 */
[----:B------:R-:W-:Y:S01]  /*12e70*/  IMAD.MOV.U32 R213, RZ, RZ, R6 ;  /* 0x000000ffffd57224 */ /* 0x000fe200078e0006 */
[----:B------:R-:W-:-:S02]  /*12e80*/  MOV R214, 0x181f ;  /* 0x0000181f00d67802 */ /* 0x000fc40000000f00 */
[----:B------:R-:W-:Y:S02]  /*12e90*/  MOV R3, 0x12eb0 ;  /* 0x00012eb000037802 */ /* 0x000fe40000000f00 */
[----:B------:R-:W-:Y:S05]  /*12ea0*/  CALL.REL.NOINC `($__internal_19_$__cuda_sm70_shflsync_idx_p) ;  /* 0x00005a3000007944 */ /* 0x000fea0003c00000 */
[----:B------:R-:W-:Y:S01]  /*12eb0*/  MOV R2, R213 ;  /* 0x000000d500027202 */ /* 0x000fe20000000f00 */
[----:B------:R-:W-:Y:S05]  /*12ec0*/  BRA `(.L_x_1556) ;  /* 0xfffefab000007947 */ /* 0x000fea000383ffff */
.L_x_1435:
[----:B------:R-:W-:Y:S01]  /*12ed0*/  IMAD.MOV.U32 R213, RZ, RZ, R5 ;  /* 0x000000ffffd57224 */ /* 0x000fe200078e0005 */
[----:B-1----:R-:W-:Y:S01]  /*12ee0*/  MOV R2, 0x2 ;  /* 0x0000000200027802 */ /* 0x002fe20000000f00 */
[----:B------:R-:W-:Y:S01]  /*12ef0*/  IMAD.MOV.U32 R214, RZ, RZ, 0x181f ;  /* 0x0000181fffd67424 */ /* 0x000fe200078e00ff */
[----:B------:R-:W-:Y:S02]  /*12f00*/  MOV R3, 0x12f20 ;  /* 0x00012f2000037802 */ /* 0x000fe40000000f00 */
[----:B--23-5:R-:W-:Y:S05]  /*12f10*/  CALL.REL.NOINC `($__internal_19_$__cuda_sm70_shflsync_idx_p) ;  /* 0x000059c000007944 */ /* 0x02cfea0003c00000 */
[----:B------:R-:W-:Y:S01]  /*12f20*/  MOV R7, R213 ;  /* 0x000000d500077202 */ /* 0x000fe20000000f00 */
[----:B------:R-:W-:Y:S05]  /*12f30*/  BRA `(.L_x_1557) ;  /* 0xfffefb2000007947 */ /* 0x000fea000383ffff */
.L_x_1436:
[----:B------:R-:W-:Y:S01]  /*12f40*/  IMAD.MOV.U32 R213, RZ, RZ, R6 ;  /* 0x000000ffffd57224 */ /* 0x000fe200078e0006 */
[----:B-1----:R-:W-:Y:S01]  /*12f50*/  MOV R2, 0x2 ;  /* 0x0000000200027802 */ /* 0x002fe20000000f00 */
[----:B------:R-:W-:Y:S01]  /*12f60*/  IMAD.MOV.U32 R214, RZ, RZ, 0x181f ;  /* 0x0000181fffd67424 */ /* 0x000fe200078e00ff */
[----:B------:R-:W-:Y:S02]  /*12f70*/  MOV R3, 0x12f90 ;  /* 0x00012f9000037802 */ /* 0x000fe40000000f00 */
[----:B--2345:R-:W-:Y:S05]  /*12f80*/  CALL.REL.NOINC `($__internal_19_$__cuda_sm70_shflsync_idx_p) ;  /* 0x0000595000007944 */ /* 0x03cfea0003c00000 */
[----:B------:R-:W-:Y:S01]  /*12f90*/  MOV R2, R213 ;  /* 0x000000d500027202 */ /* 0x000fe20000000f00 */
[----:B------:R-:W-:Y:S05]  /*12fa0*/  BRA `(.L_x_1558) ;  /* 0xfffefad000007947 */ /* 0x000fea000383ffff */
.L_x_1439:
[----:B------:R-:W-:Y:S01]  /*12fb0*/  IMAD.MOV.U32 R213, RZ, RZ, R5 ;  /* 0x000000ffffd57224 */ /* 0x000fe200078e0005 */
[----:B--2---:R-:W-:Y:S01]  /*12fc0*/  MOV R2, 0x3 ;  /* 0x0000000300027802 */ /* 0x004fe20000000f00 */
[----:B------:R-:W-:Y:S01]  /*12fd0*/  IMAD.MOV.U32 R214, RZ, RZ, 0x181f ;  /* 0x0000181fffd67424 */ /* 0x000fe200078e00ff */
[----:B------:R-:W-:-:S02]  /*12fe0*/  MOV R3, 0x13000 ;  /* 0x0001300000037802 */ /* 0x000fc40000000f00 */
[----:B-1-345:R-:W-:Y:S05]  /*12ff0*/  CALL.REL.NOINC `($__internal_19_$__cuda_sm70_shflsync_idx_p) ;  /* 0x000058e000007944 */ /* 0x03afea0003c00000 */
        /* <DEDUP_REMOVED lines=8> */
.L_x_1442:
[----:B------:R-:W-:Y:S01]  /*13080*/  IMAD.MOV.U32 R213, RZ, RZ, R5 ;  /* 0x000000ffffd57224 */ /* 0x000fe200078e0005 */
[----:B-12---:R-:W-:Y:S01]  /*13090*/  MOV R2, 0x4 ;  /* 0x0000000400027802 */ /* 0x006fe20000000f00 */
[----:B------:R-:W-:Y:S01]  /*130a0*/  IMAD.MOV.U32 R214, RZ, RZ, 0x181f ;  /* 0x0000181fffd67424 */ /* 0x000fe200078e00ff */
[----:B------:R-:W-:Y:S02]  /*130b0*/  MOV R3, 0x130d0 ;  /* 0x000130d000037802 */ /* 0x000fe40000000f00 */
[----:B---345:R-:W-:Y:S05]  /*130c0*/  CALL.REL.NOINC `($__internal_19_$__cuda_sm70_shflsync_idx_p) ;  /* 0x0000581000007944 */ /* 0x038fea0003c00000 */
[----:B------:R-:W-:Y:S01]  /*130d0*/  MOV R7, R213 ;  /* 0x000000d500077202 */ /* 0x000fe20000000f00 */
[----:B------:R-:W-:Y:S05]  /*130e0*/  BRA `(.L_x_1560) ;  /* 0xfffefb6000007947 */ /* 0x000fea000383ffff */
.L_x_1443:
[----:B------:R-:W-:Y:S01]  /*130f0*/  IMAD.MOV.U32 R213, RZ, RZ, R6 ;  /* 0x000000ffffd57224 */ /* 0x000fe200078e0006 */
[----:B--2---:R-:W-:Y:S01]  /*13100*/  MOV R2, 0x4 ;  /* 0x0000000400027802 */ /* 0x004fe20000000f00 */
[----:B------:R-:W-:Y:S01]  /*13110*/  IMAD.MOV.U32 R214, RZ, RZ, 0x181f ;  /* 0x0000181fffd67424 */ /* 0x000fe200078e00ff */
[----:B------:R-:W-:Y:S02]  /*13120*/  MOV R3, 0x13140 ;  /* 0x0001314000037802 */ /* 0x000fe40000000f00 */
[----:B-1-345:R-:W-:Y:S05]  /*13130*/  CALL.REL.NOINC `($__internal_19_$__cuda_sm70_shflsync_idx_p) ;  /* 0x000057a000007944 */ /* 0x03afea0003c00000 */
[----:B------:R-:W-:Y:S01]  /*13140*/  MOV R2, R213 ;  /* 0x000000d500027202 */ /* 0x000fe20000000f00 */
[----:B------:R-:W-:Y:S05]  /*13150*/  BRA `(.L_x_1561) ;  /* 0xfffefb1000007947 */ /* 0x000fea000383ffff */
.L_x_1446:
[----:B------:R-:W-:Y:S01]  /*13160*/  IMAD.MOV.U32 R213, RZ, RZ, R5 ;  /* 0x000000ffffd57224 */ /* 0x000fe200078e0005 */
[----:B-1----:R-:W-:Y:S01]  /*13170*/  MOV R2, 0x5 ;  /* 0x0000000500027802 */ /* 0x002fe20000000f00 */
[----:B------:R-:W-:Y:S01]  /*13180*/  IMAD.MOV.U32 R214, RZ, RZ, 0x181f ;  /* 0x0000181fffd67424 */ /* 0x000fe200078e00ff */
[----:B------:R-:W-:-:S02]  /*13190*/  MOV R3, 0x131b0 ;  /* 0x000131b000037802 */ /* 0x000fc40000000f00 */
[----:B--2345:R-:W-:Y:S05]  /*131a0*/  CALL.REL.NOINC `($__internal_19_$__cuda_sm70_shflsync_idx_p) ;  /* 0x0000573000007944 */ /* 0x03cfea0003c00000 */
        /* <DEDUP_REMOVED lines=8> */
.L_x_1449:
[----:B------:R-:W-:Y:S01]  /*13230*/  IMAD.MOV.U32 R213, RZ, RZ, R5 ;  /* 0x000000ffffd57224 */ /* 0x000fe200078e0005 */
[----:B-1----:R-:W-:Y:S01]  /*13240*/  MOV R2, 0x6 ;  /* 0x0000000600027802 */ /* 0x002fe20000000f00 */
[----:B------:R-:W-:Y:S01]  /*13250*/  IMAD.MOV.U32 R214, RZ, RZ, 0x181f ;  /* 0x0000181fffd67424 */ /* 0x000fe200078e00ff */
[----:B------:R-:W-:Y:S02]  /*13260*/  MOV R3, 0x13280 ;  /* 0x0001328000037802 */ /* 0x000fe40000000f00 */
[----:B--2345:R-:W-:Y:S05]  /*13270*/  CALL.REL.NOINC `($__internal_19_$__cuda_sm70_shflsync_idx_p) ;  /* 0x0000566000007944 */ /* 0x03cfea0003c00000 */
[----:B------:R-:W-:Y:S01]  /*13280*/  MOV R7, R213 ;  /* 0x000000d500077202 */ /* 0x000fe20000000f00 */
[----:B------:R-:W-:Y:S05]  /*13290*/  BRA `(.L_x_1563) ;  /* 0xfffefba000007947 */ /* 0x000fea000383ffff */
.L_x_1450:
[----:B------:R-:W-:Y:S01]  /*132a0*/  IMAD.MOV.U32 R213, RZ, RZ, R6 ;  /* 0x000000ffffd57224 */ /* 0x000fe200078e0006 */
[----:B-1----:R-:W-:Y:S01]  /*132b0*/  MOV R2, 0x6 ;  /* 0x0000000600027802 */ /* 0x002fe20000000f00 */
[----:B------:R-:W-:Y:S01]  /*132c0*/  IMAD.MOV.U32 R214, RZ, RZ, 0x181f ;  /* 0x0000181fffd67424 */ /* 0x000fe200078e00ff */
[----:B------:R-:W-:Y:S02]  /*132d0*/  MOV R3, 0x132f0 ;  /* 0x000132f000037802 */ /* 0x000fe40000000f00 */
[----:B--2345:R-:W-:Y:S05]  /*132e0*/  CALL.REL.NOINC `($__internal_19_$__cuda_sm70_shflsync_idx_p) ;  /* 0x000055f000007944 */ /* 0x03cfea0003c00000 */
[----:B------:R-:W-:Y:S01]  /*132f0*/  MOV R2, R213 ;  /* 0x000000d500027202 */ /* 0x000fe20000000f00 */
[----:B------:R-:W-:Y:S05]  /*13300*/  BRA `(.L_x_1564) ;  /* 0xfffefb5000007947 */ /* 0x000fea000383ffff */
.L_x_1453:
        /* <DEDUP_REMOVED lines=13> */
.L_x_1456:
[----:B------:R-:W-:Y:S01]  /*133e0*/  IMAD.MOV.U32 R213, RZ, RZ, R4 ;  /* 0x000000ffffd57224 */ /* 0x000fe200078e0004 */
[----:B------:R-:W-:Y:S01]  /*133f0*/  MOV R2, RZ ;  /* 0x000000ff00027202 */ /* 0x000fe20000000f00 */
[----:B------:R-:W-:Y:S01]  /*13400*/  IMAD.MOV.U32 R214, RZ, RZ, 0x181f ;  /* 0x0000181fffd67424 */ /* 0x000fe200078e00ff */
[----:B------:R-:W-:Y:S02]  /*13410*/  MOV R3, 0x13430 ;  /* 0x0001343000037802 */ /* 0x000fe40000000f00 */
[----:B------:R-:W-:Y:S05]  /*13420*/  CALL.REL.NOINC `($__internal_19_$__cuda_sm70_shflsync_idx_p) ;  /* 0x000054b000007944 */ /* 0x000fea0003c00000 */
[----:B------:R-:W-:Y:S01]  /*13430*/  MOV R7, R213 ;  /* 0x000000d500077202 */ /* 0x000fe20000000f00 */
[----:B------:R-:W-:Y:S05]  /*13440*/  BRA `(.L_x_1566) ;  /* 0xffff0d7000007947 */ /* 0x000fea000383ffff */
.L_x_1457:
[----:B------:R-:W-:Y:S01]  /*13450*/  IMAD.MOV.U32 R213, RZ, RZ, R0 ;  /* 0x000000ffffd57224 */ /* 0x000fe200078e0000 */
[----:B------:R-:W-:Y:S01]  /*13460*/  MOV R2, RZ ;  /* 0x000000ff00027202 */ /* 0x000fe20000000f00 */
[----:B------:R-:W-:Y:S01]  /*13470*/  IMAD.MOV.U32 R214, RZ, RZ, 0x181f ;  /* 0x0000181fffd67424 */ /* 0x000fe200078e00ff */
[----:B------:R-:W-:Y:S02]  /*13480*/  MOV R3, 0x134a0 ;  /* 0x000134a000037802 */ /* 0x000fe40000000f00 */
[----:B-12---:R-:W-:Y:S05]  /*13490*/  CALL.REL.NOINC `($__internal_19_$__cuda_sm70_shflsync_idx_p) ;  /* 0x0000544000007944 */ /* 0x006fea0003c00000 */
[----:B------:R-:W-:Y:S01]  /*134a0*/  ISETP.GE.AND P0, PT, R204, c[0x0][0x1d4], PT ;  /* 0x00007500cc007a0c */ /* 0x000fe20003f06270 */
[----:B------:R-:W-:Y:S01]  /*134b0*/  IMAD.MOV.U32 R214, RZ, RZ, 0x181f ;  /* 0x0000181fffd67424 */ /* 0x000fe200078e00ff */
[----:B------:R-:W-:Y:S01]  /*134c0*/  IADD3 R2, P1, R213, R22, RZ ;  /* 0x00000016d5027210 */ /* 0x000fe20007f3e0ff */
[----:B------:R-:W-:Y:S01]  /*134d0*/  IMAD.MOV.U32 R213, RZ, RZ, R4 ;  /* 0x000000ffffd57224 */ /* 0x000fe200078e0004 */
        /* <DEDUP_REMOVED lines=8> */
[----:B------:R-:W-:Y:S05]  /*13560*/  CALL.REL.NOINC `($__internal_19_$__cuda_sm70_shflsync_idx_p) ;  /* 0x0000537000007944 */ /* 0x000fea0003c00000 */
[----:B------:R-:W-:Y:S01]  /*13570*/  IMAD.MOV.U32 R7, RZ, RZ, R213 ;  /* 0x000000ffff077224 */ /* 0x000fe200078e00d5 */
[----:B------:R-:W-:Y:S01]  /*13580*/  MOV R2, 0x1 ;  /* 0x0000000100027802 */ /* 0x000fe20000000f00 */
[----:B------:R-:W-:Y:S01]  /*13590*/  IMAD.MOV.U32 R213, RZ, RZ, R0 ;  /* 0x000000ffffd57224 */ /* 0x000fe200078e0000 */
[----:B------:R-:W-:Y:S02]  /*135a0*/  MOV R214, 0x181f ;  /* 0x0000181f00d67802 */ /* 0x000fe40000000f00 */
[----:B------:R-:W-:Y:S02]  /*135b0*/  MOV R3, 0x135d0 ;  /* 0x000135d000037802 */ /* 0x000fe40000000f00 */
[----:B------:R-:W-:Y:S05]  /*135c0*/  CALL.REL.NOINC `($__internal_19_$__cuda_sm70_shflsync_idx_p) ;  /* 0x0000531000007944 */ /* 0x000fea0003c00000 */
[C---:B------:R-:W-:Y:S01]  /*135d0*/  IADD3 R2, -R5.reuse, 0x10, RZ ;  /* 0x0000001005027810 */ /* 0x040fe20007ffe1ff */
[----:B------:R-:W-:Y:S01]  /*135e0*/  IMAD.MOV.U32 R214, RZ, RZ, 0x181f ;  /* 0x0000181fffd67424 */ /* 0x000fe200078e00ff */
[----:B------:R-:W-:-:S02]  /*135f0*/  ISETP.NE.U32.AND P2, PT, R5, RZ, PT ;  /* 0x000000ff0500720c */ /* 0x000fc40003f45070 */
[----:B------:R-:W-:-:S04]  /*13600*/  LOP3.LUT R2, R2, 0xf, RZ, 0xc0, !PT ;  /* 0x0000000f02027812 */ /* 0x000fc800078ec0ff */
[----:B------:R-:W-:Y:S01]  /*13610*/  IADD3 R2, P1, P0, R2, R213, R22 ;  /* 0x000000d502027210 */ /* 0x000fe2000783e016 */
[----:B------:R-:W-:-:S03]  /*13620*/  IMAD.MOV.U32 R213, RZ, RZ, R4 ;  /* 0x000000ffffd57224 */ /* 0x000fc600078e0004 */
[----:B------:R-:W-:-:S05]  /*13630*/  IADD3.X R3, RZ, R7, R20, P1, P0 ;  /* 0x00000007ff037210 */ /* 0x000fca0000fe0414 */
[----:B------:R-:W-:Y:S01]  /*13640*/  @!PT LDS RZ, [RZ] ;  /* 0x00000000fffff984 */ /* 0x000fe20000000800 */
[----:B------:R-:W-:Y:S01]  /*13650*/  @!PT LDS RZ, [RZ] ;  /* 0x00000000fffff984 */ /* 0x000fe20000000800 */
[----:B------:R-:W-:Y:S01]  /*13660*/  @!PT LDS RZ, [RZ] ;  /* 0x00000000fffff984 */ /* 0x000fe20000000800 */
[----:B------:R1:W-:Y:S02]  /*13670*/  LDGSTS.E.BYPASS.LTC128B.128.ZFILL [R209+0x3100], [R2.64], P2 ;  /* 0x0310000002d17fae */ /* 0x0003e40009141d46 */
        /* <DEDUP_REMOVED lines=49> */
[----:B------:R-:W-:Y:S01]  /*13990*/  MOV R0, R213 ;  /* 0x000000d500007202 */ /* 0x000fe20000000f00 */
[----:B------:R-:W-:Y:S05]  /*139a0*/  BRA `(.L_x_1567) ;  /* 0xffff099000007947 */ /* 0x000fea000383ffff */
.L_x_1458:
[----:B------:R-:W-:Y:S01]  /*139b0*/  IMAD.MOV.U32 R213, RZ, RZ, R0 ;  /* 0x000000ffffd57224 */ /* 0x000fe200078e0000 */
[----:B------:R-:W-:Y:S01]  /*139c0*/  MOV R2, RZ ;  /* 0x000000ff00027202 */ /* 0x000fe20000000f00 */
[----:B------:R-:W-:Y:S01]  /*139d0*/  IMAD.MOV.U32 R214, RZ, RZ, 0x1c1f ;  /* 0x00001c1fffd67424 */ /* 0x000fe200078e00ff */
[----:B------:R-:W-:-:S02]  /*139e0*/  MOV R3, 0x13a00 ;  /* 0x00013a0000037802 */ /* 0x000fc40000000f00 */
[----:B------:R-:W-:Y:S05]  /*139f0*/  CALL.REL.NOINC `($__internal_19_$__cuda_sm70_shflsync_idx_p) ;  /* 0x00004ee000007944 */ /* 0x000fea0003c00000 */
[----:B------:R-:W-:Y:S01]  /*13a00*/  MOV R2, R213 ;  /* 0x000000d500027202 */ /* 0x000fe20000000f00 */
[----:B------:R-:W-:Y:S05]  /*13a10*/  BRA `(.L_x_1568) ;  /* 0xffff0a9000007947 */ /* 0x000fea000383ffff */
.L_x_1459:
[----:B------:R-:W-:Y:S01]  /*13a20*/  IMAD.MOV.U32 R213, RZ, RZ, R0 ;  /* 0x000000ffffd57224 */ /* 0x000fe200078e0000 */
[----:B------:R-:W-:Y:S01]  /*13a30*/  MOV R2, 0x1 ;  /* 0x0000000100027802 */ /* 0x000fe20000000f00 */
[----:B------:R-:W-:Y:S01]  /*13a40*/  IMAD.MOV.U32 R214, RZ, RZ, 0x1c1f ;  /* 0x00001c1fffd67424 */ /* 0x000fe200078e00ff */
[----:B------:R-:W-:-:S02]  /*13a50*/  MOV R3, 0x13a70 ;  /* 0x00013a7000037802 */ /* 0x000fc40000000f00 */
[----:B-1----:R-:W-:Y:S05]  /*13a60*/  CALL.REL.NOINC `($__internal_19_$__cuda_sm70_shflsync_idx_p) ;  /* 0x00004e7000007944 */ /* 0x002fea0003c00000 */
[----:B------:R-:W-:Y:S01]  /*13a70*/  IMAD.IADD R2, R4, 0x1, R213 ;  /* 0x0000000104027824 */ /* 0x000fe200078e02d5 */
[----:B------:R-:W-:Y:S01]  /*13a80*/  MOV R3, 0x13d60 ;  /* 0x00013d6000037802 */ /* 0x000fe20000000f00 */
[----:B------:R-:W-:-:S02]  /*13a90*/  IMAD.MOV.U32 R213, RZ, RZ, R0 ;  /* 0x000000ffffd57224 */ /* 0x000fc400078e0000 */
[----:B------:R-:W-:Y:S01]  /*13aa0*/  IMAD.MOV.U32 R214, RZ, RZ, 0x1c1f ;  /* 0x00001c1fffd67424 */ /* 0x000fe200078e00ff */
        /* <DEDUP_REMOVED lines=36> */
[----:B------:R-:W-:Y:S01]  /*13cf0*/  ISETP.GT.AND P0, PT, R2, 0x49, PT ;  /* 0x000000490200780c */ /* 0x000fe20003f04270 */
[----:B------:R-:W-:Y:S01]  /*13d00*/  IMAD.MOV.U32 R2, RZ, RZ, 0x2 ;  /* 0x00000002ff027424 */ /* 0x000fe200078e00ff */
[----:B------:R-:W-:-:S02]  /*13d10*/  FSEL R145, R34, -INF , P6 ;  /* 0xff80000022917808 */ /* 0x000fc40003000000 */
[----:B------:R-:W-:Y:S02]  /*13d20*/  FSEL R144, R35, -INF , P2 ;  /* 0xff80000023907808 */ /* 0x000fe40001000000 */
[----:B------:R-:W-:Y:S02]  /*13d30*/  FSEL R143, R26, -INF , P1 ;  /* 0xff8000001a8f7808 */ /* 0x000fe40000800000 */
[----:B------:R-:W-:Y:S02]  /*13d40*/  FSEL R142, R27, -INF , P0 ;  /* 0xff8000001b8e7808 */ /* 0x000fe40000000000 */
[----:B------:R-:W-:Y:S05]  /*13d50*/  CALL.REL.NOINC `($__internal_19_$__cuda_sm70_shflsync_idx_p) ;  /* 0x00004b8000007944 */ /* 0x000fea0003c00000 */
[----:B------:R-:W-:Y:S01]  /*13d60*/  IMAD.IADD R2, R4, 0x1, R213 ;  /* 0x0000000104027824 */ /* 0x000fe200078e02d5 */
[----:B------:R-:W-:Y:S01]  /*13d70*/  MOV R3, 0x14050 ;  /* 0x0001405000037802 */ /* 0x000fe20000000f00 */
[----:B------:R-:W-:Y:S02]  /*13d80*/  IMAD.MOV.U32 R213, RZ, RZ, R0 ;  /* 0x000000ffffd57224 */ /* 0x000fe400078e0000 */
        /* <DEDUP_REMOVED lines=45> */
[----:B------:R-:W-:Y:S01]  /*14060*/  FMNMX.FTZ R100, R10, R12, !PT ;  /* 0x0000000c0a647209 */ /* 0x000fe20007810000 */
[----:B------:R-:W-:Y:S01]  /*14070*/  IMAD.MOV.U32 R0, RZ, RZ, 0x2 ;  /* 0x00000002ff007424 */ /* 0x000fe200078e00ff */
[----:B------:R-:W-:Y:S02]  /*14080*/  MOV R2, 0x147f0 ;  /* 0x000147f000027802 */ /* 0x000fe40000000f00 */
[----:B------:R-:W-:Y:S02]  /*14090*/  IMNMX R5, R5, R4, PT ;  /* 0x0000000405057217 */ /* 0x000fe40003800200 */
[----:B------:R-:W-:-:S02]  /*140a0*/  FMNMX.FTZ R100, R14, R100, !PT ;  /* 0x000000640e647209 */ /* 0x000fc40007810000 */
        /* <DEDUP_REMOVED lines=12> */
[----:B------:R-:W-:Y:S02]  /*14170*/  ISETP.GT.AND P6, PT, R5, 0x10, PT ;  /* 0x000000100500780c */ /* 0x000fe40003fc4270 */
[----:B------:R-:W-:Y:S02]  /*14180*/  FMNMX.FTZ R99, R15, R99, !PT ;  /* 0x000000630f637209 */ /* 0x000fe40007810000 */
[----:B------:R-:W-:Y:S02]  /*14190*/  FMNMX.FTZ R98, R25, R98, !PT ;  /* 0x0000006219627209 */ /* 0x000fe40007810000 */
[----:B------:R-:W-:Y:S02]  /*141a0*/  FMNMX.FTZ R8, R34, R8, !PT ;  /* 0x0000000822087209 */ /* 0x000fe40007810000 */
[----:B------:R-:W-:Y:S02]  /*141b0*/  FMNMX.FTZ R100, R18, R100, !PT ;  /* 0x0000006412647209 */ /* 0x000fe40007810000 */
[----:B------:R-:W-:-:S02]  /*141c0*/  ISETP.GT.AND P2, PT, R5, 0x11, PT ;  /* 0x000000110500780c */ /* 0x000fc40003f44270 */
[----:B------:R-:W-:Y:S02]  /*141d0*/  FSEL R49, R130, -INF , P6 ;  /* 0xff80000082317808 */ /* 0x000fe40003000000 */
        /* <DEDUP_REMOVED lines=16> */
[----:B------:R-:W-:-:S02]  /*142e0*/  FSEL R54, R95, -INF , P0 ;  /* 0xff8000005f367808 */ /* 0x000fc40000000000 */
        /* <DEDUP_REMOVED lines=72> */
[----:B------:R-:W-:Y:S01]  /*14770*/  FMNMX.FTZ R99, R143, R99, !PT ;  /* 0x000000638f637209 */ /* 0x000fe20007810000 */
[----:B------:R-:W-:Y:S01]  /*14780*/  IMAD.MOV.U32 R96, RZ, RZ, R100 ;  /* 0x000000ffff607224 */ /* 0x000fe200078e0064 */
[----:B------:R-:W-:Y:S02]  /*14790*/  FMNMX.FTZ R98, R162, R98, !PT ;  /* 0x00000062a2627209 */ /* 0x000fe40007810000 */
[----:B------:R-:W-:Y:S02]  /*147a0*/  FMNMX.FTZ R8, R136, R8, !PT ;  /* 0x0000000888087209 */ /* 0x000fe40007810000 */
[----:B------:R-:W-:Y:S02]  /*147b0*/  FMNMX.FTZ R99, R142, R99, !PT ;  /* 0x000000638e637209 */ /* 0x000fe40007810000 */
[----:B------:R-:W-:Y:S02]  /*147c0*/  FMNMX.FTZ R98, R157, R98, !PT ;  /* 0x000000629d627209 */ /* 0x000fe40007810000 */
[----:B------:R-:W-:-:S02]  /*147d0*/  FMNMX.FTZ R8, R133, R8, !PT ;  /* 0x0000000885087209 */ /* 0x000fc40007810000 */
[----:B------:R-:W-:Y:S05]  /*147e0*/  CALL.REL.NOINC `($__internal_18_$__cuda_sm70_shflsync_bfly_p) ;  /* 0x0000409000007944 */ /* 0x000fea0003c00000 */
[----:B------:R-:W-:Y:S01]  /*147f0*/  FMNMX.FTZ R100, R100, R0, !PT ;  /* 0x0000000064647209 */ /* 0x000fe20007810000 */
[----:B------:R-:W-:Y:S01]  /*14800*/  IMAD.MOV.U32 R0, RZ, RZ, 0x1 ;  /* 0x00000001ff007424 */ /* 0x000fe200078e00ff */
[----:B------:R-:W-:-:S03]  /*14810*/  MOV R2, 0x14840 ;  /* 0x0001484000027802 */ /* 0x000fc60000000f00 */
[----:B------:R-:W-:Y:S02]  /*14820*/  IMAD.MOV.U32 R96, RZ, RZ, R100 ;  /* 0x000000ffff607224 */ /* 0x000fe400078e0064 */
[----:B------:R-:W-:Y:S05]  /*14830*/  CALL.REL.NOINC `($__internal_18_$__cuda_sm70_shflsync_bfly_p) ;  /* 0x0000404000007944 */ /* 0x000fea0003c00000 */
[----:B------:R-:W-:Y:S01]  /*14840*/  FMNMX.FTZ R100, R100, R0, !PT ;  /* 0x0000000064647209 */ /* 0x000fe20007810000 */
[----:B------:R-:W-:Y:S01]  /*14850*/  IMAD.MOV.U32 R96, RZ, RZ, R99 ;  /* 0x000000ffff607224 */ /* 0x000fe200078e0063 */
[----:B------:R-:W-:Y:S01]  /*14860*/  MOV R2, 0x14890 ;  /* 0x0001489000027802 */ /* 0x000fe20000000f00 */
[----:B------:R-:W-:Y:S02]  /*14870*/  IMAD.MOV.U32 R0, RZ, RZ, 0x2 ;  /* 0x00000002ff007424 */ /* 0x000fe400078e00ff */
        /* <DEDUP_REMOVED lines=26> */
[----:B------:R-:W-:Y:S01]  /*14a20*/  MOV R9, R0 ;  /* 0x0000000000097202 */ /* 0x000fe20000000f00 */
[----:B------:R-:W-:Y:S05]  /*14a30*/  BRA `(.L_x_1569) ;  /* 0xffff0ae000007947 */ /* 0x000fea000383ffff */
.L_x_1463:
[----:B------:R-:W-:Y:S01]  /*14a40*/  MOV R2, RZ ;  /* 0x000000ff00027202 */ /* 0x000fe20000000f00 */
[----:B------:R-:W-:Y:S01]  /*14a50*/  IMAD.MOV.U32 R213, RZ, RZ, R4 ;  /* 0x000000ffffd57224 */ /* 0x000fe200078e0004 */
[----:B------:R-:W-:Y:S01]  /*14a60*/  MOV R3, 0x14a90 ;  /* 0x00014a9000037802 */ /* 0x000fe20000000f00 */
[----:B------:R-:W-:Y:S02]  /*14a70*/  IMAD.MOV.U32 R214, RZ, RZ, 0x181f ;  /* 0x0000181fffd67424 */ /* 0x000fe400078e00ff */
[----:B-1----:R-:W-:Y:S05]  /*14a80*/  CALL.REL.NOINC `($__internal_19_$__cuda_sm70_shflsync_idx_p) ;  /* 0x00003e5000007944 */ /* 0x002fea0003c00000 */
[----:B------:R-:W-:Y:S01]  /*14a90*/  MOV R7, R213 ;  /* 0x000000d500077202 */ /* 0x000fe20000000f00 */
[----:B------:R-:W-:-:S05]  /*14aa0*/  BRA `(.L_x_1570) ;  /* 0xffff268000007947 */ /* 0x000fca000383ffff */
.L_x_1464:
[----:B------:R-:W-:Y:S01]  /*14ab0*/  MOV R2, RZ ;  /* 0x000000ff00027202 */ /* 0x000fe20000000f00 */
[----:B------:R-:W-:Y:S01]  /*14ac0*/  IMAD.MOV.U32 R213, RZ, RZ, R0 ;  /* 0x000000ffffd57224 */ /* 0x000fe200078e0000 */
[----:B------:R-:W-:Y:S01]  /*14ad0*/  MOV R3, 0x14b00 ;  /* 0x00014b0000037802 */ /* 0x000fe20000000f00 */
[----:B------:R-:W-:Y:S02]  /*14ae0*/  IMAD.MOV.U32 R214, RZ, RZ, 0x181f ;  /* 0x0000181fffd67424 */ /* 0x000fe400078e00ff */
[----:B-123--:R-:W-:Y:S05]  /*14af0*/  CALL.REL.NOINC `($__internal_19_$__cuda_sm70_shflsync_idx_p) ;  /* 0x00003de000007944 */ /* 0x00efea0003c00000 */
[----:B------:R-:W-:Y:S01]  /*14b00*/  IMAD.MOV.U32 R214, RZ, RZ, 0x181f ;  /* 0x0000181fffd67424 */ /* 0x000fe200078e00ff */
[----:B------:R-:W-:Y:S02]  /*14b10*/  ISETP.GE.AND P0, PT, R204, c[0x0][0x1d4], PT ;  /* 0x00007500cc007a0c */ /* 0x000fe40003f06270 */
[----:B------:R-:W-:Y:S01]  /*14b20*/  IADD3 R2, P1, R213, R15, RZ ;  /* 0x0000000fd5027210 */ /* 0x000fe20007f3e0ff */
[----:B------:R-:W-:Y:S01]  /*14b30*/  IMAD.MOV.U32 R213, RZ, RZ, R4 ;  /* 0x000000ffffd57224 */ /* 0x000fe200078e0004 */
[----:B------:R-:W-:Y:S03]  /*14b40*/  SEL R6, RZ, 0x10, P0 ;  /* 0x00000010ff067807 */ /* 0x000fe60000000000 */
[----:B------:R-:W-:Y:S06]  /*14b50*/  IMAD.X R3, R7, 0x1, R5, P1 ;  /* 0x0000000107037824 */ /* 0x000fec00008e0605 */
[----:B------:R-:W-:Y:S01]  /*14b60*/  @!PT LDS RZ, [RZ] ;  /* 0x00000000fffff984 */ /* 0x000fe20000000800 */
[----:B------:R-:W-:Y:S01]  /*14b70*/  @!PT LDS RZ, [RZ] ;  /* 0x00000000fffff984 */ /* 0x000fe20000000800 */
[----:B------:R-:W-:Y:S01]  /*14b80*/  @!PT LDS RZ, [RZ] ;  /* 0x00000000fffff984 */ /* 0x000fe20000000800 */
[----:B------:R1:W-:Y:S02]  /*14b90*/  LDGSTS.E.BYPASS.LTC128B.128 [R209+0x100], [R2.64], !P0 ;  /* 0x0010000002d17fae */ /* 0x0003e4000c101d46 */
[----:B-1----:R-:W-:Y:S01]  /*14ba0*/  MOV R3, 0x14bd0 ;  /* 0x00014bd000037802 */ /* 0x002fe20000000f00 */
[----:B------:R-:W-:Y:S03]  /*14bb0*/  IMAD.MOV.U32 R2, RZ, RZ, 0x1 ;  /* 0x00000001ff027424 */ /* 0x000fe600078e00ff */
[----:B------:R-:W-:Y:S05]  /*14bc0*/  CALL.REL.NOINC `($__internal_19_$__cuda_sm70_shflsync_idx_p) ;  /* 0x00003d1000007944 */ /* 0x000fea0003c00000 */
[----:B------:R-:W-:Y:S01]  /*14bd0*/  MOV R2, 0x1 ;  /* 0x0000000100027802 */ /* 0x000fe20000000f00 */
[----:B------:R-:W-:Y:S01]  /*14be0*/  IMAD.MOV.U32 R7, RZ, RZ, R213 ;  /* 0x000000ffff077224 */ /* 0x000fe200078e00d5 */
[----:B------:R-:W-:Y:S01]  /*14bf0*/  MOV R214, 0x181f ;  /* 0x0000181f00d67802 */ /* 0x000fe20000000f00 */
[----:B------:R-:W-:Y:S01]  /*14c00*/  IMAD.MOV.U32 R213, RZ, RZ, R0 ;  /* 0x000000ffffd57224 */ /* 0x000fe200078e0000 */
[----:B------:R-:W-:Y:S02]  /*14c10*/  MOV R3, 0x14c30 ;  /* 0x00014c3000037802 */ /* 0x000fe40000000f00 */
[----:B------:R-:W-:Y:S05]  /*14c20*/  CALL.REL.NOINC `($__internal_19_$__cuda_sm70_shflsync_idx_p) ;  /* 0x00003cb000007944 */ /* 0x000fea0003c00000 */
[C---:B------:R-:W-:Y:S01]  /*14c30*/  IADD3 R2, -R6.reuse, 0x10, RZ ;  /* 0x0000001006027810 */ /* 0x040fe20007ffe1ff */
[----:B------:R-:W-:Y:S01]  /*14c40*/  IMAD.MOV.U32 R214, RZ, RZ, 0x181f ;  /* 0x0000181fffd67424 */ /* 0x000fe200078e00ff */
[----:B------:R-:W-:Y:S02]  /*14c50*/  ISETP.NE.U32.AND P2, PT, R6, RZ, PT ;  /* 0x000000ff0600720c */ /* 0x000fe40003f45070 */
[----:B------:R-:W-:Y:S04]  /*14c60*/  LOP3.LUT R2, R2, 0xf, RZ, 0xc0, !PT ;  /* 0x0000000f02027812 */ /* 0x000fe800078ec0ff */
[----:B------:R-:W-:Y:S01]  /*14c70*/  IADD3 R2, P1, P0, R2, R213, R15 ;  /* 0x000000d502027210 */ /* 0x000fe2000783e00f */
[----:B------:R-:W-:Y:S03]  /*14c80*/  IMAD.MOV.U32 R213, RZ, RZ, R4 ;  /* 0x000000ffffd57224 */ /* 0x000fe600078e0004 */
[----:B------:R-:W-:Y:S05]  /*14c90*/  IADD3.X R3, RZ, R7, R5, P1, P0 ;  /* 0x00000007ff037210 */ /* 0x000fea0000fe0405 */
[----:B------:R-:W-:Y:S01]  /*14ca0*/  @!PT LDS RZ, [RZ] ;  /* 0x00000000fffff984 */ /* 0x000fe20000000800 */
[----:B------:R-:W-:Y:S01]  /*14cb0*/  @!PT LDS RZ, [RZ] ;  /* 0x00000000fffff984 */ /* 0x000fe20000000800 */
[----:B------:R-:W-:Y:S01]  /*14cc0*/  @!PT LDS RZ, [RZ] ;  /* 0x00000000fffff984 */ /* 0x000fe20000000800 */
[----:B------:R1:W-:Y:S02]  /*14cd0*/  LDGSTS.E.BYPASS.LTC128B.128.ZFILL [R209+0x900], [R2.64], P2 ;  /* 0x0090000002d17fae */ /* 0x0003e40009141d46 */
[----:B-1----:R-:W-:Y:S01]  /*14ce0*/  MOV R3, 0x14d10 ;  /* 0x00014d1000037802 */ /* 0x002fe20000000f00 */
[----:B------:R-:W-:Y:S04]  /*14cf0*/  IMAD.MOV.U32 R2, RZ, RZ, 0x2 ;  /* 0x00000002ff027424 */ /* 0x000fe800078e00ff */
        /* <DEDUP_REMOVED lines=47> */
[----:B------:R-:W-:Y:S01]  /*14ff0*/  MOV R0, R213 ;  /* 0x000000d500007202 */ /* 0x000fe20000000f00 */
[----:B------:R-:W-:-:S05]  /*15000*/  BRA `(.L_x_1571) ;  /* 0xffff22a000007947 */ /* 0x000fca000383ffff */
.L_x_1467:
[----:B------:R-:W-:Y:S01]  /*15010*/  MOV R2, RZ ;  /* 0x000000ff00027202 */ /* 0x000fe20000000f00 */
[----:B------:R-:W-:Y:S01]  /*15020*/  IMAD.MOV.U32 R213, RZ, RZ, R96 ;  /* 0x000000ffffd57224 */ /* 0x000fe200078e0060 */
[----:B------:R-:W-:Y:S01]  /*15030*/  MOV R3, 0x15060 ;  /* 0x0001506000037802 */ /* 0x000fe20000000f00 */
[----:B------:R-:W-:Y:S02]  /*15040*/  IMAD.MOV.U32 R214, RZ, RZ, 0x181f ;  /* 0x0000181fffd67424 */ /* 0x000fe400078e00ff */
[----:B------:R-:W-:Y:S05]  /*15050*/  CALL.REL.NOINC `($__internal_19_$__cuda_sm70_shflsync_idx_p) ;  /* 0x0000388000007944 */ /* 0x000fea0003c00000 */
[----:B------:R-:W-:Y:S01]  /*15060*/  MOV R100, R213 ;  /* 0x000000d500647202 */ /* 0x000fe20000000f00 */
[----:B------:R-:W-:-:S05]  /*15070*/  BRA `(.L_x_1572) ;  /* 0xffff2b5000007947 */ /* 0x000fca000383ffff */
.L_x_1468:
[----:B------:R-:W-:Y:S01]  /*15080*/  MOV R2, RZ ;  /* 0x000000ff00027202 */ /* 0x000fe20000000f00 */
[----:B------:R-:W-:Y:S01]  /*15090*/  IMAD.MOV.U32 R213, RZ, RZ, R0 ;  /* 0x000000ffffd57224 */ /* 0x000fe200078e0000 */
[----:B------:R-:W-:Y:S01]  /*150a0*/  MOV R3, 0x150d0 ;  /* 0x000150d000037802 */ /* 0x000fe20000000f00 */
[----:B------:R-:W-:Y:S02]  /*150b0*/  IMAD.MOV.U32 R214, RZ, RZ, 0x181f ;  /* 0x0000181fffd67424 */ /* 0x000fe400078e00ff */
[----:B-12---:R-:W-:Y:S05]  /*150c0*/  CALL.REL.NOINC `($__internal_19_$__cuda_sm70_shflsync_idx_p) ;  /* 0x0000381000007944 */ /* 0x006fea0003c00000 */
        /* <DEDUP_REMOVED lines=81> */
.L_x_1469:
[----:B------:R-:W-:Y:S01]  /*155e0*/  MOV R2, RZ ;  /* 0x000000ff00027202 */ /* 0x000fe20000000f00 */
[----:B------:R-:W-:Y:S01]  /*155f0*/  IMAD.MOV.U32 R213, RZ, RZ, R96 ;  /* 0x000000ffffd57224 */ /* 0x000fe200078e0060 */
[----:B------:R-:W-:Y:S01]  /*15600*/  MOV R3, 0x15630 ;  /* 0x0001563000037802 */ /* 0x000fe20000000f00 */
[----:B------:R-:W-:Y:S02]  /*15610*/  IMAD.MOV.U32 R214, RZ, RZ, 0x1c1f ;  /* 0x00001c1fffd67424 */ /* 0x000fe400078e00ff */
[----:B------:R-:W-:Y:S05]  /*15620*/  CALL.REL.NOINC `($__internal_19_$__cuda_sm70_shflsync_idx_p) ;  /* 0x000032b000007944 */ /* 0x000fea0003c00000 */
[----:B------:R-:W-:Y:S01]  /*15630*/  MOV R0, R213 ;  /* 0x000000d500007202 */ /* 0x000fe20000000f00 */
[----:B------:R-:W-:-:S05]  /*15640*/  BRA `(.L_x_1574) ;  /* 0xffff288000007947 */ /* 0x000fca000383ffff */
.L_x_1470:
[----:B------:R-:W-:Y:S01]  /*15650*/  MOV R2, 0x1 ;  /* 0x0000000100027802 */ /* 0x000fe20000000f00 */
[----:B------:R-:W-:Y:S01]  /*15660*/  IMAD.MOV.U32 R213, RZ, RZ, R96 ;  /* 0x000000ffffd57224 */ /* 0x000fe200078e0060 */
[----:B------:R-:W-:Y:S01]  /*15670*/  MOV R3, 0x156a0 ;  /* 0x000156a000037802 */ /* 0x000fe20000000f00 */
[----:B------:R-:W-:Y:S02]  /*15680*/  IMAD.MOV.U32 R214, RZ, RZ, 0x1c1f ;  /* 0x00001c1fffd67424 */ /* 0x000fe400078e00ff */
[----:B-1----:R-:W-:Y:S05]  /*15690*/  CALL.REL.NOINC `($__internal_19_$__cuda_sm70_shflsync_idx_p) ;  /* 0x0000324000007944 */ /* 0x002fea0003c00000 */
[----:B------:R-:W-:Y:S01]  /*156a0*/  MOV R3, 0x15980 ;  /* 0x0001598000037802 */ /* 0x000fe20000000f00 */
[----:B------:R-:W-:Y:S02]  /*156b0*/  IMAD.IADD R213, R98, 0x1, R213 ;  /* 0x0000000162d57824 */ /* 0x000fe400078e02d5 */
[----:B------:R-:W-:Y:S02]  /*156c0*/  IMAD.MOV.U32 R2, RZ, RZ, 0x2 ;  /* 0x00000002ff027424 */ /* 0x000fe400078e00ff */
[----:B------:R-:W-:Y:S01]  /*156d0*/  IMAD.MOV.U32 R214, RZ, RZ, 0x1c1f ;  /* 0x00001c1fffd67424 */ /* 0x000fe200078e00ff */
        /* <DEDUP_REMOVED lines=35> */
[----:B------:R-:W-:Y:S01]  /*15910*/  ISETP.GT.AND P0, PT, R213, 0x49, PT ;  /* 0x00000049d500780c */ /* 0x000fe20003f04270 */
[----:B------:R-:W-:Y:S01]  /*15920*/  IMAD.MOV.U32 R213, RZ, RZ, R96 ;  /* 0x000000ffffd57224 */ /* 0x000fe200078e0060 */
[----:B------:R-:W-:Y:S02]  /*15930*/  FSEL R51, R70, -INF , P6 ;  /* 0xff80000046337808 */ /* 0x000fe40003000000 */
[----:B------:R-:W-:Y:S02]  /*15940*/  FSEL R50, R71, -INF , P2 ;  /* 0xff80000047327808 */ /* 0x000fe40001000000 */
[----:B------:R-:W-:Y:S02]  /*15950*/  FSEL R23, R82, -INF , P1 ;  /* 0xff80000052177808 */ /* 0x000fe40000800000 */
[----:B------:R-:W-:Y:S02]  /*15960*/  FSEL R22, R83, -INF , P0 ;  /* 0xff80000053167808 */ /* 0x000fe40000000000 */
[----:B------:R-:W-:Y:S05]  /*15970*/  CALL.REL.NOINC `($__internal_19_$__cuda_sm70_shflsync_idx_p) ;  /* 0x00002f6000007944 */ /* 0x000fea0003c00000 */
[----:B------:R-:W-:Y:S01]  /*15980*/  MOV R3, 0x15c60 ;  /* 0x00015c6000037802 */ /* 0x000fe20000000f00 */
[----:B------:R-:W-:Y:S02]  /*15990*/  IMAD.IADD R213, R98, 0x1, R213 ;  /* 0x0000000162d57824 */ /* 0x000fe400078e02d5 */
[----:B------:R-:W-:Y:S02]  /*159a0*/  IMAD.MOV.U32 R2, RZ, RZ, 0x3 ;  /* 0x00000003ff027424 */ /* 0x000fe400078e00ff */
[----:B------:R-:W-:Y:S01]  /*159b0*/  IMAD.MOV.U32 R214, RZ, RZ, 0x1c1f ;  /* 0x00001c1fffd67424 */ /* 0x000fe200078e00ff */
[C---:B------:R-:W-:Y:S02]  /*159c0*/  ISETP.GT.AND P6, PT, R213.reuse, RZ, PT ;  /* 0x000000ffd500720c */ /* 0x040fe40003fc4270 */
[C---:B------:R-:W-:Y:S02]  /*159d0*/  ISETP.GT.AND P2, PT, R213.reuse, 0x1, PT ;  /* 0x00000001d500780c */ /* 0x040fe40003f44270 */
[C---:B------:R-:W-:Y:S02]  /*159e0*/  ISETP.GT.AND P1, PT, R213.reuse, 0x8, PT ;  /* 0x00000008d500780c */ /* 0x040fe40003f24270 */
        /* <DEDUP_REMOVED lines=32> */
[----:B------:R-:W-:Y:S01]  /*15bf0*/  ISETP.GT.AND P0, PT, R213, 0x49, PT ;  /* 0x00000049d500780c */ /* 0x000fe20003f04270 */
[----:B------:R-:W-:Y:S01]  /*15c00*/  IMAD.MOV.U32 R213, RZ, RZ, R96 ;  /* 0x000000ffffd57224 */ /* 0x000fe200078e0060 */
[----:B------:R-:W-:Y:S02]  /*15c10*/  FSEL R28, R72, -INF , P6 ;  /* 0xff800000481c7808 */ /* 0x000fe40003000000 */
[----:B------:R-:W-:Y:S02]  /*15c20*/  FSEL R25, R73, -INF , P2 ;  /* 0xff80000049197808 */ /* 0x000fe40001000000 */
[----:B------:R-:W-:Y:S02]  /*15c30*/  FSEL R17, R76, -INF , P1 ;  /* 0xff8000004c117808 */ /* 0x000fe40000800000 */
[----:B------:R-:W-:Y:S02]  /*15c40*/  FSEL R16, R77, -INF , P0 ;  /* 0xff8000004d107808 */ /* 0x000fe40000000000 */
[----:B------:R-:W-:Y:S05]  /*15c50*/  CALL.REL.NOINC `($__internal_19_$__cuda_sm70_shflsync_idx_p) ;  /* 0x00002c8000007944 */ /* 0x000fea0003c00000 */
[----:B------:R-:W-:Y:S01]  /*15c60*/  FMNMX.FTZ R96, R156, R97, !PT ;  /* 0x000000619c607209 */ /* 0x000fe20007810000 */
[----:B------:R-:W-:Y:S01]  /*15c70*/  IMAD.IADD R98, R98, 0x1, R213 ;  /* 0x0000000162627824 */ /* 0x000fe200078e02d5 */
[----:B------:R-:W-:Y:S01]  /*15c80*/  FMNMX.FTZ R4, R20, R101, !PT ;  /* 0x0000006514047209 */ /* 0x000fe20007810000 */
[----:B------:R-:W-:Y:S01]  /*15c90*/  IMAD.MOV.U32 R0, RZ, RZ, 0x2 ;  /* 0x00000002ff007424 */ /* 0x000fe200078e00ff */
[----:B------:R-:W-:Y:S02]  /*15ca0*/  FMNMX.FTZ R5, R21, R102, !PT ;  /* 0x0000006615057209 */ /* 0x000fe40007810000 */
[C---:B------:R-:W-:Y:S02]  /*15cb0*/  ISETP.GT.AND P6, PT, R98.reuse, RZ, PT ;  /* 0x000000ff6200720c */ /* 0x040fe40003fc4270 */
[----:B------:R-:W-:Y:S02]  /*15cc0*/  ISETP.GT.AND P2, PT, R98, 0x1, PT ;  /* 0x000000016200780c */ /* 0x000fe40003f44270 */
[----:B------:R-:W-:Y:S02]  /*15cd0*/  FSEL R53, R10, -INF , P6 ;  /* 0xff8000000a357808 */ /* 0x000fe40003000000 */
[C---:B------:R-:W-:Y:S02]  /*15ce0*/  ISETP.GT.AND P1, PT, R98.reuse, 0x8, PT ;  /* 0x000000086200780c */ /* 0x040fe40003f24270 */
        /* <DEDUP_REMOVED lines=114> */
[----:B------:R-:W-:Y:S05]  /*16410*/  CALL.REL.NOINC `($__internal_18_$__cuda_sm70_shflsync_bfly_p) ;  /* 0x0000246000007944 */ /* 0x000fea0003c00000 */
[----:B------:R-:W-:Y:S01]  /*16420*/  FMNMX.FTZ R96, R96, R0, !PT ;  /* 0x0000000060607209 */ /* 0x000fe20007810000 */
[----:B------:R-:W-:Y:S01]  /*16430*/  IMAD.MOV.U32 R0, RZ, RZ, 0x1 ;  /* 0x00000001ff007424 */ /* 0x000fe200078e00ff */
[----:B------:R-:W-:Y:S02]  /*16440*/  MOV R2, 0x16460 ;  /* 0x0001646000027802 */ /* 0x000fe40000000f00 */
        /* <DEDUP_REMOVED lines=26> */
[----:B------:R-:W-:Y:S03]  /*165f0*/  MOV R2, 0x16620 ;  /* 0x0001662000027802 */ /* 0x000fe60000000f00 */
[----:B------:R-:W-:Y:S02]  /*16600*/  IMAD.MOV.U32 R96, RZ, RZ, R4 ;  /* 0x000000ffff607224 */ /* 0x000fe400078e0004 */
[----:B------:R-:W-:Y:S05]  /*16610*/  CALL.REL.NOINC `($__internal_18_$__cuda_sm70_shflsync_bfly_p) ;  /* 0x0000226000007944 */ /* 0x000fea0003c00000 */
[----:B------:R-:W-:-:S05]  /*16620*/  BRA `(.L_x_1575) ;  /* 0xffff291000007947 */ /* 0x000fca000383ffff */
.L_x_1473:
[----:B-1--4-:R-:W-:Y:S01]  /*16630*/  MOV R2, RZ ;  /* 0x000000ff00027202 */ /* 0x012fe20000000f00 */
[----:B------:R-:W-:Y:S01]  /*16640*/  IMAD.MOV.U32 R213, RZ, RZ, R56 ;  /* 0x000000ffffd57224 */ /* 0x000fe200078e0038 */
[----:B------:R-:W-:Y:S01]  /*16650*/  MOV R3, 0x16680 ;  /* 0x0001668000037802 */ /* 0x000fe20000000f00 */
[----:B------:R-:W-:Y:S02]  /*16660*/  IMAD.MOV.U32 R214, RZ, RZ, 0x181f ;  /* 0x0000181fffd67424 */ /* 0x000fe400078e00ff */
[----:B------:R-:W-:Y:S05]  /*16670*/  CALL.REL.NOINC `($__internal_19_$__cuda_sm70_shflsync_idx_p) ;  /* 0x0000226000007944 */ /* 0x000fea0003c00000 */
[----:B------:R-:W-:Y:S01]  /*16680*/  MOV R57, R213 ;  /* 0x000000d500397202 */ /* 0x000fe20000000f00 */
[----:B------:R-:W-:-:S05]  /*16690*/  BRA `(.L_x_1576) ;  /* 0xffff497000007947 */ /* 0x000fca000383ffff */
.L_x_1476:
[----:B------:R-:W-:Y:S01]  /*166a0*/  MOV R2, RZ ;  /* 0x000000ff00027202 */ /* 0x000fe20000000f00 */
[----:B------:R-:W-:Y:S01]  /*166b0*/  IMAD.MOV.U32 R213, RZ, RZ, R96 ;  /* 0x000000ffffd57224 */ /* 0x000fe200078e0060 */
[----:B------:R-:W-:Y:S01]  /*166c0*/  MOV R3, 0x166f0 ;  /* 0x000166f000037802 */ /* 0x000fe20000000f00 */
[----:B------:R-:W-:Y:S02]  /*166d0*/  IMAD.MOV.U32 R214, RZ, RZ, 0x181f ;  /* 0x0000181fffd67424 */ /* 0x000fe400078e00ff */
[----:B------:R-:W-:Y:S05]  /*166e0*/  CALL.REL.NOINC `($__internal_19_$__cuda_sm70_shflsync_idx_p) ;  /* 0x000021f000007944 */ /* 0x000fea0003c00000 */
[----:B------:R-:W-:Y:S01]  /*166f0*/  MOV R157, R213 ;  /* 0x000000d5009d7202 */ /* 0x000fe20000000f00 */
[----:B------:R-:W-:-:S05]  /*16700*/  BRA `(.L_x_1577) ;  /* 0xffff534000007947 */ /* 0x000fca000383ffff */
.L_x_1477:
[----:B------:R-:W-:Y:S01]  /*16710*/  MOV R2, RZ ;  /* 0x000000ff00027202 */ /* 0x000fe20000000f00 */
[----:B------:R-:W-:Y:S01]  /*16720*/  IMAD.MOV.U32 R213, RZ, RZ, R0 ;  /* 0x000000ffffd57224 */ /* 0x000fe200078e0000 */
[----:B------:R-:W-:Y:S01]  /*16730*/  MOV R3, 0x16760 ;  /* 0x0001676000037802 */ /* 0x000fe20000000f00 */
[----:B------:R-:W-:Y:S02]  /*16740*/  IMAD.MOV.U32 R214, RZ, RZ, 0x181f ;  /* 0x0000181fffd67424 */ /* 0x000fe400078e00ff */
[----:B-12---:R-:W-:Y:S05]  /*16750*/  CALL.REL.NOINC `($__internal_19_$__cuda_sm70_shflsync_idx_p) ;  /* 0x0000218000007944 */ /* 0x006fea0003c00000 */
        /* <DEDUP_REMOVED lines=82> */
.L_x_1478:
[----:B------:R-:W-:Y:S02]  /*16c80*/  MOV R0, 0x2 ;  /* 0x0000000200007802 */ /* 0x000fe40000000f00 */
        /* <DEDUP_REMOVED lines=33> */
[----:B------:R-:W-:-:S05]  /*16ea0*/  BRA `(.L_x_1579) ;  /* 0xffff53e000007947 */ /* 0x000fca000383ffff */
.L_x_1480:
[----:B------:R-:W-:Y:S01]  /*16eb0*/  IMAD.MOV.U32 R96, RZ, RZ, R231 ;  /* 0x000000ffff607224 */ /* 0x000fe200078e00e7 */
[----:B------:R-:W-:-:S02]  /*16ec0*/  MOV R0, 0x2 ;  /* 0x0000000200007802 */ /* 0x000fc40000000f00 */
[----:B------:R-:W-:Y:S02]  /*16ed0*/  MOV R2, 0x16ef0 ;  /* 0x00016ef000027802 */ /* 0x000fe40000000f00 */
[----:B------:R-:W-:Y:S05]  /*16ee0*/  CALL.REL.NOINC `($__internal_18_$__cuda_sm70_shflsync_bfly_p) ;  /* 0x0000199000007944 */ /* 0x000fea0003c00000 */
[----:B------:R-:W-:Y:S05]  /*16ef0*/  BRA `(.L_x_1580) ;  /* 0xffff712000007947 */ /* 0x000fea000383ffff */
.L_x_1481:
[----:B------:R-:W-:Y:S01]  /*16f00*/  IMAD.MOV.U32 R96, RZ, RZ, R4 ;  /* 0x000000ffff607224 */ /* 0x000fe200078e0004 */
[----:B------:R-:W-:Y:S02]  /*16f10*/  MOV R0, 0x1 ;  /* 0x0000000100007802 */ /* 0x000fe40000000f00 */
[----:B------:R-:W-:Y:S02]  /*16f20*/  MOV R2, 0x16f40 ;  /* 0x00016f4000027802 */ /* 0x000fe40000000f00 */
[----:B-1----:R-:W-:Y:S05]  /*16f30*/  CALL.REL.NOINC `($__internal_18_$__cuda_sm70_shflsync_bfly_p) ;  /* 0x0000194000007944 */ /* 0x002fea0003c00000 */
[----:B------:R-:W-:Y:S01]  /*16f40*/  FADD.FTZ R4, R4, R0 ;  /* 0x0000000004047221 */ /* 0x000fe20000010000 */
[----:B------:R-:W-:Y:S02]  /*16f50*/  MOV R96, R241 ;  /* 0x000000f100607202 */ /* 0x000fe40000000f00 */
[----:B------:R-:W-:Y:S02]  /*16f60*/  MOV R0, 0x2 ;  /* 0x0000000200007802 */ /* 0x000fe40000000f00 */
[----:B------:R-:W-:Y:S02]  /*16f70*/  MOV R2, 0x16f90 ;  /* 0x00016f9000027802 */ /* 0x000fe40000000f00 */
[----:B------:R-:W-:Y:S05]  /*16f80*/  CALL.REL.NOINC `($__internal_18_$__cuda_sm70_shflsync_bfly_p) ;  /* 0x000018f000007944 */ /* 0x000fea0003c00000 */
[----:B------:R-:W-:Y:S01]  /*16f90*/  FADD.FTZ R5, R241, R0 ;  /* 0x00000000f1057221 */ /* 0x000fe20000010000 */
[----:B------:R-:W-:Y:S02]  /*16fa0*/  MOV R0, 0x1 ;  /* 0x0000000100007802 */ /* 0x000fe40000000f00 */
[----:B------:R-:W-:-:S02]  /*16fb0*/  MOV R2, 0x16fe0 ;  /* 0x00016fe000027802 */ /* 0x000fc40000000f00 */
[----:B------:R-:W-:Y:S02]  /*16fc0*/  MOV R96, R5 ;  /* 0x0000000500607202 */ /* 0x000fe40000000f00 */
[----:B------:R-:W-:Y:S05]  /*16fd0*/  CALL.REL.NOINC `($__internal_18_$__cuda_sm70_shflsync_bfly_p) ;  /* 0x000018a000007944 */ /* 0x000fea0003c00000 */
[----:B------:R-:W-:Y:S01]  /*16fe0*/  FADD.FTZ R5, R5, R0 ;  /* 0x0000000005057221 */ /* 0x000fe20000010000 */
[----:B------:R-:W-:Y:S02]  /*16ff0*/  MOV R96, R243 ;  /* 0x000000f300607202 */ /* 0x000fe40000000f00 */
[----:B------:R-:W-:Y:S02]  /*17000*/  MOV R0, 0x2 ;  /* 0x0000000200007802 */ /* 0x000fe40000000f00 */
[----:B------:R-:W-:Y:S02]  /*17010*/  MOV R2, 0x17030 ;  /* 0x0001703000027802 */ /* 0x000fe40000000f00 */
[----:B------:R-:W-:Y:S05]  /*17020*/  CALL.REL.NOINC `($__internal_18_$__cuda_sm70_shflsync_bfly_p) ;  /* 0x0000185000007944 */ /* 0x000fea0003c00000 */
[----:B------:R-:W-:Y:S01]  /*17030*/  FADD.FTZ R6, R243, R0 ;  /* 0x00000000f3067221 */ /* 0x000fe20000010000 */
[----:B------:R-:W-:Y:S02]  /*17040*/  MOV R0, 0x1 ;  /* 0x0000000100007802 */ /* 0x000fe40000000f00 */
[----:B------:R-:W-:Y:S02]  /*17050*/  MOV R2, 0x17080 ;  /* 0x0001708000027802 */ /* 0x000fe40000000f00 */
[----:B------:R-:W-:-:S02]  /*17060*/  MOV R96, R6 ;  /* 0x0000000600607202 */ /* 0x000fc40000000f00 */
[----:B------:R-:W-:Y:S05]  /*17070*/  CALL.REL.NOINC `($__internal_18_$__cuda_sm70_shflsync_bfly_p) ;  /* 0x0000180000007944 */ /* 0x000fea0003c00000 */
[----:B------:R-:W-:Y:S01]  /*17080*/  FADD.FTZ R6, R6, R0 ;  /* 0x0000000006067221 */ /* 0x000fe20000010000 */
[----:B------:R-:W-:-:S02]  /*17090*/  MOV R96, R242 ;  /* 0x000000f200607202 */ /* 0x000fc40000000f00 */
[----:B------:R-:W-:Y:S02]  /*170a0*/  MOV R0, 0x2 ;  /* 0x0000000200007802 */ /* 0x000fe40000000f00 */
[----:B------:R-:W-:Y:S02]  /*170b0*/  MOV R2, 0x170d0 ;  /* 0x000170d000027802 */ /* 0x000fe40000000f00 */
[----:B------:R-:W-:Y:S05]  /*170c0*/  CALL.REL.NOINC `($__internal_18_$__cuda_sm70_shflsync_bfly_p) ;  /* 0x000017b000007944 */ /* 0x000fea0003c00000 */
[----:B------:R-:W-:Y:S01]  /*170d0*/  FADD.FTZ R7, R242, R0 ;  /* 0x00000000f2077221 */ /* 0x000fe20000010000 */
[----:B------:R-:W-:Y:S02]  /*170e0*/  MOV R0, 0x1 ;  /* 0x0000000100007802 */ /* 0x000fe40000000f00 */
[----:B------:R-:W-:Y:S02]  /*170f0*/  MOV R2, 0x17120 ;  /* 0x0001712000027802 */ /* 0x000fe40000000f00 */
[----:B------:R-:W-:Y:S02]  /*17100*/  MOV R96, R7 ;  /* 0x0000000700607202 */ /* 0x000fe40000000f00 */
[----:B------:R-:W-:Y:S05]  /*17110*/  CALL.REL.NOINC `($__internal_18_$__cuda_sm70_shflsync_bfly_p) ;  /* 0x0000176000007944 */ /* 0x000fea0003c00000 */
[----:B------:R-:W-:Y:S01]  /*17120*/  MOV R8, R0 ;  /* 0x0000000000087202 */ /* 0x000fe20000000f00 */
[----:B------:R-:W-:Y:S05]  /*17130*/  BRA `(.L_x_1581) ;  /* 0xffff6fd000007947 */ /* 0x000fea000383ffff */
.L_x_1488:
[----:B--234-:R-:W-:Y:S01]  /*17140*/  IMAD.MOV.U32 R213, RZ, RZ, R5 ;  /* 0x000000ffffd57224 */ /* 0x01cfe200078e0005 */
[----:B------:R-:W-:Y:S01]  /*17150*/  MOV R2, RZ ;  /* 0x000000ff00027202 */ /* 0x000fe20000000f00 */
[----:B------:R-:W-:Y:S01]  /*17160*/  IMAD.MOV.U32 R214, RZ, RZ, 0x181f ;  /* 0x0000181fffd67424 */ /* 0x000fe200078e00ff */
[----:B------:R-:W-:-:S02]  /*17170*/  MOV R3, 0x17190 ;  /* 0x0001719000037802 */ /* 0x000fc40000000f00 */
[----:B-1----:R-:W-:Y:S05]  /*17180*/  CALL.REL.NOINC `($__internal_19_$__cuda_sm70_shflsync_idx_p) ;  /* 0x0000175000007944 */ /* 0x002fea0003c00000 */
[----:B------:R-:W-:Y:S01]  /*17190*/  MOV R7, R213 ;  /* 0x000000d500077202 */ /* 0x000fe20000000f00 */
[----:B------:R-:W-:Y:S05]  /*171a0*/  BRA `(.L_x_1582) ;  /* 0xffff857000007947 */ /* 0x000fea000383ffff */
.L_x_1489:
[----:B------:R-:W-:Y:S01]  /*171b0*/  IMAD.MOV.U32 R213, RZ, RZ, R6 ;  /* 0x000000ffffd57224 */ /* 0x000fe200078e0006 */
[----:B------:R-:W-:Y:S01]  /*171c0*/  MOV R2, RZ ;  /* 0x000000ff00027202 */ /* 0x000fe20000000f00 */
[----:B------:R-:W-:Y:S01]  /*171d0*/  IMAD.MOV.U32 R214, RZ, RZ, 0x181f ;  /* 0x0000181fffd67424 */ /* 0x000fe200078e00ff */
[----:B------:R-:W-:-:S02]  /*171e0*/  MOV R3, 0x17200 ;  /* 0x0001720000037802 */ /* 0x000fc40000000f00 */
[----:B-123--:R-:W-:Y:S05]  /*171f0*/  CALL.REL.NOINC `($__internal_19_$__cuda_sm70_shflsync_idx_p) ;  /* 0x000016e000007944 */ /* 0x00efea0003c00000 */
[----:B------:R-:W-:Y:S01]  /*17200*/  MOV R2, R213 ;  /* 0x000000d500027202 */ /* 0x000fe20000000f00 */
[----:B------:R-:W-:Y:S05]  /*17210*/  BRA `(.L_x_1583) ;  /* 0xffff852000007947 */ /* 0x000fea000383ffff */
.L_x_1490:
[----:B------:R-:W-:Y:S01]  /*17220*/  IMAD.MOV.U32 R213, RZ, RZ, R5 ;  /* 0x000000ffffd57224 */ /* 0x000fe200078e0005 */
[----:B--2---:R-:W-:Y:S01]  /*17230*/  MOV R2, 0x1 ;  /* 0x0000000100027802 */ /* 0x004fe20000000f00 */
[----:B------:R-:W-:Y:S01]  /*17240*/  IMAD.MOV.U32 R214, RZ, RZ, 0x181f ;  /* 0x0000181fffd67424 */ /* 0x000fe200078e00ff */
[----:B------:R-:W-:-:S02]  /*17250*/  MOV R3, 0x17270 ;  /* 0x0001727000037802 */ /* 0x000fc40000000f00 */
[----:B-1----:R-:W-:Y:S05]  /*17260*/  CALL.REL.NOINC `($__internal_19_$__cuda_sm70_shflsync_idx_p) ;  /* 0x0000167000007944 */ /* 0x002fea0003c00000 */
        /* <DEDUP_REMOVED lines=8> */
.L_x_1491:
[----:B------:R-:W-:Y:S01]  /*172f0*/  IMAD.MOV.U32 R213, RZ, RZ, R5 ;  /* 0x000000ffffd57224 */ /* 0x000fe200078e0005 */
[----:B--2---:R-:W-:Y:S01]  /*17300*/  MOV R2, 0x2 ;  /* 0x0000000200027802 */ /* 0x004fe20000000f00 */
[----:B------:R-:W-:Y:S01]  /*17310*/  IMAD.MOV.U32 R214, RZ, RZ, 0x181f ;  /* 0x0000181fffd67424 */ /* 0x000fe200078e00ff */
[----:B------:R-:W-:Y:S02]  /*17320*/  MOV R3, 0x17340 ;  /* 0x0001734000037802 */ /* 0x000fe40000000f00 */
[----:B-1-3--:R-:W-:Y:S05]  /*17330*/  CALL.REL.NOINC `($__internal_19_$__cuda_sm70_shflsync_idx_p) ;  /* 0x000015a000007944 */ /* 0x00afea0003c00000 */
[----:B------:R-:W-:Y:S01]  /*17340*/  MOV R7, R213 ;  /* 0x000000d500077202 */ /* 0x000fe20000000f00 */
[----:B------:R-:W-:Y:S05]  /*17350*/  BRA `(.L_x_1585) ;  /* 0xffff854000007947 */ /* 0x000fea000383ffff */
.L_x_1492:
[----:B------:R-:W-:Y:S01]  /*17360*/  IMAD.MOV.U32 R213, RZ, RZ, R6 ;  /* 0x000000ffffd57224 */ /* 0x000fe200078e0006 */
[----:B--2---:R-:W-:Y:S01]  /*17370*/  MOV R2, 0x2 ;  /* 0x0000000200027802 */ /* 0x004fe20000000f00 */
[----:B------:R-:W-:Y:S01]  /*17380*/  IMAD.MOV.U32 R214, RZ, RZ, 0x181f ;  /* 0x0000181fffd67424 */ /* 0x000fe200078e00ff */
[----:B------:R-:W-:Y:S02]  /*17390*/  MOV R3, 0x173b0 ;  /* 0x000173b000037802 */ /* 0x000fe40000000f00 */
[----:B-1-34-:R-:W-:Y:S05]  /*173a0*/  CALL.REL.NOINC `($__internal_19_$__cuda_sm70_shflsync_idx_p) ;  /* 0x0000153000007944 */ /* 0x01afea0003c00000 */
[----:B------:R-:W-:Y:S01]  /*173b0*/  MOV R2, R213 ;  /* 0x000000d500027202 */ /* 0x000fe20000000f00 */
[----:B------:R-:W-:Y:S05]  /*173c0*/  BRA `(.L_x_1586) ;  /* 0xffff84f000007947 */ /* 0x000fea000383ffff */
.L_x_1493:
[----:B------:R-:W-:Y:S01]  /*173d0*/  IMAD.MOV.U32 R213, RZ, RZ, R5 ;  /* 0x000000ffffd57224 */ /* 0x000fe200078e0005 */
[----:B---3--:R-:W-:Y:S01]  /*173e0*/  MOV R2, 0x3 ;  /* 0x0000000300027802 */ /* 0x008fe20000000f00 */
[----:B------:R-:W-:Y:S01]  /*173f0*/  IMAD.MOV.U32 R214, RZ, RZ, 0x181f ;  /* 0x0000181fffd67424 */ /* 0x000fe200078e00ff */
[----:B------:R-:W-:-:S02]  /*17400*/  MOV R3, 0x17420 ;  /* 0x0001742000037802 */ /* 0x000fc40000000f00 */
[----:B-12-4-:R-:W-:Y:S05]  /*17410*/  CALL.REL.NOINC `($__internal_19_$__cuda_sm70_shflsync_idx_p) ;  /* 0x000014c000007944 */ /* 0x016fea0003c00000 */
        /* <DEDUP_REMOVED lines=8> */
.L_x_1494:
[----:B------:R-:W-:Y:S01]  /*174a0*/  IMAD.MOV.U32 R213, RZ, RZ, R5 ;  /* 0x000000ffffd57224 */ /* 0x000fe200078e0005 */
[----:B-1----:R-:W-:Y:S01]  /*174b0*/  MOV R2, 0x4 ;  /* 0x0000000400027802 */ /* 0x002fe20000000f00 */
[----:B------:R-:W-:Y:S01]  /*174c0*/  IMAD.MOV.U32 R214, RZ, RZ, 0x181f ;  /* 0x0000181fffd67424 */ /* 0x000fe200078e00ff */
[----:B------:R-:W-:Y:S02]  /*174d0*/  MOV R3, 0x174f0 ;  /* 0x000174f000037802 */ /* 0x000fe40000000f00 */
[----:B--2-4-:R-:W-:Y:S05]  /*174e0*/  CALL.REL.NOINC `($__internal_19_$__cuda_sm70_shflsync_idx_p) ;  /* 0x000013f000007944 */ /* 0x014fea0003c00000 */
[----:B------:R-:W-:Y:S01]  /*174f0*/  MOV R7, R213 ;  /* 0x000000d500077202 */ /* 0x000fe20000000f00 */
[----:B------:R-:W-:Y:S05]  /*17500*/  BRA `(.L_x_1588) ;  /* 0xffff84c000007947 */ /* 0x000fea000383ffff */
.L_x_1495:
[----:B------:R-:W-:Y:S01]  /*17510*/  IMAD.MOV.U32 R213, RZ, RZ, R6 ;  /* 0x000000ffffd57224 */ /* 0x000fe200078e0006 */
[----:B-1----:R-:W-:Y:S01]  /*17520*/  MOV R2, 0x4 ;  /* 0x0000000400027802 */ /* 0x002fe20000000f00 */
[----:B------:R-:W-:Y:S01]  /*17530*/  IMAD.MOV.U32 R214, RZ, RZ, 0x181f ;  /* 0x0000181fffd67424 */ /* 0x000fe200078e00ff */
[----:B------:R-:W-:Y:S02]  /*17540*/  MOV R3, 0x17560 ;  /* 0x0001756000037802 */ /* 0x000fe40000000f00 */
[----:B--234-:R-:W-:Y:S05]  /*17550*/  CALL.REL.NOINC `($__internal_19_$__cuda_sm70_shflsync_idx_p) ;  /* 0x0000138000007944 */ /* 0x01cfea0003c00000 */
[----:B------:R-:W-:Y:S01]  /*17560*/  MOV R2, R213 ;  /* 0x000000d500027202 */ /* 0x000fe20000000f00 */
[----:B------:R-:W-:Y:S05]  /*17570*/  BRA `(.L_x_1589) ;  /* 0xffff847000007947 */ /* 0x000fea000383ffff */
.L_x_1496:
[----:B------:R-:W-:Y:S01]  /*17580*/  IMAD.MOV.U32 R213, RZ, RZ, R5 ;  /* 0x000000ffffd57224 */ /* 0x000fe200078e0005 */
[----:B--2---:R-:W-:Y:S01]  /*17590*/  MOV R2, 0x5 ;  /* 0x0000000500027802 */ /* 0x004fe20000000f00 */
        /* <DEDUP_REMOVED lines=11> */
.L_x_1497:
[----:B------:R-:W-:Y:S01]  /*17650*/  IMAD.MOV.U32 R213, RZ, RZ, R5 ;  /* 0x000000ffffd57224 */ /* 0x000fe200078e0005 */
[----:B--2---:R-:W-:Y:S01]  /*17660*/  MOV R2, 0x6 ;  /* 0x0000000600027802 */ /* 0x004fe20000000f00 */
[----:B------:R-:W-:Y:S01]  /*17670*/  IMAD.MOV.U32 R214, RZ, RZ, 0x181f ;  /* 0x0000181fffd67424 */ /* 0x000fe200078e00ff */
[----:B------:R-:W-:Y:S02]  /*17680*/  MOV R3, 0x176a0 ;  /* 0x000176a000037802 */ /* 0x000fe40000000f00 */
[----:B-1-34-:R-:W-:Y:S05]  /*17690*/  CALL.REL.NOINC `($__internal_19_$__cuda_sm70_shflsync_idx_p) ;  /* 0x0000124000007944 */ /* 0x01afea0003c00000 */
[----:B------:R-:W-:Y:S01]  /*176a0*/  MOV R7, R213 ;  /* 0x000000d500077202 */ /* 0x000fe20000000f00 */
[----:B------:R-:W-:Y:S05]  /*176b0*/  BRA `(.L_x_1591) ;  /* 0xffff844000007947 */ /* 0x000fea000383ffff */
.L_x_1498:
[----:B------:R-:W-:Y:S01]  /*176c0*/  IMAD.MOV.U32 R213, RZ, RZ, R6 ;  /* 0x000000ffffd57224 */ /* 0x000fe200078e0006 */
[----:B--2---:R-:W-:Y:S01]  /*176d0*/  MOV R2, 0x6 ;  /* 0x0000000600027802 */ /* 0x004fe20000000f00 */
[----:B------:R-:W-:Y:S01]  /*176e0*/  IMAD.MOV.U32 R214, RZ, RZ, 0x181f ;  /* 0x0000181fffd67424 */ /* 0x000fe200078e00ff */
[----:B------:R-:W-:Y:S02]  /*176f0*/  MOV R3, 0x17710 ;  /* 0x0001771000037802 */ /* 0x000fe40000000f00 */
[----:B-1-34-:R-:W-:Y:S05]  /*17700*/  CALL.REL.NOINC `($__internal_19_$__cuda_sm70_shflsync_idx_p) ;  /* 0x000011d000007944 */ /* 0x01afea0003c00000 */
[----:B------:R-:W-:Y:S01]  /*17710*/  MOV R2, R213 ;  /* 0x000000d500027202 */ /* 0x000fe20000000f00 */
[----:B------:R-:W-:Y:S05]  /*17720*/  BRA `(.L_x_1592) ;  /* 0xffff83f000007947 */ /* 0x000fea000383ffff */
.L_x_1499:
[----:B------:R-:W-:Y:S01]  /*17730*/  IMAD.MOV.U32 R213, RZ, RZ, R5 ;  /* 0x000000ffffd57224 */ /* 0x000fe200078e0005 */
[----:B-1----:R-:W-:Y:S01]  /*17740*/  MOV R2, 0x7 ;  /* 0x0000000700027802 */ /* 0x002fe20000000f00 */
[----:B------:R-:W-:Y:S01]  /*17750*/  IMAD.MOV.U32 R214, RZ, RZ, 0x181f ;  /* 0x0000181fffd67424 */ /* 0x000fe200078e00ff */
[----:B------:R-:W-:-:S02]  /*17760*/  MOV R3, 0x17780 ;  /* 0x0001778000037802 */ /* 0x000fc40000000f00 */
[----:B--234-:R-:W-:Y:S05]  /*17770*/  CALL.REL.NOINC `($__internal_19_$__cuda_sm70_shflsync_idx_p) ;  /* 0x0000116000007944 */ /* 0x01cfea0003c00000 */
        /* <DEDUP_REMOVED lines=8> */
.L_x_1501:
[----:B------:R-:W-:Y:S01]  /*17800*/  IMAD.MOV.U32 R213, RZ, RZ, R5 ;  /* 0x000000ffffd57224 */ /* 0x000fe200078e0005 */
[----:B------:R-:W-:Y:S01]  /*17810*/  MOV R2, RZ ;  /* 0x000000ff00027202 */ /* 0x000fe20000000f00 */
[----:B------:R-:W-:Y:S01]  /*17820*/  IMAD.MOV.U32 R214, RZ, RZ, 0x1c1f ;  /* 0x00001c1fffd67424 */ /* 0x000fe200078e00ff */
[----:B------:R-:W-:Y:S02]  /*17830*/  MOV R3, 0x17850 ;  /* 0x0001785000037802 */ /* 0x000fe40000000f00 */
[----:B------:R-:W-:Y:S05]  /*17840*/  CALL.REL.NOINC `($__internal_19_$__cuda_sm70_shflsync_idx_p) ;  /* 0x0000109000007944 */ /* 0x000fea0003c00000 */
[----:B------:R-:W-:Y:S01]  /*17850*/  MOV R4, R213 ;  /* 0x000000d500047202 */ /* 0x000fe20000000f00 */
[----:B------:R-:W-:Y:S05]  /*17860*/  BRA `(.L_x_1594) ;  /* 0xffff85d000007947 */ /* 0x000fea000383ffff */
.L_x_1502:
[----:B------:R-:W-:Y:S01]  /*17870*/  IMAD.MOV.U32 R213, RZ, RZ, R12 ;  /* 0x000000ffffd57224 */ /* 0x000fe200078e000c */
[----:B------:R-:W-:Y:S01]  /*17880*/  MOV R2, RZ ;  /* 0x000000ff00027202 */ /* 0x000fe20000000f00 */
[----:B------:R-:W-:Y:S01]  /*17890*/  IMAD.MOV.U32 R214, RZ, RZ, 0x1c1f ;  /* 0x00001c1fffd67424 */ /* 0x000fe200078e00ff */
[----:B------:R-:W-:Y:S02]  /*178a0*/  MOV R3, 0x178c0 ;  /* 0x000178c000037802 */ /* 0x000fe40000000f00 */
[----:B-12---:R-:W-:Y:S05]  /*178b0*/  CALL.REL.NOINC `($__internal_19_$__cuda_sm70_shflsync_idx_p) ;  /* 0x0000102000007944 */ /* 0x006fea0003c00000 */
[----:B------:R-:W-:Y:S01]  /*178c0*/  MOV R0, R213 ;  /* 0x000000d500007202 */ /* 0x000fe20000000f00 */
[----:B------:R-:W-:Y:S05]  /*178d0*/  BRA `(.L_x_1595) ;  /* 0xffff858000007947 */ /* 0x000fea000383ffff */
.L_x_1505:
        /* <DEDUP_REMOVED lines=13> */
.L_x_1508:
[----:B------:R-:W-:Y:S01]  /*179b0*/  IMAD.MOV.U32 R213, RZ, RZ, R5 ;  /* 0x000000ffffd57224 */ /* 0x000fe200078e0005 */
[----:B--23--:R-:W-:Y:S01]  /*179c0*/  MOV R2, 0x2 ;  /* 0x0000000200027802 */ /* 0x00cfe20000000f00 */
[----:B------:R-:W-:Y:S01]  /*179d0*/  IMAD.MOV.U32 R214, RZ, RZ, 0x1c1f ;  /* 0x00001c1fffd67424 */ /* 0x000fe200078e00ff */
[----:B------:R-:W-:Y:S02]  /*179e0*/  MOV R3, 0x17a00 ;  /* 0x00017a0000037802 */ /* 0x000fe40000000f00 */
[----:B-1--4-:R-:W-:Y:S05]  /*179f0*/  CALL.REL.NOINC `($__internal_19_$__cuda_sm70_shflsync_idx_p) ;  /* 0x00000ee000007944 */ /* 0x012fea0003c00000 */
[----:B------:R-:W-:Y:S01]  /*17a00*/  MOV R4, R213 ;  /* 0x000000d500047202 */ /* 0x000fe20000000f00 */
[----:B------:R-:W-:Y:S05]  /*17a10*/  BRA `(.L_x_1597) ;  /* 0xffff8af000007947 */ /* 0x000fea000383ffff */
.L_x_1509:
[----:B------:R-:W-:Y:S01]  /*17a20*/  IMAD.MOV.U32 R213, RZ, RZ, R12 ;  /* 0x000000ffffd57224 */ /* 0x000fe200078e000c */
[----:B--23--:R-:W-:Y:S01]  /*17a30*/  MOV R2, 0x2 ;  /* 0x0000000200027802 */ /* 0x00cfe20000000f00 */
[----:B------:R-:W-:Y:S01]  /*17a40*/  IMAD.MOV.U32 R214, RZ, RZ, 0x1c1f ;  /* 0x00001c1fffd67424 */ /* 0x000fe200078e00ff */
[----:B------:R-:W-:Y:S02]  /*17a50*/  MOV R3, 0x17a70 ;  /* 0x00017a7000037802 */ /* 0x000fe40000000f00 */
[----:B-1--4-:R-:W-:Y:S05]  /*17a60*/  CALL.REL.NOINC `($__internal_19_$__cuda_sm70_shflsync_idx_p) ;  /* 0x00000e7000007944 */ /* 0x012fea0003c00000 */
[----:B------:R-:W-:Y:S01]  /*17a70*/  MOV R0, R213 ;  /* 0x000000d500007202 */ /* 0x000fe20000000f00 */
[----:B------:R-:W-:Y:S05]  /*17a80*/  BRA `(.L_x_1598) ;  /* 0xffff8aa000007947 */ /* 0x000fea000383ffff */
.L_x_1512:
[----:B------:R-:W-:Y:S01]  /*17a90*/  IMAD.MOV.U32 R213, RZ, RZ, R5 ;  /* 0x000000ffffd57224 */ /* 0x000fe200078e0005 */
[----:B--23--:R-:W-:Y:S01]  /*17aa0*/  MOV R2, 0x3 ;  /* 0x0000000300027802 */ /* 0x00cfe20000000f00 */
[----:B------:R-:W-:Y:S01]  /*17ab0*/  IMAD.MOV.U32 R214, RZ, RZ, 0x1c1f ;  /* 0x00001c1fffd67424 */ /* 0x000fe200078e00ff */
[----:B------:R-:W-:-:S02]  /*17ac0*/  MOV R3, 0x17ae0 ;  /* 0x00017ae000037802 */ /* 0x000fc40000000f00 */
[----:B-1--4-:R-:W-:Y:S05]  /*17ad0*/  CALL.REL.NOINC `($__internal_19_$__cuda_sm70_shflsync_idx_p) ;  /* 0x00000e0000007944 */ /* 0x012fea0003c00000 */
        /* <DEDUP_REMOVED lines=8> */
.L_x_1516:
[----:B------:R-:W-:Y:S01]  /*17b60*/  IMAD.MOV.U32 R213, RZ, RZ, R5 ;  /* 0x000000ffffd57224 */ /* 0x000fe200078e0005 */
[----:B------:R-:W-:Y:S01]  /*17b70*/  MOV R2, RZ ;  /* 0x000000ff00027202 */ /* 0x000fe20000000f00 */
[----:B------:R-:W-:Y:S01]  /*17b80*/  IMAD.MOV.U32 R214, RZ, RZ, 0x181f ;  /* 0x0000181fffd67424 */ /* 0x000fe200078e00ff */
[----:B------:R-:W-:Y:S02]  /*17b90*/  MOV R3, 0x17bb0 ;  /* 0x00017bb000037802 */ /* 0x000fe40000000f00 */
[----:B------:R-:W-:Y:S05]  /*17ba0*/  CALL.REL.NOINC `($__internal_19_$__cuda_sm70_shflsync_idx_p) ;  /* 0x00000d3000007944 */ /* 0x000fea0003c00000 */
[----:B------:R-:W-:Y:S01]  /*17bb0*/  MOV R7, R213 ;  /* 0x000000d500077202 */ /* 0x000fe20000000f00 */
[----:B------:R-:W-:Y:S05]  /*17bc0*/  BRA `(.L_x_1600) ;  /* 0xffff976000007947 */ /* 0x000fea000383ffff */
.L_x_1517:
[----:B------:R-:W-:Y:S01]  /*17bd0*/  IMAD.MOV.U32 R213, RZ, RZ, R6 ;  /* 0x000000ffffd57224 */ /* 0x000fe200078e0006 */
[----:B------:R-:W-:Y:S01]  /*17be0*/  MOV R2, RZ ;  /* 0x000000ff00027202 */ /* 0x000fe20000000f00 */
[----:B------:R-:W-:Y:S01]  /*17bf0*/  IMAD.MOV.U32 R214, RZ, RZ, 0x181f ;  /* 0x0000181fffd67424 */ /* 0x000fe200078e00ff */
[----:B------:R-:W-:Y:S02]  /*17c00*/  MOV R3, 0x17c20 ;  /* 0x00017c2000037802 */ /* 0x000fe40000000f00 */
[----:B-12---:R-:W-:Y:S05]  /*17c10*/  CALL.REL.NOINC `($__internal_19_$__cuda_sm70_shflsync_idx_p) ;  /* 0x00000cc000007944 */ /* 0x006fea0003c00000 */
[----:B------:R-:W-:Y:S01]  /*17c20*/  MOV R2, R213 ;  /* 0x000000d500027202 */ /* 0x000fe20000000f00 */
[----:B------:R-:W-:Y:S05]  /*17c30*/  BRA `(.L_x_1601) ;  /* 0xffff971000007947 */ /* 0x000fea000383ffff */
.L_x_1518:
[----:B------:R-:W-:Y:S01]  /*17c40*/  IMAD.MOV.U32 R213, RZ, RZ, R5 ;  /* 0x000000ffffd57224 */ /* 0x000fe200078e0005 */
[----:B-1----:R-:W-:Y:S01]  /*17c50*/  MOV R2, 0x1 ;  /* 0x0000000100027802 */ /* 0x002fe20000000f00 */
[----:B------:R-:W-:Y:S01]  /*17c60*/  IMAD.MOV.U32 R214, RZ, RZ, 0x181f ;  /* 0x0000181fffd67424 */ /* 0x000fe200078e00ff */
[----:B------:R-:W-:-:S02]  /*17c70*/  MOV R3, 0x17c90 ;  /* 0x00017c9000037802 */ /* 0x000fc40000000f00 */
[----:B---3--:R-:W-:Y:S05]  /*17c80*/  CALL.REL.NOINC `($__internal_19_$__cuda_sm70_shflsync_idx_p) ;  /* 0x00000c5000007944 */ /* 0x008fea0003c00000 */
        /* <DEDUP_REMOVED lines=8> */
.L_x_1519:
[----:B------:R-:W-:Y:S01]  /*17d10*/  IMAD.MOV.U32 R213, RZ, RZ, R5 ;  /* 0x000000ffffd57224 */ /* 0x000fe200078e0005 */
[----:B-1----:R-:W-:Y:S01]  /*17d20*/  MOV R2, 0x2 ;  /* 0x0000000200027802 */ /* 0x002fe20000000f00 */
[----:B------:R-:W-:Y:S01]  /*17d30*/  IMAD.MOV.U32 R214, RZ, RZ, 0x181f ;  /* 0x0000181fffd67424 */ /* 0x000fe200078e00ff */
[----:B------:R-:W-:Y:S02]  /*17d40*/  MOV R3, 0x17d60 ;  /* 0x00017d6000037802 */ /* 0x000fe40000000f00 */
[----:B--23--:R-:W-:Y:S05]  /*17d50*/  CALL.REL.NOINC `($__internal_19_$__cuda_sm70_shflsync_idx_p) ;  /* 0x00000b8000007944 */ /* 0x00cfea0003c00000 */
[----:B------:R-:W-:Y:S01]  /*17d60*/  MOV R7, R213 ;  /* 0x000000d500077202 */ /* 0x000fe20000000f00 */
[----:B------:R-:W-:Y:S05]  /*17d70*/  BRA `(.L_x_1603) ;  /* 0xffff974000007947 */ /* 0x000fea000383ffff */
.L_x_1520:
[----:B------:R-:W-:Y:S01]  /*17d80*/  IMAD.MOV.U32 R213, RZ, RZ, R6 ;  /* 0x000000ffffd57224 */ /* 0x000fe200078e0006 */
[----:B-1----:R-:W-:Y:S01]  /*17d90*/  MOV R2, 0x2 ;  /* 0x0000000200027802 */ /* 0x002fe20000000f00 */
[----:B------:R-:W-:Y:S01]  /*17da0*/  IMAD.MOV.U32 R214, RZ, RZ, 0x181f ;  /* 0x0000181fffd67424 */ /* 0x000fe200078e00ff */
[----:B------:R-:W-:Y:S02]  /*17db0*/  MOV R3, 0x17dd0 ;  /* 0x00017dd000037802 */ /* 0x000fe40000000f00 */
[----:B--234-:R-:W-:Y:S05]  /*17dc0*/  CALL.REL.NOINC `($__internal_19_$__cuda_sm70_shflsync_idx_p) ;  /* 0x00000b1000007944 */ /* 0x01cfea0003c00000 */
[----:B------:R-:W-:Y:S01]  /*17dd0*/  MOV R2, R213 ;  /* 0x000000d500027202 */ /* 0x000fe20000000f00 */
[----:B------:R-:W-:Y:S05]  /*17de0*/  BRA `(.L_x_1604) ;  /* 0xffff96f000007947 */ /* 0x000fea000383ffff */
.L_x_1521:
        /* <DEDUP_REMOVED lines=13> */
.L_x_1522:
[----:B------:R-:W-:Y:S01]  /*17ec0*/  IMAD.MOV.U32 R213, RZ, RZ, R5 ;  /* 0x000000ffffd57224 */ /* 0x000fe200078e0005 */
[----:B--2---:R-:W-:Y:S01]  /*17ed0*/  MOV R2, 0x4 ;  /* 0x0000000400027802 */ /* 0x004fe20000000f00 */
[----:B------:R-:W-:Y:S01]  /*17ee0*/  IMAD.MOV.U32 R214, RZ, RZ, 0x181f ;  /* 0x0000181fffd67424 */ /* 0x000fe200078e00ff */
[----:B------:R-:W-:Y:S02]  /*17ef0*/  MOV R3, 0x17f10 ;  /* 0x00017f1000037802 */ /* 0x000fe40000000f00 */
[----:B-1-34-:R-:W-:Y:S05]  /*17f00*/  CALL.REL.NOINC `($__internal_19_$__cuda_sm70_shflsync_idx_p) ;  /* 0x000009d000007944 */ /* 0x01afea0003c00000 */
[----:B------:R-:W-:Y:S01]  /*17f10*/  MOV R7, R213 ;  /* 0x000000d500077202 */ /* 0x000fe20000000f00 */
[----:B------:R-:W-:Y:S05]  /*17f20*/  BRA `(.L_x_1606) ;  /* 0xffff96c000007947 */ /* 0x000fea000383ffff */
.L_x_1523:
[----:B------:R-:W-:Y:S01]  /*17f30*/  IMAD.MOV.U32 R213, RZ, RZ, R6 ;  /* 0x000000ffffd57224 */ /* 0x000fe200078e0006 */
[----:B--2---:R-:W-:Y:S01]  /*17f40*/  MOV R2, 0x4 ;  /* 0x0000000400027802 */ /* 0x004fe20000000f00 */
[----:B------:R-:W-:Y:S01]  /*17f50*/  IMAD.MOV.U32 R214, RZ, RZ, 0x181f ;  /* 0x0000181fffd67424 */ /* 0x000fe200078e00ff */
[----:B------:R-:W-:Y:S02]  /*17f60*/  MOV R3, 0x17f80 ;  /* 0x00017f8000037802 */ /* 0x000fe40000000f00 */
[----:B-1-34-:R-:W-:Y:S05]  /*17f70*/  CALL.REL.NOINC `($__internal_19_$__cuda_sm70_shflsync_idx_p) ;  /* 0x0000096000007944 */ /* 0x01afea0003c00000 */
[----:B------:R-:W-:Y:S01]  /*17f80*/  MOV R2, R213 ;  /* 0x000000d500027202 */ /* 0x000fe20000000f00 */
[----:B------:R-:W-:Y:S05]  /*17f90*/  BRA `(.L_x_1607) ;  /* 0xffff967000007947 */ /* 0x000fea000383ffff */
.L_x_1524:
        /* <DEDUP_REMOVED lines=13> */
.L_x_1525:
[----:B------:R-:W-:Y:S01]  /*18070*/  IMAD.MOV.U32 R213, RZ, RZ, R5 ;  /* 0x000000ffffd57224 */ /* 0x000fe200078e0005 */
[----:B--2---:R-:W-:Y:S01]  /*18080*/  MOV R2, 0x6 ;  /* 0x0000000600027802 */ /* 0x004fe20000000f00 */
[----:B------:R-:W-:Y:S01]  /*18090*/  IMAD.MOV.U32 R214, RZ, RZ, 0x181f ;  /* 0x0000181fffd67424 */ /* 0x000fe200078e00ff */
[----:B------:R-:W-:Y:S02]  /*180a0*/  MOV R3, 0x180c0 ;  /* 0x000180c000037802 */ /* 0x000fe40000000f00 */
[----:B-1--4-:R-:W-:Y:S05]  /*180b0*/  CALL.REL.NOINC `($__internal_19_$__cuda_sm70_shflsync_idx_p) ;  /* 0x0000082000007944 */ /* 0x012fea0003c00000 */
[----:B------:R-:W-:Y:S01]  /*180c0*/  MOV R7, R213 ;  /* 0x000000d500077202 */ /* 0x000fe20000000f00 */
[----:B------:R-:W-:Y:S05]  /*180d0*/  BRA `(.L_x_1609) ;  /* 0xffff964000007947 */ /* 0x000fea000383ffff */
.L_x_1526:
[----:B------:R-:W-:Y:S01]  /*180e0*/  IMAD.MOV.U32 R213, RZ, RZ, R6 ;  /* 0x000000ffffd57224 */ /* 0x000fe200078e0006 */
[----:B--2---:R-:W-:Y:S01]  /*180f0*/  MOV R2, 0x6 ;  /* 0x0000000600027802 */ /* 0x004fe20000000f00 */
[----:B------:R-:W-:Y:S01]  /*18100*/  IMAD.MOV.U32 R214, RZ, RZ, 0x181f ;  /* 0x0000181fffd67424 */ /* 0x000fe200078e00ff */
[----:B------:R-:W-:Y:S02]  /*18110*/  MOV R3, 0x18130 ;  /* 0x0001813000037802 */ /* 0x000fe40000000f00 */
[----:B-1-34-:R-:W-:Y:S05]  /*18120*/  CALL.REL.NOINC `($__internal_19_$__cuda_sm70_shflsync_idx_p) ;  /* 0x000007b000007944 */ /* 0x01afea0003c00000 */
[----:B------:R-:W-:Y:S01]  /*18130*/  MOV R2, R213 ;  /* 0x000000d500027202 */ /* 0x000fe20000000f00 */
[----:B------:R-:W-:Y:S05]  /*18140*/  BRA `(.L_x_1610) ;  /* 0xffff95f000007947 */ /* 0x000fea000383ffff */
.L_x_1527:
[----:B------:R-:W-:Y:S01]  /*18150*/  IMAD.MOV.U32 R213, RZ, RZ, R5 ;  /* 0x000000ffffd57224 */ /* 0x000fe200078e0005 */
[----:B-1----:R-:W-:Y:S01]  /*18160*/  MOV R2, 0x7 ;  /* 0x0000000700027802 */ /* 0x002fe20000000f00 */
[----:B------:R-:W-:Y:S01]  /*18170*/  IMAD.MOV.U32 R214, RZ, RZ, 0x181f ;  /* 0x0000181fffd67424 */ /* 0x000fe200078e00ff */
[----:B------:R-:W-:-:S02]  /*18180*/  MOV R3, 0x181a0 ;  /* 0x000181a000037802 */ /* 0x000fc40000000f00 */
[----:B--2-4-:R-:W-:Y:S05]  /*18190*/  CALL.REL.NOINC `($__internal_19_$__cuda_sm70_shflsync_idx_p) ;  /* 0x0000074000007944 */ /* 0x014fea0003c00000 */
        /* <DEDUP_REMOVED lines=8> */
.L_x_1529:
[----:B------:R-:W-:Y:S01]  /*18220*/  IMAD.MOV.U32 R213, RZ, RZ, R68 ;  /* 0x000000ffffd57224 */ /* 0x000fe200078e0044 */
[----:B------:R-:W-:Y:S01]  /*18230*/  MOV R2, RZ ;  /* 0x000000ff00027202 */ /* 0x000fe20000000f00 */
[----:B------:R-:W-:Y:S01]  /*18240*/  IMAD.MOV.U32 R214, RZ, RZ, 0x1f ;  /* 0x0000001fffd67424 */ /* 0x000fe200078e00ff */
[----:B------:R-:W-:Y:S02]  /*18250*/  MOV R3, 0x18270 ;  /* 0x0001827000037802 */ /* 0x000fe40000000f00 */
[----:B------:R-:W-:Y:S05]  /*18260*/  CALL.REL.NOINC `($__internal_19_$__cuda_sm70_shflsync_idx_p) ;  /* 0x0000067000007944 */ /* 0x000fea0003c00000 */
[----:B------:R-:W-:Y:S01]  /*18270*/  MOV R9, R213 ;  /* 0x000000d500097202 */ /* 0x000fe20000000f00 */
[----:B------:R-:W-:Y:S05]  /*18280*/  BRA `(.L_x_1612) ;  /* 0xffff96a000007947 */ /* 0x000fea000383ffff */
.L_x_1530:
[----:B------:R-:W-:Y:S01]  /*18290*/  IMAD.MOV.U32 R213, RZ, RZ, R68 ;  /* 0x000000ffffd57224 */ /* 0x000fe200078e0044 */
[----:B------:R-:W-:Y:S01]  /*182a0*/  MOV R2, 0x1 ;  /* 0x0000000100027802 */ /* 0x000fe20000000f00 */
[----:B------:R-:W-:Y:S01]  /*182b0*/  IMAD.MOV.U32 R214, RZ, RZ, 0x1f ;  /* 0x0000001fffd67424 */ /* 0x000fe200078e00ff */
[----:B------:R-:W-:Y:S02]  /*182c0*/  MOV R3, 0x182e0 ;  /* 0x000182e000037802 */ /* 0x000fe40000000f00 */
[----:B-12---:R-:W-:Y:S05]  /*182d0*/  CALL.REL.NOINC `($__internal_19_$__cuda_sm70_shflsync_idx_p) ;  /* 0x0000060000007944 */ /* 0x006fea0003c00000 */
[----:B------:R-:W-:Y:S01]  /*182e0*/  MOV R8, R213 ;  /* 0x000000d500087202 */ /* 0x000fe20000000f00 */
[----:B------:R-:W-:Y:S05]  /*182f0*/  BRA `(.L_x_1613) ;  /* 0xffff965000007947 */ /* 0x000fea000383ffff */
.L_x_1531:
[----:B------:R-:W-:Y:S02]  /*18300*/  MOV R2, 0x1 ;  /* 0x0000000100027802 */ /* 0x000fe40000000f00 */
[----:B------:R-:W-:-:S02]  /*18310*/  MOV R3, 0x18330 ;  /* 0x0001833000037802 */ /* 0x000fc40000000f00 */
[----:B-1234-:R-:W-:Y:S05]  /*18320*/  CALL.REL.NOINC `($__internal_20_$__cuda_sm70_shflsync_up_p) ;  /* 0x0000061000007944 */ /* 0x01efea0003c00000 */
[----:B------:R-:W-:Y:S05]  /*18330*/  BRA `(.L_x_1614) ;  /* 0xffff974000007947 */ /* 0x000fea000383ffff */
.L_x_1532:
[----:B------:R-:W-:Y:S02]  /*18340*/  MOV R2, 0x2 ;  /* 0x0000000200027802 */ /* 0x000fe40000000f00 */
[----:B------:R-:W-:-:S02]  /*18350*/  MOV R3, 0x18370 ;  /* 0x0001837000037802 */ /* 0x000fc40000000f00 */
[----:B--2-4-:R-:W-:Y:S05]  /*18360*/  CALL.REL.NOINC `($__internal_20_$__cuda_sm70_shflsync_up_p) ;  /* 0x000005d000007944 */ /* 0x014fea0003c00000 */
        /* <DEDUP_REMOVED lines=24> */
.L_x_1536:
[----:B------:R-:W-:Y:S02]  /*184f0*/  MOV R2, 0x1 ;  /* 0x0000000100027802 */ /* 0x000fe40000000f00 */
[----:B------:R-:W-:Y:S02]  /*18500*/  MOV R3, 0x18520 ;  /* 0x0001852000037802 */ /* 0x000fe40000000f00 */
[----:B------:R-:W-:Y:S05]  /*18510*/  CALL.REL.NOINC `($__internal_20_$__cuda_sm70_shflsync_up_p) ;  /* 0x0000042000007944 */ /* 0x000fea0003c00000 */
[----:B------:R-:W-:Y:S01]  /*18520*/  MOV R2, R4 ;  /* 0x0000000400027202 */ /* 0x000fe20000000f00 */
[----:B------:R-:W-:Y:S05]  /*18530*/  BRA `(.L_x_1616) ;  /* 0xffff97a000007947 */ /* 0x000fea000383ffff */
.L_x_1537:
        /* <DEDUP_REMOVED lines=27> */
.L_x_1539:
[----:B------:R-:W-:Y:S02]  /*186f0*/  SEL R0, RZ, 0x1, P0 ;  /* 0x00000001ff007807 */ /* 0x000fe40000000000 */
[----:B------:R-:W-:Y:S02]  /*18700*/  MOV R2, 0x18720 ;  /* 0x0001872000027802 */ /* 0x000fe40000000f00 */
[----:B-1----:R-:W-:Y:S05]  /*18710*/  CALL.REL.NOINC `($__internal_21_$__cuda_sm70_votesync_ballot) ;  /* 0x0000029000007944 */ /* 0x002fea0003c00000 */
[----:B------:R-:W-:Y:S01]  /*18720*/  MOV R10, R0 ;  /* 0x00000000000a7202 */ /* 0x000fe20000000f00 */
[----:B------:R-:W-:Y:S05]  /*18730*/  BRA `(.L_x_1618) ;  /* 0xffff973000007947 */ /* 0x000fea000383ffff */
.L_x_1540:
[----:B------:R-:W-:Y:S01]  /*18740*/  IMAD.MOV.U32 R213, RZ, RZ, R6 ;  /* 0x000000ffffd57224 */ /* 0x000fe200078e0006 */
[----:B--2---:R-:W-:Y:S01]  /*18750*/  MOV R2, R0 ;  /* 0x0000000000027202 */ /* 0x004fe20000000f00 */
[----:B------:R-:W-:Y:S01]  /*18760*/  IMAD.MOV.U32 R214, RZ, RZ, 0x1f ;  /* 0x0000001fffd67424 */ /* 0x000fe200078e00ff */
[----:B------:R-:W-:Y:S02]  /*18770*/  MOV R3, 0x18790 ;  /* 0x0001879000037802 */ /* 0x000fe40000000f00 */
[----:B-1----:R-:W-:Y:S05]  /*18780*/  CALL.REL.NOINC `($__internal_19_$__cuda_sm70_shflsync_idx_p) ;  /* 0x0000015000007944 */ /* 0x002fea0003c00000 */
[----:B------:R-:W-:Y:S01]  /*18790*/  IMAD.MOV.U32 R8, RZ, RZ, R213 ;  /* 0x000000ffff087224 */ /* 0x000fe200078e00d5 */
[----:B------:R-:W-:Y:S01]  /*187a0*/  MOV R2, R0 ;  /* 0x0000000000027202 */ /* 0x000fe20000000f00 */
[----:B------:R-:W-:Y:S01]  /*187b0*/  IMAD.MOV.U32 R213, RZ, RZ, R7 ;  /* 0x000000ffffd57224 */ /* 0x000fe200078e0007 */
[----:B------:R-:W-:-:S02]  /*187c0*/  MOV R214, 0x1f ;  /* 0x0000001f00d67802 */ /* 0x000fc40000000f00 */
[----:B------:R-:W-:Y:S02]  /*187d0*/  MOV R3, 0x187f0 ;  /* 0x000187f000037802 */ /* 0x000fe40000000f00 */
[----:B------:R-:W-:Y:S05]  /*187e0*/  CALL.REL.NOINC `($__internal_19_$__cuda_sm70_shflsync_idx_p) ;  /* 0x000000f000007944 */ /* 0x000fea0003c00000 */
[----:B------:R-:W-:Y:S01]  /*187f0*/  MOV R7, R213 ;  /* 0x000000d500077202 */ /* 0x000fe20000000f00 */
[----:B------:R-:W-:Y:S05]  /*18800*/  BRA `(.L_x_1619) ;  /* 0xffff96d000007947 */ /* 0x000fea000383ffff */
.L_x_1543:
[----:B------:R-:W-:Y:S01]  /*18810*/  IMAD.MOV.U32 R213, RZ, RZ, R4 ;  /* 0x000000ffffd57224 */ /* 0x000fe200078e0004 */
[----:B--2---:R-:W-:Y:S01]  /*18820*/  MOV R2, R0 ;  /* 0x0000000000027202 */ /* 0x004fe20000000f00 */
[----:B------:R-:W-:Y:S01]  /*18830*/  IMAD.MOV.U32 R214, RZ, RZ, 0x1f ;  /* 0x0000001fffd67424 */ /* 0x000fe200078e00ff */
[----:B------:R-:W-:Y:S02]  /*18840*/  MOV R3, 0x18860 ;  /* 0x0001886000037802 */ /* 0x000fe40000000f00 */
[----:B-1--4-:R-:W-:Y:S05]  /*18850*/  CALL.REL.NOINC `($__internal_19_$__cuda_sm70_shflsync_idx_p) ;  /* 0x0000008000007944 */ /* 0x012fea0003c00000 */
[----:B------:R-:W-:Y:S01]  /*18860*/  MOV R11, R213 ;  /* 0x000000d5000b7202 */ /* 0x000fe20000000f00 */
[----:B------:R-:W-:Y:S05]  /*18870*/  BRA `(.L_x_1542) ;  /* 0xffff96c000007947 */ /* 0x000fea000383ffff */
        .weak           $__internal_18_$__cuda_sm70_shflsync_bfly_p
        .type           $__internal_18_$__cuda_sm70_shflsync_bfly_p,@function
        .size           $__internal_18_$__cuda_sm70_shflsync_bfly_p,($__internal_19_$__cuda_sm70_shflsync_idx_p - $__internal_18_$__cuda_sm70_shflsync_bfly_p)
$__internal_18_$__cuda_sm70_shflsync_bfly_p:
[----:B------:R-:W-:Y:S02]  /*18880*/  MOV R213, 0xffffffff ;  /* 0xffffffff00d57802 */ /* 0x000fe40000000f00 */
[----:B------:R-:W-:Y:S02]  /*18890*/  MOV R3, 0x1f ;  /* 0x0000001f00037802 */ /* 0x000fe40000000f00 */
[----:B------:R-:W-:Y:S04]  /*188a0*/  WARPSYNC R213 ;  /* 0x000000d500007348 */ /* 0x000fe80003800000 */
[----:B------:R1:W2:Y:S02]  /*188b0*/  SHFL.BFLY PT, R0, R96, R0, R3 ;  /* 0x0c00000060007389 */ /* 0x0002a400000e0003 */
[----:B-1----:R-:W-:-:S04]  /*188c0*/  MOV R3, 0x0 ;  /* 0x0000000000037802 */ /* 0x002fc80000000f00 */
[----:B--2---:R-:W-:Y:S05]  /*188d0*/  RET.REL.NODEC R2 `(_ZN7cutlass13device_kernelIN5flash19enable_sm80_to_sm89INS1_16FlashAttnFwdSm80INS1_25CollectiveMainloopFwdSm80ILi4ELi1ELb0EN4cute5tupleIJNS5_1CILi128EEENS7_ILi80EEENS7_ILi64EEEEEELi64ENS_6half_tEfNS_4arch4Sm80ELb1ELb0ELb0ELb1ELb1ELb0ELb1ELb1EEENS1_21CollectiveEpilogueFwdINS6_IJS8_SA_S9_EEENS6_IJNS7_ILi1EEESI_SI_EEESC_SE_Li128ELb1ELb1ELb1ELb0EEENS1_36VarlenDynamicPersistentTileSchedulerILi128ELi80ELi128ELi128ELb1ELb1ELb0ELb1ELb1ELb1EEEEEEEEEvNT_6ParamsE) ;  /* 0xfffe772002007950 */ /* 0x004fea0003c3ffff */
        .weak           $__internal_19_$__cuda_sm70_shflsync_idx_p
        .type           $__internal_19_$__cuda_sm70_shflsync_idx_p,@function
        .size           $__internal_19_$__cuda_sm70_shflsync_idx_p,($__internal_20_$__cuda_sm70_shflsync_up_p - $__internal_19_$__cuda_sm70_shflsync_idx_p)
$__internal_19_$__cuda_sm70_shflsync_idx_p:
[----:B------:R-:W-:-:S04]  /*188e0*/  MOV R215, 0xffffffff ;  /* 0xffffffff00d77802 */ /* 0x000fc80000000f00 */
[----:B------:R-:W-:Y:S04]  /*188f0*/  WARPSYNC R215 ;  /* 0x000000d700007348 */ /* 0x000fe80003800000 */
[----:B------:R1:W2:Y:S02]  /*18900*/  SHFL.IDX PT, R213, R213, R2, R214 ;  /* 0x00000002d5d57389 */ /* 0x0002a400000e00d6 */
[----:B-1----:R-:W-:Y:S02]  /*18910*/  MOV R2, R3 ;  /* 0x0000000300027202 */ /* 0x002fe40000000f00 */
[----:B------:R-:W-:-:S04]  /*18920*/  MOV R3, 0x0 ;  /* 0x0000000000037802 */ /* 0x000fc80000000f00 */
[----:B--2---:R-:W-:Y:S05]  /*18930*/  RET.REL.NODEC R2 `(_ZN7cutlass13device_kernelIN5flash19enable_sm80_to_sm89INS1_16FlashAttnFwdSm80INS1_25CollectiveMainloopFwdSm80ILi4ELi1ELb0EN4cute5tupleIJNS5_1CILi128EEENS7_ILi80EEENS7_ILi64EEEEEELi64ENS_6half_tEfNS_4arch4Sm80ELb1ELb0ELb0ELb1ELb1ELb0ELb1ELb1EEENS1_21CollectiveEpilogueFwdINS6_IJS8_SA_S9_EEENS6_IJNS7_ILi1EEESI_SI_EEESC_SE_Li128ELb1ELb1ELb1ELb0EEENS1_36VarlenDynamicPersistentTileSchedulerILi128ELi80ELi128ELi128ELb1ELb1ELb0ELb1ELb1ELb1EEEEEEEEEvNT_6ParamsE) ;  /* 0xfffe76c002007950 */ /* 0x004fea0003c3ffff */
        .weak           $__internal_20_$__cuda_sm70_shflsync_up_p
        .type           $__internal_20_$__cuda_sm70_shflsync_up_p,@function
        .size           $__internal_20_$__cuda_sm70_shflsync_up_p,($__internal_21_$__cuda_sm70_votesync_ballot - $__internal_20_$__cuda_sm70_shflsync_up_p)
$__internal_20_$__cuda_sm70_shflsync_up_p:
[----:B------:R-:W-:Y:S02]  /*18940*/  IMAD.MOV.U32 R4, RZ, RZ, RZ ;  /* 0x000000ffff047224 */ /* 0x000fe400078e00ff */
[----:B------:R-:W-:-:S04]  /*18950*/  IMAD.MOV.U32 R10, RZ, RZ, -0x1 ;  /* 0xffffffffff0a7424 */ /* 0x000fc800078e00ff */
[----:B------:R-:W-:Y:S04]  /*18960*/  WARPSYNC R10 ;  /* 0x0000000a00007348 */ /* 0x000fe80003800000 */
[----:B------:R1:W2:Y:S02]  /*18970*/  SHFL.UP PT, R4, R0, R2, R4 ;  /* 0x0400000200047389 */ /* 0x0002a400000e0004 */
[----:B-1----:R-:W-:Y:S02]  /*18980*/  MOV R2, R3 ;  /* 0x0000000300027202 */ /* 0x002fe40000000f00 */
[----:B------:R-:W-:-:S04]  /*18990*/  MOV R3, 0x0 ;  /* 0x0000000000037802 */ /* 0x000fc80000000f00 */
[----:B--2---:R-:W-:Y:S05]  /*189a0*/  RET.REL.NODEC R2 `(_ZN7cutlass13device_kernelIN5flash19enable_sm80_to_sm89INS1_16FlashAttnFwdSm80INS1_25CollectiveMainloopFwdSm80ILi4ELi1ELb0EN4cute5tupleIJNS5_1CILi128EEENS7_ILi80EEENS7_ILi64EEEEEELi64ENS_6half_tEfNS_4arch4Sm80ELb1ELb0ELb0ELb1ELb1ELb0ELb1ELb1EEENS1_21CollectiveEpilogueFwdINS6_IJS8_SA_S9_EEENS6_IJNS7_ILi1EEESI_SI_EEESC_SE_Li128ELb1ELb1ELb1ELb0EEENS1_36VarlenDynamicPersistentTileSchedulerILi128ELi80ELi128ELi128ELb1ELb1ELb0ELb1ELb1ELb1EEEEEEEEEvNT_6ParamsE) ;  /* 0xfffe765002007950 */ /* 0x004fea0003c3ffff */
        .weak           $__internal_21_$__cuda_sm70_votesync_ballot
        .type           $__internal_21_$__cuda_sm70_votesync_ballot,@function
        .size           $__internal_21_$__cuda_sm70_votesync_ballot,(.L_x_1934 - $__internal_21_$__cuda_sm70_votesync_ballot)
$__internal_21_$__cuda_sm70_votesync_ballot:
[----:B------:R-:W-:Y:S01]  /*189b0*/  ISETP.NE.U32.AND P0, PT, R0, 0x1, PT ;  /* 0x000000010000780c */ /* 0x000fe20003f05070 */
[----:B------:R-:W-:-:S04]  /*189c0*/  IMAD.MOV.U32 R3, RZ, RZ, -0x1 ;  /* 0xffffffffff037424 */ /* 0x000fc800078e00ff */
[----:B------:R-:W-:Y:S08]  /*189d0*/  WARPSYNC R3 ;  /* 0x0000000300007348 */ /* 0x000ff00003800000 */
[----:B------:R-:W-:-:S04]  /*189e0*/  VOTE.ANY R0, PT, !P0 ;  /* 0x0000000000007806 */ /* 0x000fc800040e0100 */
[----:B------:R-:W-:Y:S01]  /*189f0*/  LOP3.LUT R0, R0, R3, RZ, 0xc0, !PT ;  /* 0x0000000300007212 */ /* 0x000fe200078ec0ff */
[----:B------:R-:W-:-:S04]  /*18a00*/  IMAD.MOV.U32 R3, RZ, RZ, 0x0 ;  /* 0x00000000ff037424 */ /* 0x000fc800078e00ff */
[----:B------:R-:W-:Y:S05]  /*18a10*/  RET.REL.NODEC R2 `(_ZN7cutlass13device_kernelIN5flash19enable_sm80_to_sm89INS1_16FlashAttnFwdSm80INS1_25CollectiveMainloopFwdSm80ILi4ELi1ELb0EN4cute5tupleIJNS5_1CILi128EEENS7_ILi80EEENS7_ILi64EEEEEELi64ENS_6half_tEfNS_4arch4Sm80ELb1ELb0ELb0ELb1ELb1ELb0ELb1ELb1EEENS1_21CollectiveEpilogueFwdINS6_IJS8_SA_S9_EEENS6_IJNS7_ILi1EEESI_SI_EEESC_SE_Li128ELb1ELb1ELb1ELb0EEENS1_36VarlenDynamicPersistentTileSchedulerILi128ELi80ELi128ELi128ELb1ELb1ELb0ELb1ELb1ELb1EEEEEEEEEvNT_6ParamsE) ;  /* 0xfffe75e002007950 */ /* 0x000fea0003c3ffff */
.L_x_1620:
        /* <DEDUP_REMOVED lines=14> */
.L_x_1934:


//--------------------- .text._ZN7cutlass13device_kernelIN5flash19enable_sm80_to_sm89INS1_16FlashAttnFwdSm80INS1_25CollectiveMainloopFwdSm80ILi4ELi1ELb0EN4cute5tupleIJNS5_1CILi128EEENS7_ILi80EEENS7_ILi64EEEEEELi64ENS_6half_tEfNS_4arch4Sm80ELb1ELb0ELb0ELb1ELb1ELb1ELb1ELb1EEENS1_21CollectiveEpilogueFwdINS6_IJS8_SA_S9_EEENS6_IJNS7_ILi1EEESI_SI_EEESC_SE_Li128ELb1ELb1ELb1ELb0EEENS1_36VarlenDynamicPersistentTileSchedulerILi128ELi80ELi128ELi128ELb1ELb1ELb0ELb1ELb1ELb1EEEEEEEEEvNT_6ParamsE --------------------------
	.section	.text._ZN7cutlass13device_kernelIN5flash19enable_sm80_to_sm89INS1_16FlashAttnFwdSm80INS1_25CollectiveMainloopFwdSm80ILi4ELi1ELb0EN4cute5tupleIJNS5_1CILi128EEENS7_ILi80EEENS7_ILi64EEEEEELi64ENS_6half_tEfNS_4arch4Sm80ELb1ELb0ELb0ELb1ELb1ELb1ELb1ELb1EEENS1_21CollectiveEpilogueFwdINS6_IJS8_SA_S9_EEENS6_IJNS7_ILi1EEESI_SI_EEESC_SE_Li128ELb1ELb1ELb1ELb0EEENS1_36VarlenDynamicPersistentTileSchedulerILi128ELi80ELi128ELi128ELb1ELb1ELb0ELb1ELb1ELb1EEEEEEEEEvNT_6ParamsE,"ax",@progbits
	.sectioninfo	@"SHI_REGISTERS=255"
	.align	128
.text._ZN7cutlass13device_kernelIN5flash19enable_sm80_to_sm89INS1_16FlashAttnFwdSm80INS1_25CollectiveMainloopFwdSm80ILi4ELi1ELb0EN4cute5tupleIJNS5_1CILi128EEENS7_ILi80EEENS7_ILi64EEEEEELi64ENS_6half_tEfNS_4arch4Sm80ELb1ELb0ELb0ELb1ELb1ELb1ELb1ELb1EEENS1_21CollectiveEpilogueFwdINS6_IJS8_SA_S9_EEENS6_IJNS7_ILi1EEESI_SI_EEESC_SE_Li128ELb1ELb1ELb1ELb0EEENS1_36VarlenDynamicPersistentTileSchedulerILi128ELi80ELi128ELi128ELb1ELb1ELb0ELb1ELb1ELb1EEEEEEEEEvNT_6ParamsE:
        .type           _ZN7cutlass13device_kernelIN5flash19enable_sm80_to_sm89INS1_16FlashAttnFwdSm80INS1_25CollectiveMainloopFwdSm80ILi4ELi1ELb0EN4cute5tupleIJNS5_1CILi128EEENS7_ILi80EEENS7_ILi64EEEEEELi64ENS_6half_tEfNS_4arch4Sm80ELb1ELb0ELb0ELb1ELb1ELb1ELb1ELb1EEENS1_21CollectiveEpilogueFwdINS6_IJS8_SA_S9_EEENS6_IJNS7_ILi1EEESI_SI_EEESC_SE_Li128ELb1ELb1ELb1ELb0EEENS1_36VarlenDynamicPersistentTileSchedulerILi128ELi80ELi128ELi128ELb1ELb1ELb0ELb1ELb1ELb1EEEEEEEEEvNT_6ParamsE,@function
        .size           _ZN7cutlass13device_kernelIN5flash19enable_sm80_to_sm89INS1_16FlashAttnFwdSm80INS1_25CollectiveMainloopFwdSm80ILi4ELi1ELb0EN4cute5tupleIJNS5_1CILi128EEENS7_ILi80EEENS7_ILi64EEEEEELi64ENS_6half_tEfNS_4arch4Sm80ELb1ELb0ELb0ELb1ELb1ELb1ELb1ELb1EEENS1_21CollectiveEpilogueFwdINS6_IJS8_SA_S9_EEENS6_IJNS7_ILi1EEESI_SI_EEESC_SE_Li128ELb1ELb1ELb1ELb0EEENS1_36VarlenDynamicPersistentTileSchedulerILi128ELi80ELi128ELi128ELb1ELb1ELb0ELb1ELb1ELb1EEEEEEEEEvNT_6ParamsE,(.L_x_1939 - _ZN7cutlass13device_kernelIN5flash19enable_sm80_to_sm89INS1_16FlashAttnFwdSm80INS1_25CollectiveMainloopFwdSm80ILi4ELi1ELb0EN4cute5tupleIJNS5_1CILi128EEENS7_ILi80EEENS7_ILi64EEEEEELi64ENS_6half_tEfNS_4arch4Sm80ELb1ELb0ELb0ELb1ELb1ELb1ELb1ELb1EEENS1_21CollectiveEpilogueFwdINS6_IJS8_SA_S9_EEENS6_IJNS7_ILi1EEESI_SI_EEESC_SE_Li128ELb1ELb1ELb1ELb0EEENS1_36VarlenDynamicPersistentTileSchedulerILi128ELi80ELi128ELi128ELb1ELb1ELb0ELb1ELb1ELb1EEEEEEEEEvNT_6ParamsE)
        .other          _ZN7cutlass13device_kernelIN5flash19enable_sm80_to_sm89INS1_16FlashAttnFwdSm80INS1_25CollectiveMainloopFwdSm80ILi4ELi1ELb0EN4cute5tupleIJNS5_1CILi128EEENS7_ILi80EEENS7_ILi64EEEEEELi64ENS_6half_tEfNS_4arch4Sm80ELb1ELb0ELb0ELb1ELb1ELb1ELb1ELb1EEENS1_21CollectiveEpilogueFwdINS6_IJS8_SA_S9_EEENS6_IJNS7_ILi1EEESI_SI_EEESC_SE_Li128ELb1ELb1ELb1ELb0EEENS1_36VarlenDynamicPersistentTileSchedulerILi128ELi80ELi128ELi128ELb1ELb1ELb0ELb1ELb1ELb1EEEEEEEEEvNT_6ParamsE,@"STO_CUDA_ENTRY STV_DEFAULT"
_ZN7cutlass13device_kernelIN5flash19enable_sm80_to_sm89INS1_16FlashAttnFwdSm80INS1_25CollectiveMainloopFwdSm80ILi4ELi1ELb0EN4cute5tupleIJNS5_1CILi128EEENS7_ILi80EEENS7_ILi64EEEEEELi64ENS_6half_tEfNS_4arch4Sm80ELb1ELb0ELb0ELb1ELb1ELb1ELb1ELb1EEENS1_21CollectiveEpilogueFwdINS6_IJS8_SA_S9_EEENS6_IJNS7_ILi1EEESI_SI_EEESC_SE_Li128ELb1ELb1ELb1ELb0EEENS1_36VarlenDynamicPersistentTileSchedulerILi128ELi80ELi128ELi128ELb1ELb1ELb0ELb1ELb1ELb1EEEEEEEEEvNT_6ParamsE:
        /* <DEDUP_REMOVED lines=54> */
.L_x_1626:
        /* <DEDUP_REMOVED lines=16> */
.L_x_1838:
        /* <DEDUP_REMOVED lines=16> */
.L_x_1839:
[----:B--2---:R-:W-:-:S05]  /*0560*/  IMAD R0, R0, c[0x0][0x538], RZ ;  /* 0x00014e0000007a24 */ /* 0x004fca00078e02ff */
[----:B------:R-:W-:-:S04]  /*0570*/  IADD3 R7, R0, R7, RZ ;  /* 0x0000000700077210 */ /* 0x000fc80007ffe0ff */
[----:B------:R-:W-:-:S13]  /*0580*/  ISETP.GT.AND P0, PT, R7, UR4, PT ;  /* 0x0000000407007c0c */ /* 0x000fda000bf04270 */
[----:B-1----:R-:W-:Y:S05]  /*0590*/  @!P0 BRA `(.L_x_1626) ;  /* 0xfffffdc000008947 */ /* 0x002fea000383ffff */
.L_x_1622:
[----:B------:R-:W-:-:S05]  /*05a0*/  IADD3 R10, -R0, R7, RZ ;  /* 0x00000007000a7210 */ /* 0x000fca0007ffe1ff */
[----:B------:R-:W-:-:S05]  /*05b0*/  IMAD R0, R4, c[0x0][0x538], R10 ;  /* 0x00014e0004007a24 */ /* 0x000fca00078e020a */
[----:B------:R-:W-:Y:S01]  /*05c0*/  ISETP.GT.AND P0, PT, R0, UR4, PT ;  /* 0x0000000400007c0c */ /* 0x000fe2000bf04270 */
[----:B------:R-:W-:-:S12]  /*05d0*/  BRA.DIV ~URZ, `(.L_x_1627) ;  /* 0x0001d3f27f007947 */ /* 0x000fd8000b800000 */
[----:B------:R-:W-:-:S04]  /*05e0*/  VOTE.ANY R7, PT, !P0 ;  /* 0x0000000000077806 */ /* 0x000fc800040e0100 */
.L_x_1840:
[----:B------:R-:W1:Y:S02]  /*05f0*/  POPC R0, R7 ;  /* 0x0000000700007309 */ /* 0x000e640000000000 */
[----:B-1----:R-:W-:-:S05]  /*0600*/  IADD3 R2, R0, R6, RZ ;  /* 0x0000000600027210 */ /* 0x002fca0007ffe0ff */
[----:B------:R1:W-:Y:S01]  /*0610*/  STL [R1+0x4c], R2 ;  /* 0x00004c0201007387 */ /* 0x0003e20000100800 */
[----:B------:R-:W-:Y:S05]  /*0620*/  BRA.DIV ~URZ, `(.L_x_1628) ;  /* 0x0001d3f27f007947 */ /* 0x000fea000b800000 */
[----:B------:R2:W3:Y:S01]  /*0630*/  SHFL.IDX PT, R12, R9, R0, 0x1f ;  /* 0x00001f00090c7589 */ /* 0x0004e200000e0000 */
[----:B------:R-:W-:-:S03]  /*0640*/  MOV R5, RZ ;  /* 0x000000ff00057202 */ /* 0x000fc60000000f00 */
[----:B------:R2:W4:Y:S04]  /*0650*/  SHFL.IDX PT, R9, R8, R0, 0x1f ;  /* 0x00001f0008097589 */ /* 0x00052800000e0000 */
.L_x_1841:
[----:B------:R-:W-:Y:S01]  /*0660*/  ISETP.NE.AND P0, PT, R7, RZ, PT ;  /* 0x000000ff0700720c */ /* 0x000fe20003f05270 */
[----:B------:R-:W-:-:S12]  /*0670*/  BSSY B0, `(.L_x_1629) ;  /* 0x0000005000007945 */ /* 0x000fd80003800000 */
[----:B------:R-:W-:Y:S05]  /*0680*/  @!P0 BRA `(.L_x_1630) ;  /* 0x0000003000008947 */ /* 0x000fea0003800000 */
[----:B--2---:R-:W-:Y:S01]  /*0690*/  IADD3 R0, R0, -0x1, RZ ;  /* 0xffffffff00007810 */ /* 0x004fe20007ffe0ff */
[----:B------:R-:W-:Y:S05]  /*06a0*/  BRA.DIV ~URZ, `(.L_x_1631) ;  /* 0x0001d4527f007947 */ /* 0x000fea000b800000 */
[----:B------:R2:W1:Y:S02]  /*06b0*/  SHFL.IDX PT, R5, R4, R0, 0x1f ;  /* 0x00001f0004057589 */ /* 0x00046400000e0000 */
.L_x_1630:
[----:B------:R-:W-:Y:S05]  /*06c0*/  BSYNC B0 ;  /* 0x0000000000007941 */ /* 0x000fea0003800000 */
.L_x_1629:
        /* <DEDUP_REMOVED lines=69> */
.L_x_1633:
        /* <DEDUP_REMOVED lines=70> */
.L_x_1634:
[----:B------:R-:W-:Y:S05]  /*0f80*/  BSYNC B0 ;  /* 0x0000000000007941 */ /* 0x000fea0003800000 */
.L_x_1632:
[----:B------:R-:W-:-:S04]  /*0f90*/  LOP3.LUT R0, RZ, R0, RZ, 0x33, !PT ;  /* 0x00000000ff007212 */ /* 0x000fc800078e33ff */
[----:B------:R-:W-:-:S05]  /*0fa0*/  IADD3 R0, R0, R12, RZ ;  /* 0x0000000c00007210 */ /* 0x000fca0007ffe0ff */
[----:B------:R2:W-:Y:S01]  /*0fb0*/  STL [R1+0x44], R0 ;  /* 0x0000440001007387 */ /* 0x0005e20000100800 */
[----:B------:R-:W-:Y:S05]  /*0fc0*/  BRA `(.L_x_1635) ;  /* 0x0000006000007947 */ /* 0x000fea0003800000 */
.L_x_1623:
[----:B------:R-:W-:Y:S01]  /*0fd0*/  MOV R0, UR4 ;  /* 0x0000000400007c02 */ /* 0x000fe20008000f00 */
[----:B------:R-:W-:Y:S04]  /*0fe0*/  STL [R1+0x44], RZ ;  /* 0x000044ff01007387 */ /* 0x000fe80000100800 */
[----:B------:R-:W-:Y:S04]  /*0ff0*/  STL [R1+0x48], RZ ;  /* 0x000048ff01007387 */ /* 0x000fe80000100800 */
[----:B------:R1:W-:Y:S02]  /*1000*/  STL [R1+0x40], R0 ;  /* 0x0000400001007387 */ /* 0x0003e40000100800 */
[----:B-1----:R-:W-:-:S05]  /*1010*/  MOV R0, c[0x0][0x53c] ;  /* 0x00014f0000007a02 */ /* 0x002fca0000000f00 */
[----:B------:R1:W-:Y:S02]  /*1020*/  STL [R1+0x4c], R0 ;  /* 0x00004c0001007387 */ /* 0x0003e40000100800 */
.L_x_1635:
        /* <DEDUP_REMOVED lines=8> */
.L_x_1621:
        /* <DEDUP_REMOVED lines=13> */
[----:B------:R-:W-:Y:S02]  /*1180*/  SHF.R.S32.HI R27, RZ, 0x3, R10 ;  /* 0x00000003ff1b7819 */ /* 0x000fe4000001140a */
[----:B---3--:R-:W-:Y:S02]  /*1190*/  LOP3.LUT R4, R10, 0xfffffff8, RZ, 0xc0, !PT ;  /* 0xfffffff80a047812 */ /* 0x008fe400078ec0ff */
[----:B------:R-:W-:Y:S01]  /*11a0*/  LOP3.LUT R0, R2, 0xfffffff0, RZ, 0xc0, !PT ;  /* 0xfffffff002007812 */ /* 0x000fe200078ec0ff */
[----:B------:R-:W-:Y:S01]  /*11b0*/  IMAD.SHL.U32 R6, R27, 0x40, RZ ;  /* 0x000000401b067824 */ /* 0x000fe200078e00ff */
[----:B------:R-:W-:Y:S01]  /*11c0*/  SHF.R.S32.HI R3, RZ, 0x4, R2 ;  /* 0x00000004ff037819 */ /* 0x000fe20000011402 */
[----:B------:R-:W-:-:S02]  /*11d0*/  IMAD.IADD R9, R15, 0x1, -R4 ;  /* 0x000000010f097824 */ /* 0x000fc400078e0a04 */
[----:B------:R-:W-:Y:S01]  /*11e0*/  IMAD.IADD R0, R15, 0x1, -R0 ;  /* 0x000000010f007824 */ /* 0x000fe200078e0a00 */
[----:B------:R-:W-:Y:S01]  /*11f0*/  LEA.HI R5, R2, R3, RZ, 0x1 ;  /* 0x0000000302057211 */ /* 0x000fe200078f08ff */
[C---:B------:R-:W-:Y:S01]  /*1200*/  IMAD.SHL.U32 R238, R9.reuse, 0x8, RZ ;  /* 0x0000000809ee7824 */ /* 0x040fe200078e00ff */
[----:B------:R-:W-:Y:S01]  /*1210*/  LOP3.LUT R2, R6, 0x1c0, RZ, 0xc0, !PT ;  /* 0x000001c006027812 */ /* 0x000fe200078ec0ff */
[----:B------:R-:W-:Y:S01]  /*1220*/  IMAD.SHL.U32 R7, R9, 0x40, RZ ;  /* 0x0000004009077824 */ /* 0x000fe200078e00ff */
[----:B------:R-:W-:Y:S02]  /*1230*/  SHF.R.S32.HI R8, RZ, 0x1f, R0 ;  /* 0x0000001fff087819 */ /* 0x000fe40000011400 */
[----:B------:R-:W-:Y:S02]  /*1240*/  LOP3.LUT R5, R5, 0xfffffffe, RZ, 0xc0, !PT ;  /* 0xfffffffe05057812 */ /* 0x000fe400078ec0ff */
[----:B------:R-:W-:Y:S02]  /*1250*/  LOP3.LUT R6, R2, 0x38, R238, 0xf8, !PT ;  /* 0x0000003802067812 */ /* 0x000fe400078ef8ee */
[----:B------:R-:W-:Y:S01]  /*1260*/  SHF.R.U32.HI R4, RZ, 0x3, R2 ;  /* 0x00000003ff047819 */ /* 0x000fe20000011602 */
[----:B------:R-:W-:Y:S01]  /*1270*/  IMAD.IADD R12, R3, 0x1, -R5 ;  /* 0x00000001030c7824 */ /* 0x000fe200078e0a05 */
[----:B------:R-:W-:-:S02]  /*1280*/  LEA.HI R11, R8, R0, RZ, 0x3 ;  /* 0x00000000080b7211 */ /* 0x000fc400078f18ff */
[----:B------:R-:W-:Y:S02]  /*1290*/  LOP3.LUT R2, R7, 0x1c0, RZ, 0xc0, !PT ;  /* 0x000001c007027812 */ /* 0x000fe400078ec0ff */
[----:B------:R-:W-:Y:S02]  /*12a0*/  LOP3.LUT R4, R6, R4, RZ, 0x3c, !PT ;  /* 0x0000000406047212 */ /* 0x000fe400078e3cff */
[----:B------:R-:W-:Y:S02]  /*12b0*/  LOP3.LUT R3, R11, 0xfffffff8, RZ, 0xc0, !PT ;  /* 0xfffffff80b037812 */ /* 0x000fe400078ec0ff */
[-C--:B------:R-:W-:Y:S02]  /*12c0*/  LEA.HI R6, R14, R15.reuse, RZ, 0x6 ;  /* 0x0000000f0e067211 */ /* 0x080fe400078f30ff */
[----:B------:R-:W-:Y:S01]  /*12d0*/  LOP3.LUT R5, R2, 0x8, R10, 0xf8, !PT ;  /* 0x0000000802057812 */ /* 0x000fe200078ef80a */
[----:B------:R-:W-:Y:S01]  /*12e0*/  IMAD.IADD R8, R0, 0x1, -R3 ;  /* 0x0000000100087824 */ /* 0x000fe200078e0a03 */
[----:B------:R-:W-:Y:S01]  /*12f0*/  SHF.R.U32.HI R2, RZ, 0x3, R2 ;  /* 0x00000003ff027819 */ /* 0x000fe20000011602 */
[----:B------:R-:W-:Y:S01]  /*1300*/  IMAD.SHL.U32 R0, R6, 0x8, RZ ;  /* 0x0000000806007824 */ /* 0x000fe200078e00ff */
[----:B------:R-:W-:-:S02]  /*1310*/  LEA.HI R3, R14, R15, RZ, 0x2 ;  /* 0x0000000f0e037211 */ /* 0x000fc400078f10ff */
[----:B------:R-:W-:Y:S02]  /*1320*/  LOP3.LUT R13, R5, R2, RZ, 0x3c, !PT ;  /* 0x00000002050d7212 */ /* 0x000fe400078e3cff */
[----:B------:R-:W-:Y:S02]  /*1330*/  LEA.HI R2, R14, R15, RZ, 0x5 ;  /* 0x0000000f0e027211 */ /* 0x000fe400078f28ff */
[----:B------:R-:W-:Y:S02]  /*1340*/  LOP3.LUT R212, R4, 0x7ffffe00, R0, 0xf8, !PT ;  /* 0x7ffffe0004d47812 */ /* 0x000fe400078ef800 */
[--C-:B------:R-:W-:Y:S02]  /*1350*/  SHF.R.S32.HI R98, RZ, 0x2, R3.reuse ;  /* 0x00000002ff627819 */ /* 0x100fe40000011403 */
[----:B------:R-:W-:Y:S01]  /*1360*/  SHF.R.S32.HI R4, RZ, 0x1f, R3 ;  /* 0x0000001fff047819 */ /* 0x000fe20000011403 */
[----:B------:R-:W-:Y:S01]  /*1370*/  IMAD.SHL.U32 R212, R212, 0x2, RZ ;  /* 0x00000002d4d47824 */ /* 0x000fe200078e00ff */
[----:B------:R-:W-:-:S02]  /*1380*/  LOP3.LUT R0, R2, 0xffffffe0, RZ, 0xc0, !PT ;  /* 0xffffffe002007812 */ /* 0x000fc400078ec0ff */
[--C-:B------:R-:W-:Y:S02]  /*1390*/  SHF.R.S32.HI R7, RZ, 0x5, R2.reuse ;  /* 0x00000005ff077819 */ /* 0x100fe40000011402 */
[----:B------:R-:W-:Y:S01]  /*13a0*/  SHF.R.S32.HI R2, RZ, 0x1f, R2 ;  /* 0x0000001fff027819 */ /* 0x000fe20000011402 */
[----:B------:R-:W-:Y:S01]  /*13b0*/  IMAD.IADD R19, R15, 0x1, -R0 ;  /* 0x000000010f137824 */ /* 0x000fe200078e0a00 */
[----:B------:R-:W-:Y:S01]  /*13c0*/  LEA.HI R4, R4, R98, RZ, 0x3 ;  /* 0x0000006204047211 */ /* 0x000fe200078f18ff */
[----:B------:R-:W-:Y:S01]  /*13d0*/  IMAD.SHL.U32 R20, R7, 0x200, RZ ;  /* 0x0000020007147824 */ /* 0x000fe200078e00ff */
[----:B------:R-:W-:Y:S02]  /*13e0*/  LOP3.LUT R3, R3, 0xfffffffc, RZ, 0xc0, !PT ;  /* 0xfffffffc03037812 */ /* 0x000fe400078ec0ff */
[----:B------:R-:W-:Y:S02]  /*13f0*/  LEA.HI R0, R2, R7, RZ, 0x2 ;  /* 0x0000000702007211 */ /* 0x000fe400078f10ff */
[----:B------:R-:W-:Y:S01]  /*1400*/  LOP3.LUT R2, R4, 0xfffffff8, RZ, 0xc0, !PT ;  /* 0xfffffff804027812 */ /* 0x000fe200078ec0ff */
[----:B------:R-:W-:Y:S01]  /*1410*/  IMAD.IADD R99, R15, 0x1, -R3 ;  /* 0x000000010f637824 */ /* 0x000fe200078e0a03 */
[----:B------:R-:W-:-:S02]  /*1420*/  SHF.R.S32.HI R4, RZ, 0x1f, R19 ;  /* 0x0000001fff047819 */ /* 0x000fc40000011413 */
        /* <DEDUP_REMOVED lines=47> */
[----:B------:R1:W-:Y:S01]  /*1720*/  STL [R1], R0 ;  /* 0x0000000001007387 */ /* 0x0003e20000100800 */
[----:B------:R-:W-:Y:S02]  /*1730*/  SHF.R.S32.HI R7, RZ, 0x1f, R25 ;  /* 0x0000001fff077819 */ /* 0x000fe40000011419 */
[----:B------:R-:W-:Y:S02]  /*1740*/  SHF.R.S32.HI R8, RZ, 0x1f, R23 ;  /* 0x0000001fff087819 */ /* 0x000fe40000011417 */
[C---:B------:R-:W-:Y:S02]  /*1750*/  LOP3.LUT P4, RZ, R9.reuse, 0x2, RZ, 0xc0, !PT ;  /* 0x0000000209ff7812 */ /* 0x040fe4000788c0ff */
[----:B------:R-:W-:Y:S02]  /*1760*/  LOP3.LUT P3, RZ, R9, 0x4, RZ, 0xc0, !PT ;  /* 0x0000000409ff7812 */ /* 0x000fe4000786c0ff */
[----:B------:R-:W-:-:S02]  /*1770*/  SHF.R.S32.HI R9, RZ, 0x1f, R24 ;  /* 0x0000001fff097819 */ /* 0x000fc40000011418 */
[----:B------:R-:W-:Y:S02]  /*1780*/  LOP3.LUT R11, R6, 0x1c0, RZ, 0xc0, !PT ;  /* 0x000001c0060b7812 */ /* 0x000fe400078ec0ff */
[----:B------:R-:W-:Y:S02]  /*1790*/  LEA.HI R7, R7, R25, RZ, 0x3 ;  /* 0x0000001907077211 */ /* 0x000fe400078f18ff */
[----:B------:R-:W-:Y:S02]  /*17a0*/  LEA.HI R6, R8, R23, RZ, 0x3 ;  /* 0x0000001708067211 */ /* 0x000fe400078f18ff */
[----:B------:R-:W-:Y:S01]  /*17b0*/  LOP3.LUT R23, R3, 0x1c0, RZ, 0xc0, !PT ;  /* 0x000001c003177812 */ /* 0x000fe200078ec0ff */
[----:B------:R-:W-:Y:S01]  /*17c0*/  IMAD.SHL.U32 R7, R7, 0x40, RZ ;  /* 0x0000004007077824 */ /* 0x000fe200078e00ff */
[----:B------:R-:W-:Y:S01]  /*17d0*/  LEA.HI R3, R9, R24, RZ, 0x3 ;  /* 0x0000001809037211 */ /* 0x000fe200078f18ff */
[----:B------:R-:W-:Y:S01]  /*17e0*/  IMAD.SHL.U32 R6, R6, 0x40, RZ ;  /* 0x0000004006067824 */ /* 0x000fe200078e00ff */
[----:B------:R-:W-:-:S02]  /*17f0*/  IADD3 R95, R96, 0x10, RZ ;  /* 0x00000010605f7810 */ /* 0x000fc40007ffe0ff */
[----:B------:R-:W-:Y:S01]  /*1800*/  LOP3.LUT R9, R10, 0x7ffffffc, RZ, 0xc0, !PT ;  /* 0x7ffffffc0a097812 */ /* 0x000fe200078ec0ff */
[----:B------:R-:W-:Y:S01]  /*1810*/  IMAD.SHL.U32 R3, R3, 0x40, RZ ;  /* 0x0000004003037824 */ /* 0x000fe200078e00ff */
[--C-:B------:R-:W-:Y:S01]  /*1820*/  LOP3.LUT R12, R11, 0x38, R86.reuse, 0xf8, !PT ;  /* 0x000000380b0c7812 */ /* 0x100fe200078ef856 */
[----:B-1----:R-:W-:Y:S01]  /*1830*/  IMAD.SHL.U32 R0, R24, 0x40, RZ ;  /* 0x0000004018007824 */ /* 0x002fe200078e00ff */
[----:B------:R-:W-:Y:S01]  /*1840*/  SHF.R.U32.HI R13, RZ, 0x3, R11 ;  /* 0x00000003ff0d7819 */ /* 0x000fe2000001160b */
[----:B------:R-:W-:Y:S01]  /*1850*/  IMAD.IADD R9, R19, 0x1, -R9 ;  /* 0x0000000113097824 */ /* 0x000fe200078e0a09 */
[----:B------:R-:W-:Y:S02]  /*1860*/  LOP3.LUT R11, R23, 0x38, R86, 0xf8, !PT ;  /* 0x00000038170b7812 */ /* 0x000fe400078ef856 */
[----:B------:R-:W-:Y:S01]  /*1870*/  LOP3.LUT R8, R0, 0x1c0, RZ, 0xc0, !PT ;  /* 0x000001c000087812 */ /* 0x000fe200078ec0ff */
        /* <DEDUP_REMOVED lines=9> */
[----:B------:R-:W-:Y:S02]  /*1910*/  LOP3.LUT R3, R3, 0xfffffe00, RZ, 0xc0, !PT ;  /* 0xfffffe0003037812 */ /* 0x000fe400078ec0ff */
[----:B------:R-:W-:Y:S01]  /*1920*/  LOP3.LUT R13, R7, R12, R13, 0xf6, !PT ;  /* 0x0000000c070d7212 */ /* 0x000fe200078ef60d */
[----:B------:R2:W-:Y:S01]  /*1930*/  STL [R1+0x5c], R7 ;  /* 0x00005c0701007387 */ /* 0x0005e20000100800 */
[----:B------:R-:W-:-:S02]  /*1940*/  LOP3.LUT R12, R24, R11, R25, 0xf6, !PT ;  /* 0x0000000b180c7212 */ /* 0x000fc400078ef619 */
[----:B------:R-:W-:Y:S01]  /*1950*/  LOP3.LUT R11, R3, R10, R23, 0xf6, !PT ;  /* 0x0000000a030b7212 */ /* 0x000fe200078ef617 */
[----:B------:R-:W-:Y:S01]  /*1960*/  STL [R1+0x58], R24 ;  /* 0x0000581801007387 */ /* 0x000fe20000100800 */
[----:B------:R-:W-:Y:S02]  /*1970*/  LEA R14, R13, 0x5100, 0x1 ;  /* 0x000051000d0e7811 */ /* 0x000fe400078e08ff */
[----:B------:R-:W-:Y:S01]  /*1980*/  LEA R13, R12, 0x5100, 0x1 ;  /* 0x000051000c0d7811 */ /* 0x000fe200078e08ff */
[----:B------:R3:W-:Y:S01]  /*1990*/  STL [R1+0xf4], R3 ;  /* 0x0000f40301007387 */ /* 0x0007e20000100800 */
[----:B------:R-:W-:Y:S02]  /*19a0*/  LOP3.LUT R10, R22, 0x38, R86, 0xf8, !PT ;  /* 0x00000038160a7812 */ /* 0x000fe400078ef856 */
[----:B------:R-:W-:Y:S01]  /*19b0*/  LEA R12, R11, 0x5100, 0x1 ;  /* 0x000051000b0c7811 */ /* 0x000fe200078e08ff */
[----:B------:R4:W-:Y:S01]  /*19c0*/  STL [R1+0x60], R9 ;  /* 0x0000600901007387 */ /* 0x0009e20000100800 */
[----:B------:R-:W-:-:S02]  /*19d0*/  LEA R196, R2, 0x2900, 0x1 ;  /* 0x0000290002c47811 */ /* 0x000fc400078e08ff */
[----:B------:R-:W-:Y:S01]  /*19e0*/  SHF.R.S32.HI R11, RZ, 0x1f, R19 ;  /* 0x0000001fff0b7819 */ /* 0x000fe20000011413 */
[----:B------:R-:W-:Y:S01]  /*19f0*/  STL [R1+0x34], R19 ;  /* 0x0000341301007387 */ /* 0x000fe20000100800 */
[C---:B------:R-:W-:Y:S02]  /*1a00*/  SEL R6, R17.reuse, 0xffffffe0, !P0 ;  /* 0xffffffe011067807 */ /* 0x040fe40004000000 */
[----:B------:R-:W-:Y:S01]  /*1a10*/  SEL R2, R17, 0xffffffe0, !P6 ;  /* 0xffffffe011027807 */ /* 0x000fe20007000000 */
[----:B------:R5:W-:Y:S01]  /*1a20*/  STL [R1+0xec], R14 ;  /* 0x0000ec0e01007387 */ /* 0x000be20000100800 */
[C---:B------:R-:W-:Y:S02]  /*1a30*/  SEL R0, R16.reuse, 0xffffffc0, !P3 ;  /* 0xffffffc010007807 */ /* 0x040fe40005800000 */
[----:B-1----:R-:W-:Y:S01]  /*1a40*/  SEL R8, R16, 0xffffffc0, !P2 ;  /* 0xffffffc010087807 */ /* 0x002fe20005000000 */
[----:B------:R1:W-:Y:S01]  /*1a50*/  STL [R1+0xe8], R13 ;  /* 0x0000e80d01007387 */ /* 0x0003e20000100800 */
[----:B--2---:R-:W-:Y:S01]  /*1a60*/  SEL R7, R18, 0x10, !P1 ;  /* 0x0000001012077807 */ /* 0x004fe20004800000 */
[----:B------:R-:W-:Y:S01]  /*1a70*/  IMAD.IADD R202, R196, 0x1, R0 ;  /* 0x00000001c4ca7824 */ /* 0x000fe200078e0200 */
[C---:B------:R-:W-:Y:S01]  /*1a80*/  IADD3 R18, R19.reuse, 0x8, RZ ;  /* 0x0000000813127810 */ /* 0x040fe20007ffe0ff */
[----:B------:R2:W-:Y:S01]  /*1a90*/  STL [R1+0xe4], R12 ;  /* 0x0000e40c01007387 */ /* 0x0005e20000100800 */
[----:B------:R-:W-:-:S02]  /*1aa0*/  IADD3 R17, R19, 0x10, RZ ;  /* 0x0000001013117810 */ /* 0x000fc40007ffe0ff */
[--C-:B------:R-:W-:Y:S01]  /*1ab0*/  LOP3.LUT R10, R20, R10, R21.reuse, 0xf6, !PT ;  /* 0x0000000a140a7212 */ /* 0x100fe200078ef615 */
[----:B------:R2:W-:Y:S01]  /*1ac0*/  STL [R1+0xd4], R11 ;  /* 0x0000d40b01007387 */ /* 0x0005e20000100800 */
[----:B---3--:R-:W-:Y:S02]  /*1ad0*/  LOP3.LUT R3, R22, 0x18, R86, 0xf8, !PT ;  /* 0x0000001816037812 */ /* 0x008fe400078ef856 */
[----:B------:R-:W-:Y:S01]  /*1ae0*/  IADD3 R207, R196, 0x20, RZ ;  /* 0x00000020c4cf7810 */ /* 0x000fe20007ffe0ff */
[----:B------:R3:W-:Y:S01]  /*1af0*/  STL [R1+0x8c], R18 ;  /* 0x00008c1201007387 */ /* 0x0007e20000100800 */
[----:B----4-:R-:W-:Y:S02]  /*1b00*/  LOP3.LUT R9, R20, R3, R21, 0xf6, !PT ;  /* 0x0000000314097212 */ /* 0x010fe400078ef615 */
[----:B------:R-:W-:Y:S01]  /*1b10*/  SEL R3, R16, 0xffffffc0, !P5 ;  /* 0xffffffc010037807 */ /* 0x000fe20006800000 */
[----:B------:R-:W-:Y:S01]  /*1b20*/  STL [R1+0x88], R17 ;  /* 0x0000881101007387 */ /* 0x000fe20000100800 */
[----:B------:R-:W-:-:S02]  /*1b30*/  IADD3 R16, R19, 0x18, RZ ;  /* 0x0000001813107810 */ /* 0x000fc40007ffe0ff */
[----:B------:R-:W-:Y:S02]  /*1b40*/  LEA R250, R9, 0x100, 0x1 ;  /* 0x0000010009fa7811 */ /* 0x000fe400078e08ff */
[C---:B-----5:R-:W-:Y:S01]  /*1b50*/  IADD3 R14, R19.reuse, 0x20, RZ ;  /* 0x00000020130e7810 */ /* 0x060fe20007ffe0ff */
[----:B------:R-:W-:Y:S01]  /*1b60*/  STL [R1+0x84], R16 ;  /* 0x0000841001007387 */ /* 0x000fe20000100800 */
[----:B------:R-:W-:Y:S01]  /*1b70*/  LEA R9, R10, 0x5100, 0x1 ;  /* 0x000051000a097811 */ /* 0x000fe200078e08ff */
[----:B------:R-:W-:Y:S01]  /*1b80*/  IMAD.IADD R251, R8, 0x1, R250 ;  /* 0x0000000108fb7824 */ /* 0x000fe200078e02fa */
[C---:B-1----:R-:W-:Y:S01]  /*1b90*/  IADD3 R13, R19.reuse, 0x28, RZ ;  /* 0x00000028130d7810 */ /* 0x042fe20007ffe0ff */
[----:B------:R1:W-:Y:S01]  /*1ba0*/  STL [R1+0x80], R14 ;  /* 0x0000800e01007387 */ /* 0x0003e20000100800 */
[----:B------:R-:W-:Y:S02]  /*1bb0*/  SHF.R.S32.HI R10, RZ, 0x1f, R17 ;  /* 0x0000001fff0a7819 */ /* 0x000fe40000011411 */
[----:B--2---:R-:W-:Y:S01]  /*1bc0*/  IADD3 R12, R19, 0x38, RZ ;  /* 0x00000038130c7810 */ /* 0x004fe20007ffe0ff */
[----:B------:R-:W-:Y:S01]  /*1bd0*/  STL [R1+0x7c], R13 ;  /* 0x00007c0d01007387 */ /* 0x000fe20000100800 */
[----:B------:R-:W-:-:S02]  /*1be0*/  @P4 IADD3 R207, R196, -0x20, RZ ;  /* 0xffffffe0c4cf4810 */ /* 0x000fc40007ffe0ff */
[----:B------:R-:W-:Y:S02]  /*1bf0*/  IADD3 R11, R19, 0x30, RZ ;  /* 0x00000030130b7810 */ /* 0x000fe40007ffe0ff */
[----:B------:R-:W-:Y:S01]  /*1c00*/  LEA R203, R4, 0x5100, 0x1 ;  /* 0x0000510004cb7811 */ /* 0x000fe200078e08ff */
[----:B------:R-:W-:Y:S01]  /*1c10*/  IMAD.IADD R199, R0, 0x1, R207 ;  /* 0x0000000100c77824 */ /* 0x000fe200078e02cf */
[----:B---3--:R-:W-:Y:S01]  /*1c20*/  SHF.R.S32.HI R18, RZ, 0x1f, R18 ;  /* 0x0000001fff127819 */ /* 0x008fe20000011412 */
[----:B------:R-:W-:Y:S01]  /*1c30*/  STL [R1+0x78], R11 ;  /* 0x0000780b01007387 */ /* 0x000fe20000100800 */
[----:B------:R-:W-:Y:S01]  /*1c40*/  LEA R197, R5, 0x100, 0x1 ;  /* 0x0000010005c57811 */ /* 0x000fe200078e08ff */
[----:B------:R-:W-:Y:S01]  /*1c50*/  IMAD.IADD R204, R203, 0x1, R3 ;  /* 0x00000001cbcc7824 */ /* 0x000fe200078e0203 */
[----:B------:R-:W-:Y:S01]  /*1c60*/  IADD3 R215, R86, 0x20, RZ ;  /* 0x0000002056d77810 */ /* 0x000fe20007ffe0ff */
[----:B------:R2:W-:Y:S01]  /*1c70*/  STL [R1+0xe0], R9 ;  /* 0x0000e00901007387 */ /* 0x0005e20000100800 */
[----:B------:R-:W-:Y:S01]  /*1c80*/  SHF.R.S32.HI R239, RZ, 0x1f, R238 ;  /* 0x0000001fffef7819 */ /* 0x000fe200000114ee */
[----:B------:R-:W-:Y:S01]  /*1c90*/  IMAD.IADD R198, R3, 0x1, R197 ;  /* 0x0000000103c67824 */ /* 0x000fe200078e02c5 */
[----:B------:R-:W-:Y:S01]  /*1ca0*/  SHF.R.S32.HI R87, RZ, 0x1f, R86 ;  /* 0x0000001fff577819 */ /* 0x000fe20000011456 */
[----:B------:R-:W-:Y:S01]  /*1cb0*/  STL [R1+0x74], R12 ;  /* 0x0000740c01007387 */ /* 0x000fe20000100800 */
[----:B------:R-:W-:Y:S01]  /*1cc0*/  SHF.R.S32.HI R97, RZ, 0x1f, R96 ;  /* 0x0000001fff617819 */ /* 0x000fe20000011460 */
[----:B------:R-:W-:Y:S01]  /*1cd0*/  IMAD.IADD R206, R203, 0x1, R2 ;  /* 0x00000001cbce7824 */ /* 0x000fe200078e0202 */
[----:B------:R-:W-:Y:S01]  /*1ce0*/  SHF.R.S32.HI R252, RZ, 0x1f, R215 ;  /* 0x0000001ffffc7819 */ /* 0x000fe200000114d7 */
[----:B------:R-:W-:Y:S01]  /*1cf0*/  STL [R1+0xd0], R18 ;  /* 0x0000d01201007387 */ /* 0x000fe20000100800 */
[----:B-1----:R-:W-:Y:S01]  /*1d00*/  SHF.R.S32.HI R14, RZ, 0x1f, R14 ;  /* 0x0000001fff0e7819 */ /* 0x002fe2000001140e */
[C---:B------:R-:W-:Y:S01]  /*1d10*/  IMAD.IADD R201, R2.reuse, 0x1, R197 ;  /* 0x0000000102c97824 */ /* 0x040fe200078e02c5 */
[C---:B------:R-:W-:Y:S01]  /*1d20*/  IADD3 R211, R207.reuse, 0x800, RZ ;  /* 0x00000800cfd37810 */ /* 0x040fe20007ffe0ff */
[----:B------:R1:W-:Y:S01]  /*1d30*/  STL [R1+0xcc], R10 ;  /* 0x0000cc0a01007387 */ /* 0x0003e20000100800 */
[C---:B------:R-:W-:Y:S01]  /*1d40*/  IADD3 R210, R207.reuse, 0x1000, RZ ;  /* 0x00001000cfd27810 */ /* 0x040fe20007ffe0ff */
[C---:B------:R-:W-:Y:S01]  /*1d50*/  IMAD.IADD R205, R2.reuse, 0x1, R204 ;  /* 0x0000000102cd7824 */ /* 0x040fe200078e02cc */
[C---:B------:R-:W-:Y:S01]  /*1d60*/  IADD3 R209, R207.reuse, 0x1800, RZ ;  /* 0x00001800cfd17810 */ /* 0x040fe20007ffe0ff */
[----:B------:R-:W-:Y:S01]  /*1d70*/  IMAD.IADD R200, R2, 0x1, R198 ;  /* 0x0000000102c87824 */ /* 0x000fe200078e02c6 */
[----:B------:R-:W-:-:S02]  /*1d80*/  IADD3 R208, R207, 0x2000, RZ ;  /* 0x00002000cfd07810 */ /* 0x000fc40007ffe0ff */
[----:B--2---:R-:W-:-:S05]  /*1d90*/  SHF.R.S32.HI R9, RZ, 0x1f, R16 ;  /* 0x0000001fff097819 */ /* 0x004fca0000011410 */
[----:B------:R2:W-:Y:S04]  /*1da0*/  STL [R1+0xc8], R9 ;  /* 0x0000c80901007387 */ /* 0x0005e80000100800 */
[----:B------:R-:W-:Y:S01]  /*1db0*/  STL [R1+0xc4], R14 ;  /* 0x0000c40e01007387 */ /* 0x000fe20000100800 */
[----:B-1----:R-:W-:-:S05]  /*1dc0*/  SHF.R.S32.HI R10, RZ, 0x1f, R13 ;  /* 0x0000001fff0a7819 */ /* 0x002fca000001140d */
[----:B------:R1:W-:Y:S01]  /*1dd0*/  STL [R1+0xc0], R10 ;  /* 0x0000c00a01007387 */ /* 0x0003e20000100800 */
[----:B--2---:R-:W-:Y:S02]  /*1de0*/  SHF.R.S32.HI R9, RZ, 0x1f, R11 ;  /* 0x0000001fff097819 */ /* 0x004fe4000001140b */
[----:B------:R-:W-:-:S03]  /*1df0*/  LEA R11, R15, 0x80, 0x1 ;  /* 0x000000800f0b7811 */ /* 0x000fc600078e08ff */
[----:B------:R2:W-:Y:S02]  /*1e00*/  STL [R1+0xbc], R9 ;  /* 0x0000bc0901007387 */ /* 0x0005e40000100800 */
[C---:B------:R-:W-:Y:S02]  /*1e10*/  IMAD.IADD R0, R11.reuse, 0x1, R6 ;  /* 0x000000010b007824 */ /* 0x040fe400078e0206 */
[----:B-1----:R-:W-:-:S04]  /*1e20*/  IMAD.IADD R10, R11, 0x1, R8 ;  /* 0x000000010b0a7824 */ /* 0x002fc800078e0208 */
[----:B------:R-:W-:-:S04]  /*1e30*/  IMAD.IADD R4, R6, 0x1, R10 ;  /* 0x0000000106047824 */ /* 0x000fc800078e020a */
[----:B------:R-:W-:Y:S01]  /*1e40*/  IMAD.IADD R3, R7, 0x1, R4 ;  /* 0x0000000107037824 */ /* 0x000fe200078e0204 */
[----:B--2---:R-:W-:-:S05]  /*1e50*/  SHF.R.S32.HI R9, RZ, 0x1f, R12 ;  /* 0x0000001fff097819 */ /* 0x004fca000001140c */
[----:B------:R1:W-:Y:S04]  /*1e60*/  STL [R1+0xb8], R9 ;  /* 0x0000b80901007387 */ /* 0x0003e80000100800 */
[----:B------:R-:W-:Y:S04]  /*1e70*/  STL [R1+0x9c], R11 ;  /* 0x00009c0b01007387 */ /* 0x000fe80000100800 */
        /* <DEDUP_REMOVED lines=12> */
.L_x_1837:
        /* <DEDUP_REMOVED lines=15> */
[----:B------:R-:W-:Y:S02]  /*2030*/  IMAD.MOV.U32 R139, RZ, RZ, RZ ;  /* 0x000000ffff8b7224 */ /* 0x000fe400078e00ff */
[----:B------:R-:W-:Y:S02]  /*2040*/  IMAD.MOV.U32 R15, RZ, RZ, RZ ;  /* 0x000000ffff0f7224 */ /* 0x000fe400078e00ff */
[----:B------:R-:W-:Y:S01]  /*2050*/  IMAD.MOV.U32 R13, RZ, RZ, RZ ;  /* 0x000000ffff0d7224 */ /* 0x000fe200078e00ff */
[----:B--2---:R-:W-:Y:S01]  /*2060*/  SHF.R.S32.HI R26, RZ, 0x1f, R25 ;  /* 0x0000001fff1a7819 */ /* 0x004fe20000011419 */
[C---:B------:R-:W-:Y:S01]  /*2070*/  IMAD.SHL.U32 R17, R25.reuse, 0x4, RZ ;  /* 0x0000000419117824 */ /* 0x040fe200078e00ff */
[C---:B------:R-:W-:Y:S01]  /*2080*/  @P1 LEA R4, P0, R25.reuse, c[0x0][0x370], 0x2 ;  /* 0x0000dc0019041a11 */ /* 0x040fe200078010ff */
[----:B------:R1:W-:Y:S01]  /*2090*/  STL [R1+0x70], R25 ;  /* 0x0000701901007387 */ /* 0x0003e20000100800 */
[----:B------:R-:W-:-:S02]  /*20a0*/  SHF.L.U64.HI R16, R25, 0x2, R26 ;  /* 0x0000000219107819 */ /* 0x000fc4000001021a */
        /* <DEDUP_REMOVED lines=25> */
.L_x_1636:
[----:B------:R-:W-:-:S04]  /*2240*/  ISETP.NE.U32.AND P0, PT, RZ, c[0x0][0x368], PT ;  /* 0x0000da00ff007a0c */ /* 0x000fc80003f05070 */
[----:B------:R-:W-:-:S13]  /*2250*/  ISETP.NE.AND.EX P0, PT, RZ, c[0x0][0x36c], PT, P0 ;  /* 0x0000db00ff007a0c */ /* 0x000fda0003f05300 */
[----:B------:R-:W-:Y:S05]  /*2260*/  @!P0 BRA `(.L_x_1637) ;  /* 0x0000004000008947 */ /* 0x000fea0003800000 */
[----:B-1----:R-:W-:-:S04]  /*2270*/  IADD3 R4, P0, R17, c[0x0][0x368], RZ ;  /* 0x0000da0011047a10 */ /* 0x002fc80007f1e0ff */
[----:B------:R-:W-:-:S05]  /*2280*/  IADD3.X R5, R16, c[0x0][0x36c], RZ, P0, !PT ;  /* 0x0000db0010057a10 */ /* 0x000fca00007fe4ff */
[----:B------:R1:W5:Y:S01]  /*2290*/  LDG.E R12, [R4.64] ;  /* 0x00000008040c7981 */ /* 0x000362000c1e1900 */
[----:B------:R-:W-:Y:S05]  /*22a0*/  BRA `(.L_x_1638) ;  /* 0x0000005000007947 */ /* 0x000fea0003800000 */
.L_x_1637:
[----:B------:R-:W-:Y:S01]  /*22b0*/  MOV R12, UR6 ;  /* 0x00000006000c7c02 */ /* 0x000fe20008000f00 */
[----:B------:R-:W-:Y:S05]  /*22c0*/  @!P5 BRA `(.L_x_1638) ;  /* 0x000000300000d947 */ /* 0x000fea0003800000 */
[----:B-1----:R-:W2:Y:S04]  /*22d0*/  LDG.E R6, [R4.64] ;  /* 0x0000000804067981 */ /* 0x002ea8000c1e1900 */
[----:B------:R-:W2:Y:S02]  /*22e0*/  LDG.E R0, [R4.64+0x4] ;  /* 0x0000040804007981 */ /* 0x000ea4000c1e1900 */
[----:B--2---:R-:W-:Y:S02]  /*22f0*/  IADD3 R12, -R6, R0, RZ ;  /* 0x00000000060c7210 */ /* 0x004fe40007ffe1ff */
.L_x_1638:
[----:B------:R-:W2:Y:S04]  /*2300*/  LDL.LU R0, [R1+0x44] ;  /* 0x0000440001007983 */ /* 0x000ea80000300800 */
[----:B-1----:R1:W3:Y:S04]  /*2310*/  @P6 LDG.E R5, [R2.64] ;  /* 0x0000000802056981 */ /* 0x0022e8000c1e1900 */
[----:B------:R1:W3:Y:S04]  /*2320*/  @P6 LDG.E R4, [R2.64+0x4] ;  /* 0x0000040802046981 */ /* 0x0002e8000c1e1900 */
[----:B------:R-:W4:Y:S04]  /*2330*/  LDL.LU R6, [R1+0x64] ;  /* 0x0000640001067983 */ /* 0x000f280000300800 */
[----:B------:R-:W4:Y:S01]  /*2340*/  LDL R14, [R1+0x48] ;  /* 0x00004800010e7983 */ /* 0x000f220000100800 */
[----:B------:R-:W-:-:S04]  /*2350*/  ISETP.NE.U32.AND P0, PT, RZ, c[0x0][0x378], PT ;  /* 0x0000de00ff007a0c */ /* 0x000fc80003f05070 */
[----:B------:R-:W-:Y:S01]  /*2360*/  ISETP.NE.AND.EX P1, PT, RZ, c[0x0][0x37c], PT, P0 ;  /* 0x0000df00ff007a0c */ /* 0x000fe20003f25300 */
[----:B------:R-:W-:Y:S02]  /*2370*/  IMAD.MOV.U32 R7, RZ, RZ, c[0x0][0x2c4] ;  /* 0x0000b100ff077624 */ /* 0x000fe400078e00ff */
[----:B-----5:R-:W-:-:S03]  /*2380*/  IMAD.MOV.U32 R129, RZ, RZ, R12 ;  /* 0x000000ffff817224 */ /* 0x020fc600078e000c */
[----:B------:R-:W-:-:S07]  /*2390*/  ISETP.NE.AND P2, PT, R7, 0x1, PT ;  /* 0x000000010700780c */ /* 0x000fce0003f45270 */
[----:B-1----:R-:W-:-:S04]  /*23a0*/  @P1 IADD3 R2, P0, R17, c[0x0][0x378], RZ ;  /* 0x0000de0011021a10 */ /* 0x002fc80007f1e0ff */
[----:B------:R-:W-:Y:S01]  /*23b0*/  @P1 IADD3.X R3, R16, c[0x0][0x37c], RZ, P0, !PT ;  /* 0x0000df0010031a10 */ /* 0x000fe200007fe4ff */
[----:B------:R-:W-:-:S04]  /*23c0*/  IMAD.IADD R7, R12, 0x1, -R9 ;  /* 0x000000010c077824 */ /* 0x000fc800078e0a09 */
[----:B------:R1:W5:Y:S02]  /*23d0*/  @P1 LDG.E R129, [R2.64] ;  /* 0x0000000802811981 */ /* 0x000364000c1e1900 */
[----:B-1----:R-:W-:Y:S01]  /*23e0*/  IMAD.MOV.U32 R2, RZ, RZ, c[0x0][0x228] ;  /* 0x00008a00ff027624 */ /* 0x002fe200078e00ff */
[----:B------:R-:W-:Y:S01]  /*23f0*/  BSSY B0, `(.L_x_1639) ;  /* 0x000003f000007945 */ /* 0x000fe20003800000 */
[----:B--2---:R-:W-:-:S05]  /*2400*/  IMAD.SHL.U32 R0, R0, 0x80, RZ ;  /* 0x0000008000007824 */ /* 0x004fca00078e00ff */
[----:B------:R1:W-:Y:S01]  /*2410*/  STL [R1+0x30], R0 ;  /* 0x0000300001007387 */ /* 0x0003e20000100800 */
[----:B---3--:R-:W-:Y:S01]  /*2420*/  @P6 IMAD.IADD R2, R4, 0x1, -R5 ;  /* 0x0000000104026824 */ /* 0x008fe200078e0a05 */
[----:B----4-:R-:W-:-:S03]  /*2430*/  LOP3.LUT R6, R6, 0xffffffdf, RZ, 0xc0, !PT ;  /* 0xffffffdf06067812 */ /* 0x010fc600078ec0ff */
[----:B------:R-:W-:Y:S01]  /*2440*/  IMAD.IADD R4, R7, 0x1, R2 ;  /* 0x0000000107047824 */ /* 0x000fe200078e0202 */
[----:B------:R-:W-:-:S04]  /*2450*/  @P2 LOP3.LUT R6, R6, 0x20, RZ, 0xfc, !PT ;  /* 0x0000002006062812 */ /* 0x000fc800078efcff */
[----:B------:R-:W-:Y:S02]  /*2460*/  IADD3 R143, R4, 0x50, -R249 ;  /* 0x00000050048f7810 */ /* 0x000fe40007ffe8f9 */
[----:B-1----:R-:W-:-:S05]  /*2470*/  IADD3 R0, R0, 0x7f, RZ ;  /* 0x0000007f00007810 */ /* 0x002fca0007ffe0ff */
[----:B------:R-:W-:Y:S01]  /*2480*/  @P2 IMAD.HI.U32 R3, R0, c[0x0][0x2c8], RZ ;  /* 0x0000b20000032a27 */ /* 0x000fe200078e00ff */
[----:B------:R1:W-:Y:S04]  /*2490*/  STL [R1+0x64], R6 ;  /* 0x0000640601007387 */ /* 0x0003e80000100800 */
[----:B------:R-:W-:Y:S01]  /*24a0*/  @P2 SHF.R.U32.HI R0, RZ, c[0x0][0x2cc], R3 ;  /* 0x0000b300ff002a19 */ /* 0x000fe20000011603 */
[----:B------:R2:W-:Y:S01]  /*24b0*/  STL [R1+0x38], R4 ;  /* 0x0000380401007387 */ /* 0x0005e20000100800 */
[----:B------:R-:W-:-:S03]  /*24c0*/  LOP3.LUT R5, R14, 0xff000000, RZ, 0xc0, !PT ;  /* 0xff0000000e057812 */ /* 0x000fc600078ec0ff */
[----:B------:R-:W-:-:S04]  /*24d0*/  IMAD.IADD R3, R143, 0x1, R0 ;  /* 0x000000018f037824 */ /* 0x000fc800078e0200 */
[----:B-1----:R-:W-:Y:S01]  /*24e0*/  IMAD.HI R6, R3, 0x66666667, RZ ;  /* 0x6666666703067827 */ /* 0x002fe200078e02ff */
[----:B--2---:R-:W-:Y:S02]  /*24f0*/  IADD3 R4, R4, 0x4f, RZ ;  /* 0x0000004f04047810 */ /* 0x004fe40007ffe0ff */
[----:B------:R-:W-:-:S03]  /*2500*/  LOP3.LUT R3, R14, 0xff0000, RZ, 0xc0, !PT ;  /* 0x00ff00000e037812 */ /* 0x000fc600078ec0ff */
[----:B------:R-:W-:Y:S01]  /*2510*/  IMAD.HI R0, R4, 0x66666667, RZ ;  /* 0x6666666704007827 */ /* 0x000fe200078e02ff */
[----:B------:R-:W-:-:S04]  /*2520*/  SHF.R.U32.HI R4, RZ, 0x8, R5 ;  /* 0x00000008ff047819 */ /* 0x000fc80000011605 */
[----:B------:R-:W-:Y:S02]  /*2530*/  LEA.HI R3, R3, R4, RZ, 0x10 ;  /* 0x0000000403037211 */ /* 0x000fe400078f80ff */
[----:B------:R-:W-:Y:S02]  /*2540*/  SHF.R.U32.HI R5, RZ, 0x1f, R0 ;  /* 0x0000001fff057819 */ /* 0x000fe40000011600 */
[----:B------:R-:W-:Y:S02]  /*2550*/  SHF.R.U32.HI R8, RZ, 0x1f, R6 ;  /* 0x0000001fff087819 */ /* 0x000fe40000011606 */
[----:B------:R-:W-:Y:S02]  /*2560*/  SHF.R.U32.HI R9, RZ, 0x10, R3 ;  /* 0x00000010ff097819 */ /* 0x000fe40000011603 */
[----:B------:R-:W-:Y:S02]  /*2570*/  LOP3.LUT R18, R3, 0xff, RZ, 0xc0, !PT ;  /* 0x000000ff03127812 */ /* 0x000fe400078ec0ff */
[----:B------:R-:W-:-:S02]  /*2580*/  LEA.HI.SX32 R142, R0, R5, 0x1b ;  /* 0x00000005008e7211 */ /* 0x000fc400078fdaff */
[----:B------:R-:W-:Y:S01]  /*2590*/  LEA.HI.SX32 R0, R6, R8, 0x1b ;  /* 0x0000000806007211 */ /* 0x000fe200078fdaff */
[----:B------:R1:W-:Y:S03]  /*25a0*/  STL [R1+0x44], R9 ;  /* 0x0000440901007387 */ /* 0x0003e60000100800 */
[----:B------:R-:W-:Y:S01]  /*25b0*/  IMNMX R6, R142, R0, PT ;  /* 0x000000008e067217 */ /* 0x000fe20003800200 */
[----:B------:R1:W-:Y:S03]  /*25c0*/  STL [R1+0x94], R18 ;  /* 0x0000941201007387 */ /* 0x0003e60000100800 */
[----:B------:R-:W-:Y:S02]  /*25d0*/  ISETP.GE.AND P0, PT, R6, 0x1, PT ;  /* 0x000000010600780c */ /* 0x000fe40003f06270 */
[----:B------:R-:W-:Y:S01]  /*25e0*/  ISETP.NE.AND P1, PT, R9, RZ, PT ;  /* 0x000000ff0900720c */ /* 0x000fe20003f25270 */
[----:B------:R-:W-:-:S03]  /*25f0*/  IMAD.MOV.U32 R0, RZ, RZ, RZ ;  /* 0x000000ffff007224 */ /* 0x000fc600078e00ff */
[----:B------:R-:W-:-:S07]  /*2600*/  SEL R128, R9, c[0x0][0x338], P1 ;  /* 0x0000ce0009807a07 */ /* 0x000fce0000800000 */
[----:B------:R-:W-:Y:S05]  /*2610*/  @!P0 BRA `(.L_x_1640) ;  /* 0x000001c000008947 */ /* 0x000fea0003800000 */
[----:B------:R-:W-:Y:S02]  /*2620*/  IABS R3, R128 ;  /* 0x0000008000037213 */ /* 0x000fe40000000000 */
[----:B------:R-:W-:Y:S02]  /*2630*/  IADD3 R8, R128, -0x1, R6 ;  /* 0xffffffff80087810 */ /* 0x000fe40007ffe006 */
[----:B------:R-:W2:Y:S02]  /*2640*/  I2F.RP R0, R3 ;  /* 0x0000000300007306 */ /* 0x000ea40000209400 */
[----:B------:R-:W-:-:S06]  /*2650*/  IABS R11, R8 ;  /* 0x00000008000b7213 */ /* 0x000fcc0000000000 */
[----:B--2---:R-:W2:Y:S02]  /*2660*/  MUFU.RCP R0, R0 ;  /* 0x0000000000007308 */ /* 0x004ea40000001000 */
[----:B--2---:R-:W-:-:S06]  /*2670*/  IADD3 R0, R0, 0xffffffe, RZ ;  /* 0x0ffffffe00007810 */ /* 0x004fcc0007ffe0ff */
[----:B------:R-:W2:Y:S02]  /*2680*/  F2I.FTZ.U32.TRUNC.NTZ R5, R0 ;  /* 0x0000000000057305 */ /* 0x000ea4000021f000 */
[----:B--2---:R-:W-:-:S04]  /*2690*/  IMAD.MOV R0, RZ, RZ, -R5 ;  /* 0x000000ffff007224 */ /* 0x004fc800078e0a05 */
[----:B------:R-:W-:Y:S01]  /*26a0*/  IMAD.MOV.U32 R4, RZ, RZ, R0 ;  /* 0x000000ffff047224 */ /* 0x000fe200078e0000 */
[----:B------:R-:W-:-:S03]  /*26b0*/  IABS R0, R128 ;  /* 0x0000008000007213 */ /* 0x000fc60000000000 */
[----:B-1----:R-:W-:Y:S02]  /*26c0*/  IMAD R9, R4, R3, RZ ;  /* 0x0000000304097224 */ /* 0x002fe400078e02ff */
        /* <DEDUP_REMOVED lines=17> */
.L_x_1640:
[----:B------:R-:W-:Y:S05]  /*27e0*/  BSYNC B0 ;  /* 0x0000000000007941 */ /* 0x000fea0003800000 */
.L_x_1639:
[----:B------:R-:W-:-:S04]  /*27f0*/  IMAD R3, R18, R0, RZ ;  /* 0x0000000012037224 */ /* 0x000fc800078e02ff */
        /* <DEDUP_REMOVED lines=17> */
[----:B-1----:R-:W1:Y:S03]  /*2910*/  S2R R9, SR_TID.X ;  /* 0x0000000000097919 */ /* 0x002e660000002100 */
        /* <DEDUP_REMOVED lines=49> */
[----:B------:R-:W-:-:S02]  /*2c30*/  ISETP.GE.AND P0, PT, R3, 0x31, PT ;  /* 0x000000310300780c */ /* 0x000fc40003f06270 */
[----:B------:R-:W-:Y:S01]  /*2c40*/  SHF.R.S32.HI R17, RZ, 0x1f, R98 ;  /* 0x0000001fff117819 */ /* 0x000fe20000011462 */
[----:B-1----:R-:W-:Y:S01]  /*2c50*/  @P1 IMAD.X R7, R5, 0x1, R147, P2 ;  /* 0x0000000105071824 */ /* 0x002fe200010e0693 */
[----:B------:R-:W-:Y:S02]  /*2c60*/  ISETP.GE.AND P2, PT, R3, 0x21, PT ;  /* 0x000000210300780c */ /* 0x000fe40003f46270 */
[----:B------:R-:W-:-:S04]  /*2c70*/  @P1 LEA R6, P3, R0, c[0x0][0x220], 0x1 ;  /* 0x0000880000061a11 */ /* 0x000fc800078608ff */
[----:B------:R-:W-:-:S05]  /*2c80*/  @P1 LEA.HI.X R7, R0, c[0x0][0x224], R7, 0x1, P3 ;  /* 0x0000890000071a11 */ /* 0x000fca00018f0c07 */
[----:B------:R1:W-:Y:S02]  /*2c90*/  @P1 LDGSTS.E.BYPASS.LTC128B.128 [R212+0x3100], [R6.64], !P6 ;  /* 0x0310000006d41fae */ /* 0x0003e4000f101d48 */
[----:B------:R-:W-:-:S04]  /*2ca0*/  @P2 LEA R0, P1, R24, R4, 0x5 ;  /* 0x0000000418002211 */ /* 0x000fc800078228ff */
[----:B------:R-:W-:Y:S01]  /*2cb0*/  @P2 LEA R18, P3, R0, c[0x0][0x220], 0x1 ;  /* 0x0000880000122a11 */ /* 0x000fe200078608ff */
[----:B------:R-:W-:Y:S01]  /*2cc0*/  IMAD R10, R17, c[0x0][0x280], RZ ;  /* 0x0000a000110a7a24 */ /* 0x000fe200078e02ff */
[----:B------:R-:W-:Y:S01]  /*2cd0*/  IADD3 R126, R12, R15, RZ ;  /* 0x0000000f0c7e7210 */ /* 0x000fe20007ffe0ff */
[----:B-1----:R-:W-:Y:S01]  /*2ce0*/  @P2 IMAD.MOV.U32 R7, RZ, RZ, c[0x0][0x23c] ;  /* 0x00008f00ff072624 */ /* 0x002fe200078e00ff */
[----:B------:R-:W-:-:S04]  /*2cf0*/  @P0 MOV R6, c[0x0][0x23c] ;  /* 0x00008f0000060a02 */ /* 0x000fc80000000f00 */
[----:B------:R-:W-:Y:S01]  /*2d00*/  @P2 LEA.HI.X R14, R24, R5, R7, 0x5, P1 ;  /* 0x00000005180e2211 */ /* 0x000fe200008f2c07 */
[----:B------:R-:W-:Y:S01]  /*2d10*/  @P0 IMAD R11, R6, 0x30, RZ ;  /* 0x00000030060b0824 */ /* 0x000fe200078e02ff */
[----:B------:R-:W-:Y:S01]  /*2d20*/  ISETP.GE.AND P1, PT, R3, 0x41, PT ;  /* 0x000000410300780c */ /* 0x000fe20003f26270 */
[----:B------:R-:W-:Y:S01]  /*2d30*/  @P0 IMAD.WIDE.U32 R6, R24, 0x30, R4 ;  /* 0x0000003018060825 */ /* 0x000fe200078e0004 */
[----:B------:R-:W-:-:S03]  /*2d40*/  @P2 LEA.HI.X R19, R0, c[0x0][0x224], R14, 0x1, P3 ;  /* 0x0000890000132a11 */ /* 0x000fc600018f0c0e */
[----:B------:R-:W-:Y:S01]  /*2d50*/  @P0 IMAD.IADD R3, R7, 0x1, R11 ;  /* 0x0000000107030824 */ /* 0x000fe200078e020b */
[C---:B------:R-:W-:Y:S01]  /*2d60*/  @P0 LEA R16, P3, R6.reuse, c[0x0][0x220], 0x1 ;  /* 0x0000880006100a11 */ /* 0x040fe200078608ff */
[----:B------:R-:W-:Y:S01]  /*2d70*/  IMAD R0, R17, c[0x0][0x290], RZ ;  /* 0x0000a40011007a24 */ /* 0x000fe200078e02ff */
[----:B------:R1:W-:Y:S02]  /*2d80*/  @P2 LDGSTS.E.BYPASS.LTC128B.128 [R212+0x3900], [R18.64], !P6 ;  /* 0x0390000012d42fae */ /* 0x0003e4000f101d48 */
[----:B------:R-:W-:Y:S01]  /*2d90*/  @P0 LEA.HI.X R17, R6, c[0x0][0x224], R3, 0x1, P3 ;  /* 0x0000890006110a11 */ /* 0x000fe200018f0c03 */
[----:B------:R-:W-:Y:S02]  /*2da0*/  IMAD.WIDE.U32 R6, R98, c[0x0][0x290], R96 ;  /* 0x0000a40062067a25 */ /* 0x000fe400078e0060 */
[----:B------:R-:W-:Y:S02]  /*2db0*/  @P1 LEA R3, P3, R24, R4, 0x6 ;  /* 0x0000000418031211 */ /* 0x000fe400078630ff */
[C---:B------:R-:W-:Y:S01]  /*2dc0*/  IMAD R0, R98.reuse, c[0x0][0x294], R0 ;  /* 0x0000a50062007a24 */ /* 0x040fe200078e0200 */
[----:B------:R-:W-:Y:S01]  /*2dd0*/  @P1 MOV R4, c[0x0][0x23c] ;  /* 0x00008f0000041a02 */ /* 0x000fe20000000f00 */
[----:B------:R-:W-:Y:S01]  /*2de0*/  IMAD.WIDE.U32 R14, R98, c[0x0][0x290], R86 ;  /* 0x0000a400620e7a25 */ /* 0x000fe200078e0056 */
[----:B------:R1:W-:Y:S03]  /*2df0*/  @P0 LDGSTS.E.BYPASS.LTC128B.128 [R212+0x4100], [R16.64], !P6 ;  /* 0x0410000010d40fae */ /* 0x0003e6000f101d48 */
[----:B------:R-:W-:-:S02]  /*2e00*/  IMAD.IADD R11, R7, 0x1, R0 ;  /* 0x00000001070b7824 */ /* 0x000fc400078e0200 */
[----:B------:R-:W-:Y:S01]  /*2e10*/  IMAD.IADD R7, R0, 0x1, R15 ;  /* 0x0000000100077824 */ /* 0x000fe200078e020f */
[----:B------:R-:W-:Y:S01]  /*2e20*/  @P1 LEA.HI.X R0, R24, R5, R4, 0x6, P3 ;  /* 0x0000000518001211 */ /* 0x000fe200018f3404 */
[----:B------:R-:W-:Y:S01]  /*2e30*/  IMAD.WIDE.U32 R8, R98, c[0x0][0x280], R96 ;  /* 0x0000a00062087a25 */ /* 0x000fe200078e0060 */
[----:B------:R-:W-:-:S03]  /*2e40*/  @P1 LEA R4, P3, R3, c[0x0][0x220], 0x1 ;  /* 0x0000880003041a11 */ /* 0x000fc600078608ff */
[C---:B------:R-:W-:Y:S01]  /*2e50*/  IMAD R10, R98.reuse, c[0x0][0x284], R10 ;  /* 0x0000a100620a7a24 */ /* 0x040fe200078e020a */
[----:B------:R-:W-:Y:S01]  /*2e60*/  @P1 LEA.HI.X R5, R3, c[0x0][0x224], R0, 0x1, P3 ;  /* 0x0000890003051a11 */ /* 0x000fe200018f0c00 */
[----:B------:R-:W-:Y:S01]  /*2e70*/  IMAD.MOV.U32 R12, RZ, RZ, R8 ;  /* 0x000000ffff0c7224 */ /* 0x000fe200078e0008 */
[----:B-----5:R-:W-:Y:S02]  /*2e80*/  SHF.R.S32.HI R0, RZ, 0x1f, R129 ;  /* 0x0000001fff007819 */ /* 0x020fe40000011481 */
[----:B------:R-:W-:Y:S01]  /*2e90*/  IADD3 R13, R9, R10, RZ ;  /* 0x0000000a090d7210 */ /* 0x000fe20007ffe0ff */
[----:B------:R-:W-:Y:S01]  /*2ea0*/  IMAD.WIDE.U32 R8, R98, c[0x0][0x280], R86 ;  /* 0x0000a00062087a25 */ /* 0x000fe200078e0056 */
[----:B------:R2:W-:Y:S03]  /*2eb0*/  @P1 LDGSTS.E.BYPASS.LTC128B.128 [R212+0x4900], [R4.64], !P6 ;  /* 0x0490000004d41fae */ /* 0x0005e6000f101d48 */
[----:B------:R-:W-:Y:S01]  /*2ec0*/  IMAD R3, R0, c[0x0][0x280], RZ ;  /* 0x0000a00000037a24 */ /* 0x000fe200078e02ff */
[----:B------:R-:W-:Y:S01]  /*2ed0*/  IADD3 R9, R10, R9, RZ ;  /* 0x000000090a097210 */ /* 0x000fe20007ffe0ff */
[----:B------:R-:W-:Y:S01]  /*2ee0*/  IMAD R0, R0, c[0x0][0x290], RZ ;  /* 0x0000a40000007a24 */ /* 0x000fe200078e02ff */
[----:B------:R-:W-:Y:S01]  /*2ef0*/  MOV R10, R6 ;  /* 0x00000006000a7202 */ /* 0x000fe20000000f00 */
[----:B------:R-:W-:Y:S01]  /*2f00*/  IMAD.MOV.U32 R6, RZ, RZ, R14 ;  /* 0x000000ffff067224 */ /* 0x000fe200078e000e */
[----:B------:R-:W-:Y:S01]  /*2f10*/  MOV R141, 0x5 ;  /* 0x00000005008d7802 */ /* 0x000fe20000000f00 */
[----:B------:R-:W-:-:S02]  /*2f20*/  IMAD.MOV.U32 R136, RZ, RZ, c[0x0][0x280] ;  /* 0x0000a000ff887624 */ /* 0x000fc400078e00ff */
[C---:B------:R-:W-:Y:S02]  /*2f30*/  IMAD R144, R132.reuse, c[0x0][0x284], RZ ;  /* 0x0000a10084907a24 */ /* 0x040fe400078e02ff */
        /* <DEDUP_REMOVED lines=44> */
[----:B------:R-:W-:Y:S01]  /*3200*/  IMAD R0, R21, c[0x0][0x268], RZ ;  /* 0x00009a0015007a24 */ /* 0x000fe200078e02ff */
[C---:B------:R-:W-:Y:S01]  /*3210*/  IADD3 R15, R98.reuse, 0x20, RZ ;  /* 0x00000020620f7810 */ /* 0x040fe20007ffe0ff */
        /* <DEDUP_REMOVED lines=55> */
.L_x_1676:
[----:B------:R-:W-:Y:S01]  /*3590*/  IMAD R3, R31, 0x50, R0 ;  /* 0x000000501f037824 */ /* 0x000fe200078e0200 */
[----:B------:R-:W-:Y:S01]  /*35a0*/  ISETP.NE.AND P1, PT, R154, 0x1, PT ;  /* 0x000000019a00780c */ /* 0x000fe20003f25270 */
[----:B------:R-:W-:Y:S01]  /*35b0*/  IMAD.MOV.U32 R74, RZ, RZ, RZ ;  /* 0x000000ffff4a7224 */ /* 0x000fe200078e00ff */
[----:B------:R-:W-:Y:S04]  /*35c0*/  DEPBAR.LE SB0, 0x0 ;  /* 0x000080000000791a */ /* 0x000fe80000000000 */
[----:B---3--:R-:W-:Y:S01]  /*35d0*/  IMAD.IADD R4, R126, 0x1, R3 ;  /* 0x000000017e047824 */ /* 0x008fe200078e0203 */
        /* <DEDUP_REMOVED lines=29> */
[----:B-1----:R-:W-:-:S05]  /*37b0*/  @!P2 BRA `(.L_x_1643) ;  /* 0x00003c600000a947 */ /* 0x002fca0003800000 */
[-C--:B------:R-:W-:Y:S01]  /*37c0*/  IMAD R6, R144, R31.reuse, RZ ;  /* 0x0000001f90067224 */ /* 0x080fe200078e02ff */
        /* <DEDUP_REMOVED lines=40> */
.L_x_1646:
[----:B------:R-:W-:Y:S05]  /*3a50*/  BSYNC B0 ;  /* 0x0000000000007941 */ /* 0x000fea0003800000 */
.L_x_1645:
        /* <DEDUP_REMOVED lines=40> */
.L_x_1648:
[----:B------:R-:W-:Y:S05]  /*3ce0*/  BSYNC B0 ;  /* 0x0000000000007941 */ /* 0x000fea0003800000 */
.L_x_1647:
        /* <DEDUP_REMOVED lines=39> */
.L_x_1650:
[----:B------:R-:W-:Y:S05]  /*3f60*/  BSYNC B0 ;  /* 0x0000000000007941 */ /* 0x000fea0003800000 */
.L_x_1649:
        /* <DEDUP_REMOVED lines=75> */
.L_x_1654:
[----:B------:R-:W-:Y:S05]  /*4420*/  BSYNC B0 ;  /* 0x0000000000007941 */ /* 0x000fea0003800000 */
.L_x_1653:
        /* <DEDUP_REMOVED lines=57> */
.L_x_1652:
[----:B------:R-:W-:Y:S05]  /*47c0*/  BSYNC B1 ;  /* 0x0000000000017941 */ /* 0x000fea0003800000 */
.L_x_1651:
        /* <DEDUP_REMOVED lines=62> */
.L_x_1658:
[----:B------:R-:W-:Y:S05]  /*4bb0*/  BSYNC B0 ;  /* 0x0000000000007941 */ /* 0x000fea0003800000 */
.L_x_1657:
        /* <DEDUP_REMOVED lines=57> */
.L_x_1656:
[----:B------:R-:W-:Y:S05]  /*4f50*/  BSYNC B1 ;  /* 0x0000000000017941 */ /* 0x000fea0003800000 */
.L_x_1655:
        /* <DEDUP_REMOVED lines=61> */
.L_x_1661:
[----:B------:R-:W-:Y:S05]  /*5330*/  BSYNC B0 ;  /* 0x0000000000007941 */ /* 0x000fea0003800000 */
.L_x_1660:
        /* <DEDUP_REMOVED lines=58> */
.L_x_1644:
        /* <DEDUP_REMOVED lines=212> */
.L_x_1663:
[----:B------:R-:W-:Y:S05]  /*6420*/  BSYNC B0 ;  /* 0x0000000000007941 */ /* 0x000fea0003800000 */
.L_x_1662:
        /* <DEDUP_REMOVED lines=126> */
.L_x_1665:
[----:B------:R-:W-:Y:S05]  /*6c10*/  BSYNC B0 ;  /* 0x0000000000007941 */ /* 0x000fea0003800000 */
.L_x_1664:
        /* <DEDUP_REMOVED lines=128> */
.L_x_1643:
        /* <DEDUP_REMOVED lines=21> */
.L_x_1667:
[----:B-12---:R-:W-:Y:S05]  /*7570*/  BSYNC B0 ;  /* 0x0000000000007941 */ /* 0x006fea0003800000 */
.L_x_1666:
        /* <DEDUP_REMOVED lines=17> */
.L_x_1669:
[----:B------:R-:W-:Y:S05]  /*7690*/  BSYNC B0 ;  /* 0x0000000000007941 */ /* 0x000fea0003800000 */
.L_x_1668:
        /* <DEDUP_REMOVED lines=16> */
.L_x_1659:
[----:B------:R-:W-:Y:S05]  /*77a0*/  BSYNC B2 ;  /* 0x0000000000027941 */ /* 0x000fea0003800000 */
.L_x_1642:
[----:B------:R-:W-:Y:S01]  /*77b0*/  IMAD R20, R31, -0x50, RZ ;  /* 0xffffffb01f147824 */ /* 0x000fe200078e02ff */
[----:B------:R-:W-:Y:S01]  /*77c0*/  BSSY B0, `(.L_x_1670) ;  /* 0x0000063000007945 */ /* 0x000fe20003800000 */
[----:B--23--:R-:W-:Y:S02]  /*77d0*/  IMAD R4, R81, c[0x0][0x208], RZ ;  /* 0x0000820051047a24 */ /* 0x00cfe400078e02ff */
[----:B------:R-:W-:Y:S02]  /*77e0*/  IMAD.IADD R3, R105, 0x1, R20 ;  /* 0x0000000169037824 */ /* 0x000fe400078e0214 */
[C---:B-1----:R-:W-:Y:S02]  /*77f0*/  IMAD R8, R75.reuse, c[0x0][0x20c], R4 ;  /* 0x000083004b087a24 */ /* 0x042fe400078e0204 */
        /* <DEDUP_REMOVED lines=85> */
[----:B------:R-:W1:Y:S01]  /*7d50*/  @!P1 LDS.128 R8, [R250] ;  /* 0x00000000fa089984 */ /* 0x000e620000000c00 */
        /* <DEDUP_REMOVED lines=9> */
.L_x_1671:
[----:B-123--:R-:W-:Y:S05]  /*7df0*/  BSYNC B0 ;  /* 0x0000000000007941 */ /* 0x00efea0003800000 */
.L_x_1670:
[----:B------:R1:W2:Y:S01]  /*7e00*/  SHFL.IDX PT, R5, R17, 0x1, 0x1c1f ;  /* 0x003c1f0011057f89 */ /* 0x0002a200000e0000 */
        /* <DEDUP_REMOVED lines=16> */
.L_x_1673:
[----:B------:R-:W-:Y:S05]  /*7f10*/  BSYNC B0 ;  /* 0x0000000000007941 */ /* 0x000fea0003800000 */
.L_x_1672:
[----:B--2---:R2:W4:Y:S01]  /*7f20*/  SHFL.IDX PT, R5, R17, 0x2, 0x1c1f ;  /* 0x005c1f0011057f89 */ /* 0x00452200000e0000 */
[----:B------:R-:W-:Y:S01]  /*7f30*/  ISETP.GE.AND P0, PT, R3, 0x41, PT ;  /* 0x000000410300780c */ /* 0x000fe20003f06270 */
[----:B------:R-:W-:Y:S02]  /*7f40*/  BSSY B0, `(.L_x_1674) ;  /* 0x000000f000007945 */ /* 0x000fe40003800000 */
        /* <DEDUP_REMOVED lines=14> */
.L_x_1675:
[----:B------:R-:W-:Y:S05]  /*8030*/  BSYNC B0 ;  /* 0x0000000000007941 */ /* 0x000fea0003800000 */
.L_x_1674:
[C---:B------:R-:W-:Y:S02]  /*8040*/  ISETP.GT.AND P0, PT, R31.reuse, R118, PT ;  /* 0x000000761f00720c */ /* 0x040fe40003f04270 */
[----:B------:R-:W-:Y:S11]  /*8050*/  IADD3 R31, R31, -0x1, RZ ;  /* 0xffffffff1f1f7810 */ /* 0x000ff60007ffe0ff */
[----:B------:R-:W-:Y:S01]  /*8060*/  @P0 SHF.R.S32.HI R6, RZ, 0x1f, R31 ;  /* 0x0000001fff060819 */ /* 0x000fe2000001141f */
[----:B------:R-:W-:Y:S02]  /*8070*/  @P0 IMAD R3, R146, R31, RZ ;  /* 0x0000001f92030224 */ /* 0x000fe400078e02ff */
[----:B---3--:R-:W-:Y:S02]  /*8080*/  @P0 IMAD.MOV.U32 R4, RZ, RZ, R110 ;  /* 0x000000ffff040224 */ /* 0x008fe400078e006e */
[----:B----4-:R-:W-:Y:S02]  /*8090*/  @P0 IMAD.MOV.U32 R5, RZ, RZ, R109 ;  /* 0x000000ffff050224 */ /* 0x010fe400078e006d */
[-C--:B------:R-:W-:Y:S02]  /*80a0*/  @P0 IMAD R3, R6, R130.reuse, R3 ;  /* 0x0000008206030224 */ /* 0x080fe400078e0203 */
[----:B------:R-:W-:Y:S04]  /*80b0*/  @P0 IMAD.WIDE.U32 R4, R31, R130, R4 ;  /* 0x000000821f040225 */ /* 0x000fe800078e0004 */
[----:B------:R-:W-:Y:S01]  /*80c0*/  @P0 IMAD.IADD R3, R5, 0x1, R3 ;  /* 0x0000000105030824 */ /* 0x000fe200078e0203 */
[----:B------:R-:W-:Y:S01]  /*80d0*/  @P0 LEA R10, P1, R4, c[0x0][0x220], 0x1 ;  /* 0x00008800040a0a11 */ /* 0x000fe200078208ff */
[----:B------:R-:W-:Y:S03]  /*80e0*/  @P0 IMAD.SHL.U32 R12, R152, 0x2, RZ ;  /* 0x00000002980c0824 */ /* 0x000fe600078e00ff */
        /* <DEDUP_REMOVED lines=22> */
.L_x_1641:
[----:B---3--:R-:W3:Y:S01]  /*8250*/  LDL R11, [R1+0x30] ;  /* 0x00003000010b7983 */ /* 0x008ee20000100800 */
[----:B------:R-:W-:-:S05]  /*8260*/  IMAD.MOV.U32 R0, RZ, RZ, c[0x0][0x2c4] ;  /* 0x0000b100ff007624 */ /* 0x000fca00078e00ff */
[----:B------:R-:W-:Y:S01]  /*8270*/  ISETP.NE.AND P3, PT, R0, 0x1, PT ;  /* 0x000000010000780c */ /* 0x000fe20003f65270 */
[----:B------:R-:W-:Y:S01]  /*8280*/  BSSY B0, `(.L_x_1677) ;  /* 0x0000028000007945 */ /* 0x000fe20003800000 */
[----:B---3--:R-:W-:-:S11]  /*8290*/  IADD3 R0, R11, 0x7f, RZ ;  /* 0x0000007f0b007810 */ /* 0x008fd60007ffe0ff */
[----:B------:R-:W-:-:S05]  /*82a0*/  @P3 IMAD.HI.U32 R2, R0, c[0x0][0x2c8], RZ ;  /* 0x0000b20000023a27 */ /* 0x000fca00078e00ff */
[----:B------:R-:W-:-:S05]  /*82b0*/  @P3 SHF.R.U32.HI R0, RZ, c[0x0][0x2cc], R2 ;  /* 0x0000b300ff003a19 */ /* 0x000fca0000011602 */
[----:B------:R-:W-:-:S04]  /*82c0*/  IMAD.IADD R0, R143, 0x1, R0 ;  /* 0x000000018f007824 */ /* 0x000fc800078e0200 */
[----:B------:R-:W-:-:S05]  /*82d0*/  IMAD.HI R0, R0, 0x66666667, RZ ;  /* 0x6666666700007827 */ /* 0x000fca00078e02ff */
[----:B------:R-:W-:-:S04]  /*82e0*/  SHF.R.U32.HI R2, RZ, 0x1f, R0 ;  /* 0x0000001fff027819 */ /* 0x000fc80000011600 */
[----:B------:R-:W-:-:S04]  /*82f0*/  LEA.HI.SX32 R0, R0, R2, 0x1b ;  /* 0x0000000200007211 */ /* 0x000fc800078fdaff */
[----:B------:R-:W-:-:S04]  /*8300*/  IMNMX R6, R142, R0, PT ;  /* 0x000000008e067217 */ /* 0x000fc80003800200 */
[----:B------:R-:W-:Y:S01]  /*8310*/  ISETP.GE.AND P0, PT, R6, 0x1, PT ;  /* 0x000000010600780c */ /* 0x000fe20003f06270 */
[----:B------:R-:W-:-:S12]  /*8320*/  IMAD.MOV.U32 R0, RZ, RZ, RZ ;  /* 0x000000ffff007224 */ /* 0x000fd800078e00ff */
[----:B------:R-:W-:Y:S05]  /*8330*/  @!P0 BRA `(.L_x_1678) ;  /* 0x000001c000008947 */ /* 0x000fea0003800000 */
[----:B------:R-:W-:Y:S01]  /*8340*/  IABS R2, R128 ;  /* 0x0000008000027213 */ /* 0x000fe20000000000 */
[----:B------:R-:W-:Y:S01]  /*8350*/  IMAD.MOV.U32 R4, RZ, RZ, RZ ;  /* 0x000000ffff047224 */ /* 0x000fe200078e00ff */
[----:B------:R-:W-:Y:S02]  /*8360*/  IADD3 R7, R128, -0x1, R6 ;  /* 0xffffffff80077810 */ /* 0x000fe40007ffe006 */
[----:B------:R-:W3:Y:S02]  /*8370*/  I2F.RP R0, R2 ;  /* 0x0000000200007306 */ /* 0x000ee40000209400 */
[----:B-1----:R-:W-:-:S06]  /*8380*/  IABS R9, R7 ;  /* 0x0000000700097213 */ /* 0x002fcc0000000000 */
[----:B---3--:R-:W1:Y:S02]  /*8390*/  MUFU.RCP R0, R0 ;  /* 0x0000000000007308 */ /* 0x008e640000001000 */
        /* <DEDUP_REMOVED lines=22> */
.L_x_1678:
[----:B------:R-:W-:Y:S05]  /*8500*/  BSYNC B0 ;  /* 0x0000000000007941 */ /* 0x000fea0003800000 */
.L_x_1677:
        /* <DEDUP_REMOVED lines=35> */
[----:B---3--:R-:W-:-:S04]  /*8740*/  IMAD R3, R2, R0, RZ ;  /* 0x0000000002037224 */ /* 0x008fc800078e02ff */
[--C-:B------:R-:W-:Y:S01]  /*8750*/  IMAD.IADD R2, R3, 0x1, R0.reuse ;  /* 0x0000000103027824 */ /* 0x100fe200078e0200 */
[----:B------:R3:W-:Y:S01]  /*8760*/  STL [R1+0x4], R3 ;  /* 0x0000040301007387 */ /* 0x0007e20000100800 */
[----:B------:R-:W-:-:S03]  /*8770*/  PRMT R0, RZ, 0x7610, R0 ;  /* 0x00007610ff007816 */ /* 0x000fc60000000000 */
[----:B------:R-:W-:-:S04]  /*8780*/  IMNMX R221, R6, R2, PT ;  /* 0x0000000206dd7217 */ /* 0x000fc80003800200 */
[----:B------:R-:W-:-:S13]  /*8790*/  ISETP.GT.AND P0, PT, R221, R3, PT ;  /* 0x00000003dd00720c */ /* 0x000fda0003f04270 */
[----:B------:R-:W-:Y:S05]  /*87a0*/  @!P0 BRA `(.L_x_1679) ;  /* 0x00010e4000008947 */ /* 0x000fea0003800000 */
[----:B---3--:R-:W3:Y:S04]  /*87b0*/  LDL R3, [R1+0x68] ;  /* 0x0000680001037983 */ /* 0x008ee80000100800 */
[----:B------:R-:W4:Y:S04]  /*87c0*/  LDL R8, [R1+0x6c] ;  /* 0x00006c0001087983 */ /* 0x000f280000100800 */
[----:B--2---:R-:W2:Y:S04]  /*87d0*/  LDL R7, [R1+0x48] ;  /* 0x0000480001077983 */ /* 0x004ea80000100800 */
[----:B------:R-:W2:Y:S04]  /*87e0*/  LDL R4, [R1] ;  /* 0x0000000001047983 */ /* 0x000ea80000100800 */
[----:B------:R-:W2:Y:S04]  /*87f0*/  LDL R5, [R1+0x90] ;  /* 0x0000900001057983 */ /* 0x000ea80000100800 */
[----:B-1----:R-:W2:Y:S01]  /*8800*/  LDL R9, [R1+0x70] ;  /* 0x0000700001097983 */ /* 0x002ea20000100800 */
[----:B------:R-:W-:-:S04]  /*8810*/  ISETP.NE.U32.AND P0, PT, RZ, c[0x0][0x340], PT ;  /* 0x0000d000ff007a0c */ /* 0x000fc80003f05070 */
[----:B------:R-:W-:Y:S02]  /*8820*/  ISETP.NE.AND.EX P1, PT, RZ, c[0x0][0x344], PT, P0 ;  /* 0x0000d100ff007a0c */ /* 0x000fe40003f25300 */
[----:B------:R-:W-:-:S05]  /*8830*/  SHF.R.S32.HI R0, RZ, 0x1f, R139 ;  /* 0x0000001fff007819 */ /* 0x000fca000001148b */
[----:B------:R-:W-:-:S04]  /*8840*/  IMAD R0, R0, c[0x0][0x178], RZ ;  /* 0x00005e0000007a24 */ /* 0x000fc800078e02ff */
[----:B------:R-:W-:Y:S02]  /*8850*/  IMAD R0, R139, c[0x0][0x17c], R0 ;  /* 0x00005f008b007a24 */ /* 0x000fe400078e0200 */
[----:B---3--:R-:W-:-:S04]  /*8860*/  @P1 IADD3 R2, P0, R3, c[0x0][0x340], RZ ;  /* 0x0000d00003021a10 */ /* 0x008fc80007f1e0ff */
[----:B----4-:R-:W-:-:S05]  /*8870*/  @P1 IADD3.X R3, R8, c[0x0][0x344], RZ, P0, !PT ;  /* 0x0000d10008031a10 */ /* 0x010fca00007fe4ff */
[----:B------:R1:W5:Y:S01]  /*8880*/  @P1 LDG.E R8, [R2.64] ;  /* 0x0000000802081981 */ /* 0x000362000c1e1900 */
[----:B------:R-:W-:Y:S02]  /*8890*/  ISETP.NE.U32.AND P0, PT, RZ, c[0x0][0x348], PT ;  /* 0x0000d200ff007a0c */ /* 0x000fe40003f05070 */
[----:B--2---:R-:W-:Y:S01]  /*88a0*/  LOP3.LUT R85, R7, 0xffff, RZ, 0xc0, !PT ;  /* 0x0000ffff07557812 */ /* 0x004fe200078ec0ff */
[----:B------:R-:W-:Y:S01]  /*88b0*/  IMAD.IADD R4, R4, 0x1, R11 ;  /* 0x0000000104047824 */ /* 0x000fe200078e020b */
[----:B------:R-:W-:Y:S01]  /*88c0*/  ISETP.NE.AND.EX P0, PT, RZ, c[0x0][0x34c], PT, P0 ;  /* 0x0000d300ff007a0c */ /* 0x000fe20003f05300 */
[----:B------:R-:W2:Y:S01]  /*88d0*/  S2R R12, SR_TID.X ;  /* 0x00000000000c7919 */ /* 0x000ea20000002100 */
[----:B------:R-:W-:Y:S01]  /*88e0*/  ISETP.GE.AND P2, PT, R238, c[0x0][0x198], PT ;  /* 0x00006600ee007a0c */ /* 0x000fe20003f46270 */
[----:B------:R-:W-:Y:S01]  /*88f0*/  @P3 IMAD.HI.U32 R7, R4, c[0x0][0x2c8], RZ ;  /* 0x0000b20004073a27 */ /* 0x000fe200078e00ff */
[----:B------:R-:W-:Y:S02]  /*8900*/  SEL R6, R5, RZ, !P0 ;  /* 0x000000ff05067207 */ /* 0x000fe40004000000 */
[----:B------:R-:W-:-:S02]  /*8910*/  SEL R5, R9, RZ, !P0 ;  /* 0x000000ff09057207 */ /* 0x000fc40004000000 */
[----:B------:R-:W-:Y:S01]  /*8920*/  IADD3 R181, R221, -0x1, RZ ;  /* 0xffffffffddb57810 */ /* 0x000fe20007ffe0ff */
[----:B------:R-:W-:-:S04]  /*8930*/  IMAD R6, R6, c[0x0][0x1c0], RZ ;  /* 0x0000700006067a24 */ /* 0x000fc800078e02ff */
[----:B------:R-:W-:Y:S02]  /*8940*/  IMAD R6, R5, c[0x0][0x1c4], R6 ;  /* 0x0000710005067a24 */ /* 0x000fe400078e0206 */
[----:B-1----:R-:W-:-:S04]  /*8950*/  IMAD.WIDE.U32 R2, R139, c[0x0][0x178], RZ ;  /* 0x00005e008b027a25 */ /* 0x002fc800078e00ff */
[----:B------:R-:W-:Y:S01]  /*8960*/  IMAD.IADD R3, R3, 0x1, R0 ;  /* 0x0000000103037824 */ /* 0x000fe200078e0200 */
[----:B------:R-:W-:Y:S02]  /*8970*/  MOV R0, R4 ;  /* 0x0000000400007202 */ /* 0x000fe40000000f00 */
[----:B------:R-:W-:Y:S01]  /*8980*/  @P3 SHF.R.U32.HI R0, RZ, c[0x0][0x2cc], R7 ;  /* 0x0000b300ff003a19 */ /* 0x000fe20000011607 */
[C---:B------:R-:W-:Y:S01]  /*8990*/  IMAD.WIDE.U32 R2, R85.reuse, c[0x0][0x1b8], R2 ;  /* 0x00006e0055027a25 */ /* 0x040fe200078e0002 */
[----:B--2---:R-:W-:Y:S02]  /*89a0*/  SHF.R.S32.HI R10, RZ, 0x1f, R12 ;  /* 0x0000001fff0a7819 */ /* 0x004fe4000001140c */
[----:B------:R-:W-:Y:S01]  /*89b0*/  SHF.R.S32.HI R7, RZ, 0x1f, R0 ;  /* 0x0000001fff077819 */ /* 0x000fe20000011400 */
[----:B------:R-:W-:Y:S01]  /*89c0*/  IMAD R3, R85, c[0x0][0x1bc], R3 ;  /* 0x00006f0055037a24 */ /* 0x000fe200078e0203 */
[----:B------:R-:W-:-:S03]  /*89d0*/  LEA.HI R10, R10, R12, RZ, 0x3 ;  /* 0x0000000c0a0a7211 */ /* 0x000fc600078f18ff */
[----:B------:R-:W-:Y:S01]  /*89e0*/  IMAD.WIDE.U32 R2, R5, c[0x0][0x1c0], R2 ;  /* 0x0000700005027a25 */ /* 0x000fe200078e0002 */
[----:B------:R-:W-:-:S03]  /*89f0*/  SHF.R.S32.HI R10, RZ, 0x3, R10 ;  /* 0x00000003ff0a7819 */ /* 0x000fc6000001140a */
        /* <DEDUP_REMOVED lines=11> */
[----:B------:R-:W-:Y:S01]  /*8ab0*/  LEA R6, P0, R2, c[0x0][0x160], 0x1 ;  /* 0x0000580002067a11 */ /* 0x000fe200078008ff */
[----:B------:R-:W-:-:S03]  /*8ac0*/  IMAD.IADD R4, R10, 0x1, R11 ;  /* 0x000000010a047824 */ /* 0x000fc600078e020b */
[----:B------:R-:W-:-:S04]  /*8ad0*/  IADD3 R0, R3, R0, RZ ;  /* 0x0000000003007210 */ /* 0x000fc80007ffe0ff */
[----:B------:R-:W-:Y:S02]  /*8ae0*/  LEA.HI.X R5, R2, c[0x0][0x164], R0, 0x1, P0 ;  /* 0x0000590002057a11 */ /* 0x000fe400000f0c00 */
[----:B------:R-:W-:Y:S01]  /*8af0*/  @!P1 MOV R8, R9 ;  /* 0x0000000900089202 */ /* 0x000fe20000000f00 */
[----:B------:R-:W-:Y:S05]  /*8b00*/  BRA.DIV ~URZ, `(.L_x_1680) ;  /* 0x000150627f007947 */ /* 0x000fea000b800000 */
[----:B------:R1:W2:Y:S02]  /*8b10*/  SHFL.IDX PT, R7, R5, RZ, 0x181f ;  /* 0x00181fff05077589 */ /* 0x0002a400000e0000 */
.L_x_1842:
[----:B------:R-:W-:Y:S05]  /*8b20*/  BRA.DIV ~URZ, `(.L_x_1681) ;  /* 0x000150b27f007947 */ /* 0x000fea000b800000 */
[----:B------:R3:W4:Y:S02]  /*8b30*/  SHFL.IDX PT, R2, R6, RZ, 0x181f ;  /* 0x00181fff06027589 */ /* 0x00072400000e0000 */
.L_x_1843:
        /* <DEDUP_REMOVED lines=10> */
.L_x_1683:
[----:B------:R-:W-:Y:S05]  /*8be0*/  BSYNC B0 ;  /* 0x0000000000007941 */ /* 0x000fea0003800000 */
.L_x_1682:
[----:B------:R-:W-:Y:S05]  /*8bf0*/  BRA.DIV ~URZ, `(.L_x_1684) ;  /* 0x000150527f007947 */ /* 0x000fea000b800000 */
[----:B--2---:R2:W1:Y:S04]  /*8c00*/  SHFL.IDX PT, R7, R5, 0x1, 0x181f ;  /* 0x00381f0005077f89 */ /* 0x00446800000e0000 */
[----:B----4-:R2:W4:Y:S02]  /*8c10*/  SHFL.IDX PT, R2, R6, 0x1, 0x181f ;  /* 0x00381f0006027f89 */ /* 0x01052400000e0000 */
.L_x_1844:
        /* <DEDUP_REMOVED lines=10> */
.L_x_1686:
[----:B------:R-:W-:Y:S05]  /*8cc0*/  BSYNC B0 ;  /* 0x0000000000007941 */ /* 0x000fea0003800000 */
.L_x_1685:
[----:B------:R-:W-:Y:S05]  /*8cd0*/  BRA.DIV ~URZ, `(.L_x_1687) ;  /* 0x000150427f007947 */ /* 0x000fea000b800000 */
[----:B-1----:R1:W2:Y:S02]  /*8ce0*/  SHFL.IDX PT, R7, R5, 0x2, 0x181f ;  /* 0x00581f0005077f89 */ /* 0x0022a400000e0000 */
.L_x_1845:
[----:B------:R-:W-:Y:S05]  /*8cf0*/  BRA.DIV ~URZ, `(.L_x_1688) ;  /* 0x000150927f007947 */ /* 0x000fea000b800000 */
[----:B----4-:R4:W1:Y:S02]  /*8d00*/  SHFL.IDX PT, R2, R6, 0x2, 0x181f ;  /* 0x00581f0006027f89 */ /* 0x01086400000e0000 */
.L_x_1846:
        /* <DEDUP_REMOVED lines=10> */
.L_x_1690:
[----:B------:R-:W-:Y:S05]  /*8db0*/  BSYNC B0 ;  /* 0x0000000000007941 */ /* 0x000fea0003800000 */
.L_x_1689:
[----:B------:R-:W-:Y:S05]  /*8dc0*/  BRA.DIV ~URZ, `(.L_x_1691) ;  /* 0x000150327f007947 */ /* 0x000fea000b800000 */
[----:B--2---:R2:W3:Y:S04]  /*8dd0*/  SHFL.IDX PT, R7, R5, 0x3, 0x181f ;  /* 0x00781f0005077f89 */ /* 0x0044e800000e0000 */
[----:B-1----:R2:W1:Y:S02]  /*8de0*/  SHFL.IDX PT, R2, R6, 0x3, 0x181f ;  /* 0x00781f0006027f89 */ /* 0x00246400000e0000 */
.L_x_1847:
        /* <DEDUP_REMOVED lines=10> */
.L_x_1693:
[----:B------:R-:W-:Y:S05]  /*8e90*/  BSYNC B0 ;  /* 0x0000000000007941 */ /* 0x000fea0003800000 */
.L_x_1692:
[----:B------:R-:W-:Y:S05]  /*8ea0*/  BRA.DIV ~URZ, `(.L_x_1694) ;  /* 0x000150227f007947 */ /* 0x000fea000b800000 */
[----:B---3--:R3:W2:Y:S02]  /*8eb0*/  SHFL.IDX PT, R7, R5, 0x4, 0x181f ;  /* 0x00981f0005077f89 */ /* 0x0086a400000e0000 */
.L_x_1848:
[----:B------:R-:W-:Y:S05]  /*8ec0*/  BRA.DIV ~URZ, `(.L_x_1695) ;  /* 0x000150727f007947 */ /* 0x000fea000b800000 */
[----:B-1----:R1:W3:Y:S02]  /*8ed0*/  SHFL.IDX PT, R2, R6, 0x4, 0x181f ;  /* 0x00981f0006027f89 */ /* 0x0022e400000e0000 */
.L_x_1849:
        /* <DEDUP_REMOVED lines=10> */
.L_x_1697:
[----:B------:R-:W-:Y:S05]  /*8f80*/  BSYNC B0 ;  /* 0x0000000000007941 */ /* 0x000fea0003800000 */
.L_x_1696:
[----:B------:R-:W-:Y:S05]  /*8f90*/  BRA.DIV ~URZ, `(.L_x_1698) ;  /* 0x000150127f007947 */ /* 0x000fea000b800000 */
[----:B--2---:R2:W1:Y:S04]  /*8fa0*/  SHFL.IDX PT, R7, R5, 0x5, 0x181f ;  /* 0x00b81f0005077f89 */ /* 0x00446800000e0000 */
[----:B---3--:R2:W3:Y:S02]  /*8fb0*/  SHFL.IDX PT, R2, R6, 0x5, 0x181f ;  /* 0x00b81f0006027f89 */ /* 0x0084e400000e0000 */
.L_x_1850:
        /* <DEDUP_REMOVED lines=10> */
.L_x_1700:
[----:B------:R-:W-:Y:S05]  /*9060*/  BSYNC B0 ;  /* 0x0000000000007941 */ /* 0x000fea0003800000 */
.L_x_1699:
[----:B------:R-:W-:Y:S05]  /*9070*/  BRA.DIV ~URZ, `(.L_x_1701) ;  /* 0x000150027f007947 */ /* 0x000fea000b800000 */
[----:B-1----:R1:W2:Y:S02]  /*9080*/  SHFL.IDX PT, R7, R5, 0x6, 0x181f ;  /* 0x00d81f0005077f89 */ /* 0x0022a400000e0000 */
.L_x_1851:
[----:B------:R-:W-:Y:S05]  /*9090*/  BRA.DIV ~URZ, `(.L_x_1702) ;  /* 0x000150527f007947 */ /* 0x000fea000b800000 */
[----:B---3--:R3:W1:Y:S02]  /*90a0*/  SHFL.IDX PT, R2, R6, 0x6, 0x181f ;  /* 0x00d81f0006027f89 */ /* 0x00866400000e0000 */
.L_x_1852:
        /* <DEDUP_REMOVED lines=10> */
.L_x_1704:
[----:B------:R-:W-:Y:S05]  /*9150*/  BSYNC B0 ;  /* 0x0000000000007941 */ /* 0x000fea0003800000 */
.L_x_1703:
[----:B------:R-:W-:Y:S05]  /*9160*/  BRA.DIV ~URZ, `(.L_x_1705) ;  /* 0x00014ff27f007947 */ /* 0x000fea000b800000 */
[----:B-12---:R-:W1:Y:S04]  /*9170*/  SHFL.IDX PT, R5, R5, 0x7, 0x181f ;  /* 0x00f81f0005057f89 */ /* 0x006e6800000e0000 */
[----:B------:R2:W3:Y:S02]  /*9180*/  SHFL.IDX PT, R3, R6, 0x7, 0x181f ;  /* 0x00f81f0006037f89 */ /* 0x0004e400000e0000 */
.L_x_1853:
        /* <DEDUP_REMOVED lines=17> */
[----:B--2-4-:R-:W2:Y:S04]  /*92a0*/  LDL.LU R6, [R1+0x64] ;  /* 0x0000640001067983 */ /* 0x014ea80000300800 */
[----:B------:R-:W3:Y:S04]  /*92b0*/  LDL R188, [R1] ;  /* 0x0000000001bc7983 */ /* 0x000ee80000100800 */
[----:B------:R-:W4:Y:S04]  /*92c0*/  LDL R7, [R1+0x38] ;  /* 0x0000380001077983 */ /* 0x000f280000100800 */
[----:B------:R-:W5:Y:S01]  /*92d0*/  LDL R189, [R1+0x2c] ;  /* 0x00002c0001bd7983 */ /* 0x000f620000100800 */
[----:B------:R-:W-:-:S02]  /*92e0*/  IMAD.MOV.U32 R180, RZ, RZ, 0x50 ;  /* 0x00000050ffb47424 */ /* 0x000fc400078e00ff */
[----:B------:R-:W-:Y:S02]  /*92f0*/  IMAD.MOV.U32 R190, RZ, RZ, c[0x0][0x2b8] ;  /* 0x0000ae00ffbe7624 */ /* 0x000fe400078e00ff */
[----:B------:R-:W-:-:S03]  /*9300*/  IMAD R180, R221, R180, -0x50 ;  /* 0xffffffb0ddb47424 */ /* 0x000fc600078e02b4 */
[----:B------:R-:W-:Y:S01]  /*9310*/  ISETP.NE.AND P1, PT, R190, 0x1, PT ;  /* 0x00000001be00780c */ /* 0x000fe20003f25270 */
[----:B------:R-:W-:Y:S01]  /*9320*/  IMAD.MOV.U32 R213, RZ, RZ, RZ ;  /* 0x000000ffffd57224 */ /* 0x000fe200078e00ff */
[----:B------:R-:W-:Y:S01]  /*9330*/  BAR.SYNC.DEFER_BLOCKING 0x0 ;  /* 0x0000000000007b1d */ /* 0x000fe20000010000 */
[----:B---3--:R-:W-:-:S05]  /*9340*/  IMAD.IADD R3, R188, 0x1, R180 ;  /* 0x00000001bc037824 */ /* 0x008fca00078e02b4 */
[C---:B----4-:R-:W-:Y:S01]  /*9350*/  ISETP.GE.AND P0, PT, R3.reuse, R7, PT ;  /* 0x000000070300720c */ /* 0x050fe20003f06270 */
[----:B-----5:R-:W-:-:S03]  /*9360*/  IMAD.IADD R3, R3, 0x1, R189 ;  /* 0x0000000103037824 */ /* 0x020fc600078e02bd */
[----:B------:R-:W-:Y:S01]  /*9370*/  ISETP.GT.OR P0, PT, R188, 0x4f, P0 ;  /* 0x0000004fbc00780c */ /* 0x000fe20000704670 */
[----:B------:R-:W-:Y:S01]  /*9380*/  @P1 IMAD.HI.U32 R4, R3, c[0x0][0x2bc], RZ ;  /* 0x0000af0003041a27 */ /* 0x000fe200078e00ff */
[----:B--2---:R-:W-:-:S03]  /*9390*/  LOP3.LUT R6, R6, 0xfffffffe, RZ, 0xc0, !PT ;  /* 0xfffffffe06067812 */ /* 0x004fc600078ec0ff */
[----:B------:R-:W-:Y:S01]  /*93a0*/  IMAD.MOV.U32 R2, RZ, RZ, R3 ;  /* 0x000000ffff027224 */ /* 0x000fe200078e0003 */
[----:B------:R-:W-:Y:S02]  /*93b0*/  @P1 SHF.R.U32.HI R2, RZ, c[0x0][0x2c0], R4 ;  /* 0x0000b000ff021a19 */ /* 0x000fe40000011604 */
[----:B------:R-:W-:-:S05]  /*93c0*/  @P1 LOP3.LUT R6, R6, 0x1, RZ, 0xfc, !PT ;  /* 0x0000000106061812 */ /* 0x000fca00078efcff */
[C---:B------:R-:W-:Y:S01]  /*93d0*/  @!P0 IADD3 R5, P1, R2.reuse, R186, RZ ;  /* 0x000000ba02058210 */ /* 0x040fe20007f3e0ff */
[----:B------:R1:W-:Y:S03]  /*93e0*/  STL [R1+0x64], R6 ;  /* 0x0000640601007387 */ /* 0x0003e60000100800 */
[----:B-1----:R-:W-:Y:S02]  /*93f0*/  @!P0 LEA.HI.X.SX32 R6, R2, R183, 0x1, P1 ;  /* 0x000000b702068211 */ /* 0x002fe400008f0eff */
        /* <DEDUP_REMOVED lines=18> */
[----:B------:R-:W-:-:S13]  /*9520*/  ISETP.GE.AND P1, PT, R84, 0x1, PT ;  /* 0x000000015400780c */ /* 0x000fda0003f26270 */
[----:B------:R-:W-:Y:S01]  /*9530*/  @P1 ISETP.GE.AND P4, PT, R238, c[0x0][0x1d4], PT ;  /* 0x00007500ee001a0c */ /* 0x000fe20003f86270 */
[----:B------:R-:W-:Y:S04]  /*9540*/  STL.64 [R1+0x18], R184 ;  /* 0x000018b801007387 */ /* 0x000fe80000100a00 */
[----:B------:R-:W-:Y:S01]  /*9550*/  STL [R1+0x14], R182 ;  /* 0x000014b601007387 */ /* 0x000fe20000100800 */
[----:B------:R-:W-:Y:S02]  /*9560*/  ISETP.GT.AND P6, PT, R188, 0x4f, PT ;  /* 0x0000004fbc00780c */ /* 0x000fe40003fc4270 */
        /* <DEDUP_REMOVED lines=8> */
[----:B------:R-:W1:Y:S04]  /*95f0*/  SHFL.IDX PT, R6, R2, RZ, 0x181f ;  /* 0x00181fff02067589 */ /* 0x000e6800000e0000 */
[----:B------:R-:W2:Y:S04]  /*9600*/  SHFL.IDX PT, R4, R2, 0x1, 0x181f ;  /* 0x00381f0002047f89 */ /* 0x000ea800000e0000 */
[----:B------:R-:W3:Y:S04]  /*9610*/  SHFL.IDX PT, R7, R3, RZ, 0x181f ;  /* 0x00181fff03077589 */ /* 0x000ee800000e0000 */
[----:B------:R-:W4:Y:S01]  /*9620*/  SHFL.IDX PT, R5, R3, 0x1, 0x181f ;  /* 0x00381f0003057f89 */ /* 0x000f2200000e0000 */
[----:B------:R-:W-:-:S03]  /*9630*/  ISETP.GE.AND P0, PT, R84, 0x11, PT ;  /* 0x000000115400780c */ /* 0x000fc60003f06270 */
[----:B------:R-:W5:Y:S04]  /*9640*/  SHFL.IDX PT, R11, R2, 0x2, 0x181f ;  /* 0x00581f00020b7f89 */ /* 0x000f6800000e0000 */
[----:B------:R-:W-:Y:S01]  /*9650*/  SHFL.IDX PT, R12, R3, 0x2, 0x181f ;  /* 0x00581f00030c7f89 */ /* 0x000fe200000e0000 */
[----:B-1----:R-:W-:-:S05]  /*9660*/  @P1 LEA R6, P2, R238, R6, 0x1 ;  /* 0x00000006ee061211 */ /* 0x002fca00078408ff */
[C---:B--2---:R-:W-:Y:S02]  /*9670*/  @P0 LEA R4, P3, R238.reuse, R4, 0x1 ;  /* 0x00000004ee040211 */ /* 0x044fe400078608ff */
[--C-:B---3--:R-:W-:Y:S02]  /*9680*/  @P1 LEA.HI.X R7, R238, R7, R239.reuse, 0x1, P2 ;  /* 0x00000007ee071211 */ /* 0x108fe400010f0cef */
[----:B------:R-:W-:Y:S01]  /*9690*/  ISETP.GE.AND P2, PT, R84, 0x21, PT ;  /* 0x000000215400780c */ /* 0x000fe20003f46270 */
[----:B------:R-:W1:Y:S01]  /*96a0*/  SHFL.IDX PT, R9, R2, 0x3, 0x181f ;  /* 0x00781f0002097f89 */ /* 0x000e6200000e0000 */
[C---:B----4-:R-:W-:Y:S02]  /*96b0*/  @P0 LEA.HI.X R5, R238.reuse, R5, R239, 0x1, P3 ;  /* 0x00000005ee050211 */ /* 0x050fe400018f0cef */
[C---:B------:R-:W-:Y:S01]  /*96c0*/  @P0 ISETP.GE.AND P3, PT, R238.reuse, c[0x0][0x1d4], PT ;  /* 0x00007500ee000a0c */ /* 0x040fe20003f66270 */
[----:B------:R-:W2:Y:S04]  /*96d0*/  SHFL.IDX PT, R10, R3, 0x3, 0x181f ;  /* 0x00781f00030a7f89 */ /* 0x000ea800000e0000 */
[----:B------:R5:W3:Y:S04]  /*96e0*/  SHFL.IDX PT, R8, R2, 0x4, 0x181f ;  /* 0x00981f0002087f89 */ /* 0x000ae800000e0000 */
[----:B------:R4:W-:Y:S01]  /*96f0*/  @P1 LDGSTS.E.BYPASS.LTC128B.128 [R212+0x2900], [R6.64], !P4 ;  /* 0x0290000006d41fae */ /* 0x0009e2000e101d48 */
[----:B------:R-:W-:-:S02]  /*9700*/  @P2 ISETP.GE.AND P5, PT, R238, c[0x0][0x1d4], PT ;  /* 0x00007500ee002a0c */ /* 0x000fc40003fa6270 */
[C---:B------:R-:W-:Y:S01]  /*9710*/  ISETP.GE.AND P4, PT, R84.reuse, 0x31, PT ;  /* 0x000000315400780c */ /* 0x040fe20003f86270 */
[----:B------:R1:W-:Y:S01]  /*9720*/  @P0 LDGSTS.E.BYPASS.LTC128B.128 [R212+0x3100], [R4.64], !P3 ;  /* 0x0310000004d40fae */ /* 0x0003e2000d901d48 */
[----:B------:R-:W-:Y:S02]  /*9730*/  ISETP.GE.AND P1, PT, R84, 0x41, PT ;  /* 0x000000415400780c */ /* 0x000fe40003f26270 */
[C---:B-----5:R-:W-:Y:S01]  /*9740*/  @P2 LEA R2, P0, R238.reuse, R11, 0x1 ;  /* 0x0000000bee022211 */ /* 0x060fe200078008ff */
[----:B----4-:R4:W5:Y:S08]  /*9750*/  SHFL.IDX PT, R6, R3, 0x4, 0x181f ;  /* 0x00981f0003067f89 */ /* 0x01097000000e0000 */
[----:B-1----:R-:W-:-:S04]  /*9760*/  @P4 LEA R4, P3, R238, R9, 0x1 ;  /* 0x00000009ee044211 */ /* 0x002fc800078608ff */
[C-C-:B--2---:R-:W-:Y:S02]  /*9770*/  @P4 LEA.HI.X R5, R238.reuse, R10, R239.reuse, 0x1, P3 ;  /* 0x0000000aee054211 */ /* 0x144fe400018f0cef */
[C---:B----4-:R-:W-:Y:S02]  /*9780*/  @P2 LEA.HI.X R3, R238.reuse, R12, R239, 0x1, P0 ;  /* 0x0000000cee032211 */ /* 0x050fe400000f0cef */
[----:B------:R-:W-:-:S03]  /*9790*/  @P1 ISETP.GE.AND P0, PT, R238, c[0x0][0x1d4], PT ;  /* 0x00007500ee001a0c */ /* 0x000fc60003f06270 */
[----:B------:R3:W-:Y:S01]  /*97a0*/  @P2 LDGSTS.E.BYPASS.LTC128B.128 [R212+0x3900], [R2.64], !P5 ;  /* 0x0390000002d42fae */ /* 0x0007e2000e901d48 */
[----:B------:R-:W-:-:S13]  /*97b0*/  @P4 ISETP.GE.AND P2, PT, R238, c[0x0][0x1d4], PT ;  /* 0x00007500ee004a0c */ /* 0x000fda0003f46270 */
[----:B------:R1:W-:Y:S01]  /*97c0*/  @P4 LDGSTS.E.BYPASS.LTC128B.128 [R212+0x4100], [R4.64], !P2 ;  /* 0x0410000004d44fae */ /* 0x0003e2000d101d48 */
[----:B---3--:R-:W-:-:S04]  /*97d0*/  @P1 LEA R2, P3, R238, R8, 0x1 ;  /* 0x00000008ee021211 */ /* 0x008fc800078608ff */
[----:B-----5:R-:W-:-:S05]  /*97e0*/  @P1 LEA.HI.X R3, R238, R6, R239, 0x1, P3 ;  /* 0x00000006ee031211 */ /* 0x020fca00018f0cef */
[----:B------:R1:W-:Y:S01]  /*97f0*/  @P1 LDGSTS.E.BYPASS.LTC128B.128 [R212+0x4900], [R2.64], !P0 ;  /* 0x0490000002d41fae */ /* 0x0003e2000c101d48 */
[----:B------:R-:W-:-:S03]  /*9800*/  ISETP.LT.AND P0, PT, RZ, c[0x0][0x27c], PT ;  /* 0x00009f00ff007a0c */ /* 0x000fc60003f01270 */
[----:B------:R-:W0:Y:S10]  /*9810*/  LDGDEPBAR ;  /* 0x00000000000079af */ /* 0x000e340000000000 */
[----:B------:R-:W-:Y:S05]  /*9820*/  @P0 BRA `(.L_x_1706) ;  /* 0x0000002000000947 */ /* 0x000fea0003800000 */
[----:B------:R-:W-:-:S04]  /*9830*/  DEPBAR.LE SB0, 0x1 ;  /* 0x000080400000791a */ /* 0x000fc80000000000 */
[----:B------:R-:W-:Y:S05]  /*9840*/  BRA `(.L_x_1707) ;  /* 0x00004a5000007947 */ /* 0x000fea0003800000 */
.L_x_1706:
[----:B------:R-:W2:Y:S01]  /*9850*/  LDL R63, [R1+0x30] ;  /* 0x00003000013f7983 */ /* 0x000ea20000100800 */
[----:B------:R-:W-:Y:S01]  /*9860*/  ULDC.U8 UR4, c[0x0][0x298] ;  /* 0x0000a60000047ab9 */ /* 0x000fe20000000000 */
[----:B-1----:R-:W-:Y:S01]  /*9870*/  SHF.R.S32.HI R2, RZ, 0x1f, R129 ;  /* 0x0000001fff027819 */ /* 0x002fe20000011481 */
        /* <DEDUP_REMOVED lines=48> */
[----:B------:R-:W-:Y:S01]  /*9b80*/  ISETP.GE.AND P0, PT, R95, c[0x0][0x27c], PT ;  /* 0x00009f005f007a0c */ /* 0x000fe20003f06270 */
[----:B------:R-:W-:-:S10]  /*9b90*/  CS2R R10, SRZ ;  /* 0x00000000000a7805 */ /* 0x000fd4000001ff00 */
[C---:B------:R-:W-:Y:S01]  /*9ba0*/  @!P1 IMAD.SHL.U32 R2, R96.reuse, 0x2, RZ ;  /* 0x0000000260029824 */ /* 0x040fe200078e00ff */
[----:B------:R-:W-:Y:S01]  /*9bb0*/  @!P1 SHF.L.U64.HI R3, R96, 0x1, R97 ;  /* 0x0000000160039819 */ /* 0x000fe20000010261 */
[C---:B------:R-:W-:Y:S01]  /*9bc0*/  @!P0 IMAD.SHL.U32 R4, R95.reuse, 0x2, RZ ;  /* 0x000000025f048824 */ /* 0x040fe200078e00ff */
[----:B-----5:R-:W-:Y:S02]  /*9bd0*/  @!P0 SHF.L.U64.HI R5, R95, 0x1, R60 ;  /* 0x000000015f058819 */ /* 0x020fe4000001023c */
[CC--:B--2---:R-:W-:Y:S02]  /*9be0*/  @!P1 IADD3 R16, P2, R15.reuse, R2.reuse, RZ ;  /* 0x000000020f109210 */ /* 0x0c4fe40007f5e0ff */
[----:B---3--:R-:W-:Y:S02]  /*9bf0*/  @!P1 IADD3 R14, P4, R18, R2, RZ ;  /* 0x00000002120e9210 */ /* 0x008fe40007f9e0ff */
[-C--:B------:R-:W-:Y:S01]  /*9c00*/  @!P0 IADD3 R2, P3, R15, R4.reuse, RZ ;  /* 0x000000040f028210 */ /* 0x080fe20007f7e0ff */
[--C-:B----4-:R-:W-:Y:S01]  /*9c10*/  @!P1 IMAD.X R17, R22, 0x1, R3.reuse, P2 ;  /* 0x0000000116119824 */ /* 0x110fe200010e0603 */
[----:B------:R-:W-:Y:S01]  /*9c20*/  @!P0 IADD3 R4, P2, R18, R4, RZ ;  /* 0x0000000412048210 */ /* 0x000fe20007f5e0ff */
[C---:B-1----:R-:W-:Y:S01]  /*9c30*/  @!P1 IMAD.X R15, R19.reuse, 0x1, R3, P4 ;  /* 0x00000001130f9824 */ /* 0x042fe200020e0603 */
[----:B------:R-:W-:Y:S01]  /*9c40*/  CS2R R6, SRZ ;  /* 0x0000000000067805 */ /* 0x000fe2000001ff00 */
[--C-:B------:R-:W-:Y:S01]  /*9c50*/  @!P0 IMAD.X R3, R22, 0x1, R5.reuse, P3 ;  /* 0x0000000116038824 */ /* 0x100fe200018e0605 */
[----:B------:R-:W-:Y:S01]  /*9c60*/  CS2R R8, SRZ ;  /* 0x0000000000087805 */ /* 0x000fe2000001ff00 */
[----:B------:R-:W-:Y:S01]  /*9c70*/  @!P0 IMAD.X R5, R19, 0x1, R5, P2 ;  /* 0x0000000113058824 */ /* 0x000fe200010e0605 */
[----:B------:R1:W5:Y:S04]  /*9c80*/  @!P1 LD.E.64 R10, [R16.64] ;  /* 0x00000008100a9980 */ /* 0x000368000c101b00 */
[----:B------:R1:W5:Y:S04]  /*9c90*/  @!P0 LD.E.64 R12, [R2.64] ;  /* 0x00000008020c8980 */ /* 0x000368000c101b00 */
[----:B------:R1:W5:Y:S04]  /*9ca0*/  @!P1 LD.E.64 R6, [R14.64] ;  /* 0x000000080e069980 */ /* 0x000368000c101b00 */
[----:B------:R1:W5:Y:S02]  /*9cb0*/  @!P0 LD.E.64 R8, [R4.64] ;  /* 0x0000000804088980 */ /* 0x000364000c101b00 */
.L_x_1710:
[----:B------:R-:W-:Y:S05]  /*9cc0*/  BSYNC B0 ;  /* 0x0000000000007941 */ /* 0x000fea0003800000 */
.L_x_1709:
[----:B-1----:R-:W-:Y:S01]  /*9cd0*/  IADD3 R2, R20, 0x20, RZ ;  /* 0x0000002014027810 */ /* 0x002fe20007ffe0ff */
[----:B-----5:R-:W-:Y:S01]  /*9ce0*/  IMAD.MOV.U32 R5, RZ, RZ, R12 ;  /* 0x000000ffff057224 */ /* 0x020fe200078e000c */
[----:B------:R1:W4:Y:S01]  /*9cf0*/  SHFL.IDX PT, R23, R24, 0x1, 0x1c1f ;  /* 0x003c1f0018177f89 */ /* 0x00032200000e0000 */
        /* <DEDUP_REMOVED lines=15> */
[----:B----4-:R1:W4:Y:S01]  /*9df0*/  SHFL.IDX PT, R22, R21, 0x1, 0x1c1f ;  /* 0x003c1f0015167f89 */ /* 0x01032200000e0000 */
[----:B------:R-:W-:Y:S01]  /*9e00*/  PRMT R51, R4, 0x7610, R51 ;  /* 0x0000761004337816 */ /* 0x000fe20000000033 */
[----:B------:R-:W-:Y:S01]  /*9e10*/  CS2R R32, SRZ ;  /* 0x0000000000207805 */ /* 0x000fe2000001ff00 */
[----:B------:R-:W-:Y:S01]  /*9e20*/  PRMT R48, R3, 0x7610, R48 ;  /* 0x0000761003307816 */ /* 0x000fe20000000030 */
[----:B--2---:R1:W2:Y:S01]  /*9e30*/  SHFL.IDX PT, R15, R25, 0x1, 0x1c1f ;  /* 0x003c1f00190f7f89 */ /* 0x0042a200000e0000 */
[----:B------:R-:W-:Y:S01]  /*9e40*/  PRMT R49, R2, 0x7610, R49 ;  /* 0x0000761002317816 */ /* 0x000fe20000000031 */
[----:B------:R-:W-:Y:S01]  /*9e50*/  CS2R R4, SRZ ;  /* 0x0000000000047805 */ /* 0x000fe2000001ff00 */
[----:B------:R-:W-:Y:S01]  /*9e60*/  CS2R R2, SRZ ;  /* 0x0000000000027805 */ /* 0x000fe2000001ff00 */
[----:B------:R-:W-:Y:S05]  /*9e70*/  @P0 BRA `(.L_x_1712) ;  /* 0x0000016000000947 */ /* 0x000fea0003800000 */
[----:B------:R-:W-:Y:S01]  /*9e80*/  ISETP.GE.AND P1, PT, R96, c[0x0][0x27c], PT ;  /* 0x00009f0060007a0c */ /* 0x000fe20003f26270 */
[----:B------:R-:W-:Y:S01]  /*9e90*/  CS2R R38, SRZ ;  /* 0x0000000000267805 */ /* 0x000fe2000001ff00 */
[----:B------:R-:W-:-:S11]  /*9ea0*/  ISETP.GE.AND P0, PT, R95, c[0x0][0x27c], PT ;  /* 0x00009f005f007a0c */ /* 0x000fd60003f06270 */
[C---:B------:R-:W-:Y:S01]  /*9eb0*/  @!P1 IMAD.SHL.U32 R2, R96.reuse, 0x2, RZ ;  /* 0x0000000260029824 */ /* 0x040fe200078e00ff */
[----:B------:R-:W-:Y:S01]  /*9ec0*/  @!P1 SHF.L.U64.HI R4, R96, 0x1, R97 ;  /* 0x0000000160049819 */ /* 0x000fe20000010261 */
[C---:B------:R-:W-:Y:S01]  /*9ed0*/  @!P0 IMAD.SHL.U32 R3, R95.reuse, 0x2, RZ ;  /* 0x000000025f038824 */ /* 0x040fe200078e00ff */
[----:B------:R-:W-:Y:S02]  /*9ee0*/  @!P0 SHF.L.U64.HI R5, R95, 0x1, R60 ;  /* 0x000000015f058819 */ /* 0x000fe4000001023c */
[CC--:B---3--:R-:W-:Y:S02]  /*9ef0*/  @!P1 IADD3 R18, P2, R14.reuse, R2.reuse, RZ ;  /* 0x000000020e129210 */ /* 0x0c8fe40007f5e0ff */
[----:B--2---:R-:W-:Y:S02]  /*9f00*/  @!P1 IADD3 R16, P4, R15, R2, RZ ;  /* 0x000000020f109210 */ /* 0x004fe40007f9e0ff */
[-C--:B------:R-:W-:Y:S01]  /*9f10*/  @!P0 IADD3 R2, P3, R14, R3.reuse, RZ ;  /* 0x000000030e028210 */ /* 0x080fe20007f7e0ff */
[--C-:B------:R-:W-:Y:S01]  /*9f20*/  @!P1 IMAD.X R19, R23, 0x1, R4.reuse, P2 ;  /* 0x0000000117139824 */ /* 0x100fe200010e0604 */
[----:B------:R-:W-:Y:S01]  /*9f30*/  @!P0 IADD3 R14, P2, R15, R3, RZ ;  /* 0x000000030f0e8210 */ /* 0x000fe20007f5e0ff */
[----:B----4-:R-:W-:-:S02]  /*9f40*/  @!P1 IMAD.X R17, R22, 0x1, R4, P4 ;  /* 0x0000000116119824 */ /* 0x010fc400020e0604 */
[--C-:B------:R-:W-:Y:S01]  /*9f50*/  @!P0 IMAD.X R3, R23, 0x1, R5.reuse, P3 ;  /* 0x0000000117038824 */ /* 0x100fe200018e0605 */
[----:B------:R-:W-:Y:S01]  /*9f60*/  CS2R R32, SRZ ;  /* 0x0000000000207805 */ /* 0x000fe2000001ff00 */
[----:B------:R-:W-:Y:S02]  /*9f70*/  @!P0 IMAD.X R15, R22, 0x1, R5, P2 ;  /* 0x00000001160f8824 */ /* 0x000fe400010e0605 */
[----:B------:R-:W-:Y:S01]  /*9f80*/  CS2R R4, SRZ ;  /* 0x0000000000047805 */ /* 0x000fe2000001ff00 */
[----:B------:R2:W5:Y:S04]  /*9f90*/  @!P0 LD.E.64 R38, [R2.64] ;  /* 0x0000000802268980 */ /* 0x000568000c101b00 */
[----:B------:R3:W5:Y:S04]  /*9fa0*/  @!P0 LD.E.64 R32, [R14.64] ;  /* 0x000000080e208980 */ /* 0x000768000c101b00 */
[----:B------:R3:W5:Y:S01]  /*9fb0*/  @!P1 LD.E.64 R4, [R18.64] ;  /* 0x0000000812049980 */ /* 0x000762000c101b00 */
[----:B--2---:R-:W-:-:S06]  /*9fc0*/  CS2R R2, SRZ ;  /* 0x0000000000027805 */ /* 0x004fcc000001ff00 */
[----:B------:R3:W5:Y:S02]  /*9fd0*/  @!P1 LD.E.64 R2, [R16.64] ;  /* 0x0000000810029980 */ /* 0x000764000c101b00 */
.L_x_1712:
[----:B------:R-:W-:Y:S05]  /*9fe0*/  BSYNC B0 ;  /* 0x0000000000007941 */ /* 0x000fea0003800000 */
.L_x_1711:
[----:B---3--:R-:W-:Y:S01]  /*9ff0*/  IADD3 R14, R20, 0x40, RZ ;  /* 0x00000040140e7810 */ /* 0x008fe20007ffe0ff */
[----:B-----5:R-:W-:Y:S01]  /*a000*/  IMAD.MOV.U32 R18, RZ, RZ, R38 ;  /* 0x000000ffff127224 */ /* 0x020fe200078e0026 */
[----:B------:R3:W1:Y:S01]  /*a010*/  SHFL.IDX PT, R30, R24, 0x2, 0x1c1f ;  /* 0x005c1f00181e7f89 */ /* 0x00066200000e0000 */
        /* <DEDUP_REMOVED lines=11> */
[----:B--2---:R3:W2:Y:S01]  /*a0d0*/  SHFL.IDX PT, R15, R26, 0x2, 0x1c1f ;  /* 0x005c1f001a0f7f89 */ /* 0x0046a200000e0000 */
[----:B------:R-:W-:Y:S01]  /*a0e0*/  IMAD.MOV.U32 R14, RZ, RZ, R3 ;  /* 0x000000ffff0e7224 */ /* 0x000fe200078e0003 */
[----:B------:R-:W-:Y:S01]  /*a0f0*/  BSSY B0, `(.L_x_1713) ;  /* 0x0000023000007945 */ /* 0x000fe20003800000 */
[----:B------:R-:W-:Y:S01]  /*a100*/  PRMT R54, R18, 0x7610, R54 ;  /* 0x0000761012367816 */ /* 0x000fe20000000036 */
[----:B------:R3:W4:Y:S01]  /*a110*/  SHFL.IDX PT, R29, R21, 0x2, 0x1c1f ;  /* 0x005c1f00151d7f89 */ /* 0x00072200000e0000 */
        /* <DEDUP_REMOVED lines=17> */
[----:B------:R-:W-:Y:S02]  /*a230*/  @!P0 SHF.L.U64.HI R28, R95, 0x1, R60 ;  /* 0x000000015f1c8819 */ /* 0x000fe4000001023c */
[-C--:B--2-4-:R-:W-:Y:S02]  /*a240*/  @!P1 IADD3 R22, P2, R15, R14.reuse, RZ ;  /* 0x0000000e0f169210 */ /* 0x094fe40007f5e0ff */
[----:B-1----:R-:W-:Y:S02]  /*a250*/  @!P1 IADD3 R18, P4, R27, R14, RZ ;  /* 0x0000000e1b129210 */ /* 0x002fe40007f9e0ff */
[-C--:B------:R-:W-:Y:S01]  /*a260*/  @!P0 IADD3 R16, P3, R15, R17.reuse, RZ ;  /* 0x000000110f108210 */ /* 0x080fe20007f7e0ff */
[C-C-:B------:R-:W-:Y:S01]  /*a270*/  @!P1 IMAD.X R23, R30.reuse, 0x1, R19.reuse, P2 ;  /* 0x000000011e179824 */ /* 0x140fe200010e0613 */
[----:B------:R-:W-:Y:S01]  /*a280*/  @!P0 IADD3 R14, P2, R27, R17, RZ ;  /* 0x000000111b0e8210 */ /* 0x000fe20007f5e0ff */
[----:B------:R-:W-:Y:S01]  /*a290*/  CS2R R36, SRZ ;  /* 0x0000000000247805 */ /* 0x000fe2000001ff00 */
[----:B------:R-:W-:Y:S01]  /*a2a0*/  CS2R R40, SRZ ;  /* 0x0000000000287805 */ /* 0x000fe2000001ff00 */
[----:B------:R-:W-:Y:S01]  /*a2b0*/  @!P1 IMAD.X R19, R29, 0x1, R19, P4 ;  /* 0x000000011d139824 */ /* 0x000fe200020e0613 */
[----:B------:R1:W5:Y:S01]  /*a2c0*/  @!P1 LD.E.64 R34, [R22.64] ;  /* 0x0000000816229980 */ /* 0x000362000c101b00 */
[----:B------:R-:W-:-:S02]  /*a2d0*/  @!P0 IMAD.X R17, R30, 0x1, R28, P3 ;  /* 0x000000011e118824 */ /* 0x000fc400018e061c */
[----:B------:R-:W-:Y:S01]  /*a2e0*/  @!P0 IMAD.X R15, R29, 0x1, R28, P2 ;  /* 0x000000011d0f8824 */ /* 0x000fe200010e061c */
[----:B------:R1:W5:Y:S04]  /*a2f0*/  @!P1 LD.E.64 R36, [R18.64] ;  /* 0x0000000812249980 */ /* 0x000368000c101b00 */
[----:B------:R1:W5:Y:S04]  /*a300*/  @!P0 LD.E.64 R42, [R16.64] ;  /* 0x00000008102a8980 */ /* 0x000368000c101b00 */
[----:B------:R1:W5:Y:S02]  /*a310*/  @!P0 LD.E.64 R40, [R14.64] ;  /* 0x000000080e288980 */ /* 0x000364000c101b00 */
.L_x_1714:
[----:B------:R-:W-:Y:S05]  /*a320*/  BSYNC B0 ;  /* 0x0000000000007941 */ /* 0x000fea0003800000 */
.L_x_1713:
[----:B-1----:R-:W-:Y:S01]  /*a330*/  IADD3 R14, R20, 0x60, RZ ;  /* 0x00000060140e7810 */ /* 0x002fe20007ffe0ff */
[----:B-----5:R-:W-:Y:S01]  /*a340*/  IMAD.MOV.U32 R18, RZ, RZ, R42 ;  /* 0x000000ffff127224 */ /* 0x020fe200078e002a */
[----:B------:R1:W3:Y:S01]  /*a350*/  SHFL.IDX PT, R27, R24, 0x3, 0x1c1f ;  /* 0x007c1f00181b7f89 */ /* 0x0002e200000e0000 */
[----:B------:R-:W-:Y:S01]  /*a360*/  IMAD.MOV.U32 R17, RZ, RZ, R43 ;  /* 0x000000ffff117224 */ /* 0x000fe200078e002b */
[----:B------:R-:W-:Y:S01]  /*a370*/  ISETP.GE.AND P0, PT, R14, R0, PT ;  /* 0x000000000e00720c */ /* 0x000fe20003f06270 */
[----:B--2---:R-:W-:Y:S01]  /*a380*/  IMAD.MOV.U32 R15, RZ, RZ, R34 ;  /* 0x000000ffff0f7224 */ /* 0x004fe200078e0022 */
        /* <DEDUP_REMOVED lines=8> */
[----:B------:R1:W2:Y:S01]  /*a410*/  SHFL.IDX PT, R16, R26, 0x3, 0x1c1f ;  /* 0x007c1f001a107f89 */ /* 0x0002a200000e0000 */
[----:B------:R-:W-:Y:S01]  /*a420*/  IMAD.MOV.U32 R14, RZ, RZ, R37 ;  /* 0x000000ffff0e7224 */ /* 0x000fe200078e0025 */
[----:B------:R-:W-:Y:S01]  /*a430*/  BSSY B0, `(.L_x_1715) ;  /* 0x0000021000007945 */ /* 0x000fe20003800000 */
[----:B------:R-:W-:Y:S01]  /*a440*/  PRMT R58, R18, 0x7610, R58 ;  /* 0x00007610123a7816 */ /* 0x000fe2000000003a */
[----:B---3--:R1:W3:Y:S01]  /*a450*/  SHFL.IDX PT, R24, R21, 0x3, 0x1c1f ;  /* 0x007c1f0015187f89 */ /* 0x0082e200000e0000 */
[----:B------:R-:W-:Y:S01]  /*a460*/  PRMT R59, R17, 0x7610, R59 ;  /* 0x00007610113b7816 */ /* 0x000fe2000000003b */
[----:B----4-:R-:W-:Y:S01]  /*a470*/  CS2R R28, SRZ ;  /* 0x00000000001c7805 */ /* 0x010fe2000001ff00 */
[----:B------:R-:W-:Y:S01]  /*a480*/  PRMT R55, R55, 0x5410, R15 ;  /* 0x0000541037377816 */ /* 0x000fe2000000000f */
[----:B------:R1:W4:Y:S01]  /*a490*/  SHFL.IDX PT, R22, R25, 0x3, 0x1c1f ;  /* 0x007c1f0019167f89 */ /* 0x00032200000e0000 */
[----:B------:R-:W-:Y:S01]  /*a4a0*/  PRMT R57, R14, 0x7610, R57 ;  /* 0x000076100e397816 */ /* 0x000fe20000000039 */
        /* <DEDUP_REMOVED lines=11> */
[-C--:B--2---:R-:W-:Y:S02]  /*a560*/  @!P1 IADD3 R20, P2, R16, R14.reuse, RZ ;  /* 0x0000000e10149210 */ /* 0x084fe40007f5e0ff */
[----:B----4-:R-:W-:Y:S02]  /*a570*/  @!P1 IADD3 R18, P4, R22, R14, RZ ;  /* 0x0000000e16129210 */ /* 0x010fe40007f9e0ff */
[-C--:B------:R-:W-:Y:S01]  /*a580*/  @!P0 IADD3 R16, P3, R16, R15.reuse, RZ ;  /* 0x0000000f10108210 */ /* 0x080fe20007f7e0ff */
[C-C-:B-1----:R-:W-:Y:S01]  /*a590*/  @!P1 IMAD.X R21, R27.reuse, 0x1, R17.reuse, P2 ;  /* 0x000000011b159824 */ /* 0x142fe200010e0611 */
[----:B------:R-:W-:Y:S01]  /*a5a0*/  @!P0 IADD3 R14, P2, R22, R15, RZ ;  /* 0x0000000f160e8210 */ /* 0x000fe20007f5e0ff */
[C---:B---3--:R-:W-:Y:S01]  /*a5b0*/  @!P1 IMAD.X R19, R24.reuse, 0x1, R17, P4 ;  /* 0x0000000118139824 */ /* 0x048fe200020e0611 */
[----:B------:R-:W-:Y:S01]  /*a5c0*/  CS2R R30, SRZ ;  /* 0x00000000001e7805 */ /* 0x000fe2000001ff00 */
[----:B------:R-:W-:Y:S01]  /*a5d0*/  CS2R R44, SRZ ;  /* 0x00000000002c7805 */ /* 0x000fe2000001ff00 */
[--C-:B------:R-:W-:Y:S01]  /*a5e0*/  @!P0 IMAD.X R17, R27, 0x1, R23.reuse, P3 ;  /* 0x000000011b118824 */ /* 0x100fe200018e0617 */
[----:B------:R1:W5:Y:S01]  /*a5f0*/  @!P1 LD.E.64 R28, [R20.64] ;  /* 0x00000008141c9980 */ /* 0x000362000c101b00 */
[----:B------:R-:W-:-:S03]  /*a600*/  @!P0 IMAD.X R15, R24, 0x1, R23, P2 ;  /* 0x00000001180f8824 */ /* 0x000fc600010e0617 */
[----:B------:R1:W5:Y:S04]  /*a610*/  @!P0 LD.E.64 R46, [R16.64] ;  /* 0x00000008102e8980 */ /* 0x000368000c101b00 */
[----:B------:R1:W5:Y:S04]  /*a620*/  @!P1 LD.E.64 R30, [R18.64] ;  /* 0x00000008121e9980 */ /* 0x000368000c101b00 */
[----:B------:R1:W5:Y:S02]  /*a630*/  @!P0 LD.E.64 R44, [R14.64] ;  /* 0x000000080e2c8980 */ /* 0x000364000c101b00 */
.L_x_1716:
[----:B------:R-:W-:Y:S05]  /*a640*/  BSYNC B0 ;  /* 0x0000000000007941 */ /* 0x000fea0003800000 */
.L_x_1715:
[----:B-1---5:R-:W-:Y:S01]  /*a650*/  IMAD.MOV.U32 R14, RZ, RZ, R46 ;  /* 0x000000ffff0e7224 */ /* 0x022fe200078e002e */
[----:B------:R-:W-:-:S04]  /*a660*/  DEPBAR.LE SB0, 0x1 ;  /* 0x000080400000791a */ /* 0x000fc80000000000 */
[----:B--2---:R-:W-:Y:S01]  /*a670*/  IMAD.MOV.U32 R16, RZ, RZ, R47 ;  /* 0x000000ffff107224 */ /* 0x004fe200078e002f */
        /* <DEDUP_REMOVED lines=21> */
[----:B------:R-:W1:Y:S01]  /*a7d0*/  LDS.128 R16, [R250+0x5000] ;  /* 0x00500000fa107984 */ /* 0x000e620000000c00 */
[--C-:B------:R-:W-:Y:S02]  /*a7e0*/  SHF.R.U32.HI R0, RZ, 0x10, R7.reuse ;  /* 0x00000010ff007819 */ /* 0x100fe40000011607 */
[----:B---3--:R-:W-:Y:S01]  /*a7f0*/  SHF.R.U64 R24, R6, 0x10, R7 ;  /* 0x0000001006187819 */ /* 0x008fe20000001207 */
[----:B------:R-:W-:Y:S01]  /*a800*/  HADD2.F32 R7, -RZ, R48.H1_H1 ;  /* 0x30000030ff077230 */ /* 0x000fe20000004100 */
[--C-:B------:R-:W-:Y:S02]  /*a810*/  SHF.R.U64 R25, R10, 0x10, R11.reuse ;  /* 0x000000100a197819 */ /* 0x100fe4000000120b */
[----:B------:R-:W-:-:S05]  /*a820*/  SHF.R.U32.HI R21, RZ, 0x10, R11 ;  /* 0x00000010ff157819 */ /* 0x000fca000001160b */
[----:B----4-:R-:W-:Y:S02]  /*a830*/  HADD2.F32 R22, -RZ, R21.H0_H0 ;  /* 0x20000015ff167230 */ /* 0x010fe40000004100 */
        /* <DEDUP_REMOVED lines=15> */
[--C-:B------:R-:W-:Y:S01]  /*a930*/  HADD2.F32 R0, -RZ, R49.reuse.H0_H0 ;  /* 0x20000031ff007230 */ /* 0x100fe20000004100 */
        /* <DEDUP_REMOVED lines=19> */
.L_x_1720:
[----:B------:R-:W-:Y:S05]  /*aa70*/  BSYNC B0 ;  /* 0x0000000000007941 */ /* 0x000fea0003800000 */
.L_x_1719:
[----:B------:R-:W-:-:S13]  /*aa80*/  ISETP.GE.AND P0, PT, R95, c[0x0][0x27c], PT ;  /* 0x00009f005f007a0c */ /* 0x000fda0003f06270 */
[----:B------:R-:W-:Y:S05]  /*aa90*/  @P0 BRA `(.L_x_1718) ;  /* 0x000002a000000947 */ /* 0x000fea0003800000 */
[----:B-1----:R-:W1:Y:S01]  /*aaa0*/  LDS.128 R16, [R251+0x5000] ;  /* 0x00500000fb107984 */ /* 0x002e620000000c00 */
[----:B------:R-:W-:Y:S02]  /*aab0*/  SHF.R.U32.HI R0, RZ, 0x10, R9 ;  /* 0x00000010ff007819 */ /* 0x000fe40000011609 */
[--C-:B------:R-:W-:Y:S02]  /*aac0*/  SHF.R.U64 R21, R12, 0x10, R13.reuse ;  /* 0x000000100c157819 */ /* 0x100fe4000000120d */
[----:B------:R-:W-:Y:S02]  /*aad0*/  SHF.R.U32.HI R7, RZ, 0x10, R13 ;  /* 0x00000010ff077819 */ /* 0x000fe4000001160d */
[----:B------:R-:W-:Y:S01]  /*aae0*/  SHF.R.U64 R20, R8, 0x10, R9 ;  /* 0x0000001008147819 */ /* 0x000fe20000001209 */
[--C-:B-1----:R-:W-:Y:S02]  /*aaf0*/  HADD2.F32 R12, -RZ, R16.reuse.H0_H0 ;  /* 0x20000010ff0c7230 */ /* 0x102fe40000004100 */
[----:B------:R-:W-:-:S02]  /*ab00*/  HADD2.F32 R11, -RZ, R16.H1_H1 ;  /* 0x30000010ff0b7230 */ /* 0x000fc40000004100 */
[--C-:B------:R-:W-:Y:S02]  /*ab10*/  HADD2.F32 R6, -RZ, R19.reuse.H1_H1 ;  /* 0x30000013ff067230 */ /* 0x100fe40000004100 */
[----:B------:R-:W-:Y:S02]  /*ab20*/  HADD2.F32 R16, -RZ, R0.H0_H0 ;  /* 0x20000000ff107230 */ /* 0x000fe40000004100 */
[--C-:B------:R-:W-:Y:S02]  /*ab30*/  HADD2.F32 R0, -RZ, R50.reuse.H0_H0 ;  /* 0x20000032ff007230 */ /* 0x100fe40000004100 */
[----:B------:R-:W-:Y:S01]  /*ab40*/  HADD2.F32 R13, -RZ, R19.H0_H0 ;  /* 0x20000013ff0d7230 */ /* 0x000fe20000004100 */
[-C--:B------:R-:W-:Y:S01]  /*ab50*/  FMUL.FTZ R15, R6, R16.reuse ;  /* 0x00000010060f7220 */ /* 0x080fe20000410000 */
[----:B------:R-:W-:Y:S02]  /*ab60*/  HADD2.F32 R19, -RZ, R7.H0_H0 ;  /* 0x20000007ff137230 */ /* 0x000fe40000004100 */
[--C-:B------:R-:W-:Y:S01]  /*ab70*/  HADD2.F32 R10, -RZ, R17.reuse.H0_H0 ;  /* 0x20000011ff0a7230 */ /* 0x100fe20000004100 */
[----:B------:R-:W-:Y:S01]  /*ab80*/  FMUL.FTZ R16, R13, R16 ;  /* 0x000000100d107220 */ /* 0x000fe20000410000 */
[----:B------:R-:W-:Y:S01]  /*ab90*/  HADD2.F32 R9, -RZ, R17.H1_H1 ;  /* 0x30000011ff097230 */ /* 0x000fe20000004100 */
[----:B------:R-:W-:Y:S01]  /*aba0*/  FMUL.FTZ R17, R11, R0 ;  /* 0x000000000b117220 */ /* 0x000fe20000410000 */
[----:B------:R-:W-:-:S02]  /*abb0*/  HADD2.F32 R7, -RZ, R50.H1_H1 ;  /* 0x30000032ff077230 */ /* 0x000fc40000004100 */
[--C-:B------:R-:W-:Y:S02]  /*abc0*/  HADD2.F32 R14, -RZ, R18.reuse.H0_H0 ;  /* 0x20000012ff0e7230 */ /* 0x100fe40000004100 */
[----:B------:R-:W-:Y:S01]  /*abd0*/  HADD2.F32 R8, -RZ, R18.H1_H1 ;  /* 0x30000012ff087230 */ /* 0x000fe20000004100 */
[----:B------:R-:W-:Y:S02]  /*abe0*/  FFMA.FTZ R18, R13, R19, -R15 ;  /* 0x000000130d127223 */ /* 0x000fe4000001080f */
[C---:B------:R-:W-:Y:S01]  /*abf0*/  FMUL.FTZ R13, R12.reuse, R0 ;  /* 0x000000000c0d7220 */ /* 0x040fe20000410000 */
[--C-:B------:R-:W-:Y:S01]  /*ac00*/  HADD2.F32 R0, -RZ, R51.reuse.H0_H0 ;  /* 0x20000033ff007230 */ /* 0x100fe20000004100 */
        /* <DEDUP_REMOVED lines=19> */
.L_x_1718:
[----:B------:R-:W-:Y:S05]  /*ad40*/  BSYNC B1 ;  /* 0x0000000000017941 */ /* 0x000fea0003800000 */
.L_x_1717:
        /* <DEDUP_REMOVED lines=8> */
[--C-:B------:R-:W-:Y:S01]  /*add0*/  SHF.R.U64 R15, R2, 0x10, R3.reuse ;  /* 0x00000010020f7819 */ /* 0x100fe20000001203 */
[----:B------:R-:W-:Y:S01]  /*ade0*/  HADD2.F32 R0, -RZ, R52.H0_H0 ;  /* 0x20000034ff007230 */ /* 0x000fe20000004100 */
[----:B------:R-:W-:Y:S02]  /*adf0*/  SHF.R.U32.HI R3, RZ, 0x10, R3 ;  /* 0x00000010ff037819 */ /* 0x000fe40000011603 */
[--C-:B------:R-:W-:Y:S02]  /*ae00*/  SHF.R.U64 R16, R4, 0x10, R5.reuse ;  /* 0x0000001004107819 */ /* 0x100fe40000001205 */
[----:B------:R-:W-:-:S05]  /*ae10*/  SHF.R.U32.HI R13, RZ, 0x10, R5 ;  /* 0x00000010ff0d7819 */ /* 0x000fca0000011605 */
[----:B------:R-:W-:Y:S02]  /*ae20*/  HADD2.F32 R17, -RZ, R13.H0_H0 ;  /* 0x2000000dff117230 */ /* 0x000fe40000004100 */
        /* <DEDUP_REMOVED lines=35> */
.L_x_1724:
[----:B------:R-:W-:Y:S05]  /*b060*/  BSYNC B0 ;  /* 0x0000000000007941 */ /* 0x000fea0003800000 */
.L_x_1723:
[----:B------:R-:W-:-:S13]  /*b070*/  ISETP.GE.AND P0, PT, R95, c[0x0][0x27c], PT ;  /* 0x00009f005f007a0c */ /* 0x000fda0003f06270 */
[----:B------:R-:W-:Y:S05]  /*b080*/  @P0 BRA `(.L_x_1722) ;  /* 0x000002a000000947 */ /* 0x000fea0003800000 */
[----:B-1----:R-:W1:Y:S01]  /*b090*/  LDS.128 R4, [R251+0x6000] ;  /* 0x00600000fb047984 */ /* 0x002e620000000c00 */
        /* <DEDUP_REMOVED lines=8> */
[----:B------:R-:W-:Y:S02]  /*b120*/  HADD2.F32 R15, -RZ, R15.H0_H0 ;  /* 0x2000000fff0f7230 */ /* 0x000fe40000004100 */
        /* <DEDUP_REMOVED lines=32> */
.L_x_1722:
[----:B------:R-:W-:Y:S05]  /*b330*/  BSYNC B1 ;  /* 0x0000000000017941 */ /* 0x000fea0003800000 */
.L_x_1721:
        /* <DEDUP_REMOVED lines=49> */
.L_x_1728:
[----:B------:R-:W-:Y:S05]  /*b650*/  BSYNC B0 ;  /* 0x0000000000007941 */ /* 0x000fea0003800000 */
.L_x_1727:
        /* <DEDUP_REMOVED lines=44> */
.L_x_1726:
[----:B------:R-:W-:Y:S05]  /*b920*/  BSYNC B1 ;  /* 0x0000000000017941 */ /* 0x000fea0003800000 */
.L_x_1725:
[----:B------:R-:W-:-:S04]  /*b930*/  IADD3 R0, R98, 0x60, RZ ;  /* 0x0000006062007810 */ /* 0x000fc80007ffe0ff */
        /* <DEDUP_REMOVED lines=47> */
.L_x_1731:
[----:B------:R-:W-:Y:S05]  /*bc30*/  BSYNC B0 ;  /* 0x0000000000007941 */ /* 0x000fea0003800000 */
.L_x_1730:
        /* <DEDUP_REMOVED lines=45> */
.L_x_1708:
        /* <DEDUP_REMOVED lines=25> */
[----:B------:R-:W-:Y:S01]  /*c0a0*/  ISETP.GE.OR P0, PT, R20, R0, P2 ;  /* 0x000000001400720c */ /* 0x000fe20001706670 */
[----:B------:R-:W3:Y:S04]  /*c0b0*/  SHFL.IDX PT, R9, R3, RZ, 0x1c1f ;  /* 0x001c1fff03097589 */ /* 0x000ee800000e0000 */
[----:B------:R-:W4:Y:S08]  /*c0c0*/  SHFL.IDX PT, R10, R2, RZ, 0x1c1f ;  /* 0x001c1fff020a7589 */ /* 0x000f3000000e0000 */
[C---:B------:R-:W-:Y:S01]  /*c0d0*/  @!P0 IMAD.SHL.U32 R6, R86.reuse, 0x2, RZ ;  /* 0x0000000256068824 */ /* 0x040fe200078e00ff */
[----:B------:R-:W-:-:S04]  /*c0e0*/  @!P0 SHF.L.U64.HI R7, R86, 0x1, R87 ;  /* 0x0000000156078819 */ /* 0x000fc80000010257 */
[----:B-1----:R-:W-:-:S05]  /*c0f0*/  @!P0 IADD3 R4, P1, R8, R6, RZ ;  /* 0x0000000608048210 */ /* 0x002fca0007f3e0ff */
[--C-:B--2---:R-:W-:Y:S01]  /*c100*/  @!P0 IMAD.X R5, R5, 0x1, R7.reuse, P1 ;  /* 0x0000000105058824 */ /* 0x104fe200008e0607 */
[----:B---3--:R-:W-:Y:S01]  /*c110*/  @!P0 IADD3 R6, P1, R9, R6, RZ ;  /* 0x0000000609068210 */ /* 0x008fe20007f3e0ff */
[----:B------:R-:W-:Y:S01]  /*c120*/  CS2R R14, SRZ ;  /* 0x00000000000e7805 */ /* 0x000fe2000001ff00 */
[----:B------:R-:W-:Y:S02]  /*c130*/  CS2R R12, SRZ ;  /* 0x00000000000c7805 */ /* 0x000fe4000001ff00 */
[----:B------:R1:W2:Y:S01]  /*c140*/  @!P0 LD.E.128 R16, [R4.64] ;  /* 0x0000000804108980 */ /* 0x0002a2000c101d00 */
[----:B----4-:R-:W-:-:S05]  /*c150*/  @!P0 IMAD.X R7, R10, 0x1, R7, P1 ;  /* 0x000000010a078824 */ /* 0x010fca00008e0607 */
[----:B------:R2:W3:Y:S01]  /*c160*/  @!P0 LD.E.128 R12, [R6.64] ;  /* 0x00000008060c8980 */ /* 0x0004e2000c101d00 */
[----:B------:R-:W-:Y:S01]  /*c170*/  BSSY B0, `(.L_x_1732) ;  /* 0x0000026000007945 */ /* 0x000fe20003800000 */
[----:B------:R-:W-:Y:S01]  /*c180*/  CS2R R10, SRZ ;  /* 0x00000000000a7805 */ /* 0x000fe2000001ff00 */
[----:B------:R-:W-:Y:S01]  /*c190*/  CS2R R8, SRZ ;  /* 0x0000000000087805 */ /* 0x000fe2000001ff00 */
[----:B------:R4:W2:Y:S04]  /*c1a0*/  SHFL.IDX PT, R23, R22, 0x1, 0x1c1f ;  /* 0x003c1f0016177f89 */ /* 0x0008a800000e0000 */
[----:B------:R4:W2:Y:S04]  /*c1b0*/  SHFL.IDX PT, R24, R3, 0x1, 0x1c1f ;  /* 0x003c1f0003187f89 */ /* 0x0008a800000e0000 */
[----:B------:R4:W2:Y:S04]  /*c1c0*/  SHFL.IDX PT, R26, R21, 0x1, 0x1c1f ;  /* 0x003c1f00151a7f89 */ /* 0x0008a800000e0000 */
[----:B------:R4:W2:Y:S01]  /*c1d0*/  SHFL.IDX PT, R25, R2, 0x1, 0x1c1f ;  /* 0x003c1f0002197f89 */ /* 0x0008a200000e0000 */
[----:B-1----:R-:W-:-:S04]  /*c1e0*/  IADD3 R4, R20, 0x20, RZ ;  /* 0x0000002014047810 */ /* 0x002fc80007ffe0ff */
[----:B------:R-:W-:Y:S01]  /*c1f0*/  ISETP.GE.AND P0, PT, R4, R0, PT ;  /* 0x000000000400720c */ /* 0x000fe20003f06270 */
[----:B--2---:R-:W-:Y:S01]  /*c200*/  IMAD.MOV.U32 R7, RZ, RZ, R18 ;  /* 0x000000ffff077224 */ /* 0x004fe200078e0012 */
[----:B------:R-:W-:Y:S01]  /*c210*/  MOV R6, R19 ;  /* 0x0000001300067202 */ /* 0x000fe20000000f00 */
[----:B------:R-:W-:Y:S02]  /*c220*/  IMAD.MOV.U32 R5, RZ, RZ, R16 ;  /* 0x000000ffff057224 */ /* 0x000fe400078e0010 */
[----:B------:R-:W-:Y:S01]  /*c230*/  IMAD.MOV.U32 R4, RZ, RZ, R17 ;  /* 0x000000ffff047224 */ /* 0x000fe200078e0011 */
[----:B------:R-:W-:Y:S02]  /*c240*/  PRMT R65, R7, 0x7610, R65 ;  /* 0x0000761007417816 */ /* 0x000fe40000000041 */
[----:B------:R-:W-:Y:S01]  /*c250*/  PRMT R57, R57, 0x5410, R6 ;  /* 0x0000541039397816 */ /* 0x000fe20000000006 */
[----:B---3--:R-:W-:Y:S01]  /*c260*/  IMAD.MOV.U32 R7, RZ, RZ, R14 ;  /* 0x000000ffff077224 */ /* 0x008fe200078e000e */
[----:B------:R-:W-:Y:S01]  /*c270*/  PRMT R53, R4, 0x5410, R5 ;  /* 0x0000541004357816 */ /* 0x000fe20000000005 */
[----:B------:R-:W-:Y:S01]  /*c280*/  IMAD.MOV.U32 R5, RZ, RZ, R12 ;  /* 0x000000ffff057224 */ /* 0x000fe200078e000c */
[----:B------:R-:W-:Y:S01]  /*c290*/  MOV R6, R15 ;  /* 0x0000000f00067202 */ /* 0x000fe20000000f00 */
[----:B------:R-:W-:Y:S01]  /*c2a0*/  IMAD.MOV.U32 R4, RZ, RZ, R13 ;  /* 0x000000ffff047224 */ /* 0x000fe200078e000d */
[----:B------:R-:W-:-:S02]  /*c2b0*/  PRMT R55, R7, 0x7610, R55 ;  /* 0x0000761007377816 */ /* 0x000fc40000000037 */
[----:B------:R-:W-:Y:S02]  /*c2c0*/  PRMT R57, R6, 0x7610, R57 ;  /* 0x0000761006397816 */ /* 0x000fe40000000039 */
[----:B------:R-:W-:Y:S01]  /*c2d0*/  PRMT R52, R4, 0x5410, R5 ;  /* 0x0000541004347816 */ /* 0x000fe20000000005 */
[----:B------:R-:W-:Y:S01]  /*c2e0*/  CS2R R6, SRZ ;  /* 0x0000000000067805 */ /* 0x000fe2000001ff00 */
[----:B------:R-:W-:Y:S01]  /*c2f0*/  CS2R R4, SRZ ;  /* 0x0000000000047805 */ /* 0x000fe2000001ff00 */
[----:B------:R-:W-:Y:S05]  /*c300*/  @P0 BRA `(.L_x_1733) ;  /* 0x000000c000000947 */ /* 0x000fea0003800000 */
[----:B----4-:R-:W-:Y:S01]  /*c310*/  CS2R R8, SRZ ;  /* 0x0000000000087805 */ /* 0x010fe2000001ff00 */
[----:B------:R-:W-:Y:S01]  /*c320*/  CS2R R6, SRZ ;  /* 0x0000000000067805 */ /* 0x000fe2000001ff00 */
[----:B------:R-:W-:Y:S01]  /*c330*/  CS2R R4, SRZ ;  /* 0x0000000000047805 */ /* 0x000fe2000001ff00 */
[----:B------:R-:W-:Y:S05]  /*c340*/  @P2 BRA `(.L_x_1733) ;  /* 0x0000008000002947 */ /* 0x000fea0003800000 */
[C---:B------:R-:W-:Y:S01]  /*c350*/  IMAD.SHL.U32 R6, R86.reuse, 0x2, RZ ;  /* 0x0000000256067824 */ /* 0x040fe200078e00ff */
[----:B------:R-:W-:-:S04]  /*c360*/  SHF.L.U64.HI R7, R86, 0x1, R87 ;  /* 0x0000000156077819 */ /* 0x000fc80000010257 */
[-C--:B------:R-:W-:Y:S02]  /*c370*/  IADD3 R4, P1, R23, R6.reuse, RZ ;  /* 0x0000000617047210 */ /* 0x080fe40007f3e0ff */
[----:B------:R-:W-:-:S03]  /*c380*/  IADD3 R6, P0, R24, R6, RZ ;  /* 0x0000000618067210 */ /* 0x000fc60007f1e0ff */
[--C-:B------:R-:W-:Y:S02]  /*c390*/  IMAD.X R5, R26, 0x1, R7.reuse, P1 ;  /* 0x000000011a057824 */ /* 0x100fe400008e0607 */
[----:B------:R-:W-:-:S03]  /*c3a0*/  IMAD.X R7, R25, 0x1, R7, P0 ;  /* 0x0000000119077824 */ /* 0x000fc600000e0607 */
[----:B------:R1:W5:Y:S04]  /*c3b0*/  LD.E.128 R8, [R4.64] ;  /* 0x0000000804087980 */ /* 0x000368000c101d00 */
[----:B-1----:R-:W5:Y:S02]  /*c3c0*/  LD.E.128 R4, [R6.64] ;  /* 0x0000000806047980 */ /* 0x002f64000c101d00 */
.L_x_1733:
[----:B----4-:R-:W-:Y:S05]  /*c3d0*/  BSYNC B0 ;  /* 0x0000000000007941 */ /* 0x010fea0003800000 */
.L_x_1732:
[----:B------:R-:W1:Y:S01]  /*c3e0*/  SHFL.IDX PT, R26, R22, 0x2, 0x1c1f ;  /* 0x005c1f00161a7f89 */ /* 0x000e6200000e0000 */
[----:B------:R-:W-:Y:S01]  /*c3f0*/  IADD3 R23, R20, 0x40, RZ ;  /* 0x0000004014177810 */ /* 0x000fe20007ffe0ff */
[----:B------:R-:W-:Y:S01]  /*c400*/  CS2R R42, SRZ ;  /* 0x00000000002a7805 */ /* 0x000fe2000001ff00 */
[----:B------:R-:W-:Y:S01]  /*c410*/  CS2R R40, SRZ ;  /* 0x0000000000287805 */ /* 0x000fe2000001ff00 */
[----:B------:R-:W2:Y:S01]  /*c420*/  SHFL.IDX PT, R27, R21, 0x2, 0x1c1f ;  /* 0x005c1f00151b7f89 */ /* 0x000ea200000e0000 */
[----:B------:R-:W-:-:S03]  /*c430*/  ISETP.GE.OR P0, PT, R23, R0, P2 ;  /* 0x000000001700720c */ /* 0x000fc60001706670 */
[----:B------:R-:W3:Y:S04]  /*c440*/  SHFL.IDX PT, R24, R3, 0x2, 0x1c1f ;  /* 0x005c1f0003187f89 */ /* 0x000ee800000e0000 */
[----:B------:R-:W4:Y:S06]  /*c450*/  SHFL.IDX PT, R28, R2, 0x2, 0x1c1f ;  /* 0x005c1f00021c7f89 */ /* 0x000f2c00000e0000 */
[C---:B------:R-:W-:Y:S01]  /*c460*/  @!P0 IMAD.SHL.U32 R23, R86.reuse, 0x2, RZ ;  /* 0x0000000256178824 */ /* 0x040fe200078e00ff */
[----:B------:R-:W-:-:S04]  /*c470*/  @!P0 SHF.L.U64.HI R25, R86, 0x1, R87 ;  /* 0x0000000156198819 */ /* 0x000fc80000010257 */
[----:B-1----:R-:W-:-:S05]  /*c480*/  @!P0 IADD3 R26, P1, R26, R23, RZ ;  /* 0x000000171a1a8210 */ /* 0x002fca0007f3e0ff */
[----:B--2---:R-:W-:Y:S01]  /*c490*/  @!P0 IMAD.X R27, R27, 0x1, R25, P1 ;  /* 0x000000011b1b8824 */ /* 0x004fe200008e0619 */
[----:B---3--:R-:W-:Y:S01]  /*c4a0*/  @!P0 IADD3 R24, P1, R24, R23, RZ ;  /* 0x0000001718188210 */ /* 0x008fe20007f3e0ff */
[----:B------:R-:W-:-:S03]  /*c4b0*/  CS2R R38, SRZ ;  /* 0x0000000000267805 */ /* 0x000fc6000001ff00 */
[----:B------:R-:W2:Y:S01]  /*c4c0*/  @!P0 LD.E.128 R40, [R26.64] ;  /* 0x000000081a288980 */ /* 0x000ea2000c101d00 */
[----:B------:R-:W-:Y:S01]  /*c4d0*/  CS2R R36, SRZ ;  /* 0x0000000000247805 */ /* 0x000fe2000001ff00 */
[----:B----4-:R-:W-:-:S05]  /*c4e0*/  @!P0 IMAD.X R25, R28, 0x1, R25, P1 ;  /* 0x000000011c198824 */ /* 0x010fca00008e0619 */
[----:B------:R1:W3:Y:S01]  /*c4f0*/  @!P0 LD.E.128 R36, [R24.64] ;  /* 0x0000000818248980 */ /* 0x0002e2000c101d00 */
[----:B------:R-:W-:Y:S01]  /*c500*/  IADD3 R20, R20, 0x60, RZ ;  /* 0x0000006014147810 */ /* 0x000fe20007ffe0ff */
[----:B-----5:R-:W-:Y:S01]  /*c510*/  IMAD.MOV.U32 R23, RZ, RZ, R8 ;  /* 0x000000ffff177224 */ /* 0x020fe200078e0008 */
[----:B------:R-:W-:Y:S01]  /*c520*/  BSSY B0, `(.L_x_1734) ;  /* 0x000002e000007945 */ /* 0x000fe20003800000 */
[----:B------:R-:W4:Y:S01]  /*c530*/  SHFL.IDX PT, R22, R22, 0x3, 0x1c1f ;  /* 0x007c1f0016167f89 */ /* 0x000f2200000e0000 */
[----:B------:R-:W-:Y:S01]  /*c540*/  ISETP.GE.AND P0, PT, R20, R0, PT ;  /* 0x000000001400720c */ /* 0x000fe20003f06270 */
[----:B------:R-:W-:Y:S01]  /*c550*/  CS2R R50, SRZ ;  /* 0x0000000000327805 */ /* 0x000fe2000001ff00 */
[----:B------:R-:W-:Y:S01]  /*c560*/  MOV R20, R9 ;  /* 0x0000000900147202 */ /* 0x000fe20000000f00 */
[----:B------:R-:W-:Y:S01]  /*c570*/  CS2R R48, SRZ ;  /* 0x0000000000307805 */ /* 0x000fe2000001ff00 */
[----:B------:R-:W-:Y:S01]  /*c580*/  CS2R R46, SRZ ;  /* 0x00000000002e7805 */ /* 0x000fe2000001ff00 */
[----:B------:R-:W-:Y:S01]  /*c590*/  CS2R R44, SRZ ;  /* 0x00000000002c7805 */ /* 0x000fe2000001ff00 */
[----:B------:R-:W-:Y:S01]  /*c5a0*/  PRMT R68, R20, 0x5410, R23 ;  /* 0x0000541014447816 */ /* 0x000fe20000000017 */
[----:B------:R-:W-:-:S02]  /*c5b0*/  IMAD.MOV.U32 R23, RZ, RZ, R4 ;  /* 0x000000ffff177224 */ /* 0x000fc400078e0004 */
[----:B------:R-:W-:-:S05]  /*c5c0*/  IMAD.MOV.U32 R20, RZ, RZ, R5 ;  /* 0x000000ffff147224 */ /* 0x000fca00078e0005 */
[----:B------:R-:W-:Y:S02]  /*c5d0*/  PRMT R67, R20, 0x5410, R23 ;  /* 0x0000541014437816 */ /* 0x000fe40000000017 */
[----:B------:R-:W2:Y:S01]  /*c5e0*/  SHFL.IDX PT, R23, R3, 0x3, 0x1c1f ;  /* 0x007c1f0003177f89 */ /* 0x000ea200000e0000 */
[----:B-1----:R-:W-:Y:S02]  /*c5f0*/  IMAD.MOV.U32 R25, RZ, RZ, R10 ;  /* 0x000000ffff197224 */ /* 0x002fe400078e000a */
[----:B------:R-:W-:-:S05]  /*c600*/  IMAD.MOV.U32 R24, RZ, RZ, R11 ;  /* 0x000000ffff187224 */ /* 0x000fca00078e000b */
[----:B------:R-:W-:Y:S01]  /*c610*/  PRMT R70, R24, 0x5410, R25 ;  /* 0x0000541018467816 */ /* 0x000fe20000000019 */
[----:B------:R-:W-:Y:S02]  /*c620*/  IMAD.MOV.U32 R25, RZ, RZ, R6 ;  /* 0x000000ffff197224 */ /* 0x000fe400078e0006 */
[----:B------:R-:W-:-:S05]  /*c630*/  IMAD.MOV.U32 R24, RZ, RZ, R7 ;  /* 0x000000ffff187224 */ /* 0x000fca00078e0007 */
[----:B------:R-:W-:Y:S02]  /*c640*/  PRMT R69, R25, 0x5410, R24 ;  /* 0x0000541019457816 */ /* 0x000fe40000000018 */
[----:B------:R-:W1:Y:S04]  /*c650*/  SHFL.IDX PT, R24, R2, 0x3, 0x1c1f ;  /* 0x007c1f0002187f89 */ /* 0x000e6800000e0000 */
[----:B------:R1:W1:Y:S01]  /*c660*/  SHFL.IDX PT, R25, R21, 0x3, 0x1c1f ;  /* 0x007c1f0015197f89 */ /* 0x00026200000e0000 */
[----:B--2---:R-:W-:Y:S01]  /*c670*/  IMAD.MOV.U32 R20, RZ, RZ, R43 ;  /* 0x000000ffff147224 */ /* 0x004fe200078e002b */
[----:B-1----:R-:W-:Y:S01]  /*c680*/  MOV R21, R42 ;  /* 0x0000002a00157202 */ /* 0x002fe20000000f00 */
[----:B------:R-:W-:Y:S02]  /*c690*/  IMAD.MOV.U32 R3, RZ, RZ, R40 ;  /* 0x000000ffff037224 */ /* 0x000fe400078e0028 */
[----:B------:R-:W-:Y:S01]  /*c6a0*/  IMAD.MOV.U32 R2, RZ, RZ, R41 ;  /* 0x000000ffff027224 */ /* 0x000fe200078e0029 */
[----:B------:R-:W-:Y:S01]  /*c6b0*/  PRMT R74, R20, 0x5410, R21 ;  /* 0x00005410144a7816 */ /* 0x000fe20000000015 */
[----:B---3--:R-:W-:-:S03]  /*c6c0*/  IMAD.MOV.U32 R21, RZ, RZ, R38 ;  /* 0x000000ffff157224 */ /* 0x008fc600078e0026 */
[----:B------:R-:W-:Y:S01]  /*c6d0*/  PRMT R72, R2, 0x5410, R3 ;  /* 0x0000541002487816 */ /* 0x000fe20000000003 */
[----:B------:R-:W-:Y:S01]  /*c6e0*/  IMAD.MOV.U32 R3, RZ, RZ, R36 ;  /* 0x000000ffff037224 */ /* 0x000fe200078e0024 */
[----:B------:R-:W-:Y:S01]  /*c6f0*/  MOV R20, R39 ;  /* 0x0000002700147202 */ /* 0x000fe20000000f00 */
[----:B------:R-:W-:-:S03]  /*c700*/  IMAD.MOV.U32 R2, RZ, RZ, R37 ;  /* 0x000000ffff027224 */ /* 0x000fc600078e0025 */
        /* <DEDUP_REMOVED lines=14> */
[----:B------:R1:W5:Y:S02]  /*c7f0*/  LD.E.128 R44, [R2.64] ;  /* 0x00000008022c7980 */ /* 0x000364000c101d00 */
.L_x_1735:
[----:B----4-:R-:W-:Y:S05]  /*c800*/  BSYNC B0 ;  /* 0x0000000000007941 */ /* 0x010fea0003800000 */
.L_x_1734:
[----:B-1---5:R-:W-:Y:S01]  /*c810*/  IMAD.MOV.U32 R2, RZ, RZ, R50 ;  /* 0x000000ffff027224 */ /* 0x022fe200078e0032 */
[----:B------:R-:W-:-:S04]  /*c820*/  DEPBAR.LE SB0, 0x1 ;  /* 0x000080400000791a */ /* 0x000fc80000000000 */
[----:B------:R-:W-:Y:S01]  /*c830*/  IMAD.MOV.U32 R20, RZ, RZ, R51 ;  /* 0x000000ffff147224 */ /* 0x000fe200078e0033 */
[----:B------:R-:W-:Y:S01]  /*c840*/  BSSY B0, `(.L_x_1736) ;  /* 0x0000071000007945 */ /* 0x000fe20003800000 */
[----:B------:R-:W-:-:S03]  /*c850*/  IMAD.MOV.U32 R3, RZ, RZ, R48 ;  /* 0x000000ffff037224 */ /* 0x000fc600078e0030 */
[----:B------:R-:W-:Y:S01]  /*c860*/  PRMT R78, R20, 0x5410, R2 ;  /* 0x00005410144e7816 */ /* 0x000fe20000000002 */
[----:B------:R-:W-:Y:S01]  /*c870*/  IMAD.MOV.U32 R20, RZ, RZ, R46 ;  /* 0x000000ffff147224 */ /* 0x000fe200078e002e */
[----:B------:R-:W-:Y:S01]  /*c880*/  IADD3 R2, -R63, R0, RZ ;  /* 0x000000003f027210 */ /* 0x000fe20007ffe1ff */
[----:B------:R-:W-:-:S03]  /*c890*/  IMAD.MOV.U32 R0, RZ, RZ, R49 ;  /* 0x000000ffff007224 */ /* 0x000fc600078e0031 */
[----:B------:R-:W-:Y:S01]  /*c8a0*/  IMNMX R64, R2, 0x80, PT ;  /* 0x0000008002407817 */ /* 0x000fe20003800200 */
[----:B------:R-:W-:Y:S01]  /*c8b0*/  IMAD.MOV.U32 R2, RZ, RZ, R44 ;  /* 0x000000ffff027224 */ /* 0x000fe200078e002c */
[----:B------:R-:W-:Y:S01]  /*c8c0*/  PRMT R76, R0, 0x5410, R3 ;  /* 0x00005410004c7816 */ /* 0x000fe20000000003 */
[----:B------:R-:W-:Y:S01]  /*c8d0*/  BAR.SYNC.DEFER_BLOCKING 0x0 ;  /* 0x0000000000007b1d */ /* 0x000fe20000010000 */
[----:B------:R-:W-:Y:S02]  /*c8e0*/  ISETP.GE.OR P0, PT, R98, R64, P2 ;  /* 0x000000406200720c */ /* 0x000fe40001706670 */
[----:B------:R-:W-:Y:S02]  /*c8f0*/  MOV R3, R47 ;  /* 0x0000002f00037202 */ /* 0x000fe40000000f00 */
[----:B------:R-:W-:Y:S02]  /*c900*/  MOV R0, R45 ;  /* 0x0000002d00007202 */ /* 0x000fe40000000f00 */
[----:B------:R-:W-:-:S02]  /*c910*/  PRMT R77, R20, 0x5410, R3 ;  /* 0x00005410144d7816 */ /* 0x000fc40000000003 */
[----:B------:R-:W-:-:S05]  /*c920*/  PRMT R75, R0, 0x5410, R2 ;  /* 0x00005410004b7816 */ /* 0x000fca0000000002 */
        /* <DEDUP_REMOVED lines=10> */
[--C-:B------:R-:W-:Y:S02]  /*c9d0*/  SHF.R.U64 R61, R12, 0x10, R13.reuse ;  /* 0x000000100c3d7819 */ /* 0x100fe4000000120d */
[----:B------:R-:W-:Y:S02]  /*c9e0*/  SHF.R.U32.HI R12, RZ, 0x10, R13 ;  /* 0x00000010ff0c7819 */ /* 0x000fe4000001160d */
[----:B------:R-:W-:Y:S02]  /*c9f0*/  SHF.R.U32.HI R34, RZ, 0x10, R17 ;  /* 0x00000010ff227819 */ /* 0x000fe40000011611 */
[--C-:B------:R-:W-:Y:S02]  /*ca00*/  SHF.R.U64 R58, R14, 0x10, R15.reuse ;  /* 0x000000100e3a7819 */ /* 0x100fe4000000120f */
[----:B------:R-:W-:Y:S01]  /*ca10*/  SHF.R.U32.HI R35, RZ, 0x10, R15 ;  /* 0x00000010ff237819 */ /* 0x000fe2000001160f */
[----:B------:R-:W-:-:S02]  /*ca20*/  HADD2.F32 R15, -RZ, R53.H0_H0 ;  /* 0x20000035ff0f7230 */ /* 0x000fc40000004100 */
[----:B------:R-:W-:Y:S01]  /*ca30*/  HADD2.F32 R66, -RZ, R34.H0_H0 ;  /* 0x20000022ff427230 */ /* 0x000fe20000004100 */
[----:B------:R-:W-:Y:S02]  /*ca40*/  SHF.R.U64 R63, R16, 0x10, R17 ;  /* 0x00000010103f7819 */ /* 0x000fe40000001211 */
[--C-:B------:R-:W-:Y:S02]  /*ca50*/  SHF.R.U64 R62, R18, 0x10, R19.reuse ;  /* 0x00000010123e7819 */ /* 0x100fe40000001213 */
[----:B------:R-:W-:Y:S02]  /*ca60*/  SHF.R.U32.HI R56, RZ, 0x10, R19 ;  /* 0x00000010ff387819 */ /* 0x000fe40000011613 */
        /* <DEDUP_REMOVED lines=8> */
[--C-:B------:R-:W-:Y:S02]  /*caf0*/  HADD2.F32 R30, -RZ, R20.reuse.H0_H0 ;  /* 0x20000014ff1e7230 */ /* 0x100fe40000004100 */
[----:B------:R-:W-:Y:S02]  /*cb00*/  HADD2.F32 R32, -RZ, R20.H1_H1 ;  /* 0x30000014ff207230 */ /* 0x000fe40000004100 */
[----:B------:R-:W-:Y:S02]  /*cb10*/  HADD2.F32 R29, -RZ, R21.H1_H1 ;  /* 0x30000015ff1d7230 */ /* 0x000fe40000004100 */
[----:B--2---:R-:W-:-:S02]  /*cb20*/  HADD2.F32 R3, -RZ, R25.H0_H0 ;  /* 0x20000019ff037230 */ /* 0x004fc40000004100 */
[--C-:B------:R-:W-:Y:S02]  /*cb30*/  HADD2.F32 R13, -RZ, R24.reuse.H0_H0 ;  /* 0x20000018ff0d7230 */ /* 0x100fe40000004100 */
[----:B------:R-:W-:Y:S02]  /*cb40*/  HADD2.F32 R20, -RZ, R24.H1_H1 ;  /* 0x30000018ff147230 */ /* 0x000fe40000004100 */
[----:B------:R-:W-:Y:S01]  /*cb50*/  HADD2.F32 R24, -RZ, R12.H0_H0 ;  /* 0x2000000cff187230 */ /* 0x000fe20000004100 */
[-C--:B------:R-:W-:Y:S01]  /*cb60*/  FMUL.FTZ R14, R31, R0.reuse ;  /* 0x000000001f0e7220 */ /* 0x080fe20000410000 */
[----:B------:R-:W-:Y:S01]  /*cb70*/  HADD2.F32 R2, -RZ, R25.H1_H1 ;  /* 0x30000019ff027230 */ /* 0x000fe20000004100 */
[----:B------:R-:W-:Y:S01]  /*cb80*/  FMUL.FTZ R54, R3, R0 ;  /* 0x0000000003367220 */ /* 0x000fe20000410000 */
[----:B------:R-:W-:Y:S01]  /*cb90*/  HADD2.F32 R12, -RZ, R52.H1_H1 ;  /* 0x30000034ff0c7230 */ /* 0x000fe20000004100 */
[----:B------:R-:W-:Y:S02]  /*cba0*/  FMUL.FTZ R0, R29, R24 ;  /* 0x000000181d007220 */ /* 0x000fe40000410000 */
[----:B------:R-:W-:Y:S01]  /*cbb0*/  FFMA.FTZ R60, R3, R15, R14 ;  /* 0x0000000f033c7223 */ /* 0x000fe2000001000e */
[----:B------:R-:W-:Y:S01]  /*cbc0*/  HADD2.F32 R14, -RZ, R53.H1_H1 ;  /* 0x30000035ff0e7230 */ /* 0x000fe20000004100 */
[----:B------:R-:W-:Y:S01]  /*cbd0*/  FMUL.FTZ R3, R30, R12 ;  /* 0x0000000c1e037220 */ /* 0x000fe20000410000 */
[----:B------:R-:W-:Y:S01]  /*cbe0*/  HADD2.F32 R21, -RZ, R23.H0_H0 ;  /* 0x20000017ff157230 */ /* 0x000fe20000004100 */
[C---:B------:R-:W-:Y:S01]  /*cbf0*/  FFMA.FTZ R59, R2.reuse, R66, R0 ;  /* 0x00000042023b7223 */ /* 0x040fe20000010000 */
[----:B------:R-:W-:Y:S01]  /*cc00*/  HADD2.F32 R0, -RZ, R57.H0_H0 ;  /* 0x20000039ff007230 */ /* 0x000fe20000004100 */
        /* <DEDUP_REMOVED lines=8> */
[--C-:B------:R-:W-:Y:S02]  /*cc90*/  HADD2.F32 R19, -RZ, R26.reuse.H0_H0 ;  /* 0x2000001aff137230 */ /* 0x100fe40000004100 */
[----:B------:R-:W-:Y:S02]  /*cca0*/  HADD2.F32 R18, -RZ, R26.H1_H1 ;  /* 0x3000001aff127230 */ /* 0x000fe40000004100 */
[----:B------:R-:W-:Y:S01]  /*ccb0*/  HADD2.F32 R16, -RZ, R27.H1_H1 ;  /* 0x3000001bff107230 */ /* 0x000fe20000004100 */
[C---:B------:R-:W-:Y:S01]  /*ccc0*/  FFMA.FTZ R27, R17.reuse, R3, R13 ;  /* 0x00000003111b7223 */ /* 0x040fe2000001000d */
[----:B------:R-:W-:Y:S02]  /*ccd0*/  HADD2.F32 R23, -RZ, R23.H1_H1 ;  /* 0x30000017ff177230 */ /* 0x000fe40000004100 */
        /* <DEDUP_REMOVED lines=15> */
[----:B------:R-:W-:Y:S02]  /*cdd0*/  FFMA.FTZ R24, R16, R65, R0 ;  /* 0x0000004110187223 */ /* 0x000fe40000010000 */
[----:B------:R-:W-:Y:S02]  /*cde0*/  FMUL.FTZ R0, R22, R17 ;  /* 0x0000001116007220 */ /* 0x000fe40000410000 */
[C---:B------:R-:W-:Y:S02]  /*cdf0*/  FFMA.FTZ R26, R20.reuse, R58, R2 ;  /* 0x0000003a141a7223 */ /* 0x040fe40000010002 */
[----:B------:R-:W-:Y:S02]  /*ce00*/  FMUL.FTZ R13, R20, R13 ;  /* 0x0000000d140d7220 */ /* 0x000fe40000410000 */
[C---:B------:R-:W-:Y:S02]  /*ce10*/  FMUL.FTZ R2, R18.reuse, R17 ;  /* 0x0000001112027220 */ /* 0x040fe40000410000 */
[----:B------:R-:W-:-:S02]  /*ce20*/  FFMA.FTZ R35, R18, R56, R0 ;  /* 0x0000003812237223 */ /* 0x000fc40000010000 */
[----:B------:R-:W-:Y:S02]  /*ce30*/  FFMA.FTZ R16, R30, R14, -R52 ;  /* 0x0000000e1e107223 */ /* 0x000fe40000010834 */
[----:B------:R-:W-:Y:S02]  /*ce40*/  FFMA.FTZ R20, R31, R15, -R54 ;  /* 0x0000000f1f147223 */ /* 0x000fe40000010836 */
[----:B------:R-:W-:Y:S02]  /*ce50*/  FFMA.FTZ R17, R29, R66, -R53 ;  /* 0x000000421d117223 */ /* 0x000fe40000010835 */
[----:B------:R-:W-:Y:S02]  /*ce60*/  FFMA.FTZ R18, R28, R12, -R34 ;  /* 0x0000000c1c127223 */ /* 0x000fe40000010822 */
[----:B------:R-:W-:Y:S02]  /*ce70*/  FFMA.FTZ R3, R21, R3, -R25 ;  /* 0x0000000315037223 */ /* 0x000fe40000010819 */
[----:B------:R-:W-:-:S02]  /*ce80*/  FFMA.FTZ R0, R23, R65, -R19 ;  /* 0x0000004117007223 */ /* 0x000fc40000010813 */
[----:B------:R-:W-:Y:S02]  /*ce90*/  FFMA.FTZ R14, R32, R58, -R13 ;  /* 0x0000003a200e7223 */ /* 0x000fe4000001080d */
[----:B------:R-:W-:Y:S01]  /*cea0*/  FFMA.FTZ R2, R22, R56, -R2 ;  /* 0x0000003816027223 */ /* 0x000fe20000010802 */
[----:B------:R-:W-:Y:S02]  /*ceb0*/  F2FP.PACK_AB R19, R0, R3 ;  /* 0x000000030013723e */ /* 0x000fe400000000ff */
[----:B------:R-:W-:Y:S02]  /*cec0*/  F2FP.PACK_AB R17, R17, R20 ;  /* 0x000000141111723e */ /* 0x000fe400000000ff */
[----:B------:R-:W-:Y:S02]  /*ced0*/  F2FP.PACK_AB R16, R14, R16 ;  /* 0x000000100e10723e */ /* 0x000fe400000000ff */
[----:B------:R-:W-:Y:S02]  /*cee0*/  F2FP.PACK_AB R18, R2, R18 ;  /* 0x000000120212723e */ /* 0x000fe400000000ff */
[----:B------:R-:W-:-:S02]  /*cef0*/  F2FP.PACK_AB R15, R24, R27 ;  /* 0x0000001b180f723e */ /* 0x000fc400000000ff */
[----:B------:R-:W-:Y:S02]  /*cf00*/  F2FP.PACK_AB R13, R59, R60 ;  /* 0x0000003c3b0d723e */ /* 0x000fe400000000ff */
[----:B------:R-:W-:Y:S02]  /*cf10*/  F2FP.PACK_AB R12, R26, R55 ;  /* 0x000000371a0c723e */ /* 0x000fe400000000ff */
[----:B------:R-:W-:Y:S01]  /*cf20*/  F2FP.PACK_AB R14, R35, R57 ;  /* 0x00000039230e723e */ /* 0x000fe200000000ff */
[----:B------:R1:W-:Y:S04]  /*cf30*/  STS.128 [R79], R16 ;  /* 0x000000104f007388 */ /* 0x0003e80000000c00 */
[----:B------:R1:W-:Y:S02]  /*cf40*/  STS.128 [R33+0x5100], R12 ;  /* 0x0051000c21007388 */ /* 0x0003e40000000c00 */
.L_x_1737:
[----:B------:R-:W-:Y:S05]  /*cf50*/  BSYNC B0 ;  /* 0x0000000000007941 */ /* 0x000fea0003800000 */
.L_x_1736:
        /* <DEDUP_REMOVED lines=32> */
[----:B------:R-:W-:Y:S02]  /*d160*/  HADD2.F32 R0, -RZ, R67.H0_H0 ;  /* 0x20000043ff007230 */ /* 0x000fe40000004100 */
        /* <DEDUP_REMOVED lines=11> */
[----:B------:R-:W-:Y:S01]  /*d220*/  HADD2.F32 R4, -RZ, R67.H1_H1 ;  /* 0x30000043ff047230 */ /* 0x000fe20000004100 */
[----:B------:R-:W-:-:S02]  /*d230*/  FMUL.FTZ R0, R21, R16 ;  /* 0x0000001015007220 */ /* 0x000fc40000410000 */
[----:B------:R-:W-:Y:S01]  /*d240*/  FFMA.FTZ R52, R3, R7, R6 ;  /* 0x0000000703347223 */ /* 0x000fe20000010006 */
[----:B------:R-:W-:Y:S01]  /*d250*/  HADD2.F32 R6, -RZ, R68.H1_H1 ;  /* 0x30000044ff067230 */ /* 0x000fe20000004100 */
[----:B------:R-:W-:Y:S01]  /*d260*/  FMUL.FTZ R3, R22, R4 ;  /* 0x0000000416037220 */ /* 0x000fe20000410000 */
[----:B------:R-:W-:Y:S01]  /*d270*/  HADD2.F32 R13, -RZ, R15.H0_H0 ;  /* 0x2000000fff0d7230 */ /* 0x000fe20000004100 */
[C---:B------:R-:W-:Y:S01]  /*d280*/  FFMA.FTZ R35, R2.reuse, R57, R0 ;  /* 0x0000003902237223 */ /* 0x040fe20000010000 */
[--C-:B------:R-:W-:Y:S01]  /*d290*/  HADD2.F32 R0, -RZ, R69.reuse.H1_H1 ;  /* 0x30000045ff007230 */ /* 0x100fe20000004100 */
[----:B------:R-:W-:Y:S01]  /*d2a0*/  FMUL.FTZ R30, R2, R16 ;  /* 0x00000010021e7220 */ /* 0x000fe20000410000 */
[----:B------:R-:W-:Y:S01]  /*d2b0*/  HADD2.F32 R20, -RZ, R14.H0_H0 ;  /* 0x2000000eff147230 */ /* 0x000fe20000004100 */
[C---:B------:R-:W-:Y:S01]  /*d2c0*/  FFMA.FTZ R32, R5.reuse, R6, R3 ;  /* 0x0000000605207223 */ /* 0x040fe20000010003 */
[----:B------:R-:W-:Y:S01]  /*d2d0*/  HADD2.F32 R2, -RZ, R69.H0_H0 ;  /* 0x20000045ff027230 */ /* 0x000fe20000004100 */
[----:B------:R-:W-:Y:S01]  /*d2e0*/  FMUL.FTZ R29, R5, R4 ;  /* 0x00000004051d7220 */ /* 0x000fe20000410000 */
[----:B------:R-:W-:Y:S01]  /*d2f0*/  HADD2.F32 R9, -RZ, R19.H0_H0 ;  /* 0x20000013ff097230 */ /* 0x000fe20000004100 */
[----:B------:R-:W-:Y:S01]  /*d300*/  FMUL.FTZ R5, R13, R0 ;  /* 0x000000000d057220 */ /* 0x000fe20000410000 */
[----:B------:R-:W-:-:S02]  /*d310*/  HADD2.F32 R3, -RZ, R70.H0_H0 ;  /* 0x20000046ff037230 */ /* 0x000fc40000004100 */
[----:B------:R-:W-:Y:S02]  /*d320*/  HADD2.F32 R15, -RZ, R15.H1_H1 ;  /* 0x3000000fff0f7230 */ /* 0x000fe40000004100 */
[----:B------:R-:W-:Y:S01]  /*d330*/  HADD2.F32 R17, -RZ, R26.H0_H0 ;  /* 0x2000001aff117230 */ /* 0x000fe20000004100 */
[----:B------:R-:W-:Y:S01]  /*d340*/  FMUL.FTZ R16, R20, R2 ;  /* 0x0000000214107220 */ /* 0x000fe20000410000 */
[----:B------:R-:W-:Y:S02]  /*d350*/  HADD2.F32 R11, -RZ, R18.H0_H0 ;  /* 0x20000012ff0b7230 */ /* 0x000fe40000004100 */
[----:B------:R-:W-:Y:S01]  /*d360*/  HADD2.F32 R4, -RZ, R70.H1_H1 ;  /* 0x30000046ff047230 */ /* 0x000fe20000004100 */
        /* <DEDUP_REMOVED lines=37> */
.L_x_1739:
[----:B------:R-:W-:Y:S05]  /*d5c0*/  BSYNC B0 ;  /* 0x0000000000007941 */ /* 0x000fea0003800000 */
.L_x_1738:
        /* <DEDUP_REMOVED lines=50> */
[-C--:B------:R-:W-:Y:S01]  /*d8f0*/  FMUL.FTZ R0, R17, R11.reuse ;  /* 0x0000000b11007220 */ /* 0x080fe20000410000 */
[----:B------:R-:W-:Y:S01]  /*d900*/  HADD2.F32 R4, -RZ, R71.H1_H1 ;  /* 0x30000047ff047230 */ /* 0x000fe20000004100 */
[----:B------:R-:W-:Y:S01]  /*d910*/  FFMA.FTZ R36, R3, R6, R5 ;  /* 0x0000000603247223 */ /* 0x000fe20000010005 */
[----:B------:R-:W-:Y:S01]  /*d920*/  HADD2.F32 R5, -RZ, R72.H1_H1 ;  /* 0x30000048ff057230 */ /* 0x000fe20000004100 */
[----:B------:R-:W-:Y:S02]  /*d930*/  FMUL.FTZ R30, R2, R11 ;  /* 0x0000000b021e7220 */ /* 0x000fe40000410000 */
[----:B------:R-:W-:Y:S02]  /*d940*/  FMUL.FTZ R3, R18, R4 ;  /* 0x0000000412037220 */ /* 0x000fe40000410000 */
[----:B------:R-:W-:Y:S01]  /*d950*/  FFMA.FTZ R35, R2, R41, R0 ;  /* 0x0000002902237223 */ /* 0x000fe20000010000 */
[----:B------:R-:W-:-:S02]  /*d960*/  HADD2.F32 R2, -RZ, R73.H0_H0 ;  /* 0x20000049ff027230 */ /* 0x000fc40000004100 */
[----:B------:R-:W-:Y:S01]  /*d970*/  HADD2.F32 R0, -RZ, R73.H1_H1 ;  /* 0x30000049ff007230 */ /* 0x000fe20000004100 */
[C---:B------:R-:W-:Y:S01]  /*d980*/  FMUL.FTZ R29, R9.reuse, R4 ;  /* 0x00000004091d7220 */ /* 0x040fe20000410000 */
[----:B------:R-:W-:Y:S01]  /*d990*/  HADD2.F32 R12, -RZ, R10.H0_H0 ;  /* 0x2000000aff0c7230 */ /* 0x000fe20000004100 */
[----:B------:R-:W-:Y:S01]  /*d9a0*/  FFMA.FTZ R32, R9, R5, R3 ;  /* 0x0000000509207223 */ /* 0x000fe20000010003 */
[--C-:B------:R-:W-:Y:S01]  /*d9b0*/  HADD2.F32 R4, -RZ, R74.reuse.H1_H1 ;  /* 0x3000004aff047230 */ /* 0x100fe20000004100 */
[----:B------:R-:W-:Y:S01]  /*d9c0*/  FMUL.FTZ R11, R16, R2 ;  /* 0x00000002100b7220 */ /* 0x000fe20000410000 */
[----:B------:R-:W-:Y:S01]  /*d9d0*/  HADD2.F32 R3, -RZ, R74.H0_H0 ;  /* 0x2000004aff037230 */ /* 0x000fe20000004100 */
        /* <DEDUP_REMOVED lines=37> */
.L_x_1741:
[----:B------:R-:W-:Y:S05]  /*dc30*/  BSYNC B0 ;  /* 0x0000000000007941 */ /* 0x000fea0003800000 */
.L_x_1740:
        /* <DEDUP_REMOVED lines=101> */
.L_x_1729:
[----:B------:R-:W-:Y:S05]  /*e290*/  BSYNC B2 ;  /* 0x0000000000027941 */ /* 0x000fea0003800000 */
.L_x_1707:
[----:B------:R-:W-:Y:S01]  /*e2a0*/  IMAD.WIDE.U32 R142, R85, c[0x0][0x210], RZ ;  /* 0x00008400558e7a25 */ /* 0x000fe200078e00ff */
[----:B------:R-:W-:-:S04]  /*e2b0*/  DEPBAR.LE SB0, 0x0 ;  /* 0x000080000000791a */ /* 0x000fc80000000000 */
[----:B------:R-:W-:Y:S01]  /*e2c0*/  IMAD R140, R85, c[0x0][0x214], R143 ;  /* 0x00008500558c7a24 */ /* 0x000fe200078e028f */
[----:B------:R-:W-:Y:S01]  /*e2d0*/  STL.64 [R1+0x8], R142 ;  /* 0x0000088e01007387 */ /* 0x000fe20000100a00 */
[----:B------:R-:W-:Y:S02]  /*e2e0*/  IMAD R0, R93, c[0x0][0x208], RZ ;  /* 0x000082005d007a24 */ /* 0x000fe400078e02ff */
[C---:B-1----:R-:W-:Y:S01]  /*e2f0*/  IMAD.WIDE.U32 R2, R216.reuse, c[0x0][0x208], RZ ;  /* 0x00008200d8027a25 */ /* 0x042fe200078e00ff */
        /* <DEDUP_REMOVED lines=12> */
[----:B------:R-:W5:Y:S04]  /*e3c0*/  LDSM.16.M88.4 R28, [R196+0x800] ;  /* 0x00080000c41c783b */ /* 0x000f680000000200 */
[----:B---3--:R-:W3:Y:S04]  /*e3d0*/  LDSM.16.M88.4 R24, [R196+0x1000] ;  /* 0x00100000c418783b */ /* 0x008ee80000000200 */
[----:B----4-:R-:W4:Y:S04]  /*e3e0*/  LDSM.16.M88.4 R20, [R196+0x1800] ;  /* 0x00180000c414783b */ /* 0x010f280000000200 */
[----:B------:R-:W3:Y:S04]  /*e3f0*/  LDSM.16.M88.4 R16, [R196+0x2000] ;  /* 0x00200000c410783b */ /* 0x000ee80000000200 */
[----:B------:R-:W-:Y:S04]  /*e400*/  LDSM.16.M88.4 R12, [R206+0x2000] ;  /* 0x00200000ce0c783b */ /* 0x000fe80000000200 */
[----:B------:R-:W3:Y:S04]  /*e410*/  LDSM.16.M88.4 R56, [R207] ;  /* 0x00000000cf38783b */ /* 0x000ee80000000200 */
[----:B------:R-:W3:Y:S04]  /*e420*/  LDSM.16.M88.4 R60, [R211] ;  /* 0x00000000d33c783b */ /* 0x000ee80000000200 */
[----:B------:R-:W3:Y:S04]  /*e430*/  LDSM.16.M88.4 R8, [R203] ;  /* 0x00000000cb08783b */ /* 0x000ee80000000200 */
[----:B------:R-:W4:Y:S04]  /*e440*/  LDSM.16.M88.4 R64, [R210] ;  /* 0x00000000d240783b */ /* 0x000f280000000200 */
[----:B------:R-:W4:Y:S01]  /*e450*/  LDSM.16.M88.4 R72, [R209] ;  /* 0x00000000d148783b */ /* 0x000f220000000200 */
[C---:B-1----:R-:W-:Y:S03]  /*e460*/  HMMA.16816.F32 R76, R4.reuse, R34, RZ ;  /* 0x00000022044c723c */ /* 0x042fe600000018ff */
[----:B------:R-:W1:Y:S05]  /*e470*/  LDSM.16.M88.4 R68, [R208] ;  /* 0x00000000d044783b */ /* 0x000e6a0000000200 */
[C---:B-----5:R-:W-:Y:S08]  /*e480*/  HMMA.16816.F32 R80, R4.reuse, R30, RZ ;  /* 0x0000001e0450723c */ /* 0x060ff000000018ff */
[C---:B------:R-:W-:Y:S08]  /*e490*/  HMMA.16816.F32 R48, R4.reuse, R32, RZ ;  /* 0x000000200430723c */ /* 0x040ff000000018ff */
[C---:B------:R-:W-:Y:S08]  /*e4a0*/  HMMA.16816.F32 R44, R4.reuse, R28, RZ ;  /* 0x0000001c042c723c */ /* 0x040ff000000018ff */
[C---:B---3--:R-:W-:Y:S08]  /*e4b0*/  HMMA.16816.F32 R40, R4.reuse, R24, RZ ;  /* 0x000000180428723c */ /* 0x048ff000000018ff */
[C---:B----4-:R-:W-:Y:S08]  /*e4c0*/  HMMA.16816.F32 R36, R4.reuse, R20, RZ ;  /* 0x000000140424723c */ /* 0x050ff000000018ff */
[C---:B------:R-:W-:Y:S08]  /*e4d0*/  HMMA.16816.F32 R52, R4.reuse, R16, RZ ;  /* 0x000000100434723c */ /* 0x040ff000000018ff */
[C---:B------:R-:W-:Y:S08]  /*e4e0*/  HMMA.16816.F32 R88, R4.reuse, R26, RZ ;  /* 0x0000001a0458723c */ /* 0x040ff000000018ff */
[C---:B------:R-:W-:Y:S08]  /*e4f0*/  HMMA.16816.F32 R104, R4.reuse, R22, RZ ;  /* 0x000000160468723c */ /* 0x040ff000000018ff */
[----:B------:R-:W-:Y:S01]  /*e500*/  HMMA.16816.F32 R100, R4, R18, RZ ;  /* 0x000000120464723c */ /* 0x000fe200000018ff */
[----:B------:R-:W-:-:S04]  /*e510*/  LEA R0, P0, R2, c[0x0][0x1f8], 0x1 ;  /* 0x00007e0002007a11 */ /* 0x000fc800078008ff */
[----:B------:R-:W-:Y:S01]  /*e520*/  LEA.HI.X R2, R2, c[0x0][0x1fc], R3, 0x1, P0 ;  /* 0x00007f0002027a11 */ /* 0x000fe200000f0c03 */
[----:B------:R-:W3:Y:S02]  /*e530*/  SHFL.IDX PT, R4, R0, RZ, 0x181f ;  /* 0x00181fff00047589 */ /* 0x000ee400000e0000 */
[C---:B------:R-:W-:Y:S02]  /*e540*/  HMMA.16816.F32 R132, R12.reuse, R58, R76 ;  /* 0x0000003a0c84723c */ /* 0x040fe4000000184c */
[----:B------:R-:W4:Y:S04]  /*e550*/  SHFL.IDX PT, R3, R0, 0x1, 0x181f ;  /* 0x00381f0000037f89 */ /* 0x000f2800000e0000 */
[----:B------:R-:W5:Y:S02]  /*e560*/  SHFL.IDX PT, R5, R2, RZ, 0x181f ;  /* 0x00181fff02057589 */ /* 0x000f6400000e0000 */
[----:B------:R-:W-:Y:S02]  /*e570*/  HMMA.16816.F32 R124, R12, R62, R80 ;  /* 0x0000003e0c7c723c */ /* 0x000fe40000001850 */
[----:B------:R-:W1:Y:S04]  /*e580*/  SHFL.IDX PT, R6, R0, 0x2, 0x181f ;  /* 0x00581f0000067f89 */ /* 0x000e6800000e0000 */
[----:B------:R-:W-:Y:S02]  /*e590*/  SHFL.IDX PT, R7, R0, 0x3, 0x181f ;  /* 0x00781f0000077f89 */ /* 0x000fe400000e0000 */
[C---:B------:R-:W-:Y:S08]  /*e5a0*/  HMMA.16816.F32 R108, R8.reuse, R32, RZ ;  /* 0x00000020086c723c */ /* 0x040ff000000018ff */
[----:B------:R-:W-:Y:S08]  /*e5b0*/  HMMA.16816.F32 R172, R8, R34, RZ ;  /* 0x0000002208ac723c */ /* 0x000ff000000018ff */
[C---:B------:R-:W-:Y:S08]  /*e5c0*/  HMMA.16816.F32 R136, R12.reuse, R56, R48 ;  /* 0x000000380c88723c */ /* 0x040ff00000001830 */
[C---:B------:R-:W-:Y:S08]  /*e5d0*/  HMMA.16816.F32 R128, R12.reuse, R60, R44 ;  /* 0x0000003c0c80723c */ /* 0x040ff0000000182c */
[C---:B------:R-:W-:Y:S08]  /*e5e0*/  HMMA.16816.F32 R120, R12.reuse, R64, R40 ;  /* 0x000000400c78723c */ /* 0x040ff00000001828 */
[C---:B------:R-:W-:Y:S08]  /*e5f0*/  HMMA.16816.F32 R148, R12.reuse, R72, R36 ;  /* 0x000000480c94723c */ /* 0x040ff00000001824 */
[C---:B-1----:R-:W-:Y:S08]  /*e600*/  HMMA.16816.F32 R144, R12.reuse, R68, R52 ;  /* 0x000000440c90723c */ /* 0x042ff00000001834 */
[C---:B------:R-:W-:Y:S08]  /*e610*/  HMMA.16816.F32 R116, R12.reuse, R66, R88 ;  /* 0x000000420c74723c */ /* 0x040ff00000001858 */
[C---:B------:R-:W-:Y:S08]  /*e620*/  HMMA.16816.F32 R80, R12.reuse, R74, R104 ;  /* 0x0000004a0c50723c */ /* 0x040ff00000001868 */
[----:B------:R-:W-:Y:S01]  /*e630*/  HMMA.16816.F32 R76, R12, R70, R100 ;  /* 0x000000460c4c723c */ /* 0x000fe20000001864 */
[----:B------:R-:W1:Y:S07]  /*e640*/  SHFL.IDX PT, R13, R2, 0x1, 0x181f ;  /* 0x00381f00020d7f89 */ /* 0x000e6e00000e0000 */
[C---:B------:R-:W-:Y:S08]  /*e650*/  HMMA.16816.F32 R32, R8.reuse, R28, RZ ;  /* 0x0000001c0820723c */ /* 0x040ff000000018ff */
[C---:B------:R-:W-:Y:S08]  /*e660*/  HMMA.16816.F32 R168, R8.reuse, R30, RZ ;  /* 0x0000001e08a8723c */ /* 0x040ff000000018ff */
[C---:B------:R-:W-:Y:S08]  /*e670*/  HMMA.16816.F32 R28, R8.reuse, R24, RZ ;  /* 0x00000018081c723c */ /* 0x040ff000000018ff */
[C---:B------:R-:W-:Y:S08]  /*e680*/  HMMA.16816.F32 R164, R8.reuse, R26, RZ ;  /* 0x0000001a08a4723c */ /* 0x040ff000000018ff */
[C---:B------:R-:W-:Y:S01]  /*e690*/  HMMA.16816.F32 R152, R8.reuse, R18, RZ ;  /* 0x000000120898723c */ /* 0x040fe200000018ff */
[----:B------:R-:W1:Y:S07]  /*e6a0*/  SHFL.IDX PT, R19, R2, 0x2, 0x181f ;  /* 0x00581f0002137f89 */ /* 0x000e6e00000e0000 */
[C---:B------:R-:W-:Y:S01]  /*e6b0*/  HMMA.16816.F32 R24, R8.reuse, R16, RZ ;  /* 0x000000100818723c */ /* 0x040fe200000018ff */
[----:B------:R1:W2:Y:S04]  /*e6c0*/  SHFL.IDX PT, R17, R0, 0x4, 0x181f ;  /* 0x00981f0000117f89 */ /* 0x0002a800000e0000 */
[----:B------:R-:W-:Y:S03]  /*e6d0*/  SHFL.IDX PT, R18, R2, 0x4, 0x181f ;  /* 0x00981f0002127f89 */ /* 0x000fe600000e0000 */
[----:B------:R-:W-:Y:S01]  /*e6e0*/  HMMA.16816.F32 R112, R8, R20, RZ ;  /* 0x000000140870723c */ /* 0x000fe200000018ff */
[----:B------:R2:W2:Y:S01]  /*e6f0*/  SHFL.IDX PT, R20, R2, 0x3, 0x181f ;  /* 0x00781f0002147f89 */ /* 0x0004a200000e0000 */
[----:B------:R-:W-:-:S06]  /*e700*/  IMAD.SHL.U32 R16, R238, 0x2, RZ ;  /* 0x00000002ee107824 */ /* 0x000fcc00078e00ff */
[----:B------:R-:W-:Y:S01]  /*e710*/  HMMA.16816.F32 R160, R8, R22, RZ ;  /* 0x0000001608a0723c */ /* 0x000fe200000018ff */
[----:B------:R-:W2:Y:S01]  /*e720*/  LDSM.16.M88.4 R8, [R206] ;  /* 0x00000000ce08783b */ /* 0x000ea20000000200 */
[-C--:B---3--:R-:W-:Y:S02]  /*e730*/  IADD3 R14, P0, R4, R16.reuse, RZ ;  /* 0x00000010040e7210 */ /* 0x088fe40007f1e0ff */
[----:B----4-:R-:W-:Y:S02]  /*e740*/  IADD3 R12, P2, R3, R16, RZ ;  /* 0x00000010030c7210 */ /* 0x010fe40007f5e0ff */
[----:B-1----:R-:W-:-:S05]  /*e750*/  SHF.L.U64.HI R0, R238, 0x1, R239 ;  /* 0x00000001ee007819 */ /* 0x002fca00000102ef */
[--C-:B-----5:R-:W-:Y:S01]  /*e760*/  IMAD.X R15, R5, 0x1, R0.reuse, P0 ;  /* 0x00000001050f7824 */ /* 0x120fe200000e0600 */
[-C--:B------:R-:W-:Y:S01]  /*e770*/  IADD3 R6, P0, R6, R16.reuse, RZ ;  /* 0x0000001006067210 */ /* 0x080fe20007f1e0ff */
[--C-:B------:R-:W-:Y:S01]  /*e780*/  IMAD.X R13, R13, 0x1, R0.reuse, P2 ;  /* 0x000000010d0d7824 */ /* 0x100fe200010e0600 */
[----:B------:R-:W-:Y:S02]  /*e790*/  ISETP.GE.AND P1, PT, R238, c[0x0][0x1d4], PT ;  /* 0x00007500ee007a0c */ /* 0x000fe40003f26270 */
[-C--:B------:R-:W-:Y:S01]  /*e7a0*/  IADD3 R4, P2, R7, R16.reuse, RZ ;  /* 0x0000001007047210 */ /* 0x080fe20007f5e0ff */
[--C-:B------:R-:W-:Y:S01]  /*e7b0*/  IMAD.X R7, R19, 0x1, R0.reuse, P0 ;  /* 0x0000000113077824 */ /* 0x100fe200000e0600 */
[----:B--2---:R-:W-:Y:S02]  /*e7c0*/  IADD3 R2, P0, R17, R16, RZ ;  /* 0x0000001011027210 */ /* 0x004fe40007f1e0ff */
[----:B------:R-:W-:Y:S01]  /*e7d0*/  ISETP.LT.OR P5, PT, R84, 0x1, P1 ;  /* 0x000000015400780c */ /* 0x000fe20000fa1670 */
[--C-:B------:R-:W-:Y:S01]  /*e7e0*/  IMAD.X R5, R20, 0x1, R0.reuse, P2 ;  /* 0x0000000114057824 */ /* 0x100fe200010e0600 */
[----:B------:R-:W-:Y:S01]  /*e7f0*/  ISETP.LT.OR P4, PT, R84, 0x11, P1 ;  /* 0x000000115400780c */ /* 0x000fe20000f81670 */
[----:B------:R-:W-:Y:S01]  /*e800*/  IMAD.X R3, R18, 0x1, R0, P0 ;  /* 0x0000000112037824 */ /* 0x000fe200000e0600 */
[----:B------:R-:W-:-:S02]  /*e810*/  ISETP.LT.OR P3, PT, R84, 0x21, P1 ;  /* 0x000000215400780c */ /* 0x000fc40000f61670 */
[C---:B------:R-:W-:Y:S02]  /*e820*/  ISETP.LT.OR P2, PT, R84.reuse, 0x31, P1 ;  /* 0x000000315400780c */ /* 0x040fe40000f41670 */
[----:B------:R-:W-:-:S05]  /*e830*/  ISETP.LT.OR P0, PT, R84, 0x41, P1 ;  /* 0x000000415400780c */ /* 0x000fca0000f01670 */
[----:B------:R-:W-:Y:S01]  /*e840*/  @!PT LDS RZ, [RZ] ;  /* 0x00000000fffff984 */ /* 0x000fe20000000800 */
[----:B------:R-:W-:Y:S01]  /*e850*/  @!PT LDS RZ, [RZ] ;  /* 0x00000000fffff984 */ /* 0x000fe20000000800 */
[----:B------:R-:W-:Y:S01]  /*e860*/  @!PT LDS RZ, [RZ] ;  /* 0x00000000fffff984 */ /* 0x000fe20000000800 */
[----:B------:R1:W-:Y:S04]  /*e870*/  LDGSTS.E.BYPASS.LTC128B.128 [R212+0x100], [R14.64], !P5 ;  /* 0x001000000ed47fae */ /* 0x0003e8000e901d48 */
[----:B------:R1:W-:Y:S04]  /*e880*/  LDGSTS.E.BYPASS.LTC128B.128 [R212+0x900], [R12.64], !P4 ;  /* 0x009000000cd47fae */ /* 0x0003e8000e101d48 */
[----:B------:R2:W-:Y:S01]  /*e890*/  LDGSTS.E.BYPASS.LTC128B.128 [R212+0x1100], [R6.64], !P3 ;  /* 0x0110000006d47fae */ /* 0x0005e2000d901d48 */
[C---:B------:R-:W-:Y:S03]  /*e8a0*/  HMMA.16816.F32 R156, R8.reuse, R68, R24 ;  /* 0x00000044089c723c */ /* 0x040fe60000001818 */
[----:B------:R2:W-:Y:S04]  /*e8b0*/  LDGSTS.E.BYPASS.LTC128B.128 [R212+0x1900], [R4.64], !P2 ;  /* 0x0190000004d47fae */ /* 0x0005e8000d101d48 */
[----:B------:R3:W-:Y:S04]  /*e8c0*/  LDGSTS.E.BYPASS.LTC128B.128 [R212+0x2100], [R2.64], !P0 ;  /* 0x0210000002d47fae */ /* 0x0007e8000c101d48 */
[----:B------:R-:W-:Y:S04]  /*e8d0*/  LDSM.16.M88.4 R48, [R202+0x1800] ;  /* 0x00180000ca30783b */ /* 0x000fe80000000200 */
[----:B------:R-:W-:Y:S04]  /*e8e0*/  LDSM.16.M88.4 R44, [R202+0x2000] ;  /* 0x00200000ca2c783b */ /* 0x000fe80000000200 */
[----:B------:R-:W-:Y:S04]  /*e8f0*/  LDSM.16.M88.4 R20, [R202] ;  /* 0x00000000ca14783b */ /* 0x000fe80000000200 */
[----:B------:R-:W-:Y:S04]  /*e900*/  LDSM.16.M88.4 R24, [R202+0x800] ;  /* 0x00080000ca18783b */ /* 0x000fe80000000200 */
[----:B------:R-:W-:Y:S04]  /*e910*/  LDSM.16.M88.4 R40, [R202+0x1000] ;  /* 0x00100000ca28783b */ /* 0x000fe80000000200 */
[----:B--2---:R-:W2:Y:S04]  /*e920*/  LDSM.16.M88.4 R4, [R204+0x2000] ;  /* 0x00200000cc04783b */ /* 0x004ea80000000200 */
[----:B-1----:R-:W1:Y:S01]  /*e930*/  LDSM.16.M88.4 R12, [R204] ;  /* 0x00000000cc0c783b */ /* 0x002e620000000200 */
[C---:B------:R-:W-:Y:S03]  /*e940*/  HMMA.16816.F32 R36, R8.reuse, R56, R108 ;  /* 0x000000380824723c */ /* 0x040fe6000000186c */
        /* <DEDUP_REMOVED lines=10> */
[C---:B--2---:R-:W-:Y:S08]  /*e9f0*/  HMMA.16816.F32 R108, R4.reuse, R50, R80 ;  /* 0x00000032046c723c */ /* 0x044ff00000001850 */
        /* <DEDUP_REMOVED lines=9> */
[----:B------:R-:W-:Y:S07]  /*ea90*/  LDSM.16.M88.4 R4, [R205+0x2000] ;  /* 0x00200000cd04783b */ /* 0x000fee0000000200 */
[C---:B-1----:R-:W-:Y:S01]  /*eaa0*/  HMMA.16816.F32 R76, R12.reuse, R20, R36 ;  /* 0x000000140c4c723c */ /* 0x042fe20000001824 */
[----:B------:R-:W1:Y:S07]  /*eab0*/  LDSM.16.M88.4 R36, [R199] ;  /* 0x00000000c724783b */ /* 0x000e6e0000000200 */
[C---:B------:R-:W-:Y:S01]  /*eac0*/  HMMA.16816.F32 R68, R12.reuse, R24, R32 ;  /* 0x000000180c44723c */ /* 0x040fe20000001820 */
[----:B------:R-:W2:Y:S07]  /*ead0*/  LDSM.16.M88.4 R32, [R199+0x800] ;  /* 0x00080000c720783b */ /* 0x000eae0000000200 */
[C---:B------:R-:W-:Y:S01]  /*eae0*/  HMMA.16816.F32 R72, R12.reuse, R22, R28 ;  /* 0x000000160c48723c */ /* 0x040fe2000000181c */
[----:B------:R-:W4:Y:S04]  /*eaf0*/  LDSM.16.M88.4 R28, [R199+0x1000] ;  /* 0x00100000c71c783b */ /* 0x000f280000000200 */
[----:B------:R-:W5:Y:S03]  /*eb00*/  LDSM.16.M88.4 R20, [R199+0x2000] ;  /* 0x00200000c714783b */ /* 0x000f660000000200 */
[----:B------:R-:W-:Y:S01]  /*eb10*/  HMMA.16816.F32 R64, R12, R26, R52 ;  /* 0x0000001a0c40723c */ /* 0x000fe20000001834 */
[----:B------:R-:W1:Y:S01]  /*eb20*/  LDSM.16.M88.4 R24, [R199+0x1800] ;  /* 0x00180000c718783b */ /* 0x000e620000000200 */
[----:B------:R-:W-:Y:S01]  /*eb30*/  ISETP.GT.AND P0, PT, R181, R85, PT ;  /* 0x00000055b500720c */ /* 0x000fe20003f04270 */
        /* <DEDUP_REMOVED lines=10> */
[C---:B--2---:R-:W-:Y:S08]  /*ebe0*/  HMMA.16816.F32 R132, R4.reuse, R34, R124 ;  /* 0x000000220484723c */ /* 0x044ff0000000187c */
[C---:B------:R-:W-:Y:S08]  /*ebf0*/  HMMA.16816.F32 R136, R4.reuse, R32, R128 ;  /* 0x000000200488723c */ /* 0x040ff00000001880 */
[C---:B----4-:R-:W-:Y:S08]  /*ec00*/  HMMA.16816.F32 R124, R4.reuse, R30, R116 ;  /* 0x0000001e047c723c */ /* 0x050ff00000001874 */
[C---:B------:R-:W-:Y:S08]  /*ec10*/  HMMA.16816.F32 R128, R4.reuse, R28, R120 ;  /* 0x0000001c0480723c */ /* 0x040ff00000001878 */
[C---:B-----5:R-:W-:Y:S08]  /*ec20*/  HMMA.16816.F32 R116, R4.reuse, R20, R104 ;  /* 0x000000140474723c */ /* 0x060ff00000001868 */
[----:B------:R-:W-:Y:S08]  /*ec30*/  HMMA.16816.F32 R148, R4, R22, R80 ;  /* 0x000000160494723c */ /* 0x000ff00000001850 */
        /* <DEDUP_REMOVED lines=15> */
[----:B---3--:R-:W-:Y:S01]  /*ed30*/  ISETP.NE.AND P5, PT, R190, 0x1, PT ;  /* 0x00000001be00780c */ /* 0x008fe20003fa5270 */
[----:B------:R-:W-:Y:S01]  /*ed40*/  IMAD.MOV.U32 R213, RZ, RZ, RZ ;  /* 0x000000ffffd57224 */ /* 0x000fe200078e00ff */
[----:B------:R-:W-:-:S04]  /*ed50*/  IADD3 R3, R188, R180, R189 ;  /* 0x000000b4bc037210 */ /* 0x000fc80007ffe0bd */
        /* <DEDUP_REMOVED lines=26> */
.L_x_1854:
        /* <DEDUP_REMOVED lines=24> */
.L_x_1855:
        /* <DEDUP_REMOVED lines=9> */
.L_x_1743:
[----:B---3--:R-:W-:Y:S05]  /*f110*/  BSYNC B0 ;  /* 0x0000000000007941 */ /* 0x008fea0003800000 */
.L_x_1742:
[----:B-1----:R-:W2:Y:S01]  /*f120*/  LDL R2, [R1+0x30] ;  /* 0x0000300001027983 */ /* 0x002ea20000100800 */
[----:B------:R-:W-:-:S03]  /*f130*/  IMAD.MOV.U32 R3, RZ, RZ, c[0x0][0x2c4] ;  /* 0x0000b100ff037624 */ /* 0x000fc600078e00ff */
[----:B------:R-:W2:Y:S04]  /*f140*/  LDL R0, [R1+0x60] ;  /* 0x0000600001007983 */ /* 0x000ea80000100800 */
[----:B------:R-:W3:Y:S01]  /*f150*/  LDL R4, [R1+0x34] ;  /* 0x0000340001047983 */ /* 0x000ee20000100800 */
[----:B------:R-:W-:-:S03]  /*f160*/  ISETP.NE.AND P0, PT, R3, 0x1, PT ;  /* 0x000000010300780c */ /* 0x000fc60003f05270 */
[----:B------:R-:W0:Y:S01]  /*f170*/  LDGDEPBAR ;  /* 0x00000000000079af */ /* 0x000e220000000000 */
[----:B--2---:R-:W-:-:S09]  /*f180*/  IMAD.IADD R0, R0, 0x1, R2 ;  /* 0x0000000100007824 */ /* 0x004fd200078e0202 */
[----:B------:R-:W-:Y:S01]  /*f190*/  @P0 IMAD.HI.U32 R3, R0, c[0x0][0x2c8], RZ ;  /* 0x0000b20000030a27 */ /* 0x000fe200078e00ff */
[C---:B---3--:R-:W-:Y:S02]  /*f1a0*/  IADD3 R2, -R4.reuse, 0x1, R92 ;  /* 0x0000000104027810 */ /* 0x048fe40007ffe15c */
[----:B------:R-:W-:Y:S02]  /*f1b0*/  IADD3 R5, -R4, R92, RZ ;  /* 0x0000005c04057210 */ /* 0x000fe40007ffe1ff */
[----:B------:R-:W-:Y:S01]  /*f1c0*/  @P0 SHF.R.U32.HI R0, RZ, c[0x0][0x2cc], R3 ;  /* 0x0000b300ff000a19 */ /* 0x000fe20000011603 */
[----:B------:R-:W-:Y:S01]  /*f1d0*/  IMAD.IADD R4, R2, 0x1, -R249 ;  /* 0x0000000102047824 */ /* 0x000fe200078e0af9 */
[----:B------:R-:W-:Y:S05]  /*f1e0*/  BRA.DIV ~URZ, `(.L_x_1746) ;  /* 0x0000f6127f007947 */ /* 0x000fea000b800000 */
[----:B------:R1:W2:Y:S02]  /*f1f0*/  SHFL.IDX PT, R2, R0, RZ, 0x1c1f ;  /* 0x001c1fff00027589 */ /* 0x0002a400000e0000 */
.L_x_1856:
[----:B--2---:R-:W-:-:S05]  /*f200*/  IMAD.IADD R2, R4, 0x1, R2 ;  /* 0x0000000104027824 */ /* 0x004fca00078e0202 */
[----:B------:R-:W-:-:S04]  /*f210*/  IMNMX R2, R5, R2, PT ;  /* 0x0000000205027217 */ /* 0x000fc80003800200 */
[C---:B------:R-:W-:Y:S02]  /*f220*/  ISETP.GT.AND P0, PT, R2.reuse, RZ, PT ;  /* 0x000000ff0200720c */ /* 0x040fe40003f04270 */
[----:B------:R-:W-:Y:S02]  /*f230*/  ISETP.GT.AND P1, PT, R2, 0x1, PT ;  /* 0x000000010200780c */ /* 0x000fe40003f24270 */
[----:B------:R-:W-:Y:S02]  /*f240*/  FSEL R10, R76, -INF , P0 ;  /* 0xff8000004c0a7808 */ /* 0x000fe40000000000 */
        /* <DEDUP_REMOVED lines=11> */
[----:B------:R-:W-:Y:S02]  /*f300*/  ISETP.GT.AND P0, PT, R2, 0x21, PT ;  /* 0x000000210200780c */ /* 0x000fe40003f04270 */
        /* <DEDUP_REMOVED lines=39> */
[C---:B------:R-:W-:Y:S02]  /*f580*/  ISETP.GT.AND P0, PT, R3.reuse, 0x29, PT ;  /* 0x000000290300780c */ /* 0x040fe40003f04270 */
[----:B------:R-:W-:Y:S02]  /*f590*/  ISETP.GT.AND P3, PT, R3, RZ, PT ;  /* 0x000000ff0300720c */ /* 0x000fe40003f64270 */
[----:B------:R-:W-:Y:S02]  /*f5a0*/  FSEL R13, R79, -INF , P2 ;  /* 0xff8000004f0d7808 */ /* 0x000fe40001000000 */
[----:B------:R-:W-:Y:S02]  /*f5b0*/  FSEL R17, R74, -INF , P1 ;  /* 0xff8000004a117808 */ /* 0x000fe40000800000 */
[----:B------:R-:W-:Y:S02]  /*f5c0*/  FSEL R100, R59, -INF , P0 ;  /* 0xff8000003b647808 */ /* 0x000fe40000000000 */
[----:B------:R-:W-:-:S02]  /*f5d0*/  ISETP.GT.AND P2, PT, R3, 0x11, PT ;  /* 0x000000110300780c */ /* 0x000fc40003f44270 */
[C---:B------:R-:W-:Y:S02]  /*f5e0*/  ISETP.GT.AND P1, PT, R3.reuse, 0x18, PT ;  /* 0x000000180300780c */ /* 0x040fe40003f24270 */
[C---:B------:R-:W-:Y:S02]  /*f5f0*/  ISETP.GT.AND P0, PT, R3.reuse, 0x39, PT ;  /* 0x000000390300780c */ /* 0x040fe40003f04270 */
[----:B------:R-:W-:Y:S02]  /*f600*/  FSEL R12, R78, -INF , P3 ;  /* 0xff8000004e0c7808 */ /* 0x000fe40001800000 */
[----:B------:R-:W-:Y:S02]  /*f610*/  ISETP.GT.AND P3, PT, R3, 0x10, PT ;  /* 0x000000100300780c */ /* 0x000fe40003f64270 */
[----:B------:R-:W-:Y:S02]  /*f620*/  FSEL R24, R71, -INF , P2 ;  /* 0xff80000047187808 */ /* 0x000fe40001000000 */
[----:B------:R-:W-:-:S02]  /*f630*/  FSEL R27, R66, -INF , P1 ;  /* 0xff800000421b7808 */ /* 0x000fc40000800000 */
[----:B------:R-:W-:Y:S02]  /*f640*/  FSEL R78, R51, -INF , P0 ;  /* 0xff800000334e7808 */ /* 0x000fe40000000000 */
[C---:B------:R-:W-:Y:S02]  /*f650*/  ISETP.GT.AND P2, PT, R3.reuse, 0x21, PT ;  /* 0x000000210300780c */ /* 0x040fe40003f44270 */
[C---:B------:R-:W-:Y:S02]  /*f660*/  ISETP.GT.AND P1, PT, R3.reuse, 0x28, PT ;  /* 0x000000280300780c */ /* 0x040fe40003f24270 */
[----:B------:R-:W-:Y:S02]  /*f670*/  ISETP.GT.AND P0, PT, R3, 0x41, PT ;  /* 0x000000410300780c */ /* 0x000fe40003f04270 */
[----:B------:R-:W-:Y:S02]  /*f680*/  IMNMX R2, R5, R2, PT ;  /* 0x0000000205027217 */ /* 0x000fe40003800200 */
[----:B------:R-:W-:-:S02]  /*f690*/  FSEL R20, R70, -INF , P3 ;  /* 0xff80000046147808 */ /* 0x000fc40001800000 */
[----:B------:R-:W-:Y:S02]  /*f6a0*/  ISETP.GT.AND P3, PT, R3, 0x20, PT ;  /* 0x000000200300780c */ /* 0x000fe40003f64270 */
[----:B------:R-:W-:Y:S02]  /*f6b0*/  FSEL R92, R63, -INF , P2 ;  /* 0xff8000003f5c7808 */ /* 0x000fe40001000000 */
[----:B------:R-:W-:Y:S02]  /*f6c0*/  FSEL R101, R58, -INF , P1 ;  /* 0xff8000003a657808 */ /* 0x000fe40000800000 */
[----:B------:R-:W-:Y:S02]  /*f6d0*/  FSEL R70, R43, -INF , P0 ;  /* 0xff8000002b467808 */ /* 0x000fe40000000000 */
[C---:B------:R-:W-:Y:S02]  /*f6e0*/  ISETP.GT.AND P2, PT, R3.reuse, 0x31, PT ;  /* 0x000000310300780c */ /* 0x040fe40003f44270 */
[----:B------:R-:W-:-:S02]  /*f6f0*/  ISETP.GT.AND P1, PT, R3, 0x38, PT ;  /* 0x000000380300780c */ /* 0x000fc40003f24270 */
[----:B------:R-:W-:Y:S02]  /*f700*/  ISETP.GT.AND P0, PT, R2, RZ, PT ;  /* 0x000000ff0200720c */ /* 0x000fe40003f04270 */
[----:B------:R-:W-:Y:S02]  /*f710*/  IMNMX R0, R5, R0, PT ;  /* 0x0000000005007217 */ /* 0x000fe40003800200 */
        /* <DEDUP_REMOVED lines=8> */
[----:B------:R-:W-:Y:S02]  /*f7a0*/  FSEL R93, R54, -INF , P3 ;  /* 0xff800000365d7808 */ /* 0x000fe40001800000 */
[----:B------:R-:W-:-:S02]  /*f7b0*/  ISETP.GT.AND P3, PT, R3, 0x48, PT ;  /* 0x000000480300780c */ /* 0x000fc40003f64270 */
[----:B------:R-:W-:Y:S02]  /*f7c0*/  FSEL R73, R42, -INF , P1 ;  /* 0xff8000002a497808 */ /* 0x000fe40000800000 */
[----:B------:R-:W-:Y:S02]  /*f7d0*/  FSEL R63, R23, -INF , P2 ;  /* 0xff800000173f7808 */ /* 0x000fe40001000000 */
[----:B------:R-:W-:Y:S02]  /*f7e0*/  FSEL R26, R147, -INF , P0 ;  /* 0xff800000931a7808 */ /* 0x000fe40000000000 */
[----:B------:R-:W-:Y:S02]  /*f7f0*/  ISETP.GT.AND P2, PT, R2, 0x1, PT ;  /* 0x000000010200780c */ /* 0x000fe40003f44270 */
[C---:B------:R-:W-:Y:S02]  /*f800*/  ISETP.GT.AND P1, PT, R0.reuse, RZ, PT ;  /* 0x000000ff0000720c */ /* 0x040fe40003f24270 */
[----:B------:R-:W-:-:S02]  /*f810*/  ISETP.GT.AND P0, PT, R0, 0x9, PT ;  /* 0x000000090000780c */ /* 0x000fc40003f04270 */
[----:B------:R-:W-:Y:S02]  /*f820*/  FSEL R66, R22, -INF , P3 ;  /* 0xff80000016427808 */ /* 0x000fe40001800000 */
        /* <DEDUP_REMOVED lines=23> */
[----:B------:R-:W-:Y:S02]  /*f9a0*/  ISETP.GT.AND P2, PT, R2, 0x21, PT ;  /* 0x000000210200780c */ /* 0x000fe40003f44270 */
[----:B------:R-:W-:Y:S02]  /*f9b0*/  ISETP.GT.AND P1, PT, R0, 0x20, PT ;  /* 0x000000200000780c */ /* 0x000fe40003f24270 */
        /* <DEDUP_REMOVED lines=8> */
[----:B------:R-:W-:Y:S02]  /*fa40*/  ISETP.GT.AND P0, PT, R0, 0x31, PT ;  /* 0x000000310000780c */ /* 0x000fe40003f04270 */
        /* <DEDUP_REMOVED lines=17> */
[----:B------:R-:W-:Y:S02]  /*fb60*/  ISETP.GT.AND P3, PT, R0, 0x28, PT ;  /* 0x000000280000780c */ /* 0x000fe40003f64270 */
[----:B------:R-:W-:-:S02]  /*fb70*/  FMNMX.FTZ R3, R10, R11, !PT ;  /* 0x0000000b0a037209 */ /* 0x000fc40007810000 */
[----:B------:R-:W-:Y:S02]  /*fb80*/  FSEL R77, R120, -INF , P1 ;  /* 0xff800000784d7808 */ /* 0x000fe40000800000 */
[----:B------:R-:W-:Y:S02]  /*fb90*/  FSEL R72, R116, -INF , P2 ;  /* 0xff80000074487808 */ /* 0x000fe40001000000 */
[----:B------:R-:W-:Y:S02]  /*fba0*/  FSEL R79, R123, -INF , P0 ;  /* 0xff8000007b4f7808 */ /* 0x000fe40000000000 */
[----:B------:R-:W-:Y:S02]  /*fbb0*/  FSEL R75, R126, -INF , P3 ;  /* 0xff8000007e4b7808 */ /* 0x000fe40001800000 */
[----:B------:R-:W-:Y:S02]  /*fbc0*/  FSEL R57, R45, -INF , P4 ;  /* 0xff8000002d397808 */ /* 0x000fe40002000000 */
[----:B------:R-:W-:-:S02]  /*fbd0*/  ISETP.GT.AND P1, PT, R0, 0x38, PT ;  /* 0x000000380000780c */ /* 0x000fc40003f24270 */
[----:B------:R-:W-:Y:S02]  /*fbe0*/  ISETP.GT.AND P2, PT, R2, 0x48, PT ;  /* 0x000000480200780c */ /* 0x000fe40003f44270 */
[----:B------:R-:W-:Y:S02]  /*fbf0*/  ISETP.GT.AND P0, PT, R0, 0x40, PT ;  /* 0x000000400000780c */ /* 0x000fe40003f04270 */
[C---:B------:R-:W-:Y:S02]  /*fc00*/  ISETP.GT.AND P3, PT, R2.reuse, 0x41, PT ;  /* 0x000000410200780c */ /* 0x040fe40003f64270 */
[----:B------:R-:W-:Y:S02]  /*fc10*/  ISETP.GT.AND P4, PT, R2, 0x49, PT ;  /* 0x000000490200780c */ /* 0x000fe40003f84270 */
[----:B------:R-:W-:Y:S02]  /*fc20*/  FMNMX.FTZ R2, R14, R3, !PT ;  /* 0x000000030e027209 */ /* 0x000fe40007810000 */
[----:B------:R-:W-:-:S02]  /*fc30*/  FSEL R82, R122, -INF , P1 ;  /* 0xff8000007a527808 */ /* 0x000fc40000800000 */
[----:B------:R-:W-:Y:S02]  /*fc40*/  FSEL R64, R148, -INF , P2 ;  /* 0xff80000094407808 */ /* 0x000fe40001000000 */
[----:B------:R-:W-:Y:S02]  /*fc50*/  FSEL R74, R118, -INF , P0 ;  /* 0xff800000764a7808 */ /* 0x000fe40000000000 */
[C---:B------:R-:W-:Y:S02]  /*fc60*/  ISETP.GT.AND P2, PT, R0.reuse, 0x41, PT ;  /* 0x000000410000780c */ /* 0x040fe40003f44270 */
[C---:B------:R-:W-:Y:S02]  /*fc70*/  ISETP.GT.AND P1, PT, R0.reuse, 0x48, PT ;  /* 0x000000480000780c */ /* 0x040fe40003f24270 */
[----:B------:R-:W-:Y:S02]  /*fc80*/  ISETP.GT.AND P0, PT, R0, 0x49, PT ;  /* 0x000000490000780c */ /* 0x000fe40003f04270 */
        /* <DEDUP_REMOVED lines=58> */
[----:B------:R-:W-:Y:S02]  /*10030*/  FSEL R65, R117, -INF , P3 ;  /* 0xff80000075417808 */ /* 0x000fe40001800000 */
        /* <DEDUP_REMOVED lines=35> */
.L_x_1857:
[C---:B------:R-:W-:Y:S01]  /*10270*/  FMUL.FTZ R0, R89.reuse, c[0x0][0x2d0] ;  /* 0x0000b40059007a20 */ /* 0x040fe20000410000 */
[----:B------:R-:W-:Y:S01]  /*10280*/  FSETP.NEU.FTZ.AND P0, PT, R89, -INF , PT ;  /* 0xff8000005900780b */ /* 0x000fe20003f1d000 */
[----:B------:R-:W2:Y:S03]  /*10290*/  LDL R223, [R1+0x30] ;  /* 0x0000300001df7983 */ /* 0x000ea60000100800 */
[----:B------:R-:W-:Y:S01]  /*102a0*/  FSEL R4, R0, RZ, P0 ;  /* 0x000000ff00047208 */ /* 0x000fe20000000000 */
[----:B------:R-:W3:Y:S01]  /*102b0*/  LDL R222, [R1+0x38] ;  /* 0x0000380001de7983 */ /* 0x000ee20000100800 */
[C---:B------:R-:W-:Y:S01]  /*102c0*/  FMUL.FTZ R3, R88.reuse, c[0x0][0x2d0] ;  /* 0x0000b40058037a20 */ /* 0x040fe20000410000 */
[----:B------:R-:W-:Y:S01]  /*102d0*/  FSETP.NEU.FTZ.AND P0, PT, R88, -INF , PT ;  /* 0xff8000005800780b */ /* 0x000fe20003f1d000 */
[----:B------:R-:W-:Y:S01]  /*102e0*/  WARPSYNC 0xffffffff ;  /* 0xffffffff00007948 */ /* 0x000fe20003800000 */
[--C-:B------:R-:W-:Y:S01]  /*102f0*/  FFMA.FTZ R0, R10, c[0x0][0x2d0], -R4.reuse ;  /* 0x0000b4000a007a23 */ /* 0x100fe20000010804 */
[----:B----4-:R-:W-:Y:S01]  /*10300*/  FMNMX.FTZ R68, R9, R8, !PT ;  /* 0x0000000809447209 */ /* 0x010fe20007810000 */
[--C-:B------:R-:W-:Y:S01]  /*10310*/  FFMA.FTZ R2, R25, c[0x0][0x2d0], -R4.reuse ;  /* 0x0000b40019027a23 */ /* 0x100fe20000010804 */
[----:B------:R-:W-:Y:S01]  /*10320*/  FSEL R3, R3, RZ, P0 ;  /* 0x000000ff03037208 */ /* 0x000fe20000000000 */
[----:B------:R1:W-:Y:S01]  /*10330*/  MUFU.EX2 R125, R0 ;  /* 0x00000000007d7308 */ /* 0x0003e20000000800 */
[----:B------:R-:W-:Y:S01]  /*10340*/  FSETP.NEU.FTZ.AND P0, PT, R85, -INF , PT ;  /* 0xff8000005500780b */ /* 0x000fe20003f1d000 */
[----:B------:R-:W4:Y:S01]  /*10350*/  LDSM.16.MT88.4 R48, [R197] ;  /* 0x00000000c530783b */ /* 0x000f220000004200 */
[--C-:B------:R-:W-:Y:S01]  /*10360*/  FFMA.FTZ R117, R113, c[0x0][0x2d0], -R4.reuse ;  /* 0x0000b40071757a23 */ /* 0x100fe20000010804 */
[----:B------:R-:W-:Y:S01]  /*10370*/  MOV R224, c[0x0][0x2c4] ;  /* 0x0000b10000e07a02 */ /* 0x000fe20000000f00 */
[----:B------:R-:W-:Y:S01]  /*10380*/  FFMA.FTZ R5, R27, c[0x0][0x2d0], -R3 ;  /* 0x0000b4001b057a23 */ /* 0x000fe20000010803 */
[----:B------:R-:W5:Y:S01]  /*10390*/  LDSM.16.MT88.4 R44, [R197+0x800] ;  /* 0x00080000c52c783b */ /* 0x000f620000004200 */
[--C-:B------:R-:W-:Y:S01]  /*103a0*/  FFMA.FTZ R116, R112, c[0x0][0x2d0], -R4.reuse ;  /* 0x0000b40070747a23 */ /* 0x100fe20000010804 */
[----:B------:R1:W-:Y:S01]  /*103b0*/  MUFU.EX2 R218, R2 ;  /* 0x0000000200da7308 */ /* 0x0003e20000000800 */
[--C-:B------:R-:W-:Y:S01]  /*103c0*/  FFMA.FTZ R111, R111, c[0x0][0x2d0], -R4.reuse ;  /* 0x0000b4006f6f7a23 */ /* 0x100fe20000010804 */
[----:B------:R-:W-:Y:S01]  /*103d0*/  LDSM.16.MT88.4 R40, [R201+0x800] ;  /* 0x00080000c928783b */ /* 0x000fe20000004200 */
[--C-:B------:R-:W-:Y:S01]  /*103e0*/  FFMA.FTZ R110, R110, c[0x0][0x2d0], -R4.reuse ;  /* 0x0000b4006e6e7a23 */ /* 0x100fe20000010804 */
[----:B------:R-:W-:Y:S01]  /*103f0*/  ISETP.NE.AND P1, PT, R224, 0x1, PT ;  /* 0x00000001e000780c */ /* 0x000fe20003f25270 */
[----:B------:R-:W-:-:S02]  /*10400*/  FFMA.FTZ R146, R109, c[0x0][0x2d0], -R4 ;  /* 0x0000b4006d927a23 */ /* 0x000fc40000010804 */
[--C-:B------:R-:W-:Y:S01]  /*10410*/  FFMA.FTZ R145, R108, c[0x0][0x2d0], -R4.reuse ;  /* 0x0000b4006c917a23 */ /* 0x100fe20000010804 */
[----:B------:R4:W-:Y:S01]  /*10420*/  MUFU.EX2 R214, R5 ;  /* 0x0000000500d67308 */ /* 0x0009e20000000800 */
[--C-:B-1----:R-:W-:Y:S02]  /*10430*/  FFMA.FTZ R0, R11, c[0x0][0x2d0], -R4.reuse ;  /* 0x0000b4000b007a23 */ /* 0x102fe40000010804 */
[--C-:B------:R-:W-:Y:S02]  /*10440*/  FFMA.FTZ R144, R107, c[0x0][0x2d0], -R4.reuse ;  /* 0x0000b4006b907a23 */ /* 0x100fe40000010804 */
[--C-:B------:R-:W-:Y:S02]  /*10450*/  FFMA.FTZ R119, R106, c[0x0][0x2d0], -R4.reuse ;  /* 0x0000b4006a777a23 */ /* 0x100fe40000010804 */
[----:B------:R-:W-:Y:S01]  /*10460*/  FFMA.FTZ R167, R105, c[0x0][0x2d0], -R4 ;  /* 0x0000b40069a77a23 */ /* 0x000fe20000010804 */
[----:B------:R1:W-:Y:S01]  /*10470*/  MUFU.EX2 R124, R0 ;  /* 0x00000000007c7308 */ /* 0x0003e20000000800 */
[----:B------:R-:W-:-:S02]  /*10480*/  FMUL.FTZ R2, R85, c[0x0][0x2d0] ;  /* 0x0000b40055027a20 */ /* 0x000fc40000410000 */
[--C-:B------:R-:W-:Y:S02]  /*10490*/  FFMA.FTZ R171, R104, c[0x0][0x2d0], -R4.reuse ;  /* 0x0000b40068ab7a23 */ /* 0x100fe40000010804 */
[--C-:B------:R-:W-:Y:S01]  /*104a0*/  FFMA.FTZ R170, R103, c[0x0][0x2d0], -R4.reuse ;  /* 0x0000b40067aa7a23 */ /* 0x100fe20000010804 */
[----:B------:R-:W-:Y:S01]  /*104b0*/  FSEL R2, R2, RZ, P0 ;  /* 0x000000ff02027208 */ /* 0x000fe20000000000 */
[----:B------:R-:W-:Y:S01]  /*104c0*/  FFMA.FTZ R169, R102, c[0x0][0x2d0], -R4 ;  /* 0x0000b40066a97a23 */ /* 0x000fe20000010804 */
[----:B------:R-:W-:Y:S01]  /*104d0*/  FSETP.NEU.FTZ.AND P0, PT, R68, -INF , PT ;  /* 0xff8000004400780b */ /* 0x000fe20003f1d000 */
[--C-:B------:R-:W-:Y:S01]  /*104e0*/  FFMA.FTZ R164, R70, c[0x0][0x2d0], -R3.reuse ;  /* 0x0000b40046a47a23 */ /* 0x100fe20000010803 */
[----:B------:R-:W-:Y:S01]  /*104f0*/  MUFU.EX2 R117, R117 ;  /* 0x0000007500757308 */ /* 0x000fe20000000800 */
[----:B----4-:R-:W-:Y:S02]  /*10500*/  FFMA.FTZ R5, R36, c[0x0][0x2d0], -R2 ;  /* 0x0000b40024057a23 */ /* 0x010fe40000010802 */
[----:B------:R-:W-:-:S02]  /*10510*/  FFMA.FTZ R168, R66, c[0x0][0x2d0], -R3 ;  /* 0x0000b40042a87a23 */ /* 0x000fc40000010803 */
[----:B------:R-:W-:Y:S02]  /*10520*/  FFMA.FTZ R70, R62, c[0x0][0x2d0], -R2 ;  /* 0x0000b4003e467a23 */ /* 0x000fe40000010802 */
[----:B-1----:R-:W-:Y:S01]  /*10530*/  FFMA.FTZ R0, R14, c[0x0][0x2d0], -R4 ;  /* 0x0000b4000e007a23 */ /* 0x002fe20000010804 */
[----:B------:R-:W-:Y:S01]  /*10540*/  MUFU.EX2 R195, R5 ;  /* 0x0000000500c37308 */ /* 0x000fe20000000800 */
[--C-:B------:R-:W-:Y:S02]  /*10550*/  FFMA.FTZ R66, R61, c[0x0][0x2d0], -R2.reuse ;  /* 0x0000b4003d427a23 */ /* 0x100fe40000010802 */
[--C-:B------:R-:W-:Y:S02]  /*10560*/  FFMA.FTZ R158, R58, c[0x0][0x2d0], -R2.reuse ;  /* 0x0000b4003a9e7a23 */ /* 0x100fe40000010802 */
        /* <DEDUP_REMOVED lines=8> */
[----:B------:R-:W-:Y:S02]  /*105f0*/  FFMA.FTZ R179, R55, c[0x0][0x2d0], -R2 ;  /* 0x0000b40037b37a23 */ /* 0x000fe40000010802 */
[--C-:B------:R-:W-:Y:S02]  /*10600*/  FFMA.FTZ R84, R94, c[0x0][0x2d0], -R3.reuse ;  /* 0x0000b4005e547a23 */ /* 0x100fe40000010803 */
[----:B------:R-:W-:-:S02]  /*10610*/  FFMA.FTZ R104, R92, c[0x0][0x2d0], -R3 ;  /* 0x0000b4005c687a23 */ /* 0x000fc40000010803 */
[--C-:B------:R-:W-:Y:S01]  /*10620*/  FFMA.FTZ R94, R101, c[0x0][0x2d0], -R3.reuse ;  /* 0x0000b400655e7a23 */ /* 0x100fe20000010803 */
[----:B------:R-:W-:Y:S01]  /*10630*/  MUFU.EX2 R116, R116 ;  /* 0x0000007400747308 */ /* 0x000fe20000000800 */
[----:B-1----:R-:W-:Y:S02]  /*10640*/  FFMA.FTZ R0, R15, c[0x0][0x2d0], -R4 ;  /* 0x0000b4000f007a23 */ /* 0x002fe40000010804 */
[--C-:B------:R-:W-:Y:S02]  /*10650*/  FFMA.FTZ R92, R100, c[0x0][0x2d0], -R3.reuse ;  /* 0x0000b400645c7a23 */ /* 0x100fe40000010803 */
[--C-:B------:R-:W-:Y:S02]  /*10660*/  FFMA.FTZ R174, R63, c[0x0][0x2d0], -R3.reuse ;  /* 0x0000b4003fae7a23 */ /* 0x100fe40000010803 */
[--C-:B------:R-:W-:Y:S01]  /*10670*/  FFMA.FTZ R93, R93, c[0x0][0x2d0], -R3.reuse ;  /* 0x0000b4005d5d7a23 */ /* 0x100fe20000010803 */
[----:B------:R1:W-:Y:S01]  /*10680*/  MUFU.EX2 R163, R0 ;  /* 0x0000000000a37308 */ /* 0x0003e20000000800 */
[----:B------:R-:W-:-:S02]  /*10690*/  FFMA.FTZ R91, R91, c[0x0][0x2d0], -R3 ;  /* 0x0000b4005b5b7a23 */ /* 0x000fc40000010803 */
[--C-:B------:R-:W-:Y:S02]  /*106a0*/  FFMA.FTZ R118, R81, c[0x0][0x2d0], -R3.reuse ;  /* 0x0000b40051767a23 */ /* 0x100fe40000010803 */
[--C-:B------:R-:W-:Y:S02]  /*106b0*/  FFMA.FTZ R147, R78, c[0x0][0x2d0], -R3.reuse ;  /* 0x0000b4004e937a23 */ /* 0x100fe40000010803 */
[----:B------:R-:W-:Y:S01]  /*106c0*/  FFMA.FTZ R165, R73, c[0x0][0x2d0], -R3 ;  /* 0x0000b40049a57a23 */ /* 0x000fe20000010803 */
[----:B------:R-:W-:Y:S01]  /*106d0*/  MUFU.EX2 R185, R144 ;  /* 0x0000009000b97308 */ /* 0x000fe20000000800 */
[----:B-1----:R-:W-:-:S07]  /*106e0*/  FFMA.FTZ R0, R16, c[0x0][0x2d0], -R4 ;  /* 0x0000b40010007a23 */ /* 0x002fce0000010804 */
[----:B------:R-:W-:Y:S08]  /*106f0*/  MUFU.EX2 R186, R119 ;  /* 0x0000007700ba7308 */ /* 0x000ff00000000800 */
[----:B------:R1:W-:Y:S02]  /*10700*/  MUFU.EX2 R166, R0 ;  /* 0x0000000000a67308 */ /* 0x0003e40000000800 */
[----:B-1----:R-:W-:-:S06]  /*10710*/  FFMA.FTZ R0, R18, c[0x0][0x2d0], -R4 ;  /* 0x0000b40012007a23 */ /* 0x002fcc0000010804 */
[----:B------:R1:W4:Y:S02]  /*10720*/  MUFU.EX2 R184, R0 ;  /* 0x0000000000b87308 */ /* 0x0003240000000800 */
[----:B-1----:R-:W-:-:S06]  /*10730*/  FFMA.FTZ R0, R28, c[0x0][0x2d0], -R4 ;  /* 0x0000b4001c007a23 */ /* 0x002fcc0000010804 */
[----:B------:R1:W1:Y:S02]  /*10740*/  MUFU.EX2 R219, R0 ;  /* 0x0000000000db7308 */ /* 0x0002640000000800 */
[----:B-1----:R-:W-:Y:S01]  /*10750*/  FFMA.FTZ R0, R12, c[0x0][0x2d0], -R3 ;  /* 0x0000b4000c007a23 */ /* 0x002fe20000010803 */
[----:B----4-:R-:W-:Y:S02]  /*10760*/  F2FP.PACK_AB R12, R184, R166 ;  /* 0x000000a6b80c723e */ /* 0x010fe400000000ff */
[----:B------:R-:W-:-:S03]  /*10770*/  F2FP.PACK_AB R14, R219, R218 ;  /* 0x000000dadb0e723e */ /* 0x000fc600000000ff */
[----:B------:R1:W-:Y:S02]  /*10780*/  MUFU.EX2 R7, R0 ;  /* 0x0000000000077308 */ /* 0x0003e40000000800 */
[----:B-1----:R-:W-:-:S06]  /*10790*/  FFMA.FTZ R0, R13, c[0x0][0x2d0], -R3 ;  /* 0x0000b4000d007a23 */ /* 0x002fcc0000010803 */
[----:B------:R1:W-:Y:S02]  /*107a0*/  MUFU.EX2 R6, R0 ;  /* 0x0000000000067308 */ /* 0x0003e40000000800 */
[----:B-1----:R-:W-:-:S06]  /*107b0*/  FFMA.FTZ R0, R17, c[0x0][0x2d0], -R3 ;  /* 0x0000b40011007a23 */ /* 0x002fcc0000010803 */
[----:B------:R1:W-:Y:S02]  /*107c0*/  MUFU.EX2 R159, R0 ;  /* 0x00000000009f7308 */ /* 0x0003e40000000800 */
[----:B-1----:R-:W-:-:S06]  /*107d0*/  FFMA.FTZ R0, R19, c[0x0][0x2d0], -R3 ;  /* 0x0000b40013007a23 */ /* 0x002fcc0000010803 */
[----:B------:R1:W-:Y:S02]  /*107e0*/  MUFU.EX2 R160, R0 ;  /* 0x0000000000a07308 */ /* 0x0003e40000000800 */
[----:B-1----:R-:W-:Y:S01]  /*107f0*/  FFMA.FTZ R0, R20, c[0x0][0x2d0], -R3 ;  /* 0x0000b40014007a23 */ /* 0x002fe20000010803 */
[----:B------:R-:W-:-:S05]  /*10800*/  F2FP.PACK_AB R20, R124, R125 ;  /* 0x0000007d7c14723e */ /* 0x000fca00000000ff */
[----:B------:R1:W-:Y:S02]  /*10810*/  MUFU.EX2 R161, R0 ;  /* 0x0000000000a17308 */ /* 0x0003e40000000800 */
[----:B-1----:R-:W-:-:S06]  /*10820*/  FFMA.FTZ R0, R24, c[0x0][0x2d0], -R3 ;  /* 0x0000b40018007a23 */ /* 0x002fcc0000010803 */
[----:B------:R1:W4:Y:S02]  /*10830*/  MUFU.EX2 R183, R0 ;  /* 0x0000000000b77308 */ /* 0x0003240000000800 */
[----:B-1----:R-:W-:Y:S01]  /*10840*/  FFMA.FTZ R0, R30, c[0x0][0x2d0], -R3 ;  /* 0x0000b4001e007a23 */ /* 0x002fe20000010803 */
[----:B----4-:R-:W-:-:S05]  /*10850*/  F2FP.PACK_AB R13, R183, R161 ;  /* 0x000000a1b70d723e */ /* 0x010fca00000000ff */
[----:B------:R1:W4:Y:S02]  /*10860*/  MUFU.EX2 R217, R0 ;  /* 0x0000000000d97308 */ /* 0x0003240000000800 */
[----:B-1----:R-:W-:Y:S01]  /*10870*/  FFMA.FTZ R0, R21, c[0x0][0x2d0], -R2 ;  /* 0x0000b40015007a23 */ /* 0x002fe20000010802 */
[----:B------:R-:W-:Y:S02]  /*10880*/  F2FP.PACK_AB R21, R6, R7 ;  /* 0x000000070615723e */ /* 0x000fe400000000ff */
[----:B----4-:R-:W-:-:S03]  /*10890*/  F2FP.PACK_AB R15, R217, R214 ;  /* 0x000000d6d90f723e */ /* 0x010fc600000000ff */
[----:B------:R1:W-:Y:S02]  /*108a0*/  MUFU.EX2 R152, R0 ;  /* 0x0000000000987308 */ /* 0x0003e40000000800 */
[----:B-1----:R-:W-:Y:S01]  /*108b0*/  FFMA.FTZ R0, R22, c[0x0][0x2d0], -R2 ;  /* 0x0000b40016007a23 */ /* 0x002fe20000010802 */
[----:B------:R-:W-:-:S05]  /*108c0*/  F2FP.PACK_AB R22, R163, R162 ;  /* 0x000000a2a316723e */ /* 0x000fca00000000ff */
[----:B------:R1:W4:Y:S02]  /*108d0*/  MUFU.EX2 R151, R0 ;  /* 0x0000000000977308 */ /* 0x0003240000000800 */
[----:B-1----:R-:W-:Y:S01]  /*108e0*/  FFMA.FTZ R0, R29, c[0x0][0x2d0], -R2 ;  /* 0x0000b4001d007a23 */ /* 0x002fe20000010802 */
[----:B----4-:R-:W-:Y:S01]  /*108f0*/  F2FP.PACK_AB R16, R151, R152 ;  /* 0x000000989710723e */ /* 0x010fe200000000ff */
[----:B------:R-:W-:-:S04]  /*10900*/  FADD.FTZ R3, R152, R151 ;  /* 0x0000009798037221 */ /* 0x000fc80000010000 */
[----:B------:R1:W4:Y:S08]  /*10910*/  MUFU.EX2 R153, R0 ;  /* 0x0000000000997308 */ /* 0x0003300000000800 */
[----:B------:R-:W-:Y:S01]  /*10920*/  MUFU.EX2 R151, R66 ;  /* 0x0000004200977308 */ /* 0x000fe20000000800 */
[----:B-1----:R-:W-:Y:S02]  /*10930*/  FFMA.FTZ R0, R31, c[0x0][0x2d0], -R2 ;  /* 0x0000b4001f007a23 */ /* 0x002fe40000010802 */
[----:B----4-:R-:W-:-:S05]  /*10940*/  FADD.FTZ R3, R153, R3 ;  /* 0x0000000399037221 */ /* 0x010fca0000010000 */
[----:B------:R1:W4:Y:S02]  /*10950*/  MUFU.EX2 R155, R0 ;  /* 0x00000000009b7308 */ /* 0x0003240000000800 */
[----:B-1----:R-:W-:Y:S01]  /*10960*/  FFMA.FTZ R0, R32, c[0x0][0x2d0], -R2 ;  /* 0x0000b40020007a23 */ /* 0x002fe20000010802 */
[C---:B----4-:R-:W-:Y:S01]  /*10970*/  F2FP.PACK_AB R18, R155.reuse, R153 ;  /* 0x000000999b12723e */ /* 0x050fe200000000ff */
[----:B------:R-:W-:-:S04]  /*10980*/  FADD.FTZ R3, R155, R3 ;  /* 0x000000039b037221 */ /* 0x000fc80000010000 */
[----:B------:R1:W4:Y:S08]  /*10990*/  MUFU.EX2 R173, R0 ;  /* 0x0000000000ad7308 */ /* 0x0003300000000800 */
[----:B------:R-:W-:Y:S01]  /*109a0*/  MUFU.EX2 R155, R94 ;  /* 0x0000005e009b7308 */ /* 0x000fe20000000800 */
[----:B-1----:R-:W-:-:S07]  /*109b0*/  FFMA.FTZ R0, R33, c[0x0][0x2d0], -R2 ;  /* 0x0000b40021007a23 */ /* 0x002fce0000010802 */
[----:B------:R-:W-:Y:S01]  /*109c0*/  MUFU.EX2 R94, R156 ;  /* 0x0000009c005e7308 */ /* 0x000fe20000000800 */
[----:B----4-:R-:W-:-:S07]  /*109d0*/  FADD.FTZ R3, R173, R3 ;  /* 0x00000003ad037221 */ /* 0x010fce0000010000 */
[----:B------:R1:W4:Y:S02]  /*109e0*/  MUFU.EX2 R192, R0 ;  /* 0x0000000000c07308 */ /* 0x0003240000000800 */
[----:B-1----:R-:W-:Y:S02]  /*109f0*/  FFMA.FTZ R0, R34, c[0x0][0x2d0], -R2 ;  /* 0x0000b40022007a23 */ /* 0x002fe40000010802 */
[----:B----4-:R-:W-:-:S04]  /*10a00*/  FADD.FTZ R3, R192, R3 ;  /* 0x00000003c0037221 */ /* 0x010fc80000010000 */
[----:B------:R1:W-:Y:S02]  /*10a10*/  MUFU.EX2 R194, R0 ;  /* 0x0000000000c27308 */ /* 0x0003e40000000800 */
[----:B-1----:R-:W-:-:S05]  /*10a20*/  FMUL.FTZ R0, R68, c[0x0][0x2d0] ;  /* 0x0000b40044007a20 */ /* 0x002fca0000410000 */
[----:B------:R-:W-:-:S05]  /*10a30*/  FSEL R0, R0, RZ, P0 ;  /* 0x000000ff00007208 */ /* 0x000fca0000000000 */
[--C-:B------:R-:W-:Y:S01]  /*10a40*/  FFMA.FTZ R5, R23, c[0x0][0x2d0], -R0.reuse ;  /* 0x0000b40017057a23 */ /* 0x100fe20000010800 */
[----:B------:R-:W-:Y:S01]  /*10a50*/  F2FP.PACK_AB R23, R160, R159 ;  /* 0x0000009fa017723e */ /* 0x000fe200000000ff */
[--C-:B------:R-:W-:Y:S02]  /*10a60*/  FFMA.FTZ R175, R52, c[0x0][0x2d0], -R0.reuse ;  /* 0x0000b40034af7a23 */ /* 0x100fe40000010800 */
[----:B------:R1:W-:Y:S01]  /*10a70*/  MUFU.EX2 R115, R5 ;  /* 0x0000000500737308 */ /* 0x0003e20000000800 */
[--C-:B------:R-:W-:Y:S02]  /*10a80*/  FFMA.FTZ R176, R56, c[0x0][0x2d0], -R0.reuse ;  /* 0x0000b40038b07a23 */ /* 0x100fe40000010800 */
[--C-:B------:R-:W-:Y:S01]  /*10a90*/  FFMA.FTZ R150, R90, c[0x0][0x2d0], -R0.reuse ;  /* 0x0000b4005a967a23 */ /* 0x100fe20000010800 */
[----:B------:R-:W-:Y:S01]  /*10aa0*/  HMMA.16816.F32 R8, R20, R48, RZ ;  /* 0x000000301408723c */ /* 0x000fe200000018ff */
[--C-:B------:R-:W-:Y:S02]  /*10ab0*/  FFMA.FTZ R149, R83, c[0x0][0x2d0], -R0.reuse ;  /* 0x0000b40053957a23 */ /* 0x100fe40000010800 */
[----:B------:R-:W-:-:S02]  /*10ac0*/  FFMA.FTZ R90, R82, c[0x0][0x2d0], -R0 ;  /* 0x0000b400525a7a23 */ /* 0x000fc40000010800 */
[--C-:B------:R-:W-:Y:S02]  /*10ad0*/  FFMA.FTZ R178, R74, c[0x0][0x2d0], -R0.reuse ;  /* 0x0000b4004ab27a23 */ /* 0x100fe40000010800 */
[--C-:B------:R-:W-:Y:S02]  /*10ae0*/  FFMA.FTZ R177, R67, c[0x0][0x2d0], -R0.reuse ;  /* 0x0000b40043b17a23 */ /* 0x100fe40000010800 */
[--C-:B-1----:R-:W-:Y:S02]  /*10af0*/  FFMA.FTZ R5, R26, c[0x0][0x2d0], -R0.reuse ;  /* 0x0000b4001a057a23 */ /* 0x102fe40000010800 */
[----:B------:R-:W1:Y:S02]  /*10b00*/  LDSM.16.MT88.4 R24, [R201] ;  /* 0x00000000c918783b */ /* 0x000e640000004200 */
[----:B------:R4:W2:Y:S11]  /*10b10*/  MUFU.EX2 R114, R5 ;  /* 0x0000000500727308 */ /* 0x0008b60000000800 */
[----:B-----5:R-:W-:Y:S07]  /*10b20*/  HMMA.16816.F32 R120, R12, R44, R8 ;  /* 0x0000002c0c78723c */ /* 0x020fee0000001808 */
[----:B------:R-:W-:Y:S01]  /*10b30*/  F2FP.PACK_AB R8, R192, R173 ;  /* 0x000000adc008723e */ /* 0x000fe200000000ff */
[----:B----4-:R-:W-:Y:S01]  /*10b40*/  FFMA.FTZ R5, R35, c[0x0][0x2d0], -R0 ;  /* 0x0000b40023057a23 */ /* 0x010fe20000010800 */
[----:B--2---:R-:W-:-:S02]  /*10b50*/  F2FP.PACK_AB R17, R114, R115 ;  /* 0x000000737211723e */ /* 0x004fc400000000ff */
[----:B------:R-:W-:Y:S01]  /*10b60*/  F2FP.PACK_AB R10, R195, R194 ;  /* 0x000000c2c30a723e */ /* 0x000fe200000000ff */
[----:B------:R2:W-:Y:S02]  /*10b70*/  MUFU.EX2 R148, R5 ;  /* 0x0000000500947308 */ /* 0x0005e40000000800 */
[--C-:B--2---:R-:W-:Y:S01]  /*10b80*/  FFMA.FTZ R5, R37, c[0x0][0x2d0], -R0.reuse ;  /* 0x0000b40025057a23 */ /* 0x104fe20000010800 */
[----:B-1----:R-:W-:Y:S05]  /*10b90*/  HMMA.16816.F32 R32, R20, R24, RZ ;  /* 0x000000181420723c */ /* 0x002fea00000018ff */
[----:B------:R1:W2:Y:S02]  /*10ba0*/  MUFU.EX2 R172, R5 ;  /* 0x0000000500ac7308 */ /* 0x0002a40000000800 */
[----:B-1----:R-:W-:Y:S01]  /*10bb0*/  FFMA.FTZ R5, R38, c[0x0][0x2d0], -R0 ;  /* 0x0000b40026057a23 */ /* 0x002fe20000010800 */
[----:B--2---:R-:W-:-:S05]  /*10bc0*/  F2FP.PACK_AB R19, R172, R148 ;  /* 0x00000094ac13723e */ /* 0x004fca00000000ff */
[----:B------:R1:W-:Y:S11]  /*10bd0*/  MUFU.EX2 R190, R5 ;  /* 0x0000000500be7308 */ /* 0x0003f60000000800 */
[----:B------:R-:W-:Y:S08]  /*10be0*/  HMMA.16816.F32 R140, R12, R40, R32 ;  /* 0x000000280c8c723c */ /* 0x000ff00000001820 */
[----:B------:R-:W-:Y:S01]  /*10bf0*/  HMMA.16816.F32 R28, R16, R24, RZ ;  /* 0x00000018101c723c */ /* 0x000fe200000018ff */
[----:B-1----:R-:W-:-:S07]  /*10c00*/  FFMA.FTZ R5, R39, c[0x0][0x2d0], -R0 ;  /* 0x0000b40027057a23 */ /* 0x002fce0000010800 */
[----:B------:R-:W-:Y:S01]  /*10c10*/  HMMA.16816.F32 R36, R16, R48, RZ ;  /* 0x000000301024723c */ /* 0x000fe200000018ff */
[----:B------:R-:W-:Y:S01]  /*10c20*/  FADD.FTZ R24, R7, R6 ;  /* 0x0000000607187221 */ /* 0x000fe20000010000 */
[----:B------:R1:W2:Y:S02]  /*10c30*/  MUFU.EX2 R191, R5 ;  /* 0x0000000500bf7308 */ /* 0x0002a40000000800 */
[----:B-1----:R-:W-:Y:S01]  /*10c40*/  FFMA.FTZ R5, R53, c[0x0][0x2d0], -R0 ;  /* 0x0000b40035057a23 */ /* 0x002fe20000010800 */
[----:B--2---:R-:W-:-:S05]  /*10c50*/  F2FP.PACK_AB R9, R191, R190 ;  /* 0x000000bebf09723e */ /* 0x004fca00000000ff */
        /* <DEDUP_REMOVED lines=8> */
[----:B------:R-:W2:Y:S01]  /*10ce0*/  LDSM.16.MT88.4 R28, [R198+0x800] ;  /* 0x00080000c61c783b */ /* 0x000ea20000004200 */
[----:B------:R-:W-:Y:S01]  /*10cf0*/  FFMA.FTZ R44, R59, c[0x0][0x2d0], -R2 ;  /* 0x0000b4003b2c7a23 */ /* 0x000fe20000010802 */
[----:B------:R-:W-:Y:S01]  /*10d00*/  MUFU.EX2 R153, R45 ;  /* 0x0000002d00997308 */ /* 0x000fe20000000800 */
[----:B------:R-:W-:-:S03]  /*10d10*/  FADD.FTZ R2, R125, R124 ;  /* 0x0000007c7d027221 */ /* 0x000fc60000010000 */
[--C-:B------:R-:W-:Y:S02]  /*10d20*/  FFMA.FTZ R40, R71, c[0x0][0x2d0], -R0.reuse ;  /* 0x0000b40047287a23 */ /* 0x100fe40000010800 */
[--C-:B------:R-:W-:Y:S02]  /*10d30*/  FFMA.FTZ R41, R69, c[0x0][0x2d0], -R0.reuse ;  /* 0x0000b40045297a23 */ /* 0x100fe40000010800 */
[----:B------:R-:W-:Y:S01]  /*10d40*/  FFMA.FTZ R71, R79, c[0x0][0x2d0], -R0 ;  /* 0x0000b4004f477a23 */ /* 0x000fe20000010800 */
[----:B------:R-:W4:Y:S01]  /*10d50*/  MUFU.EX2 R69, R84 ;  /* 0x0000005400457308 */ /* 0x000f220000000800 */
[----:B------:R-:W-:-:S04]  /*10d60*/  FADD.FTZ R2, R162, R2 ;  /* 0x00000002a2027221 */ /* 0x000fc80000010000 */
[----:B------:R-:W-:-:S03]  /*10d70*/  FADD.FTZ R2, R163, R2 ;  /* 0x00000002a3027221 */ /* 0x000fc60000010000 */
[----:B------:R-:W-:Y:S01]  /*10d80*/  MUFU.EX2 R188, R44 ;  /* 0x0000002c00bc7308 */ /* 0x000fe20000000800 */
[----:B------:R-:W-:-:S04]  /*10d90*/  FADD.FTZ R2, R166, R2 ;  /* 0x00000002a6027221 */ /* 0x000fc80000010000 */
[----:B------:R-:W-:-:S03]  /*10da0*/  FADD.FTZ R2, R184, R2 ;  /* 0x00000002b8027221 */ /* 0x000fc60000010000 */
[----:B------:R-:W-:Y:S01]  /*10db0*/  MUFU.EX2 R152, R40 ;  /* 0x0000002800987308 */ /* 0x000fe20000000800 */
[----:B------:R-:W-:Y:S01]  /*10dc0*/  FADD.FTZ R2, R218, R2 ;  /* 0x00000002da027221 */ /* 0x000fe20000010000 */
[----:B-1----:R-:W-:Y:S03]  /*10dd0*/  HMMA.16816.F32 R32, R20, R36, RZ ;  /* 0x000000241420723c */ /* 0x002fe600000018ff */
[----:B------:R-:W-:-:S03]  /*10de0*/  FADD.FTZ R2, R219, R2 ;  /* 0x00000002db027221 */ /* 0x000fc60000010000 */
[----:B------:R-:W1:Y:S01]  /*10df0*/  MUFU.EX2 R84, R104 ;  /* 0x0000006800547308 */ /* 0x000e620000000800 */
[----:B------:R-:W-:Y:S01]  /*10e00*/  FADD.FTZ R2, R117, R2 ;  /* 0x0000000275027221 */ /* 0x000fe20000010000 */
[----:B------:R-:W-:Y:S03]  /*10e10*/  HMMA.16816.F32 R4, R16, R36, RZ ;  /* 0x000000241004723c */ /* 0x000fe600000018ff */
[----:B------:R-:W-:-:S03]  /*10e20*/  FADD.FTZ R2, R116, R2 ;  /* 0x0000000274027221 */ /* 0x000fc60000010000 */
[----:B------:R-:W-:Y:S08]  /*10e30*/  MUFU.EX2 R184, R147 ;  /* 0x0000009300b87308 */ /* 0x000ff00000000800 */
[----:B------:R-:W-:Y:S02]  /*10e40*/  MUFU.EX2 R166, R90 ;  /* 0x0000005a00a67308 */ /* 0x000fe40000000800 */
[-C--:B--2---:R-:W-:Y:S01]  /*10e50*/  HMMA.16816.F32 R132, R12, R28.reuse, R32 ;  /* 0x0000001c0c84723c */ /* 0x084fe20000001820 */
[----:B------:R-:W2:Y:S05]  /*10e60*/  LDSM.16.MT88.4 R32, [R200] ;  /* 0x00000000c820783b */ /* 0x000eaa0000004200 */
[----:B------:R-:W-:Y:S02]  /*10e70*/  MUFU.EX2 R173, R71 ;  /* 0x0000004700ad7308 */ /* 0x000fe40000000800 */
[----:B------:R-:W-:Y:S01]  /*10e80*/  HMMA.16816.F32 R124, R8, R28, R4 ;  /* 0x0000001c087c723c */ /* 0x000fe20000001804 */
[----:B------:R-:W5:Y:S05]  /*10e90*/  LDSM.16.MT88.4 R4, [R200+0x800] ;  /* 0x00080000c804783b */ /* 0x000f6a0000004200 */
[----:B------:R-:W-:Y:S01]  /*10ea0*/  MUFU.EX2 R90, R169 ;  /* 0x000000a9005a7308 */ /* 0x000fe20000000800 */
[----:B------:R-:W-:-:S02]  /*10eb0*/  FFMA.FTZ R29, R75, c[0x0][0x2d0], -R0 ;  /* 0x0000b4004b1d7a23 */ /* 0x000fc40000010800 */
[----:B------:R-:W-:Y:S02]  /*10ec0*/  FFMA.FTZ R28, R80, c[0x0][0x2d0], -R0 ;  /* 0x0000b400501c7a23 */ /* 0x000fe40000010800 */
[----:B------:R-:W-:-:S03]  /*10ed0*/  FADD.FTZ R0, R159, R24 ;  /* 0x000000189f007221 */ /* 0x000fc60000010000 */
[----:B------:R-:W-:Y:S01]  /*10ee0*/  MUFU.EX2 R187, R29 ;  /* 0x0000001d00bb7308 */ /* 0x000fe20000000800 */
[----:B------:R-:W-:Y:S02]  /*10ef0*/  FADD.FTZ R24, R115, R114 ;  /* 0x0000007273187221 */ /* 0x000fe40000010000 */
[----:B------:R-:W-:Y:S02]  /*10f00*/  FADD.FTZ R0, R160, R0 ;  /* 0x00000000a0007221 */ /* 0x000fe40000010000 */
[----:B------:R-:W-:Y:S02]  /*10f10*/  FADD.FTZ R64, R148, R24 ;  /* 0x0000001894407221 */ /* 0x000fe40000010000 */
[----:B------:R-:W-:Y:S01]  /*10f20*/  FADD.FTZ R0, R161, R0 ;  /* 0x00000000a1007221 */ /* 0x000fe20000010000 */
[----:B------:R-:W-:Y:S03]  /*10f30*/  MUFU.EX2 R148, R41 ;  /* 0x0000002900947308 */ /* 0x000fe60000000800 */
[----:B------:R-:W-:-:S04]  /*10f40*/  FADD.FTZ R0, R183, R0 ;  /* 0x00000000b7007221 */ /* 0x000fc80000010000 */
[----:B------:R-:W-:Y:S01]  /*10f50*/  FADD.FTZ R0, R214, R0 ;  /* 0x00000000d6007221 */ /* 0x000fe20000010000 */
[----:B------:R-:W-:Y:S03]  /*10f60*/  MUFU.EX2 R189, R28 ;  /* 0x0000001c00bd7308 */ /* 0x000fe60000000800 */
[----:B------:R-:W-:Y:S01]  /*10f70*/  FADD.FTZ R0, R217, R0 ;  /* 0x00000000d9007221 */ /* 0x000fe20000010000 */
[-C--:B--2---:R-:W-:Y:S03]  /*10f80*/  HMMA.16816.F32 R52, R16, R32.reuse, RZ ;  /* 0x000000201034723c */ /* 0x084fe600000018ff */
[----:B----4-:R-:W-:Y:S01]  /*10f90*/  FADD.FTZ R0, R69, R0 ;  /* 0x0000000045007221 */ /* 0x010fe20000010000 */
[----:B------:R-:W2:Y:S03]  /*10fa0*/  MUFU.EX2 R160, R111 ;  /* 0x0000006f00a07308 */ /* 0x000ea60000000800 */
[----:B-1----:R-:W-:Y:S01]  /*10fb0*/  FADD.FTZ R0, R84, R0 ;  /* 0x0000000054007221 */ /* 0x002fe20000010000 */
[----:B------:R-:W-:Y:S03]  /*10fc0*/  HMMA.16816.F32 R56, R20, R32, RZ ;  /* 0x000000201438723c */ /* 0x000fe600000018ff */
[----:B------:R-:W-:Y:S01]  /*10fd0*/  FADD.FTZ R0, R155, R0 ;  /* 0x000000009b007221 */ /* 0x000fe20000010000 */
[----:B------:R-:W1:Y:S08]  /*10fe0*/  MUFU.EX2 R161, R110 ;  /* 0x0000006e00a17308 */ /* 0x000e700000000800 */
[----:B------:R-:W4:Y:S01]  /*10ff0*/  MUFU.EX2 R159, R92 ;  /* 0x0000005c009f7308 */ /* 0x000f220000000800 */
[----:B--2---:R-:W-:-:S03]  /*11000*/  FADD.FTZ R2, R160, R2 ;  /* 0x00000002a0027221 */ /* 0x004fc60000010000 */
[----:B-----5:R-:W-:Y:S04]  /*11010*/  HMMA.16816.F32 R100, R8, R4, R52 ;  /* 0x000000040864723c */ /* 0x020fe80000001834 */
[----:B------:R2:W-:Y:S01]  /*11020*/  MUFU.EX2 R183, R118 ;  /* 0x0000007600b77308 */ /* 0x0005e20000000800 */
[----:B-1----:R-:W-:-:S03]  /*11030*/  FADD.FTZ R2, R161, R2 ;  /* 0x00000002a1027221 */ /* 0x002fc60000010000 */
[----:B------:R-:W-:Y:S04]  /*11040*/  HMMA.16816.F32 R52, R16, R50, RZ ;  /* 0x000000321034723c */ /* 0x000fe800000018ff */
[----:B------:R-:W-:Y:S01]  /*11050*/  MUFU.EX2 R92, R157 ;  /* 0x0000009d005c7308 */ /* 0x000fe20000000800 */
[----:B----4-:R-:W-:-:S03]  /*11060*/  FADD.FTZ R0, R159, R0 ;  /* 0x000000009f007221 */ /* 0x010fc60000010000 */
[----:B------:R-:W-:Y:S04]  /*11070*/  HMMA.16816.F32 R112, R12, R4, R56 ;  /* 0x000000040c70723c */ /* 0x000fe80000001838 */
[----:B------:R-:W-:Y:S03]  /*11080*/  MUFU.EX2 R71, R168 ;  /* 0x000000a800477308 */ /* 0x000fe60000000800 */
[----:B------:R-:W-:Y:S01]  /*11090*/  F2FP.PACK_AB R4, R151, R70 ;  /* 0x000000469704723e */ /* 0x000fe200000000ff */
[----:B------:R-:W-:Y:S01]  /*110a0*/  HMMA.16816.F32 R48, R20, R50, RZ ;  /* 0x000000321430723c */ /* 0x000fe200000018ff */
[----:B------:R-:W-:-:S07]  /*110b0*/  F2FP.PACK_AB R5, R152, R148 ;  /* 0x000000949805723e */ /* 0x000fce00000000ff */
        /* <DEDUP_REMOVED lines=12> */
[----:B------:R-:W-:Y:S08]  /*11180*/  HMMA.16816.F32 R16, R16, R34, RZ ;  /* 0x000000221010723c */ /* 0x000ff000000018ff */
[C---:B------:R-:W-:Y:S11]  /*11190*/  HMMA.16816.F32 R72, R8.reuse, R30, R52 ;  /* 0x0000001e0848723c */ /* 0x040ff60000001834 */
[----:B------:R-:W-:Y:S05]  /*111a0*/  @!UPT UIADD3 URZ, URZ, URZ, URZ ;  /* 0x0000003f3f3ff290 */ /* 0x000fea000fffe03f */
[----:B------:R-:W-:Y:S07]  /*111b0*/  HMMA.16816.F32 R76, R8, R6, R16 ;  /* 0x00000006084c723c */ /* 0x000fee0000001810 */
[----:B------:R-:W-:Y:S01]  /*111c0*/  F2FP.PACK_AB R6, R188, R153 ;  /* 0x00000099bc06723e */ /* 0x000fe200000000ff */
[----:B------:R-:W-:Y:S01]  /*111d0*/  FADD.FTZ R16, R172, R64 ;  /* 0x00000040ac107221 */ /* 0x000fe20000010000 */
[----:B------:R-:W-:Y:S01]  /*111e0*/  F2FP.PACK_AB R7, R189, R187 ;  /* 0x000000bbbd07723e */ /* 0x000fe200000000ff */
[----:B------:R-:W-:Y:S01]  /*111f0*/  MUFU.EX2 R172, R154 ;  /* 0x0000009a00ac7308 */ /* 0x000fe20000000800 */
[----:B------:R-:W-:-:S02]  /*11200*/  F2FP.PACK_AB R8, R116, R117 ;  /* 0x000000757408723e */ /* 0x000fc400000000ff */
[----:B------:R-:W-:Y:S01]  /*11210*/  F2FP.PACK_AB R9, R84, R69 ;  /* 0x000000455409723e */ /* 0x000fe200000000ff */
[----:B--2---:R-:W-:Y:S01]  /*11220*/  LDSM.16.MT88.4 R116, [R201+0x2000] ;  /* 0x00200000c974783b */ /* 0x004fe20000004200 */
[----:B------:R-:W-:Y:S01]  /*11230*/  F2FP.PACK_AB R10, R161, R160 ;  /* 0x000000a0a10a723e */ /* 0x000fe200000000ff */
[----:B-1----:R-:W-:Y:S01]  /*11240*/  HMMA.16816.F32 R108, R4, R14, R56 ;  /* 0x0000000e046c723c */ /* 0x002fe20000001838 */
[----:B------:R-:W-:Y:S01]  /*11250*/  F2FP.PACK_AB R11, R159, R155 ;  /* 0x0000009b9f0b723e */ /* 0x000fe200000000ff */
[----:B------:R-:W-:Y:S06]  /*11260*/  MUFU.EX2 R69, R158 ;  /* 0x0000009e00457308 */ /* 0x000fec0000000800 */
[-C--:B------:R-:W-:Y:S02]  /*11270*/  HMMA.16816.F32 R64, R8, R12.reuse, R120 ;  /* 0x0000000c0840723c */ /* 0x080fe40000001878 */
[----:B------:R-:W1:Y:S06]  /*11280*/  MUFU.EX2 R84, R170 ;  /* 0x000000aa00547308 */ /* 0x000e6c0000000800 */
[----:B------:R-:W-:Y:S08]  /*11290*/  HMMA.16816.F32 R128, R4, R12, R128 ;  /* 0x0000000c0480723c */ /* 0x000ff00000001880 */
[----:B------:R-:W-:Y:S01]  /*112a0*/  HMMA.16816.F32 R56, R8, R14, R48 ;  /* 0x0000000e0838723c */ /* 0x000fe20000001830 */
[----:B------:R-:W2:Y:S01]  /*112b0*/  LDSM.16.MT88.4 R12, [R201+0x1000] ;  /* 0x00100000c90c783b */ /* 0x000ea20000004200 */
[----:B-1----:R-:W-:-:S06]  /*112c0*/  F2FP.PACK_AB R162, R90, R84 ;  /* 0x000000545aa2723e */ /* 0x002fcc00000000ff */
[-C--:B--2---:R-:W-:Y:S08]  /*112d0*/  HMMA.16816.F32 R52, R8, R12.reuse, R140 ;  /* 0x0000000c0834723c */ /* 0x084ff0000000188c */
[C---:B------:R-:W-:Y:S08]  /*112e0*/  HMMA.16816.F32 R120, R4.reuse, R12, R136 ;  /* 0x0000000c0478723c */ /* 0x040ff00000001888 */
[-C--:B------:R-:W-:Y:S08]  /*112f0*/  HMMA.16816.F32 R104, R4, R14.reuse, R60 ;  /* 0x0000000e0468723c */ /* 0x080ff0000000183c */
[C---:B------:R-:W-:Y:S01]  /*11300*/  HMMA.16816.F32 R48, R8.reuse, R14, R24 ;  /* 0x0000000e0830723c */ /* 0x040fe20000001818 */
[----:B------:R-:W1:Y:S01]  /*11310*/  LDSM.16.MT88.4 R12, [R198+0x1000] ;  /* 0x00100000c60c783b */ /* 0x000e620000004200 */
[----:B------:R-:W-:Y:S08]  /*11320*/  MUFU.EX2 R26, R179 ;  /* 0x000000b3001a7308 */ /* 0x000ff00000000800 */
[----:B------:R-:W-:Y:S01]  /*11330*/  MUFU.EX2 R27, R175 ;  /* 0x000000af001b7308 */ /* 0x000fe20000000800 */
[-C--:B-1----:R-:W-:Y:S08]  /*11340*/  HMMA.16816.F32 R44, R8, R12.reuse, R132 ;  /* 0x0000000c082c723c */ /* 0x082ff00000001884 */
[C---:B------:R-:W-:Y:S01]  /*11350*/  HMMA.16816.F32 R80, R4.reuse, R12, R124 ;  /* 0x0000000c0450723c */ /* 0x040fe2000000187c */
[----:B------:R-:W-:Y:S07]  /*11360*/  LDSM.16.MT88.4 R124, [R197+0x2000] ;  /* 0x00200000c57c783b */ /* 0x000fee0000004200 */
[-C--:B------:R-:W-:Y:S08]  /*11370*/  HMMA.16816.F32 R72, R4, R14.reuse, R72 ;  /* 0x0000000e0448723c */ /* 0x080ff00000001848 */
[----:B------:R-:W-:Y:S01]  /*11380*/  HMMA.16816.F32 R36, R8, R14, R36 ;  /* 0x0000000e0824723c */ /* 0x000fe20000001824 */
[----:B------:R-:W1:Y:S07]  /*11390*/  LDSM.16.MT88.4 R12, [R200+0x1000] ;  /* 0x00100000c80c783b */ /* 0x000e6e0000004200 */
[C---:B-1----:R-:W-:Y:S01]  /*113a0*/  HMMA.16816.F32 R60, R4.reuse, R12, R100 ;  /* 0x0000000c043c723c */ /* 0x042fe20000001864 */
[----:B------:R-:W-:Y:S07]  /*113b0*/  MUFU.EX2 R102, R146 ;  /* 0x0000009200667308 */ /* 0x000fee0000000800 */
[----:B------:R-:W-:Y:S01]  /*113c0*/  HMMA.16816.F32 R40, R4, R14, R76 ;  /* 0x0000000e0428723c */ /* 0x000fe2000000184c */
[----:B------:R-:W1:Y:S06]  /*113d0*/  MUFU.EX2 R103, R145 ;  /* 0x0000009100677308 */ /* 0x000e6c0000000800 */
[----:B------:R-:W-:Y:S01]  /*113e0*/  FADD.FTZ R4, R190, R16 ;  /* 0x00000010be047221 */ /* 0x000fe20000010000 */
[C---:B------:R-:W-:Y:S01]  /*113f0*/  HMMA.16816.F32 R32, R8.reuse, R12, R112 ;  /* 0x0000000c0820723c */ /* 0x040fe20000001870 */
[----:B------:R-:W2:Y:S01]  /*11400*/  LDSM.16.MT88.4 R16, [R201+0x1800] ;  /* 0x00180000c910783b */ /* 0x000ea20000004200 */
[----:B------:R-:W4:Y:S01]  /*11410*/  MUFU.EX2 R101, R93 ;  /* 0x0000005d00657308 */ /* 0x000f220000000800 */
[----:B------:R-:W-:Y:S01]  /*11420*/  FADD.FTZ R5, R194, R3 ;  /* 0x00000003c2057221 */ /* 0x000fe20000010000 */
[----:B------:R-:W-:Y:S01]  /*11430*/  F2FP.PACK_AB R6, R186, R185 ;  /* 0x000000b9ba06723e */ /* 0x000fe200000000ff */
[----:B------:R-:W-:Y:S01]  /*11440*/  FADD.FTZ R3, R191, R4 ;  /* 0x00000004bf037221 */ /* 0x000fe20000010000 */
[----:B------:R-:W-:Y:S01]  /*11450*/  F2FP.PACK_AB R7, R184, R183 ;  /* 0x000000b7b807723e */ /* 0x000fe200000000ff */
[----:B------:R-:W-:Y:S01]  /*11460*/  FADD.FTZ R24, R195, R5 ;  /* 0x00000005c3187221 */ /* 0x000fe20000010000 */
[----:B------:R-:W-:Y:S01]  /*11470*/  HMMA.16816.F32 R28, R8, R14, R20 ;  /* 0x0000000e081c723c */ /* 0x000fe20000001814 */
[----:B------:R-:W5:Y:S01]  /*11480*/  LDSM.16.MT88.4 R20, [R197+0x1800] ;  /* 0x00180000c514783b */ /* 0x000f620000004200 */
[----:B------:R-:W3:Y:S01]  /*11490*/  MUFU.EX2 R100, R91 ;  /* 0x0000005b00647308 */ /* 0x000ee20000000800 */
[----:B-1----:R-:W-:Y:S01]  /*114a0*/  F2FP.PACK_AB R4, R103, R102 ;  /* 0x000000666704723e */ /* 0x002fe200000000ff */
[----:B------:R-:W-:Y:S01]  /*114b0*/  FADD.FTZ R24, R70, R24 ;  /* 0x0000001846187221 */ /* 0x000fe20000010000 */
[----:B------:R-:W1:Y:S01]  /*114c0*/  LDSM.16.MT88.4 R12, [R198+0x1800] ;  /* 0x00180000c60c783b */ /* 0x000e620000004200 */
[----:B------:R-:W-:-:S02]  /*114d0*/  FADD.FTZ R3, R193, R3 ;  /* 0x00000003c1037221 */ /* 0x000fc40000010000 */
[----:B------:R-:W-:Y:S01]  /*114e0*/  FADD.FTZ R2, R102, R2 ;  /* 0x0000000266027221 */ /* 0x000fe20000010000 */
[----:B------:R-:W1:Y:S01]  /*114f0*/  LDSM.16.MT88.4 R8, [R200+0x1800] ;  /* 0x00180000c808783b */ /* 0x000e620000004200 */
[----:B------:R-:W-:Y:S01]  /*11500*/  MUFU.EX2 R91, R150 ;  /* 0x00000096005b7308 */ /* 0x000fe20000000800 */
[----:B------:R-:W-:Y:S02]  /*11510*/  FADD.FTZ R25, R220, R3 ;  /* 0x00000003dc197221 */ /* 0x000fe40000010000 */
[----:B------:R-:W-:Y:S02]  /*11520*/  FADD.FTZ R3, R151, R24 ;  /* 0x0000001897037221 */ /* 0x000fe40000010000 */
[----:B----4-:R-:W-:Y:S02]  /*11530*/  FADD.FTZ R0, R101, R0 ;  /* 0x0000000065007221 */ /* 0x010fe40000010000 */
[----:B------:R-:W-:Y:S01]  /*11540*/  FADD.FTZ R3, R153, R3 ;  /* 0x0000000399037221 */ /* 0x000fe20000010000 */
[----:B------:R-:W-:Y:S01]  /*11550*/  MUFU.EX2 R93, R149 ;  /* 0x00000095005d7308 */ /* 0x000fe20000000800 */
[----:B---3--:R-:W-:-:S02]  /*11560*/  F2FP.PACK_AB R5, R100, R101 ;  /* 0x000000656405723e */ /* 0x008fc400000000ff */
[----:B------:R-:W-:-:S04]  /*11570*/  FADD.FTZ R3, R188, R3 ;  /* 0x00000003bc037221 */ /* 0x000fc80000010000 */
[----:B------:R-:W-:Y:S01]  /*11580*/  FADD.FTZ R3, R69, R3 ;  /* 0x0000000345037221 */ /* 0x000fe20000010000 */
[----:B------:R-:W-:Y:S01]  /*11590*/  MUFU.EX2 R79, R167 ;  /* 0x000000a7004f7308 */ /* 0x000fe20000000800 */
[C---:B--2---:R-:W-:Y:S07]  /*115a0*/  HMMA.16816.F32 R52, R4.reuse, R16, R52 ;  /* 0x000000100434723c */ /* 0x044fee0000001834 */
[----:B------:R-:W2:Y:S01]  /*115b0*/  MUFU.EX2 R76, R171 ;  /* 0x000000ab004c7308 */ /* 0x000ea20000000800 */
[C---:B-----5:R-:W-:Y:S07]  /*115c0*/  HMMA.16816.F32 R64, R4.reuse, R20, R64 ;  /* 0x000000140440723c */ /* 0x060fee0000001840 */
[----:B------:R-:W-:Y:S01]  /*115d0*/  MUFU.EX2 R70, R165 ;  /* 0x000000a500467308 */ /* 0x000fe20000000800 */
[C---:B------:R-:W-:Y:S07]  /*115e0*/  HMMA.16816.F32 R56, R4.reuse, R22, R56 ;  /* 0x000000160438723c */ /* 0x040fee0000001838 */
[----:B------:R-:W3:Y:S01]  /*115f0*/  MUFU.EX2 R77, R164 ;  /* 0x000000a4004d7308 */ /* 0x000ee20000000800 */
[----:B--2---:R-:W-:Y:S01]  /*11600*/  F2FP.PACK_AB R160, R76, R79 ;  /* 0x0000004f4ca0723e */ /* 0x004fe200000000ff */
[C---:B------:R-:W-:Y:S06]  /*11610*/  HMMA.16816.F32 R48, R4.reuse, R18, R48 ;  /* 0x000000120430723c */ /* 0x040fec0000001830 */
[----:B------:R-:W2:Y:S02]  /*11620*/  MUFU.EX2 R78, R174 ;  /* 0x000000ae004e7308 */ /* 0x000ea40000000800 */
[----:B-1----:R-:W-:Y:S01]  /*11630*/  HMMA.16816.F32 R44, R4, R12, R44 ;  /* 0x0000000c042c723c */ /* 0x002fe2000000182c */
[----:B---3--:R-:W-:-:S05]  /*11640*/  F2FP.PACK_AB R161, R77, R70 ;  /* 0x000000464da1723e */ /* 0x008fca00000000ff */
[----:B------:R-:W1:Y:S02]  /*11650*/  MUFU.EX2 R24, R180 ;  /* 0x000000b400187308 */ /* 0x000e640000000800 */
[----:B------:R-:W-:Y:S01]  /*11660*/  HMMA.16816.F32 R36, R4, R14, R36 ;  /* 0x0000000e0424723c */ /* 0x000fe20000001824 */
[----:B--2---:R-:W-:-:S07]  /*11670*/  F2FP.PACK_AB R163, R78, R71 ;  /* 0x000000474ea3723e */ /* 0x004fce00000000ff */
[----:B------:R-:W-:Y:S01]  /*11680*/  HMMA.16816.F32 R32, R4, R8, R32 ;  /* 0x000000080420723c */ /* 0x000fe20000001820 */
[----:B------:R-:W-:Y:S02]  /*11690*/  IADD3 R214, R221, -0x2, RZ ;  /* 0xfffffffeddd67810 */ /* 0x000fe40007ffe0ff */
[----:B-1----:R-:W-:-:S05]  /*116a0*/  F2FP.PACK_AB R102, R26, R24 ;  /* 0x000000181a66723e */ /* 0x002fca00000000ff */
[----:B------:R-:W-:Y:S07]  /*116b0*/  HMMA.16816.F32 R28, R4, R10, R28 ;  /* 0x0000000a041c723c */ /* 0x000fee000000181c */
[----:B------:R-:W-:Y:S01]  /*116c0*/  F2FP.PACK_AB R4, R92, R69 ;  /* 0x000000455c04723e */ /* 0x000fe200000000ff */
[----:B------:R-:W-:Y:S01]  /*116d0*/  HMMA.16816.F32 R132, R160, R124, R64 ;  /* 0x0000007ca084723c */ /* 0x000fe20000001840 */
[----:B------:R-:W-:Y:S02]  /*116e0*/  F2FP.PACK_AB R6, R172, R94 ;  /* 0x0000005eac06723e */ /* 0x000fe400000000ff */
[----:B------:R-:W-:-:S02]  /*116f0*/  F2FP.PACK_AB R5, R93, R91 ;  /* 0x0000005b5d05723e */ /* 0x000fc400000000ff */
[----:B------:R-:W-:-:S03]  /*11700*/  F2FP.PACK_AB R7, R173, R166 ;  /* 0x000000a6ad07723e */ /* 0x000fc600000000ff */
[----:B------:R-:W-:Y:S08]  /*11710*/  HMMA.16816.F32 R136, R160, R126, R56 ;  /* 0x0000007ea088723c */ /* 0x000ff00000001838 */
[C---:B------:R-:W-:Y:S08]  /*11720*/  HMMA.16816.F32 R128, R4.reuse, R20, R128 ;  /* 0x000000140480723c */ /* 0x040ff00000001880 */
[C---:B------:R-:W-:Y:S01]  /*11730*/  HMMA.16816.F32 R20, R4.reuse, R22, R108 ;  /* 0x000000160414723c */ /* 0x040fe2000000186c */
[----:B------:R-:W1:Y:S07]  /*11740*/  LDSM.16.MT88.4 R108, [R198+0x2000] ;  /* 0x00200000c66c783b */ /* 0x000e6e0000004200 */
[C---:B------:R-:W-:Y:S08]  /*11750*/  HMMA.16816.F32 R60, R4.reuse, R8, R60 ;  /* 0x00000008043c723c */ /* 0x040ff0000000183c */
[C---:B------:R-:W-:Y:S01]  /*11760*/  HMMA.16816.F32 R40, R4.reuse, R10, R40 ;  /* 0x0000000a0428723c */ /* 0x040fe20000001828 */
[----:B------:R-:W2:Y:S07]  /*11770*/  LDSM.16.MT88.4 R8, [R200+0x2000] ;  /* 0x00200000c808783b */ /* 0x000eae0000004200 */
[C---:B------:R-:W-:Y:S08]  /*11780*/  HMMA.16816.F32 R120, R4.reuse, R16, R120 ;  /* 0x000000100478723c */ /* 0x040ff00000001878 */
[C---:B------:R-:W-:Y:S08]  /*11790*/  HMMA.16816.F32 R16, R4.reuse, R18, R104 ;  /* 0x000000120410723c */ /* 0x040ff00000001868 */
[C---:B------:R-:W-:Y:S01]  /*117a0*/  HMMA.16816.F32 R80, R4.reuse, R12, R80 ;  /* 0x0000000c0450723c */ /* 0x040fe20000001850 */
[----:B------:R-:W-:Y:S07]  /*117b0*/  MUFU.EX2 R12, R182 ;  /* 0x000000b6000c7308 */ /* 0x000fee0000000800 */
[----:B------:R-:W-:Y:S01]  /*117c0*/  HMMA.16816.F32 R72, R4, R14, R72 ;  /* 0x0000000e0448723c */ /* 0x000fe20000001848 */
[----:B------:R-:W3:Y:S06]  /*117d0*/  MUFU.EX2 R13, R181 ;  /* 0x000000b5000d7308 */ /* 0x000eec0000000800 */
[----:B------:R-:W-:Y:S01]  /*117e0*/  FADD.FTZ R4, R148, R25 ;  /* 0x0000001994047221 */ /* 0x000fe20000010000 */
[----:B------:R-:W-:Y:S01]  /*117f0*/  HMMA.16816.F32 R140, R160, R116, R52 ;  /* 0x00000074a08c723c */ /* 0x000fe20000001834 */
[----:B------:R-:W-:Y:S01]  /*11800*/  FADD.FTZ R5, R100, R0 ;  /* 0x0000000064057221 */ /* 0x000fe20000010000 */
[----:B------:R-:W-:Y:S01]  /*11810*/  MUFU.EX2 R14, R178 ;  /* 0x000000b2000e7308 */ /* 0x000fe20000000800 */
[----:B------:R-:W-:-:S04]  /*11820*/  FADD.FTZ R4, R152, R4 ;  /* 0x0000000498047221 */ /* 0x000fc80000010000 */
[----:B------:R-:W-:Y:S01]  /*11830*/  FADD.FTZ R4, R187, R4 ;  /* 0x00000004bb047221 */ /* 0x000fe20000010000 */
[----:B------:R-:W-:Y:S01]  /*11840*/  HMMA.16816.F32 R144, R160, R118, R48 ;  /* 0x00000076a090723c */ /* 0x000fe20000001830 */
[----:B---3--:R-:W-:Y:S01]  /*11850*/  F2FP.PACK_AB R100, R13, R12 ;  /* 0x0000000c0d64723e */ /* 0x008fe200000000ff */
[----:B------:R-:W3:Y:S01]  /*11860*/  MUFU.EX2 R15, R177 ;  /* 0x000000b1000f7308 */ /* 0x000ee20000000800 */
[----:B------:R-:W-:Y:S02]  /*11870*/  FADD.FTZ R6, R189, R4 ;  /* 0x00000004bd067221 */ /* 0x000fe40000010000 */
[----:B------:R-:W-:-:S03]  /*11880*/  FADD.FTZ R4, R103, R2 ;  /* 0x0000000267047221 */ /* 0x000fc60000010000 */
[C---:B-1----:R-:W-:Y:S02]  /*11890*/  HMMA.16816.F32 R148, R160.reuse, R108, R44 ;  /* 0x0000006ca094723c */ /* 0x042fe4000000182c */
[----:B------:R-:W1:Y:S06]  /*118a0*/  MUFU.EX2 R25, R176 ;  /* 0x000000b000197308 */ /* 0x000e6c0000000800 */
[C---:B------:R-:W-:Y:S08]  /*118b0*/  HMMA.16816.F32 R152, R160.reuse, R110, R36 ;  /* 0x0000006ea098723c */ /* 0x040ff00000001824 */
[----:B--2---:R-:W-:Y:S01]  /*118c0*/  HMMA.16816.F32 R156, R160, R8, R32 ;  /* 0x00000008a09c723c */ /* 0x004fe20000001820 */
[----:B------:R-:W-:Y:S01]  /*118d0*/  @P1 IMAD.HI.U32 R2, R223, c[0x0][0x2c8], RZ ;  /* 0x0000b200df021a27 */ /* 0x000fe200078e00ff */
[----:B------:R-:W-:-:S02]  /*118e0*/  MOV R0, R223 ;  /* 0x000000df00007202 */ /* 0x000fc40000000f00 */
[----:B---3--:R-:W-:Y:S01]  /*118f0*/  F2FP.PACK_AB R101, R15, R14 ;  /* 0x0000000e0f65723e */ /* 0x008fe200000000ff */
[----:B------:R-:W-:Y:S01]  /*11900*/  FADD.FTZ R5, R183, R5 ;  /* 0x00000005b7057221 */ /* 0x000fe20000010000 */
[----:B-1----:R-:W-:Y:S02]  /*11910*/  F2FP.PACK_AB R103, R27, R25 ;  /* 0x000000191b67723e */ /* 0x002fe400000000ff */
[----:B------:R-:W-:Y:S01]  /*11920*/  HMMA.16816.F32 R160, R160, R10, R28 ;  /* 0x0000000aa0a0723c */ /* 0x000fe2000000181c */
[----:B------:R-:W2:Y:S01]  /*11930*/  LDL R28, [R1+0x4] ;  /* 0x00000400011c7983 */ /* 0x000ea20000100800 */
[----:B------:R-:W-:-:S04]  /*11940*/  @P1 SHF.R.U32.HI R0, RZ, c[0x0][0x2cc], R2 ;  /* 0x0000b300ff001a19 */ /* 0x000fc80000011602 */
[----:B------:R-:W-:Y:S02]  /*11950*/  IADD3 R0, R0, R222, -R249 ;  /* 0x000000de00007210 */ /* 0x000fe40007ffe8f9 */
[----:B------:R-:W-:Y:S03]  /*11960*/  HMMA.16816.F32 R128, R100, R124, R128 ;  /* 0x0000007c6480723c */ /* 0x000fe60000001880 */
[----:B------:R-:W-:-:S05]  /*11970*/  IMAD.HI R0, R0, 0x66666667, RZ ;  /* 0x6666666700007827 */ /* 0x000fca00078e02ff */
        /* <DEDUP_REMOVED lines=27> */
[----:B------:R-:W-:-:S05]  /*11b30*/  FADD.FTZ R226, R78, R2 ;  /* 0x000000024ee27221 */ /* 0x000fca0000010000 */
[----:B------:R-:W-:Y:S01]  /*11b40*/  HMMA.16816.F32 R124, R100, R126, R20 ;  /* 0x0000007e647c723c */ /* 0x000fe20000001814 */
[----:B------:R-:W-:Y:S02]  /*11b50*/  FADD.FTZ R246, R26, R4 ;  /* 0x000000041af67221 */ /* 0x000fe40000010000 */
[----:B------:R-:W-:-:S05]  /*11b60*/  FADD.FTZ R247, R27, R0 ;  /* 0x000000001bf77221 */ /* 0x000fca0000010000 */
[C---:B------:R-:W-:Y:S08]  /*11b70*/  HMMA.16816.F32 R116, R100.reuse, R118, R16 ;  /* 0x000000766474723c */ /* 0x040ff00000001810 */
[C---:B------:R-:W-:Y:S08]  /*11b80*/  HMMA.16816.F32 R108, R100.reuse, R110, R72 ;  /* 0x0000006e646c723c */ /* 0x040ff00000001848 */
[C---:B------:R-:W-:Y:S08]  /*11b90*/  HMMA.16816.F32 R104, R100.reuse, R8, R60 ;  /* 0x000000086468723c */ /* 0x040ff0000000183c */
[----:B------:R-:W-:Y:S01]  /*11ba0*/  HMMA.16816.F32 R100, R100, R10, R40 ;  /* 0x0000000a6464723c */ /* 0x000fe20000001828 */
[----:B--2---:R-:W-:-:S04]  /*11bb0*/  IMNMX R248, R28, R7, !PT ;  /* 0x000000071cf87217 */ /* 0x004fc80007800200 */
[----:B------:R-:W-:Y:S11]  /*11bc0*/  ISETP.GE.AND P0, PT, R214, R248, PT ;  /* 0x000000f8d600720c */ /* 0x000ff60003f06270 */
[----:B------:R-:W-:Y:S02]  /*11bd0*/  @!UPT UIADD3 URZ, URZ, URZ, URZ ;  /* 0x0000003f3f3ff290 */ /* 0x000fe4000fffe03f */
[----:B------:R-:W-:Y:S05]  /*11be0*/  @!P0 BRA `(.L_x_1748) ;  /* 0x00003f8000008947 */ /* 0x000fea0003800000 */
[----:B------:R-:W-:Y:S01]  /*11bf0*/  IMAD.MOV.U32 R91, RZ, RZ, R88 ;  /* 0x000000ffff5b7224 */ /* 0x000fe200078e0058 */
[----:B------:R-:W-:Y:S01]  /*11c00*/  MOV R93, R68 ;  /* 0x00000044005d7202 */ /* 0x000fe20000000f00 */
[----:B------:R-:W-:Y:S01]  /*11c10*/  IMAD.MOV.U32 R90, RZ, RZ, R89 ;  /* 0x000000ffff5a7224 */ /* 0x000fe200078e0059 */
[----:B------:R-:W-:Y:S02]  /*11c20*/  MOV R92, R85 ;  /* 0x00000055005c7202 */ /* 0x000fe40000000f00 */
.L_x_1759:
        /* <DEDUP_REMOVED lines=41> */
.L_x_1858:
[----:B------:R-:W-:-:S05]  /*11ec0*/  BRA.DIV ~URZ, `(.L_x_1752) ;  /* 0x0000da327f007947 */ /* 0x000fca000b800000 */
[----:B------:R-:W3:Y:S01]  /*11ed0*/  SHFL.IDX PT, R2, R0, RZ, 0x181f ;  /* 0x00181fff00027589 */ /* 0x000ee200000e0000 */
[----:B------:R-:W-:Y:S02]  /*11ee0*/  ISETP.GE.AND P1, PT, R238, c[0x0][0x1d4], PT ;  /* 0x00007500ee007a0c */ /* 0x000fe40003f26270 */
[-C--:B---3--:R-:W-:Y:S05]  /*11ef0*/  IADD3 R2, P0, R2, R5.reuse, RZ ;  /* 0x0000000502027210 */ /* 0x088fea0007f1e0ff */
[--C-:B--2---:R-:W-:Y:S01]  /*11f00*/  IMAD.X R3, R7, 0x1, R6.reuse, P0 ;  /* 0x0000000107037824 */ /* 0x104fe200000e0606 */
[----:B------:R-:W-:Y:S05]  /*11f10*/  SEL R7, RZ, 0x10, P1 ;  /* 0x00000010ff077807 */ /* 0x000fea0000800000 */
        /* <DEDUP_REMOVED lines=20> */
.L_x_1859:
[C---:B--2-4-:R-:W-:Y:S02]  /*12060*/  IADD3 R2, -R7.reuse, 0x10, RZ ;  /* 0x0000001007027810 */ /* 0x054fe40007ffe1ff */
        /* <DEDUP_REMOVED lines=8> */
.L_x_1750:
[----:B-1-34-:R-:W-:Y:S05]  /*120f0*/  BSYNC B0 ;  /* 0x0000000000007941 */ /* 0x01afea0003800000 */
.L_x_1749:
        /* <DEDUP_REMOVED lines=103> */
[----:B------:R-:W-:Y:S01]  /*12770*/  MOV R213, RZ ;  /* 0x000000ff00d57202 */ /* 0x000fe20000000f00 */
[----:B------:R-:W-:Y:S01]  /*12780*/  IMAD.MOV.U32 R3, RZ, RZ, c[0x0][0x2b8] ;  /* 0x0000ae00ff037624 */ /* 0x000fe200078e00ff */
[----:B------:R-:W2:Y:S04]  /*12790*/  LDL R2, [R1+0x2c] ;  /* 0x00002c0001027983 */ /* 0x000ea80000100800 */
[----:B------:R-:W-:Y:S01]  /*127a0*/  ISETP.NE.AND P1, PT, R3, 0x1, PT ;  /* 0x000000010300780c */ /* 0x000fe20003f25270 */
[----:B------:R-:W3:Y:S04]  /*127b0*/  LDL R0, [R1] ;  /* 0x0000000001007983 */ /* 0x000ee80000100800 */
        /* <DEDUP_REMOVED lines=24> */
[----:B------:R-:W-:Y:S02]  /*12940*/  IADD3 R2, P0, R88, R2, RZ ;  /* 0x0000000258027210 */ /* 0x000fe40007f1e0ff */
[----:B------:R-:W-:Y:S01]  /*12950*/  SHF.L.U64.HI R88, R238, 0x1, R239 ;  /* 0x00000001ee587819 */ /* 0x000fe200000102ef */
[----:B------:R-:W-:Y:S05]  /*12960*/  IMAD R0, R213, c[0x0][0x1f4], R0 ;  /* 0x00007d00d5007a24 */ /* 0x000fea00078e0200 */
[----:B------:R-:W-:Y:S02]  /*12970*/  IADD3.X R3, R85, R3, R0, P0, !PT ;  /* 0x0000000355037210 */ /* 0x000fe400007fe400 */
[----:B------:R-:W-:Y:S02]  /*12980*/  LEA R0, P0, R2, c[0x0][0x1c8], 0x1 ;  /* 0x0000720002007a11 */ /* 0x000fe400078008ff */
[----:B------:R-:W-:Y:S02]  /*12990*/  SHF.L.U32 R85, R238, 0x1, RZ ;  /* 0x00000001ee557819 */ /* 0x000fe400000006ff */
[----:B------:R-:W-:Y:S01]  /*129a0*/  LEA.HI.X R84, R2, c[0x0][0x1cc], R3, 0x1, P0 ;  /* 0x0000730002547a11 */ /* 0x000fe200000f0c03 */
[----:B------:R-:W-:-:S06]  /*129b0*/  BRA.DIV ~URZ, `(.L_x_1755) ;  /* 0x0000d4a27f007947 */ /* 0x000fcc000b800000 */
[----:B------:R1:W2:Y:S02]  /*129c0*/  SHFL.IDX PT, R89, R84, RZ, 0x181f ;  /* 0x00181fff54597589 */ /* 0x0002a400000e0000 */
.L_x_1860:
[----:B------:R-:W-:-:S05]  /*129d0*/  BRA.DIV ~URZ, `(.L_x_1756) ;  /* 0x0000d4f27f007947 */ /* 0x000fca000b800000 */
[----:B------:R-:W3:Y:S01]  /*129e0*/  SHFL.IDX PT, R2, R0, RZ, 0x181f ;  /* 0x00181fff00027589 */ /* 0x000ee200000e0000 */
[----:B------:R-:W-:Y:S03]  /*129f0*/  ISETP.GE.AND P1, PT, R238, c[0x0][0x1d4], PT ;  /* 0x00007500ee007a0c */ /* 0x000fe60003f26270 */
[----:B------:R-:W-:Y:S01]  /*12a00*/  SHFL.IDX PT, R94, R0, 0x4, 0x181f ;  /* 0x00981f00005e7f89 */ /* 0x000fe200000e0000 */
[-C--:B---3--:R-:W-:Y:S05]  /*12a10*/  IADD3 R2, P0, R2, R85.reuse, RZ ;  /* 0x0000005502027210 */ /* 0x088fea0007f1e0ff */
[--C-:B--2---:R-:W-:Y:S01]  /*12a20*/  IMAD.X R3, R89, 0x1, R88.reuse, P0 ;  /* 0x0000000159037824 */ /* 0x104fe200000e0658 */
[----:B------:R-:W-:Y:S04]  /*12a30*/  SEL R89, RZ, 0x10, P1 ;  /* 0x00000010ff597807 */ /* 0x000fe80000800000 */
        /* <DEDUP_REMOVED lines=14> */
[----:B-1----:R-:W1:Y:S01]  /*12b20*/  SHFL.IDX PT, R84, R84, 0x4, 0x181f ;  /* 0x00981f0054547f89 */ /* 0x002e6200000e0000 */
[----:B--2---:R-:W-:Y:S05]  /*12b30*/  IADD3 R2, P0, R2, R85, RZ ;  /* 0x0000005502027210 */ /* 0x004fea0007f1e0ff */
[----:B---3--:R-:W-:Y:S05]  /*12b40*/  IMAD.X R3, R3, 0x1, R88, P0 ;  /* 0x0000000103037824 */ /* 0x008fea00000e0658 */
[----:B------:R2:W-:Y:S03]  /*12b50*/  LDGSTS.E.BYPASS.LTC128B.128 [R212+0x4100], [R2.64], !P1 ;  /* 0x0410000002d47fae */ /* 0x0005e6000c901d48 */
.L_x_1861:
[C---:B-1----:R-:W-:Y:S02]  /*12b60*/  IADD3 R0, -R89.reuse, 0x10, RZ ;  /* 0x0000001059007810 */ /* 0x042fe40007ffe1ff */
        /* <DEDUP_REMOVED lines=8> */
.L_x_1754:
[----:B------:R-:W-:Y:S05]  /*12bf0*/  BSYNC B0 ;  /* 0x0000000000007941 */ /* 0x000fea0003800000 */
.L_x_1753:
[----:B------:R-:W2:Y:S01]  /*12c00*/  LDL R84, [R1+0x30] ;  /* 0x0000300001547983 */ /* 0x000ea20000100800 */
[----:B------:R-:W-:Y:S03]  /*12c10*/  IMAD.MOV.U32 R85, RZ, RZ, c[0x0][0x2c4] ;  /* 0x0000b100ff557624 */ /* 0x000fe600078e00ff */
[----:B------:R-:W2:Y:S02]  /*12c20*/  LDL R0, [R1+0x60] ;  /* 0x0000600001007983 */ /* 0x000ea40000100800 */
[----:B------:R-:W-:Y:S02]  /*12c30*/  ISETP.NE.AND P0, PT, R85, 0x1, PT ;  /* 0x000000015500780c */ /* 0x000fe40003f05270 */
[----:B-1----:R-:W3:Y:S04]  /*12c40*/  LDL R3, [R1+0x34] ;  /* 0x0000340001037983 */ /* 0x002ee80000100800 */
[----:B------:R-:W4:Y:S04]  /*12c50*/  LDL R2, [R1+0x38] ;  /* 0x0000380001027983 */ /* 0x000f280000100800 */
[----:B------:R-:W0:Y:S01]  /*12c60*/  LDGDEPBAR ;  /* 0x00000000000079af */ /* 0x000e220000000000 */
[----:B--2---:R-:W-:Y:S04]  /*12c70*/  IMAD.IADD R84, R0, 0x1, R84 ;  /* 0x0000000100547824 */ /* 0x004fe800078e0254 */
[----:B------:R-:W-:Y:S05]  /*12c80*/  @P0 IMAD.HI.U32 R0, R84, c[0x0][0x2c8], RZ ;  /* 0x0000b20054000a27 */ /* 0x000fea00078e00ff */
[----:B------:R-:W-:Y:S01]  /*12c90*/  @P0 SHF.R.U32.HI R84, RZ, c[0x0][0x2cc], R0 ;  /* 0x0000b300ff540a19 */ /* 0x000fe20000011600 */
[----:B------:R-:W-:Y:S05]  /*12ca0*/  IMAD R0, R214, -0x50, RZ ;  /* 0xffffffb0d6007824 */ /* 0x000fea00078e02ff */
[----:B---3--:R-:W-:Y:S04]  /*12cb0*/  IADD3 R0, -R3, 0x1, R0 ;  /* 0x0000000103007810 */ /* 0x008fe80007ffe100 */
[----:B----4-:R-:W-:Y:S01]  /*12cc0*/  IADD3 R85, -R249, R0, R2 ;  /* 0x00000000f9557210 */ /* 0x010fe20007ffe102 */
[----:B------:R-:W-:-:S05]  /*12cd0*/  BRA.DIV ~URZ, `(.L_x_1757) ;  /* 0x0000d7527f007947 */ /* 0x000fca000b800000 */
[----:B------:R1:W2:Y:S02]  /*12ce0*/  SHFL.IDX PT, R0, R84, RZ, 0x1c1f ;  /* 0x001c1fff54007589 */ /* 0x0002a400000e0000 */
.L_x_1862:
        /* <DEDUP_REMOVED lines=15> */
[----:B------:R-:W-:Y:S02]  /*12de0*/  ISETP.GT.AND P0, PT, R0, 0x21, PT ;  /* 0x000000210000780c */ /* 0x000fe40003f04270 */
[----:B------:R-:W-:Y:S02]  /*12df0*/  FSEL R187, R21, -INF , P2 ;  /* 0xff80000015bb7808 */ /* 0x000fe40001000000 */
[----:B------:R-:W-:Y:S02]  /*12e00*/  FSEL R186, R32, -INF , P3 ;  /* 0xff80000020ba7808 */ /* 0x000fe40001800000 */
[C---:B------:R-:W-:Y:S02]  /*12e10*/  ISETP.GT.AND P3, PT, R0.reuse, 0x28, PT ;  /* 0x000000280000780c */ /* 0x040fe40003f64270 */
[----:B------:R-:W-:Y:S02]  /*12e20*/  FSEL R185, R33, -INF , P4 ;  /* 0xff80000021b97808 */ /* 0x000fe40002000000 */
[----:B------:R-:W-:Y:S02]  /*12e30*/  ISETP.GT.AND P4, PT, R0, 0x29, PT ;  /* 0x000000290000780c */ /* 0x000fe40003f84270 */
[----:B------:R-:W-:Y:S02]  /*12e40*/  FSEL R184, R36, -INF , P1 ;  /* 0xff80000024b87808 */ /* 0x000fe40000800000 */
[C---:B------:R-:W-:Y:S02]  /*12e50*/  ISETP.GT.AND P2, PT, R0.reuse, 0x30, PT ;  /* 0x000000300000780c */ /* 0x040fe40003f44270 */
[----:B------:R-:W-:Y:S02]  /*12e60*/  FSEL R183, R37, -INF , P0 ;  /* 0xff80000025b77808 */ /* 0x000fe40000000000 */
[C---:B------:R-:W-:Y:S02]  /*12e70*/  ISETP.GT.AND P1, PT, R0.reuse, 0x31, PT ;  /* 0x000000310000780c */ /* 0x040fe40003f24270 */
[----:B------:R-:W-:Y:S02]  /*12e80*/  ISETP.GT.AND P0, PT, R0, 0x38, PT ;  /* 0x000000380000780c */ /* 0x000fe40003f04270 */
[----:B------:R-:W-:Y:S02]  /*12e90*/  FSEL R182, R48, -INF , P3 ;  /* 0xff80000030b67808 */ /* 0x000fe40001800000 */
        /* <DEDUP_REMOVED lines=11> */
[----:B------:R-:W-:Y:S02]  /*12f50*/  FSEL R170, R69, -INF , P2 ;  /* 0xff80000045aa7808 */ /* 0x000fe40001000000 */
[----:B------:R-:W-:Y:S02]  /*12f60*/  FSEL R168, R80, -INF , P1 ;  /* 0xff80000050a87808 */ /* 0x000fe40000800000 */
[----:B------:R-:W-:Y:S01]  /*12f70*/  FSEL R65, R81, -INF , P0 ;  /* 0xff80000051417808 */ /* 0x000fe20000000000 */
[----:B------:R-:W-:-:S05]  /*12f80*/  BRA.DIV ~URZ, `(.L_x_1758) ;  /* 0x0000d5127f007947 */ /* 0x000fca000b800000 */
[----:B------:R-:W-:Y:S08]  /*12f90*/  SHFL.IDX PT, R3, R84, 0x1, 0x1c1f ;  /* 0x003c1f0054037f89 */ /* 0x000ff000000e0000 */
[----:B------:R-:W-:Y:S08]  /*12fa0*/  SHFL.IDX PT, R2, R84, 0x2, 0x1c1f ;  /* 0x005c1f0054027f89 */ /* 0x000ff000000e0000 */
[----:B------:R-:W2:Y:S02]  /*12fb0*/  SHFL.IDX PT, R0, R84, 0x3, 0x1c1f ;  /* 0x007c1f0054007f89 */ /* 0x000ea400000e0000 */
[C---:B--2---:R-:W-:Y:S02]  /*12fc0*/  IMAD.IADD R0, R85.reuse, 0x1, R0 ;  /* 0x0000000155007824 */ /* 0x044fe400078e0200 */
[C---:B------:R-:W-:Y:S02]  /*12fd0*/  IMAD.IADD R3, R85.reuse, 0x1, R3 ;  /* 0x0000000155037824 */ /* 0x040fe400078e0203 */
[----:B------:R-:W-:Y:S01]  /*12fe0*/  IMAD.IADD R2, R85, 0x1, R2 ;  /* 0x0000000155027824 */ /* 0x000fe200078e0202 */
[----:B------:R-:W-:Y:S02]  /*12ff0*/  ISETP.GT.AND P4, PT, R0, 0x40, PT ;  /* 0x000000400000780c */ /* 0x000fe40003f84270 */
[C---:B------:R-:W-:Y:S02]  /*13000*/  ISETP.GT.AND P3, PT, R3.reuse, RZ, PT ;  /* 0x000000ff0300720c */ /* 0x040fe40003f64270 */
[C---:B------:R-:W-:Y:S02]  /*13010*/  ISETP.GT.AND P1, PT, R3.reuse, 0x8, PT ;  /* 0x000000080300780c */ /* 0x040fe40003f24270 */
[C---:B------:R-:W-:Y:S02]  /*13020*/  ISETP.GT.AND P0, PT, R3.reuse, 0x9, PT ;  /* 0x000000090300780c */ /* 0x040fe40003f04270 */
[----:B------:R-:W-:Y:S02]  /*13030*/  ISETP.GT.AND P2, PT, R3, 0x1, PT ;  /* 0x000000010300780c */ /* 0x000fe40003f44270 */
[----:B------:R-:W-:Y:S02]  /*13040*/  FSEL R94, R6, -INF , P3 ;  /* 0xff800000065e7808 */ /* 0x000fe40001800000 */
[----:B------:R-:W-:Y:S02]  /*13050*/  FSEL R175, R18, -INF , P1 ;  /* 0xff80000012af7808 */ /* 0x000fe40000800000 */
[----:B------:R-:W-:Y:S02]  /*13060*/  FSEL R174, R19, -INF , P0 ;  /* 0xff80000013ae7808 */ /* 0x000fe40000000000 */
[C---:B------:R-:W-:Y:S02]  /*13070*/  ISETP.GT.AND P3, PT, R3.reuse, 0x10, PT ;  /* 0x000000100300780c */ /* 0x040fe40003f64270 */
[C---:B------:R-:W-:Y:S02]  /*13080*/  ISETP.GT.AND P1, PT, R3.reuse, 0x18, PT ;  /* 0x000000180300780c */ /* 0x040fe40003f24270 */
[----:B------:R-:W-:Y:S02]  /*13090*/  ISETP.GT.AND P0, PT, R3, 0x19, PT ;  /* 0x000000190300780c */ /* 0x000fe40003f04270 */
[----:B------:R-:W-:Y:S02]  /*130a0*/  FSEL R176, R7, -INF , P2 ;  /* 0xff80000007b07808 */ /* 0x000fe40001000000 */
        /* <DEDUP_REMOVED lines=28> */
[----:B------:R-:W-:Y:S02]  /*13270*/  ISETP.GT.AND P3, PT, R2, RZ, PT ;  /* 0x000000ff0200720c */ /* 0x000fe40003f64270 */
[C---:B------:R-:W-:Y:S02]  /*13280*/  ISETP.GT.AND P1, PT, R0.reuse, RZ, PT ;  /* 0x000000ff0000720c */ /* 0x040fe40003f24270 */
[----:B------:R-:W-:Y:S02]  /*13290*/  ISETP.GT.AND P0, PT, R0, 0x1, PT ;  /* 0x000000010000780c */ /* 0x000fe40003f04270 */
[----:B------:R-:W-:Y:S02]  /*132a0*/  FSEL R33, R71, -INF , P2 ;  /* 0xff80000047217808 */ /* 0x000fe40001000000 */
[----:B------:R-:W-:Y:S02]  /*132b0*/  ISETP.GT.AND P2, PT, R2, 0x1, PT ;  /* 0x000000010200780c */ /* 0x000fe40003f44270 */
[----:B------:R-:W-:Y:S02]  /*132c0*/  FSEL R36, R8, -INF , P3 ;  /* 0xff80000008247808 */ /* 0x000fe40001800000 */
[----:B------:R-:W-:Y:S02]  /*132d0*/  FSEL R48, R10, -INF , P1 ;  /* 0xff8000000a307808 */ /* 0x000fe40000800000 */
[----:B------:R-:W-:Y:S02]  /*132e0*/  FSEL R82, R11, -INF , P0 ;  /* 0xff8000000b527808 */ /* 0x000fe40000000000 */
[----:B------:R-:W-:Y:S02]  /*132f0*/  ISETP.GT.AND P3, PT, R2, 0x8, PT ;  /* 0x000000080200780c */ /* 0x000fe40003f64270 */
[C---:B------:R-:W-:Y:S02]  /*13300*/  ISETP.GT.AND P1, PT, R0.reuse, 0x8, PT ;  /* 0x000000080000780c */ /* 0x040fe40003f24270 */
        /* <DEDUP_REMOVED lines=60> */
[----:B------:R-:W-:Y:S02]  /*136d0*/  FMNMX.FTZ R2, R191, R2, !PT ;  /* 0x00000002bf027209 */ /* 0x000fe40007810000 */
[----:B------:R-:W-:Y:S02]  /*136e0*/  FSEL R18, R72, -INF , P1 ;  /* 0xff80000048127808 */ /* 0x000fe40000800000 */
[----:B------:R-:W-:Y:S02]  /*136f0*/  FMNMX.FTZ R2, R190, R2, !PT ;  /* 0x00000002be027209 */ /* 0x000fe40007810000 */
[----:B------:R-:W-:Y:S02]  /*13700*/  FSEL R17, R73, -INF , P0 ;  /* 0xff80000049117808 */ /* 0x000fe40000000000 */
[----:B------:R-:W-:Y:S02]  /*13710*/  FMNMX.FTZ R2, R189, R2, !PT ;  /* 0x00000002bd027209 */ /* 0x000fe40007810000 */
[----:B------:R-:W-:Y:S02]  /*13720*/  ISETP.GT.AND P2, PT, R0, 0x41, PT ;  /* 0x000000410000780c */ /* 0x000fe40003f44270 */
[----:B------:R-:W-:Y:S02]  /*13730*/  FMNMX.FTZ R2, R188, R2, !PT ;  /* 0x00000002bc027209 */ /* 0x000fe40007810000 */
[C---:B------:R-:W-:Y:S02]  /*13740*/  ISETP.GT.AND P1, PT, R0.reuse, 0x48, PT ;  /* 0x000000480000780c */ /* 0x040fe40003f24270 */
[----:B------:R-:W-:Y:S02]  /*13750*/  FMNMX.FTZ R2, R187, R2, !PT ;  /* 0x00000002bb027209 */ /* 0x000fe40007810000 */
        /* <DEDUP_REMOVED lines=94> */
[----:B-12---:R-:W-:Y:S06]  /*13d40*/  FMNMX.FTZ R84, R0, R2, !PT ;  /* 0x0000000200547209 */ /* 0x006fec0007810000 */
[----:B------:R1:W2:Y:S02]  /*13d50*/  SHFL.BFLY PT, R0, R84, 0x1, 0x1f ;  /* 0x0c201f0054007f89 */ /* 0x0002a400000e0000 */
.L_x_1863:
        /* <DEDUP_REMOVED lines=27> */
[----:B------:R-:W-:Y:S01]  /*13f10*/  MUFU.EX2 R11, R11 ;  /* 0x0000000b000b7308 */ /* 0x000fe20000000800 */
[--C-:B------:R-:W-:Y:S02]  /*13f20*/  FFMA.FTZ R224, R180, c[0x0][0x2d0], -R2.reuse ;  /* 0x0000b400b4e07a23 */ /* 0x100fe40000010802 */
[--C-:B------:R-:W-:Y:S02]  /*13f30*/  FFMA.FTZ R223, R179, c[0x0][0x2d0], -R2.reuse ;  /* 0x0000b400b3df7a23 */ /* 0x100fe40000010802 */
[--C-:B------:R-:W-:Y:S02]  /*13f40*/  FFMA.FTZ R220, R172, c[0x0][0x2d0], -R2.reuse ;  /* 0x0000b400acdc7a23 */ /* 0x100fe40000010802 */
[----:B------:R-:W-:Y:S03]  /*13f50*/  FFMA.FTZ R225, R170, c[0x0][0x2d0], -R2 ;  /* 0x0000b400aae17a23 */ /* 0x000fe60000010802 */
[----:B------:R-:W-:Y:S10]  /*13f60*/  MUFU.EX2 R2, R4 ;  /* 0x0000000400027308 */ /* 0x000ff40000000800 */
[----:B------:R-:W2:Y:S02]  /*13f70*/  MUFU.EX2 R10, R10 ;  /* 0x0000000a000a7308 */ /* 0x000ea40000000800 */
[----:B--2---:R-:W-:Y:S01]  /*13f80*/  F2FP.PACK_AB R74, R10, R11 ;  /* 0x0000000b0a4a723e */ /* 0x004fe200000000ff */
[----:B------:R-:W-:Y:S01]  /*13f90*/  FFMA.FTZ R0, R65, R217, R3 ;  /* 0x000000d941007223 */ /* 0x000fe20000010003 */
[C---:B------:R-:W-:Y:S03]  /*13fa0*/  F2FP.PACK_AB R72, R2.reuse, R3 ;  /* 0x000000030248723e */ /* 0x040fe600000000ff */
        /* <DEDUP_REMOVED lines=30> */
[C---:B--2---:R-:W-:Y:S02]  /*14190*/  FFMA.FTZ R0, R3.reuse, R226, R19 ;  /* 0x000000e203007223 */ /* 0x044fe40000010013 */
[----:B------:R-:W-:Y:S07]  /*141a0*/  FMUL.FTZ R50, R3, R154 ;  /* 0x0000009a03327220 */ /* 0x000fee0000410000 */
[----:B------:R-:W-:Y:S10]  /*141b0*/  MUFU.EX2 R64, R188 ;  /* 0x000000bc00407308 */ /* 0x000ff40000000800 */
[----:B------:R-:W-:Y:S01]  /*141c0*/  MUFU.EX2 R188, R168 ;  /* 0x000000a800bc7308 */ /* 0x000fe20000000800 */
[C---:B---3--:R-:W-:Y:S01]  /*141d0*/  FADD.FTZ R33, R2.reuse, R0 ;  /* 0x0000000002217221 */ /* 0x048fe20000010000 */
[----:B------:R-:W-:Y:S01]  /*141e0*/  F2FP.PACK_AB R73, R2, R19 ;  /* 0x000000130249723e */ /* 0x000fe200000000ff */
[C---:B------:R-:W-:Y:S01]  /*141f0*/  FMUL.FTZ R2, R85.reuse, c[0x0][0x2d0] ;  /* 0x0000b40055027a20 */ /* 0x040fe20000410000 */
[----:B------:R-:W-:Y:S06]  /*14200*/  FSEL R0, R85, RZ, P0 ;  /* 0x000000ff55007208 */ /* 0x000fec0000000000 */
[----:B------:R-:W-:Y:S01]  /*14210*/  MUFU.EX2 R168, R233 ;  /* 0x000000e900a87308 */ /* 0x000fe20000000800 */
[----:B------:R-:W-:Y:S01]  /*14220*/  FSEL R2, R2, RZ, P0 ;  /* 0x000000ff02027208 */ /* 0x000fe20000000000 */
[----:B------:R-:W-:Y:S01]  /*14230*/  FADD.FTZ R0, -R0, R92 ;  /* 0x0000005c00007221 */ /* 0x000fe20000010100 */
[----:B------:R-:W-:Y:S03]  /*14240*/  FSETP.NEU.FTZ.AND P0, PT, R68, -INF , PT ;  /* 0xff8000004400780b */ /* 0x000fe60003f1d000 */
        /* <DEDUP_REMOVED lines=22> */
[--C-:B------:R-:W-:Y:S01]  /*143b0*/  FFMA.FTZ R241, R16, c[0x0][0x2d0], -R2.reuse ;  /* 0x0000b40010f17a23 */ /* 0x100fe20000010802 */
[----:B--2---:R-:W-:Y:S01]  /*143c0*/  F2FP.PACK_AB R76, R35, R36 ;  /* 0x00000024234c723e */ /* 0x004fe200000000ff */
[----:B------:R-:W-:Y:S01]  /*143d0*/  FFMA.FTZ R243, R13, c[0x0][0x2d0], -R2 ;  /* 0x0000b4000df37a23 */ /* 0x000fe20000010802 */
[C---:B------:R-:W-:Y:S01]  /*143e0*/  FSEL R2, R68.reuse, RZ, P0 ;  /* 0x000000ff44027208 */ /* 0x040fe20000000000 */
[----:B------:R-:W-:Y:S02]  /*143f0*/  FMUL.FTZ R4, R68, c[0x0][0x2d0] ;  /* 0x0000b40044047a20 */ /* 0x000fe40000410000 */
[----:B------:R-:W-:Y:S01]  /*14400*/  FMUL.FTZ R0, R0, c[0x0][0x2d0] ;  /* 0x0000b40000007a20 */ /* 0x000fe20000410000 */
[----:B------:R-:W-:Y:S01]  /*14410*/  MUFU.EX2 R185, R174 ;  /* 0x000000ae00b97308 */ /* 0x000fe20000000800 */
[----:B------:R-:W-:Y:S01]  /*14420*/  FADD.FTZ R2, -R2, R93 ;  /* 0x0000005d02027221 */ /* 0x000fe20000010100 */
[----:B------:R-:W-:Y:S01]  /*14430*/  FSEL R4, R4, RZ, P0 ;  /* 0x000000ff04047208 */ /* 0x000fe20000000000 */
[----:B------:R-:W-:Y:S01]  /*14440*/  FMUL.FTZ R49, R65, R153 ;  /* 0x0000009941317220 */ /* 0x000fe20000410000 */
[----:B------:R-:W-:Y:S01]  /*14450*/  ISETP.GT.AND P0, PT, R214, R248, PT ;  /* 0x000000f8d600720c */ /* 0x000fe20003f04270 */
[----:B------:R-:W-:Y:S01]  /*14460*/  FMUL.FTZ R2, R2, c[0x0][0x2d0] ;  /* 0x0000b40002027a20 */ /* 0x000fe20000410000 */
[----:B------:R-:W-:Y:S01]  /*14470*/  IADD3 R214, R214, -0x1, RZ ;  /* 0xffffffffd6d67810 */ /* 0x000fe20007ffe0ff */
[--C-:B------:R-:W-:Y:S02]  /*14480*/  FFMA.FTZ R9, R48, c[0x0][0x2d0], -R4.reuse ;  /* 0x0000b40030097a23 */ /* 0x100fe40000010804 */
[--C-:B------:R-:W-:Y:S01]  /*14490*/  FFMA.FTZ R194, R23, c[0x0][0x2d0], -R4.reuse ;  /* 0x0000b40017c27a23 */ /* 0x100fe20000010804 */
[----:B------:R-:W2:Y:S01]  /*144a0*/  MUFU.EX2 R0, R0 ;  /* 0x0000000000007308 */ /* 0x000ea20000000800 */
[--C-:B------:R-:W-:Y:S02]  /*144b0*/  FFMA.FTZ R226, R22, c[0x0][0x2d0], -R4.reuse ;  /* 0x0000b40016e27a23 */ /* 0x100fe40000010804 */
[--C-:B------:R-:W-:Y:S02]  /*144c0*/  FFMA.FTZ R227, R21, c[0x0][0x2d0], -R4.reuse ;  /* 0x0000b40015e37a23 */ /* 0x100fe40000010804 */
[--C-:B------:R-:W-:Y:S02]  /*144d0*/  FFMA.FTZ R228, R20, c[0x0][0x2d0], -R4.reuse ;  /* 0x0000b40014e47a23 */ /* 0x100fe40000010804 */
[----:B------:R-:W3:Y:S01]  /*144e0*/  LDSM.16.MT88.4 R20, [R197] ;  /* 0x00000000c514783b */ /* 0x000ee20000004200 */
[--C-:B------:R-:W-:Y:S02]  /*144f0*/  FFMA.FTZ R18, R82, c[0x0][0x2d0], -R4.reuse ;  /* 0x0000b40052127a23 */ /* 0x100fe40000010804 */
[----:B------:R-:W4:Y:S01]  /*14500*/  MUFU.EX2 R2, R2 ;  /* 0x0000000200027308 */ /* 0x000f220000000800 */
[--C-:B------:R-:W-:Y:S02]  /*14510*/  FFMA.FTZ R93, R54, c[0x0][0x2d0], -R4.reuse ;  /* 0x0000b400365d7a23 */ /* 0x100fe40000010804 */
[----:B------:R-:W-:Y:S02]  /*14520*/  FMUL.FTZ R48, R65, R152 ;  /* 0x0000009841307220 */ /* 0x000fe40000410000 */
[----:B------:R-:W-:Y:S01]  /*14530*/  LDSM.16.MT88.4 R52, [R198] ;  /* 0x00000000c634783b */ /* 0x000fe20000004200 */
[--C-:B------:R-:W-:Y:S02]  /*14540*/  FFMA.FTZ R240, R8, c[0x0][0x2d0], -R4.reuse ;  /* 0x0000b40008f07a23 */ /* 0x100fe40000010804 */
[----:B------:R-:W-:Y:S02]  /*14550*/  FFMA.FTZ R17, R66, c[0x0][0x2d0], -R4 ;  /* 0x0000b40042117a23 */ /* 0x000fe40000010804 */
[----:B------:R5:W-:Y:S01]  /*14560*/  MUFU.EX2 R34, R9 ;  /* 0x0000000900227308 */ /* 0x000be20000000800 */
[----:B------:R-:W-:Y:S02]  /*14570*/  FADD.FTZ R8, R11, R12 ;  /* 0x0000000c0b087221 */ /* 0x000fe40000010000 */
[--C-:B------:R-:W-:Y:S01]  /*14580*/  FFMA.FTZ R16, R71, c[0x0][0x2d0], -R4.reuse ;  /* 0x0000b40047107a23 */ /* 0x100fe20000010804 */
[----:B------:R-:W-:Y:S01]  /*14590*/  LDSM.16.MT88.4 R80, [R200] ;  /* 0x00000000c850783b */ /* 0x000fe20000004200 */
[C---:B--2---:R-:W-:Y:S02]  /*145a0*/  FMUL.FTZ R44, R0.reuse, R108 ;  /* 0x0000006c002c7220 */ /* 0x044fe40000410000 */
        /* <DEDUP_REMOVED lines=16> */
[C---:B------:R-:W-:Y:S02]  /*146b0*/  FFMA.FTZ R4, R0.reuse, R246, R36 ;  /* 0x000000f600047223 */ /* 0x040fe40000010024 */
[C---:B------:R-:W-:Y:S01]  /*146c0*/  FMUL.FTZ R40, R0.reuse, R112 ;  /* 0x0000007000287220 */ /* 0x040fe20000410000 */
[----:B------:R-:W2:Y:S01]  /*146d0*/  LDSM.16.MT88.4 R36, [R201] ;  /* 0x00000000c924783b */ /* 0x000ea20000004200 */
[C---:B------:R-:W-:Y:S02]  /*146e0*/  FMUL.FTZ R41, R0.reuse, R113 ;  /* 0x0000007100297220 */ /* 0x040fe40000410000 */
[C---:B------:R-:W-:Y:S01]  /*146f0*/  FMUL.FTZ R56, R0.reuse, R104 ;  /* 0x0000006800387220 */ /* 0x040fe20000410000 */
[----:B------:R-:W-:Y:S01]  /*14700*/  MUFU.EX2 R112, R183 ;  /* 0x000000b700707308 */ /* 0x000fe20000000800 */
[----:B------:R-:W-:Y:S02]  /*14710*/  FMUL.FTZ R57, R0, R105 ;  /* 0x0000006900397220 */ /* 0x000fe40000410000 */
[----:B----4-:R-:W-:Y:S02]  /*14720*/  FMUL.FTZ R59, R2, R107 ;  /* 0x0000006b023b7220 */ /* 0x010fe40000410000 */
[----:B------:R-:W-:Y:S02]  /*14730*/  FADD.FTZ R66, R10, R8 ;  /* 0x000000080a427221 */ /* 0x000fe40000010000 */
[C---:B------:R-:W-:Y:S02]  /*14740*/  FMUL.FTZ R8, R0.reuse, R128 ;  /* 0x0000008000087220 */ /* 0x040fe40000410000 */
[C---:B-----5:R-:W-:Y:S01]  /*14750*/  FMUL.FTZ R9, R0.reuse, R129 ;  /* 0x0000008100097220 */ /* 0x060fe20000410000 */
[----:B------:R-:W-:Y:S01]  /*14760*/  MUFU.EX2 R107, R75 ;  /* 0x0000004b006b7308 */ /* 0x000fe20000000800 */
[C---:B------:R-:W-:Y:S02]  /*14770*/  FMUL.FTZ R12, R0.reuse, R124 ;  /* 0x0000007c000c7220 */ /* 0x040fe40000410000 */
[C---:B------:R-:W-:Y:S02]  /*14780*/  FMUL.FTZ R13, R0.reuse, R125 ;  /* 0x0000007d000d7220 */ /* 0x040fe40000410000 */
[C---:B------:R-:W-:Y:S02]  /*14790*/  FMUL.FTZ R24, R0.reuse, R120 ;  /* 0x0000007800187220 */ /* 0x040fe40000410000 */
[C---:B------:R-:W-:Y:S02]  /*147a0*/  FMUL.FTZ R25, R0.reuse, R121 ;  /* 0x0000007900197220 */ /* 0x040fe40000410000 */
[C---:B------:R-:W-:Y:S01]  /*147b0*/  FMUL.FTZ R28, R0.reuse, R116 ;  /* 0x00000074001c7220 */ /* 0x040fe20000410000 */
[----:B------:R-:W4:Y:S01]  /*147c0*/  MUFU.EX2 R104, R18 ;  /* 0x0000001200687308 */ /* 0x000f220000000800 */
[----:B------:R-:W-:Y:S02]  /*147d0*/  FMUL.FTZ R29, R0, R117 ;  /* 0x00000075001d7220 */ /* 0x000fe40000410000 */
[C---:B------:R-:W-:Y:S02]  /*147e0*/  FMUL.FTZ R58, R2.reuse, R106 ;  /* 0x0000006a023a7220 */ /* 0x040fe40000410000 */
[----:B------:R-:W-:Y:S02]  /*147f0*/  FADD.FTZ R90, R35, R4 ;  /* 0x00000004235a7221 */ /* 0x000fe40000010000 */
[C---:B------:R-:W-:Y:S02]  /*14800*/  FMUL.FTZ R6, R3.reuse, R134 ;  /* 0x0000008603067220 */ /* 0x040fe40000410000 */
[----:B------:R-:W-:Y:S01]  /*14810*/  FMUL.FTZ R7, R3, R135 ;  /* 0x0000008703077220 */ /* 0x000fe20000410000 */
[----:B------:R-:W5:Y:S01]  /*14820*/  MUFU.EX2 R0, R14 ;  /* 0x0000000e00007308 */ /* 0x000f620000000800 */
[C---:B------:R-:W-:Y:S02]  /*14830*/  FMUL.FTZ R4, R65.reuse, R132 ;  /* 0x0000008441047220 */ /* 0x040fe40000410000 */
[----:B------:R-:W-:Y:S02]  /*14840*/  FMUL.FTZ R5, R65, R133 ;  /* 0x0000008541057220 */ /* 0x000fe40000410000 */
[C---:B------:R-:W-:Y:S02]  /*14850*/  FMUL.FTZ R10, R2.reuse, R130 ;  /* 0x00000082020a7220 */ /* 0x040fe40000410000 */
[C---:B------:R-:W-:Y:S02]  /*14860*/  FMUL.FTZ R11, R2.reuse, R131 ;  /* 0x00000083020b7220 */ /* 0x040fe40000410000 */
[C---:B------:R-:W-:Y:S01]  /*14870*/  FMUL.FTZ R15, R2.reuse, R127 ;  /* 0x0000007f020f7220 */ /* 0x040fe20000410000 */
[----:B------:R-:W-:Y:S01]  /*14880*/  MUFU.EX2 R106, R32 ;  /* 0x00000020006a7308 */ /* 0x000fe20000000800 */
[C---:B------:R-:W-:Y:S02]  /*14890*/  FMUL.FTZ R35, R3.reuse, R147 ;  /* 0x0000009303237220 */ /* 0x040fe40000410000 */
[----:B------:R-:W-:Y:S01]  /*148a0*/  FMUL.FTZ R46, R2, R110 ;  /* 0x0000006e022e7220 */ /* 0x000fe20000410000 */
[----:B----4-:R-:W-:Y:S01]  /*148b0*/  F2FP.PACK_AB R77, R104, R34 ;  /* 0x00000022684d723e */ /* 0x010fe200000000ff */
[C---:B------:R-:W-:Y:S02]  /*148c0*/  FMUL.FTZ R18, R3.reuse, R138 ;  /* 0x0000008a03127220 */ /* 0x040fe40000410000 */
[C---:B------:R-:W-:Y:S02]  /*148d0*/  FMUL.FTZ R47, R2.reuse, R111 ;  /* 0x0000006f022f7220 */ /* 0x040fe40000410000 */
[----:B------:R-:W-:Y:S01]  /*148e0*/  LDSM.16.MT88.4 R108, [R198+0x1000] ;  /* 0x00100000c66c783b */ /* 0x000fe20000004200 */
[----:B------:R4:W-:Y:S01]  /*148f0*/  MUFU.EX2 R105, R17 ;  /* 0x0000001100697308 */ /* 0x0009e20000000800 */
[----:B------:R-:W-:Y:S02]  /*14900*/  FMUL.FTZ R51, R3, R155 ;  /* 0x0000009b03337220 */ /* 0x000fe40000410000 */
[C---:B------:R-:W-:Y:S01]  /*14910*/  FMUL.FTZ R62, R2.reuse, R102 ;  /* 0x00000066023e7220 */ /* 0x040fe20000410000 */
[----:B-----5:R-:W-:Y:S01]  /*14920*/  F2FP.PACK_AB R75, R107, R0 ;  /* 0x000000006b4b723e */ /* 0x020fe200000000ff */
[C---:B------:R-:W-:Y:S02]  /*14930*/  FMUL.FTZ R63, R2.reuse, R103 ;  /* 0x00000067023f7220 */ /* 0x040fe40000410000 */
[----:B------:R-:W5:Y:S01]  /*14940*/  LDSM.16.MT88.4 R100, [R197+0x800] ;  /* 0x00080000c564783b */ /* 0x000f620000004200 */
[C---:B-1----:R-:W-:Y:S02]  /*14950*/  FFMA.FTZ R84, R2.reuse, R247, R34 ;  /* 0x000000f702547223 */ /* 0x042fe40000010022 */
[----:B------:R-:W1:Y:S01]  /*14960*/  MUFU.EX2 R121, R19 ;  /* 0x0000001300797308 */ /* 0x000e620000000800 */
[-C--:B---3--:R-:W-:Y:S04]  /*14970*/  HMMA.16816.F32 R4, R72, R20.reuse, R4 ;  /* 0x000000144804723c */ /* 0x088fe80000001804 */
[----:B------:R-:W-:Y:S01]  /*14980*/  LDSM.16.MT88.4 R152, [R198+0x2000] ;  /* 0x00200000c698783b */ /* 0x000fe20000004200 */
[C---:B------:R-:W-:Y:S02]  /*14990*/  FMUL.FTZ R14, R2.reuse, R126 ;  /* 0x0000007e020e7220 */ /* 0x040fe40000410000 */
[C---:B------:R-:W-:Y:S02]  /*149a0*/  FMUL.FTZ R26, R2.reuse, R122 ;  /* 0x0000007a021a7220 */ /* 0x040fe40000410000 */
[----:B------:R-:W3:Y:S03]  /*149b0*/  MUFU.EX2 R120, R16 ;  /* 0x0000001000787308 */ /* 0x000ee60000000800 */
[----:B------:R-:W-:Y:S02]  /*149c0*/  FMUL.FTZ R27, R2, R123 ;  /* 0x0000007b021b7220 */ /* 0x000fe40000410000 */
[C---:B----4-:R-:W-:Y:S02]  /*149d0*/  FMUL.FTZ R17, R65.reuse, R137 ;  /* 0x0000008941117220 */ /* 0x050fe40000410000 */
[----:B------:R-:W-:Y:S02]  /*149e0*/  FMUL.FTZ R32, R65, R144 ;  /* 0x0000009041207220 */ /* 0x000fe40000410000 */
[----:B------:R-:W-:Y:S01]  /*149f0*/  FMUL.FTZ R34, R3, R146 ;  /* 0x0000009203227220 */ /* 0x000fe20000410000 */
[----:B------:R-:W-:Y:S01]  /*14a00*/  MUFU.EX2 R113, R182 ;  /* 0x000000b600717308 */ /* 0x000fe20000000800 */
[----:B------:R-:W-:Y:S02]  /*14a10*/  FADD.FTZ R71, R0, R33 ;  /* 0x0000002100477221 */ /* 0x000fe40000010000 */
[----:B------:R-:W-:Y:S01]  /*14a20*/  FMUL.FTZ R33, R65, R145 ;  /* 0x0000009141217220 */ /* 0x000fe20000410000 */
[----:B-1----:R-:W-:Y:S01]  /*14a30*/  F2FP.PACK_AB R78, R121, R106 ;  /* 0x0000006a794e723e */ /* 0x002fe200000000ff */
[----:B------:R-:W-:Y:S01]  /*14a40*/  FMUL.FTZ R19, R3, R139 ;  /* 0x0000008b03137220 */ /* 0x000fe20000410000 */
[----:B------:R-:W-:Y:S01]  /*14a50*/  LDSM.16.MT88.4 R144, [R201+0x2000] ;  /* 0x00200000c990783b */ /* 0x000fe20000004200 */
[C---:B------:R-:W-:Y:S02]  /*14a60*/  FMUL.FTZ R42, R2.reuse, R114 ;  /* 0x00000072022a7220 */ /* 0x040fe40000410000 */
[C---:B------:R-:W-:Y:S01]  /*14a70*/  FMUL.FTZ R43, R2.reuse, R115 ;  /* 0x00000073022b7220 */ /* 0x040fe20000410000 */
[----:B------:R-:W-:Y:S01]  /*14a80*/  MUFU.EX2 R114, R184 ;  /* 0x000000b800727308 */ /* 0x000fe20000000800 */
[C---:B------:R-:W-:Y:S02]  /*14a90*/  FMUL.FTZ R30, R2.reuse, R118 ;  /* 0x00000076021e7220 */ /* 0x040fe40000410000 */
[----:B------:R-:W-:Y:S01]  /*14aa0*/  FMUL.FTZ R31, R2, R119 ;  /* 0x00000077021f7220 */ /* 0x000fe20000410000 */
[----:B---3--:R-:W-:Y:S01]  /*14ab0*/  F2FP.PACK_AB R79, R120, R105 ;  /* 0x00000069784f723e */ /* 0x008fe200000000ff */
[----:B------:R-:W-:Y:S02]  /*14ac0*/  FMUL.FTZ R16, R65, R136 ;  /* 0x0000008841107220 */ /* 0x000fe40000410000 */
[----:B------:R-:W-:Y:S01]  /*14ad0*/  LDSM.16.MT88.4 R136, [R197+0x2000] ;  /* 0x00200000c588783b */ /* 0x000fe20000004200 */
[----:B------:R-:W-:Y:S02]  /*14ae0*/  FADD.FTZ R0, R64, R66 ;  /* 0x0000004240007221 */ /* 0x000fe40000010000 */
[----:B------:R-:W-:Y:S01]  /*14af0*/  MUFU.EX2 R115, R166 ;  /* 0x000000a600737308 */ /* 0x000fe20000000800 */
[C---:B------:R-:W-:Y:S04]  /*14b00*/  HMMA.16816.F32 R8, R76.reuse, R20, R8 ;  /* 0x000000144c08723c */ /* 0x040fe80000001808 */
[----:B------:R-:W-:Y:S03]  /*14b10*/  FMUL.FTZ R66, R3, R162 ;  /* 0x000000a203427220 */ /* 0x000fe60000410000 */
[C---:B------:R-:W-:Y:S01]  /*14b20*/  FMUL.FTZ R20, R65.reuse, R140 ;  /* 0x0000008c41147220 */ /* 0x040fe20000410000 */
[-C--:B------:R-:W-:Y:S01]  /*14b30*/  HMMA.16816.F32 R12, R76, R22.reuse, R12 ;  /* 0x000000164c0c723c */ /* 0x080fe2000000180c */
[----:B------:R-:W1:Y:S03]  /*14b40*/  MUFU.EX2 R2, R187 ;  /* 0x000000bb00027308 */ /* 0x000e660000000800 */
[----:B------:R-:W-:Y:S04]  /*14b50*/  FMUL.FTZ R21, R65, R141 ;  /* 0x0000008d41157220 */ /* 0x000fe80000410000 */
[C---:B------:R-:W-:Y:S03]  /*14b60*/  HMMA.16816.F32 R16, R72.reuse, R22, R16 ;  /* 0x000000164810723c */ /* 0x040fe60000001810 */
[----:B------:R-:W-:Y:S04]  /*14b70*/  MUFU.EX2 R124, R165 ;  /* 0x000000a5007c7308 */ /* 0x000fe80000000800 */
[C---:B------:R-:W-:Y:S02]  /*14b80*/  FMUL.FTZ R22, R3.reuse, R142 ;  /* 0x0000008e03167220 */ /* 0x040fe40000410000 */
[----:B------:R-:W-:Y:S04]  /*14b90*/  FMUL.FTZ R23, R3, R143 ;  /* 0x0000008f03177220 */ /* 0x000fe80000410000 */
[----:B------:R-:W-:Y:S03]  /*14ba0*/  MUFU.EX2 R166, R227 ;  /* 0x000000e300a67308 */ /* 0x000fe60000000800 */
[-C--:B--2---:R-:W-:Y:S03]  /*14bb0*/  HMMA.16816.F32 R20, R72, R36.reuse, R20 ;  /* 0x000000244814723c */ /* 0x084fe60000001814 */
[----:B-1----:R-:W-:Y:S04]  /*14bc0*/  FADD.FTZ R0, R2, R0 ;  /* 0x0000000002007221 */ /* 0x002fe80000010000 */
[----:B------:R-:W-:Y:S01]  /*14bd0*/  FADD.FTZ R0, R70, R0 ;  /* 0x0000000046007221 */ /* 0x000fe20000010000 */
[C---:B------:R-:W-:Y:S01]  /*14be0*/  HMMA.16816.F32 R24, R76.reuse, R36, R24 ;  /* 0x000000244c18723c */ /* 0x040fe20000001818 */
[----:B------:R-:W-:Y:S03]  /*14bf0*/  MUFU.EX2 R165, R228 ;  /* 0x000000e400a57308 */ /* 0x000fe60000000800 */
[----:B------:R-:W-:Y:S03]  /*14c00*/  FADD.FTZ R0, R69, R0 ;  /* 0x0000000045007221 */ /* 0x000fe60000010000 */
[C---:B------:R-:W-:Y:S01]  /*14c10*/  FMUL.FTZ R36, R65.reuse, R148 ;  /* 0x0000009441247220 */ /* 0x040fe20000410000 */
[-C--:B------:R-:W-:Y:S03]  /*14c20*/  HMMA.16816.F32 R28, R76, R38.reuse, R28 ;  /* 0x000000264c1c723c */ /* 0x080fe6000000181c */
[----:B------:R1:W-:Y:S01]  /*14c30*/  MUFU.EX2 R184, R67 ;  /* 0x0000004300b87308 */ /* 0x0003e20000000800 */
[----:B------:R-:W-:Y:S02]  /*14c40*/  FADD.FTZ R0, R114, R0 ;  /* 0x0000000072007221 */ /* 0x000fe40000010000 */
[----:B------:R-:W-:Y:S02]  /*14c50*/  FMUL.FTZ R37, R65, R149 ;  /* 0x0000009541257220 */ /* 0x000fe40000410000 */
[C---:B------:R-:W-:Y:S04]  /*14c60*/  HMMA.16816.F32 R32, R72.reuse, R38, R32 ;  /* 0x000000264820723c */ /* 0x040fe80000001820 */
[----:B------:R-:W-:Y:S01]  /*14c70*/  FADD.FTZ R0, R112, R0 ;  /* 0x0000000070007221 */ /* 0x000fe20000010000 */
[----:B------:R-:W-:Y:S02]  /*14c80*/  MUFU.EX2 R116, R173 ;  /* 0x000000ad00747308 */ /* 0x000fe40000000800 */
[C---:B------:R-:W-:Y:S02]  /*14c90*/  FMUL.FTZ R38, R3.reuse, R150 ;  /* 0x0000009603267220 */ /* 0x040fe40000410000 */
[----:B------:R-:W-:Y:S03]  /*14ca0*/  FMUL.FTZ R39, R3, R151 ;  /* 0x0000009703277220 */ /* 0x000fe60000410000 */
[----:B------:R-:W-:Y:S03]  /*14cb0*/  FADD.FTZ R0, R113, R0 ;  /* 0x0000000071007221 */ /* 0x000fe60000010000 */
[----:B------:R-:W2:Y:S01]  /*14cc0*/  MUFU.EX2 R123, R172 ;  /* 0x000000ac007b7308 */ /* 0x000ea20000000800 */
[-C--:B------:R-:W-:Y:S03]  /*14cd0*/  HMMA.16816.F32 R36, R72, R52.reuse, R36 ;  /* 0x000000344824723c */ /* 0x080fe60000001824 */
[----:B-1----:R-:W-:Y:S05]  /*14ce0*/  FMUL.FTZ R67, R3, R163 ;  /* 0x000000a303437220 */ /* 0x002fea0000410000 */
[C---:B------:R-:W-:Y:S01]  /*14cf0*/  HMMA.16816.F32 R40, R76.reuse, R52, R40 ;  /* 0x000000344c28723c */ /* 0x040fe20000001828 */
[----:B------:R-:W-:Y:S06]  /*14d00*/  MUFU.EX2 R172, R191 ;  /* 0x000000bf00ac7308 */ /* 0x000fec0000000800 */
[C---:B------:R-:W-:Y:S01]  /*14d10*/  FMUL.FTZ R52, R65.reuse, R156 ;  /* 0x0000009c41347220 */ /* 0x040fe20000410000 */
[-C--:B------:R-:W-:Y:S03]  /*14d20*/  HMMA.16816.F32 R44, R76, R54.reuse, R44 ;  /* 0x000000364c2c723c */ /* 0x080fe6000000182c */
[----:B------:R-:W-:Y:S01]  /*14d30*/  MUFU.EX2 R126, R171 ;  /* 0x000000ab007e7308 */ /* 0x000fe20000000800 */
[----:B------:R-:W-:Y:S04]  /*14d40*/  FMUL.FTZ R53, R65, R157 ;  /* 0x0000009d41357220 */ /* 0x000fe80000410000 */
[C---:B------:R-:W-:Y:S05]  /*14d50*/  HMMA.16816.F32 R48, R72.reuse, R54, R48 ;  /* 0x000000364830723c */ /* 0x040fea0000001830 */
[----:B------:R-:W1:Y:S02]  /*14d60*/  MUFU.EX2 R128, R170 ;  /* 0x000000aa00807308 */ /* 0x000e640000000800 */
[C---:B------:R-:W-:Y:S02]  /*14d70*/  FMUL.FTZ R54, R3.reuse, R158 ;  /* 0x0000009e03367220 */ /* 0x040fe40000410000 */
[----:B------:R-:W-:Y:S03]  /*14d80*/  FMUL.FTZ R55, R3, R159 ;  /* 0x0000009f03377220 */ /* 0x000fe60000410000 */
[----:B------:R-:W-:Y:S03]  /*14d90*/  FADD.FTZ R3, R106, R90 ;  /* 0x0000005a6a037221 */ /* 0x000fe60000010000 */
[----:B------:R-:W-:Y:S01]  /*14da0*/  MUFU.EX2 R127, R164 ;  /* 0x000000a4007f7308 */ /* 0x000fe20000000800 */
[-C--:B------:R-:W-:Y:S08]  /*14db0*/  HMMA.16816.F32 R52, R72, R80.reuse, R52 ;  /* 0x000000504834723c */ /* 0x080ff00000001834 */
[C---:B------:R-:W-:Y:S01]  /*14dc0*/  HMMA.16816.F32 R56, R76.reuse, R80, R56 ;  /* 0x000000504c38723c */ /* 0x040fe20000001838 */
[----:B------:R-:W3:Y:S07]  /*14dd0*/  MUFU.EX2 R246, R94 ;  /* 0x0000005e00f67308 */ /* 0x000eee0000000800 */
[-C--:B------:R-:W-:Y:S03]  /*14de0*/  HMMA.16816.F32 R60, R76, R82.reuse, R60 ;  /* 0x000000524c3c723c */ /* 0x080fe6000000183c */
[----:B------:R-:W-:Y:S04]  /*14df0*/  MUFU.EX2 R117, R93 ;  /* 0x0000005d00757308 */ /* 0x000fe80000000800 */
[----:B------:R-:W-:Y:S01]  /*14e00*/  F2FP.PACK_AB R76, R2, R64 ;  /* 0x00000040024c723e */ /* 0x000fe200000000ff */
[----:B------:R-:W-:Y:S01]  /*14e10*/  FMUL.FTZ R64, R65, R160 ;  /* 0x000000a041407220 */ /* 0x000fe20000410000 */
[----:B------:R-:W-:Y:S03]  /*14e20*/  F2FP.PACK_AB R78, R69, R70 ;  /* 0x00000046454e723e */ /* 0x000fe600000000ff */
[----:B------:R-:W-:Y:S01]  /*14e30*/  FMUL.FTZ R65, R65, R161 ;  /* 0x000000a141417220 */ /* 0x000fe20000410000 */
[----:B------:R-:W4:Y:S01]  /*14e40*/  MUFU.EX2 R118, R92 ;  /* 0x0000005c00767308 */ /* 0x000f220000000800 */
[----:B------:R-:W-:Y:S01]  /*14e50*/  FADD.FTZ R2, R104, R84 ;  /* 0x0000005468027221 */ /* 0x000fe20000010000 */
[----:B--2---:R-:W-:Y:S01]  /*14e60*/  F2FP.PACK_AB R77, R123, R116 ;  /* 0x000000747b4d723e */ /* 0x004fe200000000ff */
[----:B------:R-:W-:Y:S01]  /*14e70*/  FADD.FTZ R70, R107, R71 ;  /* 0x000000476b467221 */ /* 0x000fe20000010000 */
[----:B-1----:R-:W-:Y:S01]  /*14e80*/  F2FP.PACK_AB R79, R128, R126 ;  /* 0x0000007e804f723e */ /* 0x002fe200000000ff */
[----:B------:R-:W-:Y:S01]  /*14e90*/  FADD.FTZ R69, R105, R2 ;  /* 0x0000000269457221 */ /* 0x000fe20000010000 */
[----:B------:R-:W-:Y:S01]  /*14ea0*/  HMMA.16816.F32 R64, R72, R82, R64 ;  /* 0x000000524840723c */ /* 0x000fe20000001840 */
[----:B------:R-:W1:Y:S03]  /*14eb0*/  LDSM.16.MT88.4 R80, [R201+0x800] ;  /* 0x00080000c950783b */ /* 0x000e660000004200 */
[----:B------:R-:W2:Y:S01]  /*14ec0*/  MUFU.EX2 R125, R91 ;  /* 0x0000005b007d7308 */ /* 0x000ea20000000800 */
[----:B------:R-:W-:Y:S02]  /*14ed0*/  FADD.FTZ R69, R120, R69 ;  /* 0x0000004578457221 */ /* 0x000fe40000010000 */
[----:B------:R-:W-:Y:S01]  /*14ee0*/  F2FP.PACK_AB R72, R124, R115 ;  /* 0x000000737c48723e */ /* 0x000fe200000000ff */
[-C--:B-----5:R-:W-:Y:S01]  /*14ef0*/  HMMA.16816.F32 R4, R76, R100.reuse, R4 ;  /* 0x000000644c04723c */ /* 0x0a0fe20000001804 */
[----:B------:R-:W5:Y:S04]  /*14f00*/  LDSM.16.MT88.4 R104, [R198+0x800] ;  /* 0x00080000c668783b */ /* 0x000f680000004200 */
[----:B---3--:R-:W-:Y:S01]  /*14f10*/  F2FP.PACK_AB R74, R246, R127 ;  /* 0x0000007ff64a723e */ /* 0x008fe200000000ff */
[----:B------:R-:W3:Y:S01]  /*14f20*/  MUFU.EX2 R94, R181 ;  /* 0x000000b5005e7308 */ /* 0x000ee20000000800 */
[----:B----4-:R-:W-:Y:S09]  /*14f30*/  F2FP.PACK_AB R73, R118, R117 ;  /* 0x000000757649723e */ /* 0x010ff200000000ff */
[----:B------:R-:W4:Y:S01]  /*14f40*/  MUFU.EX2 R187, R169 ;  /* 0x000000a900bb7308 */ /* 0x000f220000000800 */
[----:B--2---:R-:W-:Y:S09]  /*14f50*/  F2FP.PACK_AB R75, R184, R125 ;  /* 0x0000007db84b723e */ /* 0x004ff200000000ff */
[----:B------:R-:W-:Y:S01]  /*14f60*/  MUFU.EX2 R183, R167 ;  /* 0x000000a700b77308 */ /* 0x000fe20000000800 */
[C---:B------:R-:W-:Y:S04]  /*14f70*/  HMMA.16816.F32 R8, R72.reuse, R100, R8 ;  /* 0x000000644808723c */ /* 0x040fe80000001808 */
[----:B---3--:R-:W-:Y:S02]  /*14f80*/  FADD.FTZ R2, R94, R0 ;  /* 0x000000005e027221 */ /* 0x008fe40000010000 */
[----:B------:R-:W-:Y:S02]  /*14f90*/  FADD.FTZ R0, R121, R3 ;  /* 0x0000000379007221 */ /* 0x000fe40000010000 */
[-C--:B------:R-:W-:Y:S01]  /*14fa0*/  HMMA.16816.F32 R12, R72, R102.reuse, R12 ;  /* 0x00000066480c723c */ /* 0x080fe2000000180c */
[----:B------:R-:W-:Y:S03]  /*14fb0*/  MUFU.EX2 R167, R226 ;  /* 0x000000e200a77308 */ /* 0x000fe60000000800 */
[----:B------:R-:W-:Y:S02]  /*14fc0*/  FADD.FTZ R3, R116, R70 ;  /* 0x0000004674037221 */ /* 0x000fe40000010000 */
[----:B------:R-:W-:Y:S02]  /*14fd0*/  FADD.FTZ R70, R115, R0 ;  /* 0x0000000073467221 */ /* 0x000fe40000010000 */
[C---:B------:R-:W-:Y:S01]  /*14fe0*/  HMMA.16816.F32 R16, R76.reuse, R102, R16 ;  /* 0x000000664c10723c */ /* 0x040fe20000001810 */
[----:B------:R-:W2:Y:S02]  /*14ff0*/  LDSM.16.MT88.4 R100, [R200+0x800] ;  /* 0x00080000c864783b */ /* 0x000ea40000004200 */
[----:B------:R-:W3:Y:S01]  /*15000*/  MUFU.EX2 R182, R175 ;  /* 0x000000af00b67308 */ /* 0x000ee20000000800 */
[----:B------:R-:W-:Y:S02]  /*15010*/  FADD.FTZ R3, R123, R3 ;  /* 0x000000037b037221 */ /* 0x000fe40000010000 */
[----:B------:R-:W-:Y:S02]  /*15020*/  FADD.FTZ R70, R124, R70 ;  /* 0x000000467c467221 */ /* 0x000fe40000010000 */
[-C--:B-1----:R-:W-:Y:S05]  /*15030*/  HMMA.16816.F32 R20, R76, R80.reuse, R20 ;  /* 0x000000504c14723c */ /* 0x082fea0000001814 */
[----:B------:R-:W-:Y:S03]  /*15040*/  MUFU.EX2 R175, R190 ;  /* 0x000000be00af7308 */ /* 0x000fe60000000800 */
[C---:B------:R-:W-:Y:S07]  /*15050*/  HMMA.16816.F32 R24, R72.reuse, R80, R24 ;  /* 0x000000504818723c */ /* 0x040fee0000001818 */
[----:B------:R-:W1:Y:S01]  /*15060*/  MUFU.EX2 R159, R177 ;  /* 0x000000b1009f7308 */ /* 0x000e620000000800 */
[-C--:B------:R-:W-:Y:S08]  /*15070*/  HMMA.16816.F32 R28, R72, R82.reuse, R28 ;  /* 0x00000052481c723c */ /* 0x080ff0000000181c */
[C---:B------:R-:W-:Y:S01]  /*15080*/  HMMA.16816.F32 R32, R76.reuse, R82, R32 ;  /* 0x000000524c20723c */ /* 0x040fe20000001820 */
[----:B------:R-:W1:Y:S01]  /*15090*/  LDSM.16.MT88.4 R80, [R197+0x1000] ;  /* 0x00100000c550783b */ /* 0x000e620000004200 */
[----:B------:R-:W-:Y:S06]  /*150a0*/  MUFU.EX2 R177, R189 ;  /* 0x000000bd00b17308 */ /* 0x000fec0000000800 */
[-C--:B-----5:R-:W-:Y:S04]  /*150b0*/  HMMA.16816.F32 R36, R76, R104.reuse, R36 ;  /* 0x000000684c24723c */ /* 0x0a0fe80000001824 */
[----:B------:R-:W-:Y:S04]  /*150c0*/  MUFU.EX2 R158, R178 ;  /* 0x000000b2009e7308 */ /* 0x000fe80000000800 */
[C---:B------:R-:W-:Y:S06]  /*150d0*/  HMMA.16816.F32 R40, R72.reuse, R104, R40 ;  /* 0x000000684828723c */ /* 0x040fec0000001828 */
[----:B------:R-:W5:Y:S02]  /*150e0*/  MUFU.EX2 R157, R192 ;  /* 0x000000c0009d7308 */ /* 0x000f640000000800 */
[-C--:B------:R-:W-:Y:S08]  /*150f0*/  HMMA.16816.F32 R44, R72, R106.reuse, R44 ;  /* 0x0000006a482c723c */ /* 0x080ff0000000182c */
[C---:B------:R-:W-:Y:S01]  /*15100*/  HMMA.16816.F32 R48, R76.reuse, R106, R48 ;  /* 0x0000006a4c30723c */ /* 0x040fe20000001830 */
[----:B------:R-:W1:Y:S01]  /*15110*/  LDSM.16.MT88.4 R104, [R201+0x1000] ;  /* 0x00100000c968783b */ /* 0x000e620000004200 */
[----:B------:R-:W-:Y:S06]  /*15120*/  MUFU.EX2 R156, R193 ;  /* 0x000000c1009c7308 */ /* 0x000fec0000000800 */
[-C--:B--2---:R-:W-:Y:S04]  /*15130*/  HMMA.16816.F32 R52, R76, R100.reuse, R52 ;  /* 0x000000644c34723c */ /* 0x084fe80000001834 */
[----:B------:R-:W-:Y:S04]  /*15140*/  MUFU.EX2 R171, R194 ;  /* 0x000000c200ab7308 */ /* 0x000fe80000000800 */
[C---:B------:R-:W-:Y:S06]  /*15150*/  HMMA.16816.F32 R56, R72.reuse, R100, R56 ;  /* 0x000000644838723c */ /* 0x040fec0000001838 */
[----:B------:R-:W2:Y:S02]  /*15160*/  MUFU.EX2 R84, R224 ;  /* 0x000000e000547308 */ /* 0x000ea40000000800 */
[-C--:B------:R-:W-:Y:S07]  /*15170*/  HMMA.16816.F32 R60, R72, R102.reuse, R60 ;  /* 0x00000066483c723c */ /* 0x080fee000000183c */
[----:B------:R-:W-:Y:S01]  /*15180*/  F2FP.PACK_AB R72, R112, R114 ;  /* 0x000000727048723e */ /* 0x000fe200000000ff */
[----:B------:R-:W-:Y:S01]  /*15190*/  HMMA.16816.F32 R64, R76, R102, R64 ;  /* 0x000000664c40723c */ /* 0x000fe20000001840 */
[----:B------:R-:W2:Y:S01]  /*151a0*/  LDSM.16.MT88.4 R100, [R200+0x1000] ;  /* 0x00100000c864783b */ /* 0x000ea20000004200 */
[----:B------:R-:W2:Y:S02]  /*151b0*/  MUFU.EX2 R71, R223 ;  /* 0x000000df00477308 */ /* 0x000ea40000000800 */
[----:B------:R-:W-:Y:S02]  /*151c0*/  F2FP.PACK_AB R74, R94, R113 ;  /* 0x000000715e4a723e */ /* 0x000fe400000000ff */
[----:B----4-:R-:W-:Y:S02]  /*151d0*/  F2FP.PACK_AB R73, R188, R187 ;  /* 0x000000bbbc49723e */ /* 0x010fe400000000ff */
[----:B------:R-:W-:Y:S01]  /*151e0*/  F2FP.PACK_AB R75, R186, R185 ;  /* 0x000000b9ba4b723e */ /* 0x000fe200000000ff */
[----:B------:R-:W-:Y:S03]  /*151f0*/  LDSM.16.MT88.4 R112, [R200+0x1800] ;  /* 0x00180000c870783b */ /* 0x000fe60000004200 */
[----:B---3--:R-:W-:Y:S01]  /*15200*/  F2FP.PACK_AB R76, R182, R183 ;  /* 0x000000b7b64c723e */ /* 0x008fe200000000ff */
[----:B------:R-:W-:Y:S01]  /*15210*/  MUFU.EX2 R94, R229 ;  /* 0x000000e5005e7308 */ /* 0x000fe20000000800 */
[----:B-1----:R-:W-:Y:S01]  /*15220*/  F2FP.PACK_AB R78, R176, R159 ;  /* 0x0000009fb04e723e */ /* 0x002fe200000000ff */
[-C--:B------:R-:W-:Y:S05]  /*15230*/  HMMA.16816.F32 R4, R72, R80.reuse, R4 ;  /* 0x000000504804723c */ /* 0x080fea0000001804 */
[----:B-----5:R-:W-:Y:S01]  /*15240*/  F2FP.PACK_AB R77, R157, R158 ;  /* 0x0000009e9d4d723e */ /* 0x020fe200000000ff */
[----:B--2---:R-:W-:Y:S01]  /*15250*/  FADD.FTZ R0, R84, R2 ;  /* 0x0000000254007221 */ /* 0x004fe20000010000 */
[----:B------:R-:W-:Y:S01]  /*15260*/  F2FP.PACK_AB R79, R171, R156 ;  /* 0x0000009cab4f723e */ /* 0x000fe200000000ff */
[----:B------:R-:W1:Y:S04]  /*15270*/  MUFU.EX2 R91, R222 ;  /* 0x000000de005b7308 */ /* 0x000e680000000800 */
[----:B------:R-:W-:Y:S02]  /*15280*/  FADD.FTZ R0, R71, R0 ;  /* 0x0000000047007221 */ /* 0x000fe40000010000 */
[C---:B------:R-:W-:Y:S04]  /*15290*/  HMMA.16816.F32 R8, R76.reuse, R80, R8 ;  /* 0x000000504c08723c */ /* 0x040fe80000001808 */
[----:B------:R-:W2:Y:S04]  /*152a0*/  MUFU.EX2 R90, R221 ;  /* 0x000000dd005a7308 */ /* 0x000ea80000000800 */
[-C--:B------:R-:W-:Y:S06]  /*152b0*/  HMMA.16816.F32 R12, R76, R82.reuse, R12 ;  /* 0x000000524c0c723c */ /* 0x080fec000000180c */
[----:B------:R-:W-:Y:S02]  /*152c0*/  MUFU.EX2 R173, R219 ;  /* 0x000000db00ad7308 */ /* 0x000fe40000000800 */
[C---:B------:R-:W-:Y:S01]  /*152d0*/  HMMA.16816.F32 R16, R72.reuse, R82, R16 ;  /* 0x000000524810723c */ /* 0x040fe20000001810 */
[----:B------:R-:W3:Y:S03]  /*152e0*/  LDSM.16.MT88.4 R80, [R197+0x1800] ;  /* 0x00180000c550783b */ /* 0x000ee60000004200 */
[----:B-1----:R-:W-:Y:S04]  /*152f0*/  FADD.FTZ R0, R91, R0 ;  /* 0x000000005b007221 */ /* 0x002fe80000010000 */
[-C--:B------:R-:W-:Y:S01]  /*15300*/  HMMA.16816.F32 R20, R72, R104.reuse, R20 ;  /* 0x000000684814723c */ /* 0x080fe20000001814 */
[----:B------:R-:W-:Y:S03]  /*15310*/  MUFU.EX2 R174, R218 ;  /* 0x000000da00ae7308 */ /* 0x000fe60000000800 */
[----:B--2---:R-:W-:Y:S02]  /*15320*/  FADD.FTZ R2, R90, R0 ;  /* 0x000000005a027221 */ /* 0x004fe40000010000 */
[----:B------:R-:W-:Y:S02]  /*15330*/  FADD.FTZ R0, R117, R69 ;  /* 0x0000004575007221 */ /* 0x000fe40000010000 */
[C---:B------:R-:W-:Y:S03]  /*15340*/  HMMA.16816.F32 R24, R76.reuse, R104, R24 ;  /* 0x000000684c18723c */ /* 0x040fe60000001818 */
[----:B------:R-:W-:Y:S01]  /*15350*/  MUFU.EX2 R180, R217 ;  /* 0x000000d900b47308 */ /* 0x000fe20000000800 */
[----:B------:R-:W-:Y:S04]  /*15360*/  FADD.FTZ R69, R118, R0 ;  /* 0x0000000076457221 */ /* 0x000fe80000010000 */
[-C--:B------:R-:W-:Y:S05]  /*15370*/  HMMA.16816.F32 R28, R76, R106.reuse, R28 ;  /* 0x0000006a4c1c723c */ /* 0x080fea000000181c */
[----:B------:R-:W-:Y:S03]  /*15380*/  MUFU.EX2 R181, R195 ;  /* 0x000000c300b57308 */ /* 0x000fe60000000800 */
[C---:B------:R-:W-:Y:S01]  /*15390*/  HMMA.16816.F32 R32, R72.reuse, R106, R32 ;  /* 0x0000006a4820723c */ /* 0x040fe20000001820 */
[----:B------:R-:W1:Y:S06]  /*153a0*/  LDSM.16.MT88.4 R104, [R201+0x1800] ;  /* 0x00180000c968783b */ /* 0x000e6c0000004200 */
[----:B------:R-:W2:Y:S01]  /*153b0*/  MUFU.EX2 R122, R220 ;  /* 0x000000dc007a7308 */ /* 0x000ea20000000800 */
[-C--:B------:R-:W-:Y:S08]  /*153c0*/  HMMA.16816.F32 R36, R72, R108.reuse, R36 ;  /* 0x0000006c4824723c */ /* 0x080ff00000001824 */
[C---:B------:R-:W-:Y:S01]  /*153d0*/  HMMA.16816.F32 R40, R76.reuse, R108, R40 ;  /* 0x0000006c4c28723c */ /* 0x040fe20000001828 */
[----:B------:R-:W4:Y:S07]  /*153e0*/  MUFU.EX2 R119, R225 ;  /* 0x000000e100777308 */ /* 0x000f2e0000000800 */
[-C--:B------:R-:W-:Y:S03]  /*153f0*/  HMMA.16816.F32 R44, R76, R110.reuse, R44 ;  /* 0x0000006e4c2c723c */ /* 0x080fe6000000182c */
[----:B------:R-:W5:Y:S01]  /*15400*/  MUFU.EX2 R93, R230 ;  /* 0x000000e6005d7308 */ /* 0x000f620000000800 */
[----:B--2---:R-:W-:Y:S04]  /*15410*/  FADD.FTZ R0, R122, R2 ;  /* 0x000000027a007221 */ /* 0x004fe80000010000 */
[C---:B------:R-:W-:Y:S01]  /*15420*/  HMMA.16816.F32 R48, R72.reuse, R110, R48 ;  /* 0x0000006e4830723c */ /* 0x040fe20000001830 */
[----:B------:R-:W2:Y:S03]  /*15430*/  LDSM.16.MT88.4 R108, [R198+0x1800] ;  /* 0x00180000c66c783b */ /* 0x000ea60000004200 */
[----:B------:R-:W-:Y:S01]  /*15440*/  FADD.FTZ R2, R125, R69 ;  /* 0x000000457d027221 */ /* 0x000fe20000010000 */
[----:B------:R-:W1:Y:S03]  /*15450*/  MUFU.EX2 R92, R234 ;  /* 0x000000ea005c7308 */ /* 0x000e660000000800 */
[-C--:B------:R-:W-:Y:S04]  /*15460*/  HMMA.16816.F32 R52, R72, R100.reuse, R52 ;  /* 0x000000644834723c */ /* 0x080fe80000001834 */
[C---:B----4-:R-:W-:Y:S01]  /*15470*/  F2FP.PACK_AB R160, R119.reuse, R122 ;  /* 0x0000007a77a0723e */ /* 0x050fe200000000ff */
[----:B------:R-:W-:Y:S02]  /*15480*/  FADD.FTZ R0, R119, R0 ;  /* 0x0000000077007221 */ /* 0x000fe40000010000 */
[----:B------:R-:W-:Y:S01]  /*15490*/  MUFU.EX2 R170, R231 ;  /* 0x000000e700aa7308 */ /* 0x000fe20000000800 */
[C---:B------:R-:W-:Y:S04]  /*154a0*/  HMMA.16816.F32 R56, R76.reuse, R100, R56 ;  /* 0x000000644c38723c */ /* 0x040fe80000001838 */
[----:B-----5:R-:W-:Y:S02]  /*154b0*/  FADD.FTZ R0, R93, R0 ;  /* 0x000000005d007221 */ /* 0x020fe40000010000 */
[----:B------:R-:W-:Y:S02]  /*154c0*/  FADD.FTZ R2, R184, R2 ;  /* 0x00000002b8027221 */ /* 0x000fe40000010000 */
[-C--:B------:R-:W-:Y:S01]  /*154d0*/  HMMA.16816.F32 R60, R76, R102.reuse, R60 ;  /* 0x000000664c3c723c */ /* 0x080fe2000000183c */
[----:B------:R-:W4:Y:S03]  /*154e0*/  MUFU.EX2 R169, R232 ;  /* 0x000000e800a97308 */ /* 0x000f260000000800 */
[----:B------:R-:W-:Y:S01]  /*154f0*/  FADD.FTZ R2, R158, R2 ;  /* 0x000000029e027221 */ /* 0x000fe20000010000 */
[C---:B-1----:R-:W-:Y:S01]  /*15500*/  F2FP.PACK_AB R162, R92.reuse, R93 ;  /* 0x0000005d5ca2723e */ /* 0x042fe200000000ff */
[----:B------:R-:W-:Y:S01]  /*15510*/  FADD.FTZ R217, R92, R0 ;  /* 0x000000005cd97221 */ /* 0x000fe20000010000 */
[----:B------:R-:W-:Y:S01]  /*15520*/  F2FP.PACK_AB R76, R71, R84 ;  /* 0x00000054474c723e */ /* 0x000fe200000000ff */
[----:B------:R-:W-:Y:S03]  /*15530*/  HMMA.16816.F32 R64, R72, R102, R64 ;  /* 0x000000664840723c */ /* 0x000fe60000001840 */
[----:B------:R-:W1:Y:S01]  /*15540*/  MUFU.EX2 R164, R237 ;  /* 0x000000ed00a47308 */ /* 0x000e620000000800 */
        /* <DEDUP_REMOVED lines=9> */
[-C--:B---3--:R-:W-:Y:S05]  /*155e0*/  HMMA.16816.F32 R4, R76, R80.reuse, R4 ;  /* 0x000000504c04723c */ /* 0x088fea0000001804 */
[----:B------:R-:W-:Y:S01]  /*155f0*/  F2FP.PACK_AB R73, R166, R167 ;  /* 0x000000a7a649723e */ /* 0x000fe200000000ff */
[----:B------:R-:W-:Y:S01]  /*15600*/  FADD.FTZ R3, R246, R3 ;  /* 0x00000003f6037221 */ /* 0x000fe20000010000 */
[----:B------:R-:W-:Y:S01]  /*15610*/  F2FP.PACK_AB R75, R94, R165 ;  /* 0x000000a55e4b723e */ /* 0x000fe200000000ff */
[----:B------:R-:W3:Y:S01]  /*15620*/  MUFU.EX2 R90, R236 ;  /* 0x000000ec005a7308 */ /* 0x000ee20000000800 */
[----:B----4-:R-:W-:Y:S03]  /*15630*/  F2FP.PACK_AB R161, R169, R170 ;  /* 0x000000aaa9a1723e */ /* 0x010fe600000000ff */
[----:B-1----:R-:W-:Y:S01]  /*15640*/  F2FP.PACK_AB R163, R164, R168 ;  /* 0x000000a8a4a3723e */ /* 0x002fe200000000ff */
[----:B------:R-:W-:Y:S01]  /*15650*/  FADD.FTZ R3, R183, R3 ;  /* 0x00000003b7037221 */ /* 0x000fe20000010000 */
[C---:B------:R-:W-:Y:S04]  /*15660*/  HMMA.16816.F32 R8, R72.reuse, R80, R8 ;  /* 0x000000504808723c */ /* 0x040fe80000001808 */
[----:B------:R-:W-:Y:S01]  /*15670*/  MUFU.EX2 R84, R241 ;  /* 0x000000f100547308 */ /* 0x000fe20000000800 */
[----:B------:R-:W-:Y:S01]  /*15680*/  FADD.FTZ R3, R182, R3 ;  /* 0x00000003b6037221 */ /* 0x000fe20000010000 */
[----:B------:R-:W-:Y:S01]  /*15690*/  MOV R92, R85 ;  /* 0x00000055005c7202 */ /* 0x000fe20000000f00 */
[----:B------:R-:W-:Y:S01]  /*156a0*/  FADD.FTZ R2, R157, R2 ;  /* 0x000000029d027221 */ /* 0x000fe20000010000 */
[-C--:B------:R-:W-:Y:S04]  /*156b0*/  HMMA.16816.F32 R12, R72, R82.reuse, R12 ;  /* 0x00000052480c723c */ /* 0x080fe8000000180c */
[----:B------:R-:W-:Y:S01]  /*156c0*/  FADD.FTZ R0, R187, R0 ;  /* 0x00000000bb007221 */ /* 0x000fe20000010000 */
[----:B------:R-:W-:Y:S01]  /*156d0*/  MOV R93, R68 ;  /* 0x00000044005d7202 */ /* 0x000fe20000000f00 */
[----:B------:R-:W-:Y:S01]  /*156e0*/  MUFU.EX2 R81, R240 ;  /* 0x000000f000517308 */ /* 0x000fe20000000800 */
[----:B------:R-:W-:Y:S01]  /*156f0*/  FADD.FTZ R3, R159, R3 ;  /* 0x000000039f037221 */ /* 0x000fe20000010000 */
[C---:B------:R-:W-:Y:S04]  /*15700*/  HMMA.16816.F32 R16, R76.reuse, R82, R16 ;  /* 0x000000524c10723c */ /* 0x040fe80000001810 */
[----:B---3--:R-:W-:Y:S01]  /*15710*/  F2FP.PACK_AB R100, R90, R91 ;  /* 0x0000005b5a64723e */ /* 0x008fe200000000ff */
[----:B------:R-:W-:Y:S02]  /*15720*/  FADD.FTZ R2, R156, R2 ;  /* 0x000000029c027221 */ /* 0x000fe40000010000 */
[----:B------:R-:W-:Y:S01]  /*15730*/  FADD.FTZ R0, R188, R0 ;  /* 0x00000000bc007221 */ /* 0x000fe20000010000 */
[-C--:B------:R-:W-:Y:S01]  /*15740*/  HMMA.16816.F32 R20, R76, R104.reuse, R20 ;  /* 0x000000684c14723c */ /* 0x080fe20000001814 */
[----:B------:R-:W1:Y:S03]  /*15750*/  MUFU.EX2 R83, R243 ;  /* 0x000000f300537308 */ /* 0x000e660000000800 */
[----:B------:R-:W-:Y:S02]  /*15760*/  FADD.FTZ R0, R185, R0 ;  /* 0x00000000b9007221 */ /* 0x000fe40000010000 */
[----:B------:R-:W-:Y:S02]  /*15770*/  FADD.FTZ R3, R176, R3 ;  /* 0x00000003b0037221 */ /* 0x000fe40000010000 */
[C---:B------:R-:W-:Y:S03]  /*15780*/  HMMA.16816.F32 R24, R72.reuse, R104, R24 ;  /* 0x000000684818723c */ /* 0x040fe60000001818 */
[----:B------:R-:W3:Y:S01]  /*15790*/  MUFU.EX2 R82, R242 ;  /* 0x000000f200527308 */ /* 0x000ee20000000800 */
[----:B------:R-:W-:Y:S02]  /*157a0*/  FADD.FTZ R0, R186, R0 ;  /* 0x00000000ba007221 */ /* 0x000fe40000010000 */
[----:B------:R-:W-:Y:S02]  /*157b0*/  FADD.FTZ R2, R171, R2 ;  /* 0x00000002ab027221 */ /* 0x000fe40000010000 */
[-C--:B------:R-:W-:Y:S04]  /*157c0*/  HMMA.16816.F32 R28, R72, R106.reuse, R28 ;  /* 0x0000006a481c723c */ /* 0x080fe8000000181c */
[----:B------:R-:W-:Y:S01]  /*157d0*/  FADD.FTZ R0, R173, R0 ;  /* 0x00000000ad007221 */ /* 0x000fe20000010000 */
[----:B------:R-:W-:Y:S01]  /*157e0*/  MUFU.EX2 R80, R244 ;  /* 0x000000f400507308 */ /* 0x000fe20000000800 */
[----:B------:R-:W-:Y:S02]  /*157f0*/  FADD.FTZ R3, R172, R3 ;  /* 0x00000003ac037221 */ /* 0x000fe40000010000 */
[C---:B------:R-:W-:Y:S04]  /*15800*/  HMMA.16816.F32 R32, R76.reuse, R106, R32 ;  /* 0x0000006a4c20723c */ /* 0x040fe80000001820 */
[----:B-1----:R-:W-:Y:S01]  /*15810*/  F2FP.PACK_AB R102, R83, R84 ;  /* 0x000000545366723e */ /* 0x002fe200000000ff */
[----:B------:R-:W-:Y:S02]  /*15820*/  FADD.FTZ R2, R167, R2 ;  /* 0x00000002a7027221 */ /* 0x000fe40000010000 */
[----:B------:R-:W1:Y:S01]  /*15830*/  MUFU.EX2 R71, R245 ;  /* 0x000000f500477308 */ /* 0x000e620000000800 */
[-C--:B--2---:R-:W-:Y:S04]  /*15840*/  HMMA.16816.F32 R36, R76, R108.reuse, R36 ;  /* 0x0000006c4c24723c */ /* 0x084fe80000001824 */
[----:B---3--:R-:W-:Y:S01]  /*15850*/  F2FP.PACK_AB R101, R82, R81 ;  /* 0x000000515265723e */ /* 0x008fe200000000ff */
        /* <DEDUP_REMOVED lines=9> */
[C---:B------:R-:W-:Y:S04]  /*158f0*/  HMMA.16816.F32 R48, R76.reuse, R110, R48 ;  /* 0x0000006e4c30723c */ /* 0x040fe80000001830 */
[----:B------:R-:W-:Y:S02]  /*15900*/  FADD.FTZ R0, R181, R0 ;  /* 0x00000000b5007221 */ /* 0x000fe40000010000 */
[----:B------:R-:W-:Y:S02]  /*15910*/  FADD.FTZ R3, R179, R3 ;  /* 0x00000003b3037221 */ /* 0x000fe40000010000 */
[-C--:B------:R-:W-:Y:S04]  /*15920*/  HMMA.16816.F32 R52, R76, R112.reuse, R52 ;  /* 0x000000704c34723c */ /* 0x080fe80000001834 */
[----:B------:R-:W-:Y:S02]  /*15930*/  FADD.FTZ R2, R94, R2 ;  /* 0x000000025e027221 */ /* 0x000fe40000010000 */
[----:B------:R-:W-:Y:S02]  /*15940*/  FADD.FTZ R0, R170, R0 ;  /* 0x00000000aa007221 */ /* 0x000fe40000010000 */
[C---:B------:R-:W-:Y:S08]  /*15950*/  HMMA.16816.F32 R56, R72.reuse, R112, R56 ;  /* 0x000000704838723c */ /* 0x040ff00000001838 */
[-C--:B------:R-:W-:Y:S01]  /*15960*/  HMMA.16816.F32 R60, R72, R114.reuse, R60 ;  /* 0x00000072483c723c */ /* 0x080fe2000000183c */
[----:B------:R-:W1:Y:S07]  /*15970*/  LDSM.16.MT88.4 R72, [R200+0x2000] ;  /* 0x00200000c848783b */ /* 0x000e6e0000004200 */
        /* <DEDUP_REMOVED lines=31> */
.L_x_1748:
[----:B------:R-:W2:Y:S02]  /*15b70*/  LDL R0, [R1+0x4] ;  /* 0x0000040001007983 */ /* 0x000ea40000100800 */
[----:B--2---:R-:W-:-:S13]  /*15b80*/  ISETP.GE.AND P0, PT, R214, R0, PT ;  /* 0x00000000d600720c */ /* 0x004fda0003f06270 */
[----:B------:R-:W-:Y:S05]  /*15b90*/  @!P0 BRA `(.L_x_1760) ;  /* 0x000032e000008947 */ /* 0x000fea0003800000 */
[----:B------:R-:W-:Y:S01]  /*15ba0*/  IMAD.MOV.U32 R92, RZ, RZ, R88 ;  /* 0x000000ffff5c7224 */ /* 0x000fe200078e0058 */
[----:B------:R-:W-:Y:S01]  /*15bb0*/  MOV R94, R68 ;  /* 0x00000044005e7202 */ /* 0x000fe20000000f00 */
[----:B------:R-:W-:Y:S01]  /*15bc0*/  IMAD.MOV.U32 R91, RZ, RZ, R89 ;  /* 0x000000ffff5b7224 */ /* 0x000fe200078e0059 */
[----:B------:R-:W-:Y:S02]  /*15bd0*/  MOV R93, R85 ;  /* 0x00000055005d7202 */ /* 0x000fe40000000f00 */
.L_x_1767:
[----:B------:R-:W2:Y:S01]  /*15be0*/  LDL.64 R6, [R1+0x8] ;  /* 0x0000080001067983 */ /* 0x000ea20000100a00 */
[----:B------:R-:W-:Y:S04]  /*15bf0*/  DEPBAR.LE SB0, 0x0 ;  /* 0x000080000000791a */ /* 0x000fe80000000000 */
[----:B------:R-:W3:Y:S01]  /*15c00*/  LDL R4, [R1+0x10] ;  /* 0x0000100001047983 */ /* 0x000ee20000100800 */
[----:B------:R-:W-:Y:S01]  /*15c10*/  WARPSYNC 0xffffffff ;  /* 0xffffffff00007948 */ /* 0x000fe20003800000 */
[----:B------:R-:W-:Y:S01]  /*15c20*/  SHF.R.S32.HI R0, RZ, 0x1f, R216 ;  /* 0x0000001fff007819 */ /* 0x000fe200000114d8 */
[----:B------:R-:W-:Y:S01]  /*15c30*/  IMAD.WIDE.U32 R2, R216, c[0x0][0x208], RZ ;  /* 0x00008200d8027a25 */ /* 0x000fe200078e00ff */
        /* <DEDUP_REMOVED lines=30> */
.L_x_1864:
        /* <DEDUP_REMOVED lines=164> */
[----:B------:R-:W-:Y:S02]  /*16860*/  LEA R0, P0, R2, c[0x0][0x1c8], 0x1 ;  /* 0x0000720002007a11 */ /* 0x000fe400078008ff */
[----:B------:R-:W-:Y:S02]  /*16870*/  SHF.L.U32 R85, R238, 0x1, RZ ;  /* 0x00000001ee557819 */ /* 0x000fe400000006ff */
[----:B------:R-:W-:Y:S01]  /*16880*/  LEA.HI.X R84, R2, c[0x0][0x1cc], R3, 0x1, P0 ;  /* 0x0000730002547a11 */ /* 0x000fe200000f0c03 */
[----:B------:R-:W-:-:S06]  /*16890*/  BRA.DIV ~URZ, `(.L_x_1764) ;  /* 0x0000ac427f007947 */ /* 0x000fcc000b800000 */
[----:B------:R1:W2:Y:S02]  /*168a0*/  SHFL.IDX PT, R90, R84, RZ, 0x181f ;  /* 0x00181fff545a7589 */ /* 0x0002a400000e0000 */
.L_x_1865:
        /* <DEDUP_REMOVED lines=25> */
.L_x_1866:
        /* <DEDUP_REMOVED lines=9> */
.L_x_1763:
[----:B------:R-:W-:Y:S05]  /*16ad0*/  BSYNC B0 ;  /* 0x0000000000007941 */ /* 0x000fea0003800000 */
.L_x_1762:
        /* <DEDUP_REMOVED lines=97> */
.L_x_1867:
        /* <DEDUP_REMOVED lines=328> */
[----:B----4-:R-:W-:Y:S02]  /*18570*/  FADD.FTZ R2, R93, R0 ;  /* 0x000000005d027221 */ /* 0x010fe40000010000 */
        /* <DEDUP_REMOVED lines=27> */
[----:B------:R-:W4:Y:S04]  /*18730*/  LDSM.16.MT88.4 R104, [R201+0x1800] ;  /* 0x00180000c968783b */ /* 0x000f280000004200 */
[----:B------:R-:W-:Y:S03]  /*18740*/  MUFU.EX2 R169, R233 ;  /* 0x000000e900a97308 */ /* 0x000fe60000000800 */
[-C--:B-----5:R-:W-:Y:S07]  /*18750*/  HMMA.16816.F32 R52, R68, R80.reuse, R52 ;  /* 0x000000504434723c */ /* 0x0a0fee0000001834 */
[----:B------:R-:W5:Y:S01]  /*18760*/  MUFU.EX2 R165, R235 ;  /* 0x000000eb00a57308 */ /* 0x000f620000000800 */
        /* <DEDUP_REMOVED lines=9> */
[----:B------:R-:W4:Y:S01]  /*18800*/  MUFU.EX2 R93, R236 ;  /* 0x000000ec005d7308 */ /* 0x000f220000000800 */
        /* <DEDUP_REMOVED lines=12> */
[----:B------:R-:W2:Y:S03]  /*188d0*/  MUFU.EX2 R91, R242 ;  /* 0x000000f2005b7308 */ /* 0x000ea60000000800 */
        /* <DEDUP_REMOVED lines=14> */
[----:B--2---:R-:W-:Y:S01]  /*189c0*/  F2FP.PACK_AB R102, R91, R92 ;  /* 0x0000005c5b66723e */ /* 0x004fe200000000ff */
        /* <DEDUP_REMOVED lines=69> */
[C---:B------:R-:W-:Y:S07]  /*18e20*/  HMMA.16816.F32 R104, R100.reuse, R68, R56 ;  /* 0x000000446468723c */ /* 0x040fee0000001838 */
[----:B------:R-:W-:Y:S01]  /*18e30*/  MOV R68, R90 ;  /* 0x0000005a00447202 */ /* 0x000fe20000000f00 */
[-C--:B------:R-:W-:Y:S08]  /*18e40*/  HMMA.16816.F32 R100, R100, R70.reuse, R60 ;  /* 0x000000466464723c */ /* 0x080ff0000000183c */
[----:B------:R-:W-:Y:S01]  /*18e50*/  HMMA.16816.F32 R160, R160, R70, R64 ;  /* 0x00000046a0a0723c */ /* 0x000fe20000001840 */
[----:B------:R-:W-:Y:S07]  /*18e60*/  @!UPT UIADD3 URZ, URZ, URZ, URZ ;  /* 0x0000003f3f3ff290 */ /* 0x000fee000fffe03f */
[----:B------:R-:W-:-:S11]  /*18e70*/  @P0 BRA `(.L_x_1767) ;  /* 0xffffcd6000000947 */ /* 0x000fd6000383ffff */
.L_x_1760:
[----:B------:R-:W-:Y:S05]  /*18e80*/  BRA.DIV ~URZ, `(.L_x_1768) ;  /* 0x00008e627f007947 */ /* 0x000fea000b800000 */
[----:B------:R1:W2:Y:S02]  /*18e90*/  SHFL.BFLY PT, R0, R217, 0x2, 0x1f ;  /* 0x0c401f00d9007f89 */ /* 0x0002a400000e0000 */
.L_x_1868:
        /* <DEDUP_REMOVED lines=15> */
.L_x_1869:
        /* <DEDUP_REMOVED lines=102> */
.L_x_1679:
[----:B------:R4:W5:Y:S04]  /*195f0*/  LDL R6, [R1+0x40] ;  /* 0x0000400001067983 */ /* 0x0009680000100800 */
[----:B------:R-:W1:Y:S01]  /*19600*/  S2R R2, SR_TID.X ;  /* 0x0000000000027919 */ /* 0x000e620000002100 */
[----:B------:R-:W-:Y:S01]  /*19610*/  BSSY B0, `(.L_x_1770) ;  /* 0x0000011000007945 */ /* 0x000fe20003800000 */
[----:B-1----:R-:W-:-:S13]  /*19620*/  LOP3.LUT P0, RZ, R2, 0x7f, RZ, 0xc0, !PT ;  /* 0x0000007f02ff7812 */ /* 0x002fda000780c0ff */
[----:B------:R-:W-:Y:S05]  /*19630*/  @P0 BRA `(.L_x_1771) ;  /* 0x000000e000000947 */ /* 0x000fea0003800000 */
[----:B----4-:R-:W1:Y:S01]  /*19640*/  S2R R4, SR_LANEID ;  /* 0x0000000000047919 */ /* 0x010e620000000000 */
[----:B------:R-:W-:Y:S01]  /*19650*/  VOTEU.ANY UR4, UPT, PT ;  /* 0x0000000000047886 */ /* 0x000fe200038e0100 */
[----:B------:R-:W-:Y:S01]  /*19660*/  IMAD.MOV.U32 R5, RZ, RZ, c[0x0][0x564] ;  /* 0x00015900ff057624 */ /* 0x000fe200078e00ff */
[----:B---3--:R-:W1:Y:S08]  /*19670*/  FLO.U32 R3, UR4 ;  /* 0x0000000400037d00 */ /* 0x008e7000080e0000 */
[----:B------:R-:W3:Y:S01]  /*19680*/  POPC R2, UR4 ;  /* 0x0000000400027d09 */ /* 0x000ee20008000000 */
[----:B-1----:R-:W-:Y:S01]  /*19690*/  ISETP.EQ.U32.AND P0, PT, R3, R4, PT ;  /* 0x000000040300720c */ /* 0x002fe20003f02070 */
[----:B------:R-:W-:-:S12]  /*196a0*/  IMAD.MOV.U32 R4, RZ, RZ, c[0x0][0x560] ;  /* 0x00015800ff047624 */ /* 0x000fd800078e00ff */
[----:B---3--:R1:W3:Y:S04]  /*196b0*/  @P0 ATOMG.E.ADD.STRONG.GPU PT, R2, [R4.64], R2 ;  /* 0x00000002040209a8 */ /* 0x0082e800081ee1c8 */
[----:B-1----:R-:W1:Y:S04]  /*196c0*/  S2R R4, SR_LTMASK ;  /* 0x0000000000047919 */ /* 0x002e680000003900 */
[----:B---3--:R1:W3:Y:S02]  /*196d0*/  SHFL.IDX PT, R3, R2, R3, 0x1f ;  /* 0x00001f0302037589 */ /* 0x0082e400000e0000 */
[----:B-1----:R-:W-:-:S06]  /*196e0*/  LOP3.LUT R2, R4, UR4, RZ, 0xc0, !PT ;  /* 0x0000000404027c12 */ /* 0x002fcc000f8ec0ff */
[----:B------:R-:W3:Y:S02]  /*196f0*/  POPC R2, R2 ;  /* 0x0000000200027309 */ /* 0x000ee40000000000 */
[----:B---3-5:R-:W-:-:S05]  /*19700*/  IADD3 R6, R3, c[0x0][0xc], R2 ;  /* 0x0000030003067a10 */ /* 0x028fca0007ffe002 */
[----:B------:R1:W-:Y:S02]  /*19710*/  STL [R1+0x40], R6 ;  /* 0x0000400601007387 */ /* 0x0003e40000100800 */
.L_x_1771:
[----:B----4-:R-:W-:Y:S05]  /*19720*/  BSYNC B0 ;  /* 0x0000000000007941 */ /* 0x010fea0003800000 */
.L_x_1770:
[----:B------:R-:W-:Y:S01]  /*19730*/  PRMT R0, R0, 0x9910, RZ ;  /* 0x0000991000007816 */ /* 0x000fe200000000ff */
[----:B------:R-:W-:Y:S01]  /*19740*/  BSSY B1, `(.L_x_1772) ;  /* 0x00002f4000017945 */ /* 0x000fe20003800000 */
[----:B-----5:R-:W-:Y:S02]  /*19750*/  IMAD.MOV.U32 R68, RZ, RZ, R6 ;  /* 0x000000ffff447224 */ /* 0x020fe400078e0006 */
[----:B------:R-:W-:-:S13]  /*19760*/  ISETP.NE.AND P0, PT, R0, RZ, PT ;  /* 0x000000ff0000720c */ /* 0x000fda0003f05270 */
[----:B------:R-:W-:Y:S05]  /*19770*/  @!P0 BRA `(.L_x_1773) ;  /* 0x0000230000008947 */ /* 0x000fea0003800000 */
[----:B-1----:R-:W4:Y:S04]  /*19780*/  LDL R6, [R1+0x9c] ;  /* 0x00009c0001067983 */ /* 0x002f280000100800 */
[----:B--2---:R-:W2:Y:S04]  /*19790*/  LDL R5, [R1+0xac] ;  /* 0x0000ac0001057983 */ /* 0x004ea80000100800 */
[----:B---3--:R-:W3:Y:S04]  /*197a0*/  LDL R9, [R1+0xb4] ;  /* 0x0000b40001097983 */ /* 0x008ee80000100800 */
[----:B------:R-:W3:Y:S01]  /*197b0*/  LDL R8, [R1+0xb0] ;  /* 0x0000b00001087983 */ /* 0x000ee20000100800 */
[----:B------:R-:W-:Y:S01]  /*197c0*/  WARPSYNC 0xffffffff ;  /* 0xffffffff00007948 */ /* 0x000fe20003800000 */
[----:B------:R-:W-:-:S02]  /*197d0*/  F2FP.PACK_AB R0, R65, R64 ;  /* 0x000000404100723e */ /* 0x000fc400000000ff */
[----:B------:R-:W-:Y:S01]  /*197e0*/  BAR.SYNC.DEFER_BLOCKING 0x1, 0x80 ;  /* 0x0042000000007b1d */ /* 0x000fe20000010000 */
[----:B------:R-:W-:Y:S02]  /*197f0*/  F2FP.PACK_AB R3, R79, R78 ;  /* 0x0000004e4f03723e */ /* 0x000fe400000000ff */
[----:B------:R-:W-:-:S03]  /*19800*/  F2FP.PACK_AB R2, R67, R66 ;  /* 0x000000424302723e */ /* 0x000fc600000000ff */
[----:B------:R-:W3:Y:S01]  /*19810*/  LDL R7, [R1+0xa0] ;  /* 0x0000a00001077983 */ /* 0x000ee20000100800 */
[----:B------:R-:W-:-:S03]  /*19820*/  F2FP.PACK_AB R4, R37, R36 ;  /* 0x000000242504723e */ /* 0x000fc600000000ff */
[----:B------:R-:W3:Y:S04]  /*19830*/  LDL R13, [R1+0xa4] ;  /* 0x0000a400010d7983 */ /* 0x000ee80000100800 */
[----:B------:R-:W3:Y:S04]  /*19840*/  LDL R12, [R1+0xd8] ;  /* 0x0000d800010c7983 */ /* 0x000ee80000100800 */
[----:B------:R-:W3:Y:S04]  /*19850*/  LDL R10, [R1+0xdc] ;  /* 0x0000dc00010a7983 */ /* 0x000ee80000100800 */
[----:B----4-:R1:W-:Y:S04]  /*19860*/  STS [R6], R0 ;  /* 0x0000000006007388 */ /* 0x0103e80000000800 */
[----:B------:R4:W-:Y:S04]  /*19870*/  STS [R6+0x400], R3 ;  /* 0x0004000306007388 */ /* 0x0009e80000000800 */
[----:B--2---:R2:W-:Y:S01]  /*19880*/  STS [R5], R2 ;  /* 0x0000000205007388 */ /* 0x0045e20000000800 */
[----:B-1----:R-:W-:-:S02]  /*19890*/  F2FP.PACK_AB R0, R81, R80 ;  /* 0x000000505100723e */ /* 0x002fc400000000ff */
[----:B----4-:R-:W-:-:S03]  /*198a0*/  F2FP.PACK_AB R3, R49, R48 ;  /* 0x000000303103723e */ /* 0x010fc600000000ff */
[----:B------:R1:W-:Y:S01]  /*198b0*/  STS [R5+0x400], R0 ;  /* 0x0004000005007388 */ /* 0x0003e20000000800 */
[----:B--2---:R-:W-:-:S03]  /*198c0*/  F2FP.PACK_AB R2, R31, R30 ;  /* 0x0000001e1f02723e */ /* 0x004fc600000000ff */
        /* <DEDUP_REMOVED lines=8> */
[----:B---3--:R3:W-:Y:S04]  /*19950*/  STS [R9], R3 ;  /* 0x0000000309007388 */ /* 0x0087e80000000800 */
[----:B------:R3:W-:Y:S04]  /*19960*/  STS [R9+0x400], R2 ;  /* 0x0004000209007388 */ /* 0x0007e80000000800 */
[----:B------:R-:W2:Y:S01]  /*19970*/  LDL.LU R11, [R1+0x68] ;  /* 0x00006800010b7983 */ /* 0x000ea20000300800 */
[----:B-1----:R-:W-:-:S02]  /*19980*/  F2FP.PACK_AB R0, R73, R72 ;  /* 0x000000484900723e */ /* 0x002fc400000000ff */
[----:B----4-:R-:W-:-:S03]  /*19990*/  F2FP.PACK_AB R4, R39, R38 ;  /* 0x000000262704723e */ /* 0x010fc600000000ff */
[----:B------:R1:W-:Y:S01]  /*199a0*/  STS [R8], R0 ;  /* 0x0000000008007388 */ /* 0x0003e20000000800 */
[----:B------:R-:W-:Y:S02]  /*199b0*/  F2FP.PACK_AB R5, R57, R56 ;  /* 0x000000383905723e */ /* 0x000fe400000000ff */
[----:B---3--:R-:W-:Y:S02]  /*199c0*/  F2FP.PACK_AB R3, R91, R90 ;  /* 0x0000005a5b03723e */ /* 0x008fe400000000ff */
        /* <DEDUP_REMOVED lines=61> */
.L_x_1774:
        /* <DEDUP_REMOVED lines=70> */
[----:B---3--:R-:W-:-:S05]  /*1a200*/  IMAD.IADD R6, R85, 0x1, R69 ;  /* 0x0000000155067824 */ /* 0x008fca00078e0245 */
        /* <DEDUP_REMOVED lines=69> */
.L_x_1870:
[----:B------:R-:W-:Y:S05]  /*1a660*/  BRA.DIV ~URZ, `(.L_x_1777) ;  /* 0x000079827f007947 */ /* 0x000fea000b800000 */
[----:B------:R3:W4:Y:S02]  /*1a670*/  SHFL.IDX PT, R2, R6, RZ, 0x181f ;  /* 0x00181fff06027589 */ /* 0x00072400000e0000 */
.L_x_1871:
[----:B------:R-:W-:-:S13]  /*1a680*/  ISETP.GE.OR P0, PT, R4, R0, P2 ;  /* 0x000000000400720c */ /* 0x000fda0001706670 */
[----:B----4-:R-:W-:-:S04]  /*1a690*/  @!P0 LEA R2, P1, R238, R2, 0x1 ;  /* 0x00000002ee028211 */ /* 0x010fc800078208ff */
[----:B--2---:R-:W-:-:S05]  /*1a6a0*/  @!P0 LEA.HI.X R3, R238, R7, R239, 0x1, P1 ;  /* 0x00000007ee038211 */ /* 0x004fca00008f0cef */
[----:B------:R2:W-:Y:S01]  /*1a6b0*/  @!P0 ST.E.128 [R2.64], R12 ;  /* 0x0000000c02008985 */ /* 0x0005e2000c101d08 */
[----:B------:R-:W-:Y:S05]  /*1a6c0*/  BRA.DIV ~URZ, `(.L_x_1778) ;  /* 0x000079927f007947 */ /* 0x000fea000b800000 */
[----:B------:R4:W1:Y:S04]  /*1a6d0*/  SHFL.IDX PT, R7, R5, 0x1, 0x181f ;  /* 0x00381f0005077f89 */ /* 0x00086800000e0000 */
[----:B--2---:R4:W2:Y:S02]  /*1a6e0*/  SHFL.IDX PT, R2, R6, 0x1, 0x181f ;  /* 0x00381f0006027f89 */ /* 0x0048a400000e0000 */
.L_x_1872:
[----:B------:R-:W-:-:S04]  /*1a6f0*/  IADD3 R3, R4, 0x10, RZ ;  /* 0x0000001004037810 */ /* 0x000fc80007ffe0ff */
[----:B------:R-:W-:-:S13]  /*1a700*/  ISETP.GE.OR P0, PT, R3, R0, P2 ;  /* 0x000000000300720c */ /* 0x000fda0001706670 */
[----:B--2---:R-:W-:-:S04]  /*1a710*/  @!P0 LEA R2, P1, R238, R2, 0x1 ;  /* 0x00000002ee028211 */ /* 0x004fc800078208ff */
[----:B-1----:R-:W-:-:S05]  /*1a720*/  @!P0 LEA.HI.X R3, R238, R7, R239, 0x1, P1 ;  /* 0x00000007ee038211 */ /* 0x002fca00008f0cef */
[----:B------:R1:W-:Y:S01]  /*1a730*/  @!P0 ST.E.128 [R2.64], R16 ;  /* 0x0000001002008985 */ /* 0x0003e2000c101d08 */
[----:B------:R-:W-:Y:S05]  /*1a740*/  BRA.DIV ~URZ, `(.L_x_1779) ;  /* 0x000079e27f007947 */ /* 0x000fea000b800000 */
[----:B------:R2:W1:Y:S02]  /*1a750*/  SHFL.IDX PT, R7, R5, 0x2, 0x181f ;  /* 0x00581f0005077f89 */ /* 0x00046400000e0000 */
.L_x_1873:
[----:B------:R-:W-:Y:S05]  /*1a760*/  BRA.DIV ~URZ, `(.L_x_1780) ;  /* 0x00007a327f007947 */ /* 0x000fea000b800000 */
[----:B-1----:R1:W2:Y:S02]  /*1a770*/  SHFL.IDX PT, R2, R6, 0x2, 0x181f ;  /* 0x00581f0006027f89 */ /* 0x0022a400000e0000 */
.L_x_1874:
        /* <DEDUP_REMOVED lines=8> */
.L_x_1875:
[----:B------:R-:W-:-:S04]  /*1a800*/  IADD3 R3, R4, 0x30, RZ ;  /* 0x0000003004037810 */ /* 0x000fc80007ffe0ff */
[----:B------:R-:W-:-:S13]  /*1a810*/  ISETP.GE.OR P0, PT, R3, R0, P2 ;  /* 0x000000000300720c */ /* 0x000fda0001706670 */
[----:B--2---:R-:W-:-:S04]  /*1a820*/  @!P0 LEA R2, P1, R238, R2, 0x1 ;  /* 0x00000002ee028211 */ /* 0x004fc800078208ff */
[----:B------:R-:W-:-:S05]  /*1a830*/  @!P0 LEA.HI.X R3, R238, R7, R239, 0x1, P1 ;  /* 0x00000007ee038211 */ /* 0x000fca00008f0cef */
[----:B------:R2:W-:Y:S01]  /*1a840*/  @!P0 ST.E.128 [R2.64], R24 ;  /* 0x0000001802008985 */ /* 0x0005e2000c101d08 */
[----:B------:R-:W-:Y:S05]  /*1a850*/  BRA.DIV ~URZ, `(.L_x_1782) ;  /* 0x00007a827f007947 */ /* 0x000fea000b800000 */
[----:B------:R1:W2:Y:S02]  /*1a860*/  SHFL.IDX PT, R7, R5, 0x4, 0x181f ;  /* 0x00981f0005077f89 */ /* 0x0002a400000e0000 */
.L_x_1876:
[----:B------:R-:W-:Y:S05]  /*1a870*/  BRA.DIV ~URZ, `(.L_x_1783) ;  /* 0x00007ad27f007947 */ /* 0x000fea000b800000 */
[----:B--2---:R2:W1:Y:S02]  /*1a880*/  SHFL.IDX PT, R2, R6, 0x4, 0x181f ;  /* 0x00981f0006027f89 */ /* 0x00446400000e0000 */
.L_x_1877:
        /* <DEDUP_REMOVED lines=8> */
.L_x_1878:
[----:B------:R-:W-:-:S04]  /*1a910*/  IADD3 R3, R4, 0x50, RZ ;  /* 0x0000005004037810 */ /* 0x000fc80007ffe0ff */
[----:B------:R-:W-:-:S13]  /*1a920*/  ISETP.GE.OR P0, PT, R3, R0, P2 ;  /* 0x000000000300720c */ /* 0x000fda0001706670 */
[----:B---3--:R-:W-:-:S04]  /*1a930*/  @!P0 LEA R2, P1, R238, R2, 0x1 ;  /* 0x00000002ee028211 */ /* 0x008fc800078208ff */
[----:B--2---:R-:W-:-:S05]  /*1a940*/  @!P0 LEA.HI.X R3, R238, R7, R239, 0x1, P1 ;  /* 0x00000007ee038211 */ /* 0x004fca00008f0cef */
[----:B------:R2:W-:Y:S01]  /*1a950*/  @!P0 ST.E.128 [R2.64], R32 ;  /* 0x0000002002008985 */ /* 0x0005e2000c101d08 */
[----:B------:R-:W-:Y:S05]  /*1a960*/  BRA.DIV ~URZ, `(.L_x_1785) ;  /* 0x00007b227f007947 */ /* 0x000fea000b800000 */
[----:B------:R3:W1:Y:S02]  /*1a970*/  SHFL.IDX PT, R7, R5, 0x6, 0x181f ;  /* 0x00d81f0005077f89 */ /* 0x00066400000e0000 */
.L_x_1879:
[----:B------:R-:W-:Y:S05]  /*1a980*/  BRA.DIV ~URZ, `(.L_x_1786) ;  /* 0x00007b727f007947 */ /* 0x000fea000b800000 */
[----:B--2---:R2:W3:Y:S02]  /*1a990*/  SHFL.IDX PT, R2, R6, 0x6, 0x181f ;  /* 0x00d81f0006027f89 */ /* 0x0044e400000e0000 */
.L_x_1880:
        /* <DEDUP_REMOVED lines=8> */
.L_x_1881:
[----:B------:R-:W-:-:S04]  /*1aa20*/  IADD3 R2, R4, 0x70, RZ ;  /* 0x0000007004027810 */ /* 0x000fc80007ffe0ff */
[----:B------:R-:W-:-:S13]  /*1aa30*/  ISETP.GE.OR P0, PT, R2, R0, P2 ;  /* 0x000000000200720c */ /* 0x000fda0001706670 */
[----:B------:R-:W-:Y:S05]  /*1aa40*/  @P0 BRA `(.L_x_1788) ;  /* 0x00001c3000000947 */ /* 0x000fea0003800000 */
[----:B----4-:R-:W-:-:S04]  /*1aa50*/  LEA R2, P0, R238, R3, 0x1 ;  /* 0x00000003ee027211 */ /* 0x010fc800078008ff */
[----:B---3--:R-:W-:-:S05]  /*1aa60*/  LEA.HI.X R3, R238, R5, R239, 0x1, P0 ;  /* 0x00000005ee037211 */ /* 0x008fca00000f0cef */
[----:B------:R3:W-:Y:S01]  /*1aa70*/  ST.E.128 [R2.64], R40 ;  /* 0x0000002802007985 */ /* 0x0007e2000c101d08 */
[----:B------:R-:W-:Y:S05]  /*1aa80*/  BRA `(.L_x_1788) ;  /* 0x00001bf000007947 */ /* 0x000fea0003800000 */
.L_x_1775:
        /* <DEDUP_REMOVED lines=33> */
.L_x_1882:
[----:B------:R-:W-:Y:S05]  /*1aca0*/  BRA.DIV ~URZ, `(.L_x_1790) ;  /* 0x00007a027f007947 */ /* 0x000fea000b800000 */
[----:B------:R3:W4:Y:S02]  /*1acb0*/  SHFL.IDX PT, R0, R12, RZ, 0x1c1f ;  /* 0x001c1fff0c007589 */ /* 0x00072400000e0000 */
.L_x_1883:
        /* <DEDUP_REMOVED lines=50> */
.L_x_1792:
[----:B------:R-:W-:Y:S05]  /*1afe0*/  BSYNC B0 ;  /* 0x0000000000007941 */ /* 0x000fea0003800000 */
.L_x_1791:
[----:B------:R-:W-:Y:S05]  /*1aff0*/  BRA.DIV ~URZ, `(.L_x_1793) ;  /* 0x000077227f007947 */ /* 0x000fea000b800000 */
[----:B--2---:R2:W1:Y:S04]  /*1b000*/  SHFL.IDX PT, R4, R5, 0x1, 0x1c1f ;  /* 0x003c1f0005047f89 */ /* 0x00446800000e0000 */
[----:B----4-:R2:W4:Y:S02]  /*1b010*/  SHFL.IDX PT, R0, R12, 0x1, 0x1c1f ;  /* 0x003c1f000c007f89 */ /* 0x01052400000e0000 */
.L_x_1884:
        /* <DEDUP_REMOVED lines=50> */
.L_x_1795:
[----:B------:R-:W-:Y:S05]  /*1b340*/  BSYNC B0 ;  /* 0x0000000000007941 */ /* 0x000fea0003800000 */
.L_x_1794:
[----:B------:R-:W-:Y:S05]  /*1b350*/  BRA.DIV ~URZ, `(.L_x_1796) ;  /* 0x000074927f007947 */ /* 0x000fea000b800000 */
[----:B-1----:R1:W2:Y:S02]  /*1b360*/  SHFL.IDX PT, R4, R5, 0x2, 0x1c1f ;  /* 0x005c1f0005047f89 */ /* 0x0022a400000e0000 */
.L_x_1885:
[----:B------:R-:W-:Y:S05]  /*1b370*/  BRA.DIV ~URZ, `(.L_x_1797) ;  /* 0x000074e27f007947 */ /* 0x000fea000b800000 */
[----:B----4-:R4:W1:Y:S02]  /*1b380*/  SHFL.IDX PT, R0, R12, 0x2, 0x1c1f ;  /* 0x005c1f000c007f89 */ /* 0x01086400000e0000 */
.L_x_1886:
[----:B--23--:R-:W2:Y:S01]  /*1b390*/  LDL R2, [R1+0x64] ;  /* 0x0000640001027983 */ /* 0x00cea20000100800 */
[----:B------:R-:W-:Y:S01]  /*1b3a0*/  BSSY B0, `(.L_x_1798) ;  /* 0x0000033000007945 */ /* 0x000fe20003800000 */
[----:B--2---:R-:W-:-:S13]  /*1b3b0*/  LOP3.LUT P0, RZ, R2, 0x1, RZ, 0xc0, !PT ;  /* 0x0000000102ff7812 */ /* 0x004fda000780c0ff */
[----:B------:R-:W-:Y:S05]  /*1b3c0*/  @P0 BRA `(.L_x_1799) ;  /* 0x0000030000000947 */ /* 0x000fea0003800000 */
[----:B------:R-:W2:Y:S04]  /*1b3d0*/  LDL R8, [R1+0x34] ;  /* 0x0000340001087983 */ /* 0x000ea80000100800 */
        /* <DEDUP_REMOVED lines=47> */
.L_x_1799:
[----:B------:R-:W-:Y:S05]  /*1b6d0*/  BSYNC B0 ;  /* 0x0000000000007941 */ /* 0x000fea0003800000 */
.L_x_1798:
[----:B------:R-:W-:Y:S05]  /*1b6e0*/  BRA.DIV ~URZ, `(.L_x_1800) ;  /* 0x000071e27f007947 */ /* 0x000fea000b800000 */
[----:B------:R3:W2:Y:S04]  /*1b6f0*/  SHFL.IDX PT, R4, R5, 0x3, 0x1c1f ;  /* 0x007c1f0005047f89 */ /* 0x0006a800000e0000 */
[----:B-1----:R3:W1:Y:S02]  /*1b700*/  SHFL.IDX PT, R0, R12, 0x3, 0x1c1f ;  /* 0x007c1f000c007f89 */ /* 0x00266400000e0000 */
.L_x_1887:
[----:B--2---:R-:W2:Y:S02]  /*1b710*/  LDL R2, [R1+0x64] ;  /* 0x0000640001027983 */ /* 0x004ea40000100800 */
[----:B--2---:R-:W-:-:S13]  /*1b720*/  LOP3.LUT P0, RZ, R2, 0x2, RZ, 0xc0, !PT ;  /* 0x0000000202ff7812 */ /* 0x004fda000780c0ff */
[----:B------:R-:W-:Y:S05]  /*1b730*/  @P0 BRA `(.L_x_1788) ;  /* 0x00000f4000000947 */ /* 0x000fea0003800000 */
[----:B------:R-:W2:Y:S04]  /*1b740*/  LDL R6, [R1+0x34] ;  /* 0x0000340001067983 */ /* 0x000ea80000100800 */
[----:B------:R-:W5:Y:S04]  /*1b750*/  LDL R10, [R1+0x8c] ;  /* 0x00008c00010a7983 */ /* 0x000f680000100800 */
[----:B---3--:R-:W3:Y:S04]  /*1b760*/  LDL R7, [R1+0xd4] ;  /* 0x0000d40001077983 */ /* 0x008ee80000100800 */
[----:B----4-:R-:W4:Y:S04]  /*1b770*/  LDL R18, [R1+0x84] ;  /* 0x0000840001127983 */ /* 0x010f280000100800 */
[----:B------:R-:W3:Y:S04]  /*1b780*/  LDL R8, [R1+0x88] ;  /* 0x0000880001087983 */ /* 0x000ee80000100800 */
        /* <DEDUP_REMOVED lines=11> */
[----:B-----5:R-:W-:-:S11]  /*1b840*/  ISETP.GE.AND P5, PT, R10, c[0x0][0x3c8], PT ;  /* 0x0000f2000a007a0c */ /* 0x020fd60003fa6270 */
[----:B-1----:R-:W-:-:S04]  /*1b850*/  @!P0 LEA R2, P1, R6, R0, 0x2 ;  /* 0x0000000006028211 */ /* 0x002fc800078210ff */
[----:B---3--:R-:W-:Y:S02]  /*1b860*/  @!P0 LEA.HI.X R3, R6, R4, R7, 0x2, P1 ;  /* 0x0000000406038211 */ /* 0x008fe400008f1407 */
        /* <DEDUP_REMOVED lines=33> */
.L_x_1773:
[----:B------:R-:W4:Y:S04]  /*1ba80*/  LDL.LU R0, [R1+0x68] ;  /* 0x0000680001007983 */ /* 0x000f280000300800 */
[----:B--2---:R-:W2:Y:S01]  /*1ba90*/  LDL.LU R7, [R1+0x6c] ;  /* 0x00006c0001077983 */ /* 0x004ea20000300800 */
[----:B------:R-:W-:Y:S02]  /*1baa0*/  ISETP.NE.U32.AND P0, PT, RZ, c[0x0][0x508], PT ;  /* 0x00014200ff007a0c */ /* 0x000fe40003f05070 */
[----:B------:R-:W-:Y:S01]  /*1bab0*/  ISETP.NE.U32.AND P3, PT, RZ, c[0x0][0x500], PT ;  /* 0x00014000ff007a0c */ /* 0x000fe20003f65070 */
[----:B-1-3--:R-:W3:Y:S01]  /*1bac0*/  LDL.LU R6, [R1+0x44] ;  /* 0x0000440001067983 */ /* 0x00aee20000300800 */
[----:B------:R-:W-:Y:S01]  /*1bad0*/  ISETP.NE.AND.EX P2, PT, RZ, c[0x0][0x50c], PT, P0 ;  /* 0x00014300ff007a0c */ /* 0x000fe20003f45300 */
[----:B------:R-:W-:Y:S01]  /*1bae0*/  IMAD.MOV.U32 R18, RZ, RZ, c[0x0][0x388] ;  /* 0x0000e200ff127624 */ /* 0x000fe200078e00ff */
[----:B------:R-:W-:-:S02]  /*1baf0*/  ISETP.NE.AND.EX P3, PT, RZ, c[0x0][0x504], PT, P3 ;  /* 0x00014100ff007a0c */ /* 0x000fc40003f65330 */
[----:B----4-:R-:W-:-:S09]  /*1bb00*/  IADD3 R2, P1, R0, c[0x0][0x500], RZ ;  /* 0x0001400000027a10 */ /* 0x010fd20007f3e0ff */
[----:B------:R-:W-:Y:S01]  /*1bb10*/  @P2 IADD3 R4, P0, R0, c[0x0][0x508], RZ ;  /* 0x0001420000042a10 */ /* 0x000fe20007f1e0ff */
[----:B------:R-:W-:Y:S01]  /*1bb20*/  IMAD.MOV.U32 R0, RZ, RZ, RZ ;  /* 0x000000ffff007224 */ /* 0x000fe200078e00ff */
[C---:B--2---:R-:W-:Y:S02]  /*1bb30*/  IADD3.X R3, R7.reuse, c[0x0][0x504], RZ, P1, !PT ;  /* 0x0001410007037a10 */ /* 0x044fe40000ffe4ff */
[----:B------:R-:W-:-:S03]  /*1bb40*/  @P2 IADD3.X R5, R7, c[0x0][0x50c], RZ, P0, !PT ;  /* 0x0001430007052a10 */ /* 0x000fc600007fe4ff */
[----:B------:R1:W5:Y:S04]  /*1bb50*/  @P3 LDG.E R0, [R2.64] ;  /* 0x0000000802003981 */ /* 0x000368000c1e1900 */
[----:B------:R1:W5:Y:S01]  /*1bb60*/  @P2 LDG.E R18, [R4.64] ;  /* 0x0000000804122981 */ /* 0x000362000c1e1900 */
[----:B---3--:R-:W-:-:S04]  /*1bb70*/  ISETP.NE.AND P0, PT, R6, RZ, PT ;  /* 0x000000ff0600720c */ /* 0x008fc80003f05270 */
[----:B------:R-:W-:Y:S01]  /*1bb80*/  SEL R19, R6, c[0x0][0x3d4], P0 ;  /* 0x0000f50006137a07 */ /* 0x000fe20000000000 */
[----:B------:R-:W-:Y:S05]  /*1bb90*/  @P2 BRA `(.L_x_1801) ;  /* 0x0000004000002947 */ /* 0x000fea0003800000 */
[----:B------:R-:W-:Y:S05]  /*1bba0*/  @!P3 BRA `(.L_x_1801) ;  /* 0x000000300000b947 */ /* 0x000fea0003800000 */
[----:B-1----:R1:W2:Y:S04]  /*1bbb0*/  LDG.E R4, [R2.64] ;  /* 0x0000000802047981 */ /* 0x0022a8000c1e1900 */
[----:B-1----:R-:W2:Y:S02]  /*1bbc0*/  LDG.E R2, [R2.64+0x4] ;  /* 0x0000040802027981 */ /* 0x002ea4000c1e1900 */
[----:B--2--5:R-:W-:Y:S02]  /*1bbd0*/  IADD3 R18, -R4, R2, RZ ;  /* 0x0000000204127210 */ /* 0x024fe40007ffe1ff */
.L_x_1801:
        /* <DEDUP_REMOVED lines=60> */
.L_x_1803:
[----:B------:R-:W-:Y:S05]  /*1bfa0*/  BSYNC B0 ;  /* 0x0000000000007941 */ /* 0x000fea0003800000 */
.L_x_1802:
        /* <DEDUP_REMOVED lines=43> */
.L_x_1888:
[----:B------:R-:W-:Y:S05]  /*1c260*/  BRA.DIV ~URZ, `(.L_x_1805) ;  /* 0x000067a27f007947 */ /* 0x000fea000b800000 */
[----:B------:R3:W4:Y:S02]  /*1c270*/  SHFL.IDX PT, R2, R6, RZ, 0x181f ;  /* 0x00181fff06027589 */ /* 0x00072400000e0000 */
.L_x_1889:
        /* <DEDUP_REMOVED lines=8> */
.L_x_1890:
[----:B------:R-:W-:-:S04]  /*1c300*/  IADD3 R3, R0, 0x10, RZ ;  /* 0x0000001000037810 */ /* 0x000fc80007ffe0ff */
[----:B------:R-:W-:-:S13]  /*1c310*/  ISETP.GE.OR P0, PT, R3, R4, P2 ;  /* 0x000000040300720c */ /* 0x000fda0001706670 */
[----:B--2---:R-:W-:-:S04]  /*1c320*/  @!P0 LEA R2, P1, R238, R2, 0x1 ;  /* 0x00000002ee028211 */ /* 0x004fc800078208ff */
[----:B-1----:R-:W-:-:S05]  /*1c330*/  @!P0 LEA.HI.X R3, R238, R7, R239, 0x1, P1 ;  /* 0x00000007ee038211 */ /* 0x002fca00008f0cef */
[----:B------:R1:W-:Y:S01]  /*1c340*/  @!P0 ST.E.128 [R2.64], RZ ;  /* 0x000000ff02008985 */ /* 0x0003e2000c101d08 */
[----:B------:R-:W-:Y:S05]  /*1c350*/  BRA.DIV ~URZ, `(.L_x_1807) ;  /* 0x000067f27f007947 */ /* 0x000fea000b800000 */
[----:B------:R2:W1:Y:S02]  /*1c360*/  SHFL.IDX PT, R7, R5, 0x2, 0x181f ;  /* 0x00581f0005077f89 */ /* 0x00046400000e0000 */
.L_x_1891:
[----:B------:R-:W-:Y:S05]  /*1c370*/  BRA.DIV ~URZ, `(.L_x_1808) ;  /* 0x000068427f007947 */ /* 0x000fea000b800000 */
[----:B-1----:R1:W2:Y:S02]  /*1c380*/  SHFL.IDX PT, R2, R6, 0x2, 0x181f ;  /* 0x00581f0006027f89 */ /* 0x0022a400000e0000 */
.L_x_1892:
        /* <DEDUP_REMOVED lines=8> */
.L_x_1893:
[----:B------:R-:W-:-:S04]  /*1c410*/  IADD3 R3, R0, 0x30, RZ ;  /* 0x0000003000037810 */ /* 0x000fc80007ffe0ff */
[----:B------:R-:W-:-:S13]  /*1c420*/  ISETP.GE.OR P0, PT, R3, R4, P2 ;  /* 0x000000040300720c */ /* 0x000fda0001706670 */
[----:B--2---:R-:W-:-:S04]  /*1c430*/  @!P0 LEA R2, P1, R238, R2, 0x1 ;  /* 0x00000002ee028211 */ /* 0x004fc800078208ff */
[----:B------:R-:W-:-:S05]  /*1c440*/  @!P0 LEA.HI.X R3, R238, R7, R239, 0x1, P1 ;  /* 0x00000007ee038211 */ /* 0x000fca00008f0cef */
[----:B------:R2:W-:Y:S01]  /*1c450*/  @!P0 ST.E.128 [R2.64], RZ ;  /* 0x000000ff02008985 */ /* 0x0005e2000c101d08 */
[----:B------:R-:W-:Y:S05]  /*1c460*/  BRA.DIV ~URZ, `(.L_x_1810) ;  /* 0x000068927f007947 */ /* 0x000fea000b800000 */
[----:B------:R1:W2:Y:S02]  /*1c470*/  SHFL.IDX PT, R7, R5, 0x4, 0x181f ;  /* 0x00981f0005077f89 */ /* 0x0002a400000e0000 */
.L_x_1894:
[----:B------:R-:W-:Y:S05]  /*1c480*/  BRA.DIV ~URZ, `(.L_x_1811) ;  /* 0x000068e27f007947 */ /* 0x000fea000b800000 */
[----:B--2---:R2:W1:Y:S02]  /*1c490*/  SHFL.IDX PT, R2, R6, 0x4, 0x181f ;  /* 0x00981f0006027f89 */ /* 0x00446400000e0000 */
.L_x_1895:
        /* <DEDUP_REMOVED lines=8> */
.L_x_1896:
[----:B------:R-:W-:-:S04]  /*1c520*/  IADD3 R3, R0, 0x50, RZ ;  /* 0x0000005000037810 */ /* 0x000fc80007ffe0ff */
[----:B------:R-:W-:-:S13]  /*1c530*/  ISETP.GE.OR P0, PT, R3, R4, P2 ;  /* 0x000000040300720c */ /* 0x000fda0001706670 */
[----:B---3--:R-:W-:-:S04]  /*1c540*/  @!P0 LEA R2, P1, R238, R2, 0x1 ;  /* 0x00000002ee028211 */ /* 0x008fc800078208ff */
[----:B--2---:R-:W-:-:S05]  /*1c550*/  @!P0 LEA.HI.X R3, R238, R7, R239, 0x1, P1 ;  /* 0x00000007ee038211 */ /* 0x004fca00008f0cef */
[----:B------:R2:W-:Y:S01]  /*1c560*/  @!P0 ST.E.128 [R2.64], RZ ;  /* 0x000000ff02008985 */ /* 0x0005e2000c101d08 */
[----:B------:R-:W-:Y:S05]  /*1c570*/  BRA.DIV ~URZ, `(.L_x_1813) ;  /* 0x000069327f007947 */ /* 0x000fea000b800000 */
[----:B------:R3:W1:Y:S02]  /*1c580*/  SHFL.IDX PT, R7, R5, 0x6, 0x181f ;  /* 0x00d81f0005077f89 */ /* 0x00066400000e0000 */
.L_x_1897:
[----:B------:R-:W-:Y:S05]  /*1c590*/  BRA.DIV ~URZ, `(.L_x_1814) ;  /* 0x000069827f007947 */ /* 0x000fea000b800000 */
[----:B--2---:R2:W3:Y:S02]  /*1c5a0*/  SHFL.IDX PT, R2, R6, 0x6, 0x181f ;  /* 0x00d81f0006027f89 */ /* 0x0044e400000e0000 */
.L_x_1898:
        /* <DEDUP_REMOVED lines=8> */
.L_x_1899:
[----:B------:R-:W-:-:S04]  /*1c630*/  IADD3 R0, R0, 0x70, RZ ;  /* 0x0000007000007810 */ /* 0x000fc80007ffe0ff */
[----:B------:R-:W-:-:S13]  /*1c640*/  ISETP.GE.OR P0, PT, R0, R4, P2 ;  /* 0x000000040000720c */ /* 0x000fda0001706670 */
[----:B----4-:R-:W-:-:S04]  /*1c650*/  @!P0 LEA R2, P1, R238, R2, 0x1 ;  /* 0x00000002ee028211 */ /* 0x010fc800078208ff */
[----:B---3--:R-:W-:-:S05]  /*1c660*/  @!P0 LEA.HI.X R3, R238, R5, R239, 0x1, P1 ;  /* 0x00000005ee038211 */ /* 0x008fca00008f0cef */
[----:B------:R3:W-:Y:S04]  /*1c670*/  @!P0 ST.E.128 [R2.64], RZ ;  /* 0x000000ff02008985 */ /* 0x0007e8000c101d08 */
.L_x_1788:
[----:B------:R-:W-:Y:S05]  /*1c680*/  BSYNC B1 ;  /* 0x0000000000017941 */ /* 0x000fea0003800000 */
.L_x_1772:
        /* <DEDUP_REMOVED lines=15> */
.L_x_1900:
[----:B------:R-:W-:Y:S05]  /*1c780*/  BRA.DIV ~URZ, `(.L_x_1818) ;  /* 0x000069427f007947 */ /* 0x000fea000b800000 */
[----:B------:R3:W4:Y:S02]  /*1c790*/  SHFL.IDX PT, R8, R68, 0x1, 0x1f ;  /* 0x00201f0044087f89 */ /* 0x00072400000e0000 */
.L_x_1901:
        /* <DEDUP_REMOVED lines=19> */
.L_x_1902:
        /* <DEDUP_REMOVED lines=16> */
.L_x_1903:
[----:B---3--:R-:W-:Y:S01]  /*1c9d0*/  IMAD R0, R0, c[0x0][0x538], RZ ;  /* 0x00014e0000007a24 */ /* 0x008fe200078e02ff */
[----:B------:R-:W-:Y:S04]  /*1c9e0*/  BSSY B1, `(.L_x_1821) ;  /* 0x00000ce000017945 */ /* 0x000fe80003800000 */
[----:B----4-:R-:W-:-:S04]  /*1c9f0*/  IADD3 R8, R0, R8, RZ ;  /* 0x0000000800087210 */ /* 0x010fc80007ffe0ff */
[----:B--2---:R-:W-:-:S13]  /*1ca00*/  ISETP.GT.AND P0, PT, R8, R9, PT ;  /* 0x000000090800720c */ /* 0x004fda0003f04270 */
[----:B------:R-:W-:Y:S05]  /*1ca10*/  @P0 BRA `(.L_x_1822) ;  /* 0x0000025000000947 */ /* 0x000fea0003800000 */
.L_x_1826:
        /* <DEDUP_REMOVED lines=17> */
.L_x_1904:
        /* <DEDUP_REMOVED lines=16> */
.L_x_1905:
[----:B--2---:R-:W-:-:S05]  /*1cc30*/  IMAD R0, R0, c[0x0][0x538], RZ ;  /* 0x00014e0000007a24 */ /* 0x004fca00078e02ff */
[----:B------:R-:W-:-:S04]  /*1cc40*/  IADD3 R8, R0, R8, RZ ;  /* 0x0000000800087210 */ /* 0x000fc80007ffe0ff */
[----:B------:R-:W-:-:S13]  /*1cc50*/  ISETP.GT.AND P0, PT, R8, R9, PT ;  /* 0x000000090800720c */ /* 0x000fda0003f04270 */
[----:B-1----:R-:W-:Y:S05]  /*1cc60*/  @!P0 BRA `(.L_x_1826) ;  /* 0xfffffdb000008947 */ /* 0x002fea000383ffff */
.L_x_1822:
[----:B------:R-:W-:-:S05]  /*1cc70*/  IADD3 R8, -R0, R8, RZ ;  /* 0x0000000800087210 */ /* 0x000fca0007ffe1ff */
[----:B------:R-:W-:-:S05]  /*1cc80*/  IMAD R0, R4, c[0x0][0x538], R8 ;  /* 0x00014e0004007a24 */ /* 0x000fca00078e0208 */
[----:B------:R-:W-:Y:S01]  /*1cc90*/  ISETP.GT.AND P0, PT, R0, R9, PT ;  /* 0x000000090000720c */ /* 0x000fe20003f04270 */
[----:B------:R-:W-:-:S12]  /*1cca0*/  BRA.DIV ~URZ, `(.L_x_1827) ;  /* 0x000068827f007947 */ /* 0x000fd8000b800000 */
[----:B------:R-:W-:-:S03]  /*1ccb0*/  VOTE.ANY R5, PT, !P0 ;  /* 0x0000000000057806 */ /* 0x000fc600040e0100 */
.L_x_1906:
[----:B------:R-:W2:Y:S01]  /*1ccc0*/  LDL.LU R2, [R1+0x4c] ;  /* 0x00004c0001027983 */ /* 0x000ea20000300800 */
[----:B------:R-:W2:Y:S02]  /*1ccd0*/  POPC R0, R5 ;  /* 0x0000000500007309 */ /* 0x000ea40000000000 */
[----:B--2---:R-:W-:-:S05]  /*1cce0*/  IADD3 R2, R0, R2, RZ ;  /* 0x0000000200027210 */ /* 0x004fca0007ffe0ff */
[----:B------:R2:W-:Y:S01]  /*1ccf0*/  STL [R1+0x4c], R2 ;  /* 0x00004c0201007387 */ /* 0x0005e20000100800 */
[----:B------:R-:W-:Y:S05]  /*1cd00*/  BRA.DIV ~URZ, `(.L_x_1828) ;  /* 0x000068727f007947 */ /* 0x000fea000b800000 */
[----:B------:R3:W4:Y:S04]  /*1cd10*/  SHFL.IDX PT, R6, R6, R0, 0x1f ;  /* 0x00001f0006067589 */ /* 0x00072800000e0000 */
[----:B------:R3:W1:Y:S02]  /*1cd20*/  SHFL.IDX PT, R7, R7, R0, 0x1f ;  /* 0x00001f0007077589 */ /* 0x00066400000e0000 */
.L_x_1907:
[----:B------:R-:W-:Y:S01]  /*1cd30*/  ISETP.NE.AND P0, PT, R5, RZ, PT ;  /* 0x000000ff0500720c */ /* 0x000fe20003f05270 */
[----:B------:R-:W-:-:S12]  /*1cd40*/  BSSY B0, `(.L_x_1829) ;  /* 0x0000005000007945 */ /* 0x000fd80003800000 */
[----:B------:R-:W-:Y:S05]  /*1cd50*/  @!P0 BRA `(.L_x_1830) ;  /* 0x0000003000008947 */ /* 0x000fea0003800000 */
[----:B---3--:R-:W-:Y:S01]  /*1cd60*/  IADD3 R0, R0, -0x1, RZ ;  /* 0xffffffff00007810 */ /* 0x008fe20007ffe0ff */
[----:B------:R-:W-:Y:S05]  /*1cd70*/  BRA.DIV ~URZ, `(.L_x_1831) ;  /* 0x000068d27f007947 */ /* 0x000fea000b800000 */
[----:B------:R3:W2:Y:S02]  /*1cd80*/  SHFL.IDX PT, R10, R4, R0, 0x1f ;  /* 0x00001f00040a7589 */ /* 0x0006a400000e0000 */
.L_x_1830:
[----:B------:R-:W-:Y:S05]  /*1cd90*/  BSYNC B0 ;  /* 0x0000000000007941 */ /* 0x000fea0003800000 */
.L_x_1829:
        /* <DEDUP_REMOVED lines=68> */
.L_x_1833:
        /* <DEDUP_REMOVED lines=68> */
.L_x_1834:
[----:B------:R-:W-:Y:S05]  /*1d620*/  BSYNC B0 ;  /* 0x0000000000007941 */ /* 0x000fea0003800000 */
.L_x_1832:
[----:B------:R-:W-:-:S04]  /*1d630*/  LOP3.LUT R2, RZ, R2, RZ, 0x33, !PT ;  /* 0x00000002ff027212 */ /* 0x000fc800078e33ff */
[----:B-1----:R-:W-:-:S05]  /*1d640*/  IADD3 R0, R2, R6, RZ ;  /* 0x0000000602007210 */ /* 0x002fca0007ffe0ff */
[----:B------:R1:W-:Y:S01]  /*1d650*/  STL [R1+0x44], R0 ;  /* 0x0000440001007387 */ /* 0x0003e20000100800 */
[----:B------:R-:W-:Y:S05]  /*1d660*/  BRA `(.L_x_1835) ;  /* 0x0000005000007947 */ /* 0x000fea0003800000 */
.L_x_1823:
[----:B------:R-:W-:Y:S01]  /*1d670*/  MOV R0, c[0x0][0x53c] ;  /* 0x00014f0000007a02 */ /* 0x000fe20000000f00 */
[----:B------:R2:W-:Y:S04]  /*1d680*/  STL [R1+0x40], R9 ;  /* 0x0000400901007387 */ /* 0x0005e80000100800 */
[----:B------:R2:W-:Y:S04]  /*1d690*/  STL [R1+0x44], RZ ;  /* 0x000044ff01007387 */ /* 0x0005e80000100800 */
[----:B------:R2:W-:Y:S04]  /*1d6a0*/  STL [R1+0x48], RZ ;  /* 0x000048ff01007387 */ /* 0x0005e80000100800 */
[----:B------:R2:W-:Y:S02]  /*1d6b0*/  STL [R1+0x4c], R0 ;  /* 0x00004c0001007387 */ /* 0x0005e40000100800 */
.L_x_1835:
[----:B------:R-:W-:Y:S05]  /*1d6c0*/  BSYNC B1 ;  /* 0x0000000000017941 */ /* 0x000fea0003800000 */
.L_x_1821:
        /* <DEDUP_REMOVED lines=9> */
.L_x_1816:
[----:B--2---:R-:W2:Y:S02]  /*1d760*/  LDL R0, [R1+0x4c] ;  /* 0x00004c0001007983 */ /* 0x004ea40000100800 */
[----:B--2---:R-:W-:-:S13]  /*1d770*/  ISETP.GE.AND P0, PT, R0, c[0x0][0x53c], PT ;  /* 0x00014f0000007a0c */ /* 0x004fda0003f06270 */
[----:B-1--4-:R-:W-:Y:S01]  /*1d780*/  @P0 CALL.REL.NOINC `(.L_x_1836) ;  /* 0x0000001000000944 */ /* 0x012fe20003c00000 */
[----:B------:R-:W-:Y:S05]  /*1d790*/  BRA `(.L_x_1837) ;  /* 0xfffe47a000007947 */ /* 0x000fea000383ffff */
.L_x_1836:
[----:B------:R-:W-:Y:S05]  /*1d7a0*/  EXIT ;  /* 0x000000000000794d */ /* 0x000fea0003800000 */
.L_x_1624:
[----:B------:R-:W-:Y:S01]  /*1d7b0*/  IMAD.MOV.U32 R0, RZ, RZ, R5 ;  /* 0x000000ffff007224 */ /* 0x000fe200078e0005 */
[----:B------:R-:W-:Y:S02]  /*1d7c0*/  MOV R2, 0x1 ;  /* 0x0000000100027802 */ /* 0x000fe40000000f00 */
[----:B------:R-:W-:Y:S02]  /*1d7d0*/  MOV R3, 0x1d7f0 ;  /* 0x0001d7f000037802 */ /* 0x000fe40000000f00 */
[----:B------:R-:W-:Y:S05]  /*1d7e0*/  CALL.REL.NOINC `($__internal_24_$__cuda_sm70_shflsync_up_p) ;  /* 0x00005f9000007944 */ /* 0x000fea0003c00000 */
[----:B------:R-:W-:Y:S01]  /*1d7f0*/  MOV R0, R4 ;  /* 0x0000000400007202 */ /* 0x000fe20000000f00 */
[----:B------:R-:W-:Y:S05]  /*1d800*/  BRA `(.L_x_1838) ;  /* 0xfffe2c5000007947 */ /* 0x000fea000383ffff */
.L_x_1625:
[----:B------:R-:W-:Y:S01]  /*1d810*/  IMAD.MOV.U32 R0, RZ, RZ, R5 ;  /* 0x000000ffff007224 */ /* 0x000fe200078e0005 */
[----:B------:R-:W-:Y:S02]  /*1d820*/  MOV R2, 0x2 ;  /* 0x0000000200027802 */ /* 0x000fe40000000f00 */
[----:B------:R-:W-:Y:S02]  /*1d830*/  MOV R3, 0x1d850 ;  /* 0x0001d85000037802 */ /* 0x000fe40000000f00 */
[----:B------:R-:W-:Y:S05]  /*1d840*/  CALL.REL.NOINC `($__internal_24_$__cuda_sm70_shflsync_up_p) ;  /* 0x00005f3000007944 */ /* 0x000fea0003c00000 */
[----:B------:R-:W-:Y:S01]  /*1d850*/  SEL R0, R4, RZ, P4 ;  /* 0x000000ff04007207 */ /* 0x000fe20002000000 */
[----:B------:R-:W-:Y:S01]  /*1d860*/  IMAD.MOV.U32 R2, RZ, RZ, 0x4 ;  /* 0x00000004ff027424 */ /* 0x000fe200078e00ff */
[----:B------:R-:W-:-:S03]  /*1d870*/  MOV R3, 0x1d8a0 ;  /* 0x0001d8a000037802 */ /* 0x000fc60000000f00 */
[----:B------:R-:W-:Y:S02]  /*1d880*/  IMAD.IADD R0, R5, 0x1, R0 ;  /* 0x0000000105007824 */ /* 0x000fe400078e0200 */
        /* <DEDUP_REMOVED lines=13> */
[----:B------:R-:W-:Y:S02]  /*1d960*/  MOV R218, 0x1f ;  /* 0x0000001f00da7802 */ /* 0x000fe40000000f00 */
[----:B------:R-:W-:Y:S01]  /*1d970*/  MOV R3, 0x1d9b0 ;  /* 0x0001d9b000037802 */ /* 0x000fe20000000f00 */
[----:B------:R-:W-:-:S04]  /*1d980*/  IMAD.IADD R4, R0, 0x1, R4 ;  /* 0x0000000100047824 */ /* 0x000fc800078e0204 */
[----:B------:R-:W-:Y:S02]  /*1d990*/  IMAD.MOV.U32 R219, RZ, RZ, R4 ;  /* 0x000000ffffdb7224 */ /* 0x000fe400078e0004 */
[----:B------:R-:W-:Y:S05]  /*1d9a0*/  CALL.REL.NOINC `($__internal_23_$__cuda_sm70_shflsync_idx_p) ;  /* 0x00005d7000007944 */ /* 0x000fea0003c00000 */
[----:B------:R-:W-:Y:S01]  /*1d9b0*/  MOV R0, R218 ;  /* 0x000000da00007202 */ /* 0x000fe20000000f00 */
[----:B------:R-:W-:Y:S05]  /*1d9c0*/  BRA `(.L_x_1839) ;  /* 0xfffe2b9000007947 */ /* 0x000fea000383ffff */
.L_x_1627:
[----:B------:R-:W-:Y:S02]  /*1d9d0*/  SEL R0, RZ, 0x1, P0 ;  /* 0x00000001ff007807 */ /* 0x000fe40000000000 */
[----:B------:R-:W-:Y:S02]  /*1d9e0*/  MOV R2, 0x1da00 ;  /* 0x0001da0000027802 */ /* 0x000fe40000000f00 */
[----:B------:R-:W-:Y:S05]  /*1d9f0*/  CALL.REL.NOINC `($__internal_25_$__cuda_sm70_votesync_ballot) ;  /* 0x00005df000007944 */ /* 0x000fea0003c00000 */
[----:B------:R-:W-:Y:S01]  /*1da00*/  MOV R7, R0 ;  /* 0x0000000000077202 */ /* 0x000fe20000000f00 */
[----:B------:R-:W-:Y:S05]  /*1da10*/  BRA `(.L_x_1840) ;  /* 0xfffe2bd000007947 */ /* 0x000fea000383ffff */
.L_x_1628:
[----:B------:R-:W-:Y:S01]  /*1da20*/  IMAD.MOV.U32 R219, RZ, RZ, R9 ;  /* 0x000000ffffdb7224 */ /* 0x000fe200078e0009 */
[----:B-1----:R-:W-:Y:S01]  /*1da30*/  MOV R2, R0 ;  /* 0x0000000000027202 */ /* 0x002fe20000000f00 */
[----:B------:R-:W-:Y:S01]  /*1da40*/  IMAD.MOV.U32 R218, RZ, RZ, 0x1f ;  /* 0x0000001fffda7424 */ /* 0x000fe200078e00ff */
[----:B------:R-:W-:Y:S02]  /*1da50*/  MOV R3, 0x1da70 ;  /* 0x0001da7000037802 */ /* 0x000fe40000000f00 */
[----:B------:R-:W-:Y:S05]  /*1da60*/  CALL.REL.NOINC `($__internal_23_$__cuda_sm70_shflsync_idx_p) ;  /* 0x00005cb000007944 */ /* 0x000fea0003c00000 */
[----:B------:R-:W-:Y:S01]  /*1da70*/  IMAD.MOV.U32 R12, RZ, RZ, R218 ;  /* 0x000000ffff0c7224 */ /* 0x000fe200078e00da */
[----:B------:R-:W-:Y:S01]  /*1da80*/  MOV R219, R8 ;  /* 0x0000000800db7202 */ /* 0x000fe20000000f00 */
[----:B------:R-:W-:Y:S01]  /*1da90*/  IMAD.MOV.U32 R5, RZ, RZ, RZ ;  /* 0x000000ffff057224 */ /* 0x000fe200078e00ff */
[----:B------:R-:W-:Y:S01]  /*1daa0*/  MOV R2, R0 ;  /* 0x0000000000027202 */ /* 0x000fe20000000f00 */
[----:B------:R-:W-:Y:S01]  /*1dab0*/  IMAD.MOV.U32 R218, RZ, RZ, 0x1f ;  /* 0x0000001fffda7424 */ /* 0x000fe200078e00ff */
[----:B------:R-:W-:-:S02]  /*1dac0*/  MOV R3, 0x1dae0 ;  /* 0x0001dae000037802 */ /* 0x000fc40000000f00 */
[----:B------:R-:W-:Y:S05]  /*1dad0*/  CALL.REL.NOINC `($__internal_23_$__cuda_sm70_shflsync_idx_p) ;  /* 0x00005c4000007944 */ /* 0x000fea0003c00000 */
[----:B------:R-:W-:Y:S01]  /*1dae0*/  MOV R9, R218 ;  /* 0x000000da00097202 */ /* 0x000fe20000000f00 */
[----:B------:R-:W-:Y:S05]  /*1daf0*/  BRA `(.L_x_1841) ;  /* 0xfffe2b6000007947 */ /* 0x000fea000383ffff */
.L_x_1631:
[----:B------:R-:W-:Y:S01]  /*1db00*/  IMAD.MOV.U32 R219, RZ, RZ, R4 ;  /* 0x000000ffffdb7224 */ /* 0x000fe200078e0004 */
[----:B-1----:R-:W-:Y:S01]  /*1db10*/  MOV R2, R0 ;  /* 0x0000000000027202 */ /* 0x002fe20000000f00 */
[----:B------:R-:W-:Y:S01]  /*1db20*/  IMAD.MOV.U32 R218, RZ, RZ, 0x1f ;  /* 0x0000001fffda7424 */ /* 0x000fe200078e00ff */
[----:B------:R-:W-:-:S02]  /*1db30*/  MOV R3, 0x1db50 ;  /* 0x0001db5000037802 */ /* 0x000fc40000000f00 */
[----:B---34-:R-:W-:Y:S05]  /*1db40*/  CALL.REL.NOINC `($__internal_23_$__cuda_sm70_shflsync_idx_p) ;  /* 0x00005bd000007944 */ /* 0x018fea0003c00000 */
[----:B------:R-:W-:Y:S01]  /*1db50*/  MOV R5, R218 ;  /* 0x000000da00057202 */ /* 0x000fe20000000f00 */
[----:B------:R-:W-:Y:S05]  /*1db60*/  BRA `(.L_x_1630) ;  /* 0xfffe2b5000007947 */ /* 0x000fea000383ffff */
.L_x_1680:
[----:B------:R-:W-:Y:S01]  /*1db70*/  IMAD.MOV.U32 R219, RZ, RZ, R5 ;  /* 0x000000ffffdb7224 */ /* 0x000fe200078e0005 */
[----:B------:R-:W-:Y:S01]  /*1db80*/  MOV R2, RZ ;  /* 0x000000ff00027202 */ /* 0x000fe20000000f00 */
[----:B------:R-:W-:Y:S01]  /*1db90*/  IMAD.MOV.U32 R218, RZ, RZ, 0x181f ;  /* 0x0000181fffda7424 */ /* 0x000fe200078e00ff */
[----:B------:R-:W-:-:S02]  /*1dba0*/  MOV R3, 0x1dbc0 ;  /* 0x0001dbc000037802 */ /* 0x000fc40000000f00 */
[----:B-----5:R-:W-:Y:S05]  /*1dbb0*/  CALL.REL.NOINC `($__internal_23_$__cuda_sm70_shflsync_idx_p) ;  /* 0x00005b6000007944 */ /* 0x020fea0003c00000 */
[----:B------:R-:W-:Y:S01]  /*1dbc0*/  MOV R7, R218 ;  /* 0x000000da00077202 */ /* 0x000fe20000000f00 */
[----:B------:R-:W-:Y:S05]  /*1dbd0*/  BRA `(.L_x_1842) ;  /* 0xfffeaf4000007947 */ /* 0x000fea000383ffff */
.L_x_1681:
[----:B------:R-:W-:Y:S01]  /*1dbe0*/  IMAD.MOV.U32 R219, RZ, RZ, R6 ;  /* 0x000000ffffdb7224 */ /* 0x000fe200078e0006 */
[----:B------:R-:W-:Y:S01]  /*1dbf0*/  MOV R2, RZ ;  /* 0x000000ff00027202 */ /* 0x000fe20000000f00 */
[----:B------:R-:W-:Y:S01]  /*1dc00*/  IMAD.MOV.U32 R218, RZ, RZ, 0x181f ;  /* 0x0000181fffda7424 */ /* 0x000fe200078e00ff */
[----:B------:R-:W-:-:S02]  /*1dc10*/  MOV R3, 0x1dc30 ;  /* 0x0001dc3000037802 */ /* 0x000fc40000000f00 */
[----:B-12--5:R-:W-:Y:S05]  /*1dc20*/  CALL.REL.NOINC `($__internal_23_$__cuda_sm70_shflsync_idx_p) ;  /* 0x00005af000007944 */ /* 0x026fea0003c00000 */
[----:B------:R-:W-:Y:S01]  /*1dc30*/  MOV R2, R218 ;  /* 0x000000da00027202 */ /* 0x000fe20000000f00 */
[----:B------:R-:W-:Y:S05]  /*1dc40*/  BRA `(.L_x_1843) ;  /* 0xfffeaef000007947 */ /* 0x000fea000383ffff */
.L_x_1684:
[----:B------:R-:W-:Y:S01]  /*1dc50*/  IMAD.MOV.U32 R219, RZ, RZ, R5 ;  /* 0x000000ffffdb7224 */ /* 0x000fe200078e0005 */
[----:B--2-4-:R-:W-:Y:S01]  /*1dc60*/  MOV R2, 0x1 ;  /* 0x0000000100027802 */ /* 0x014fe20000000f00 */
[----:B------:R-:W-:Y:S01]  /*1dc70*/  IMAD.MOV.U32 R218, RZ, RZ, 0x181f ;  /* 0x0000181fffda7424 */ /* 0x000fe200078e00ff */
[----:B------:R-:W-:-:S02]  /*1dc80*/  MOV R3, 0x1dca0 ;  /* 0x0001dca000037802 */ /* 0x000fc40000000f00 */
[----:B-1-3-5:R-:W-:Y:S05]  /*1dc90*/  CALL.REL.NOINC `($__internal_23_$__cuda_sm70_shflsync_idx_p) ;  /* 0x00005a8000007944 */ /* 0x02afea0003c00000 */
[----:B------:R-:W-:Y:S01]  /*1dca0*/  IMAD.MOV.U32 R7, RZ, RZ, R218 ;  /* 0x000000ffff077224 */ /* 0x000fe200078e00da */
[----:B------:R-:W-:Y:S01]  /*1dcb0*/  MOV R2, 0x1 ;  /* 0x0000000100027802 */ /* 0x000fe20000000f00 */
[----:B------:R-:W-:Y:S01]  /*1dcc0*/  IMAD.MOV.U32 R219, RZ, RZ, R6 ;  /* 0x000000ffffdb7224 */ /* 0x000fe200078e0006 */
[----:B------:R-:W-:-:S02]  /*1dcd0*/  MOV R218, 0x181f ;  /* 0x0000181f00da7802 */ /* 0x000fc40000000f00 */
[----:B------:R-:W-:Y:S02]  /*1dce0*/  MOV R3, 0x1dd00 ;  /* 0x0001dd0000037802 */ /* 0x000fe40000000f00 */
[----:B------:R-:W-:Y:S05]  /*1dcf0*/  CALL.REL.NOINC `($__internal_23_$__cuda_sm70_shflsync_idx_p) ;  /* 0x00005a2000007944 */ /* 0x000fea0003c00000 */
[----:B------:R-:W-:Y:S01]  /*1dd00*/  MOV R2, R218 ;  /* 0x000000da00027202 */ /* 0x000fe20000000f00 */
[----:B------:R-:W-:Y:S05]  /*1dd10*/  BRA `(.L_x_1844) ;  /* 0xfffeaf0000007947 */ /* 0x000fea000383ffff */
.L_x_1687:
[----:B------:R-:W-:Y:S01]  /*1dd20*/  IMAD.MOV.U32 R219, RZ, RZ, R5 ;  /* 0x000000ffffdb7224 */ /* 0x000fe200078e0005 */
[----:B-1--4-:R-:W-:Y:S01]  /*1dd30*/  MOV R2, 0x2 ;  /* 0x0000000200027802 */ /* 0x012fe20000000f00 */
[----:B------:R-:W-:Y:S01]  /*1dd40*/  IMAD.MOV.U32 R218, RZ, RZ, 0x181f ;  /* 0x0000181fffda7424 */ /* 0x000fe200078e00ff */
[----:B------:R-:W-:Y:S02]  /*1dd50*/  MOV R3, 0x1dd70 ;  /* 0x0001dd7000037802 */ /* 0x000fe40000000f00 */
[----:B--23-5:R-:W-:Y:S05]  /*1dd60*/  CALL.REL.NOINC `($__internal_23_$__cuda_sm70_shflsync_idx_p) ;  /* 0x000059b000007944 */ /* 0x02cfea0003c00000 */
[----:B------:R-:W-:Y:S01]  /*1dd70*/  MOV R7, R218 ;  /* 0x000000da00077202 */ /* 0x000fe20000000f00 */
[----:B------:R-:W-:Y:S05]  /*1dd80*/  BRA `(.L_x_1845) ;  /* 0xfffeaf6000007947 */ /* 0x000fea000383ffff */
.L_x_1688:
[----:B------:R-:W-:Y:S01]  /*1dd90*/  IMAD.MOV.U32 R219, RZ, RZ, R6 ;  /* 0x000000ffffdb7224 */ /* 0x000fe200078e0006 */
[----:B----4-:R-:W-:Y:S01]  /*1dda0*/  MOV R2, 0x2 ;  /* 0x0000000200027802 */ /* 0x010fe20000000f00 */
[----:B------:R-:W-:Y:S01]  /*1ddb0*/  IMAD.MOV.U32 R218, RZ, RZ, 0x181f ;  /* 0x0000181fffda7424 */ /* 0x000fe200078e00ff */
[----:B------:R-:W-:Y:S02]  /*1ddc0*/  MOV R3, 0x1dde0 ;  /* 0x0001dde000037802 */ /* 0x000fe40000000f00 */
[----:B-123-5:R-:W-:Y:S05]  /*1ddd0*/  CALL.REL.NOINC `($__internal_23_$__cuda_sm70_shflsync_idx_p) ;  /* 0x0000594000007944 */ /* 0x02efea0003c00000 */
[----:B------:R-:W-:Y:S01]  /*1dde0*/  MOV R2, R218 ;  /* 0x000000da00027202 */ /* 0x000fe20000000f00 */
[----:B------:R-:W-:Y:S05]  /*1ddf0*/  BRA `(.L_x_1846) ;  /* 0xfffeaf1000007947 */ /* 0x000fea000383ffff */
.L_x_1691:
[----:B------:R-:W-:Y:S01]  /*1de00*/  IMAD.MOV.U32 R219, RZ, RZ, R5 ;  /* 0x000000ffffdb7224 */ /* 0x000fe200078e0005 */
[----:B-1----:R-:W-:Y:S01]  /*1de10*/  MOV R2, 0x3 ;  /* 0x0000000300027802 */ /* 0x002fe20000000f00 */
[----:B------:R-:W-:Y:S01]  /*1de20*/  IMAD.MOV.U32 R218, RZ, RZ, 0x181f ;  /* 0x0000181fffda7424 */ /* 0x000fe200078e00ff */
[----:B------:R-:W-:-:S02]  /*1de30*/  MOV R3, 0x1de50 ;  /* 0x0001de5000037802 */ /* 0x000fc40000000f00 */
[----:B--2345:R-:W-:Y:S05]  /*1de40*/  CALL.REL.NOINC `($__internal_23_$__cuda_sm70_shflsync_idx_p) ;  /* 0x000058d000007944 */ /* 0x03cfea0003c00000 */
        /* <DEDUP_REMOVED lines=8> */
.L_x_1694:
[----:B------:R-:W-:Y:S01]  /*1ded0*/  IMAD.MOV.U32 R219, RZ, RZ, R5 ;  /* 0x000000ffffdb7224 */ /* 0x000fe200078e0005 */
[----:B-1----:R-:W-:Y:S01]  /*1dee0*/  MOV R2, 0x4 ;  /* 0x0000000400027802 */ /* 0x002fe20000000f00 */
[----:B------:R-:W-:Y:S01]  /*1def0*/  IMAD.MOV.U32 R218, RZ, RZ, 0x181f ;  /* 0x0000181fffda7424 */ /* 0x000fe200078e00ff */
[----:B------:R-:W-:Y:S02]  /*1df00*/  MOV R3, 0x1df20 ;  /* 0x0001df2000037802 */ /* 0x000fe40000000f00 */
[----:B--2345:R-:W-:Y:S05]  /*1df10*/  CALL.REL.NOINC `($__internal_23_$__cuda_sm70_shflsync_idx_p) ;  /* 0x0000580000007944 */ /* 0x03cfea0003c00000 */
[----:B------:R-:W-:Y:S01]  /*1df20*/  MOV R7, R218 ;  /* 0x000000da00077202 */ /* 0x000fe20000000f00 */
[----:B------:R-:W-:Y:S05]  /*1df30*/  BRA `(.L_x_1848) ;  /* 0xfffeaf8000007947 */ /* 0x000fea000383ffff */
.L_x_1695:
[----:B------:R-:W-:Y:S01]  /*1df40*/  IMAD.MOV.U32 R219, RZ, RZ, R6 ;  /* 0x000000ffffdb7224 */ /* 0x000fe200078e0006 */
[----:B-1----:R-:W-:Y:S01]  /*1df50*/  MOV R2, 0x4 ;  /* 0x0000000400027802 */ /* 0x002fe20000000f00 */
[----:B------:R-:W-:Y:S01]  /*1df60*/  IMAD.MOV.U32 R218, RZ, RZ, 0x181f ;  /* 0x0000181fffda7424 */ /* 0x000fe200078e00ff */
[----:B------:R-:W-:Y:S02]  /*1df70*/  MOV R3, 0x1df90 ;  /* 0x0001df9000037802 */ /* 0x000fe40000000f00 */
[----:B--2345:R-:W-:Y:S05]  /*1df80*/  CALL.REL.NOINC `($__internal_23_$__cuda_sm70_shflsync_idx_p) ;  /* 0x0000579000007944 */ /* 0x03cfea0003c00000 */
[----:B------:R-:W-:Y:S01]  /*1df90*/  MOV R2, R218 ;  /* 0x000000da00027202 */ /* 0x000fe20000000f00 */
[----:B------:R-:W-:Y:S05]  /*1dfa0*/  BRA `(.L_x_1849) ;  /* 0xfffeaf3000007947 */ /* 0x000fea000383ffff */
.L_x_1698:
[----:B------:R-:W-:Y:S01]  /*1dfb0*/  IMAD.MOV.U32 R219, RZ, RZ, R5 ;  /* 0x000000ffffdb7224 */ /* 0x000fe200078e0005 */
[----:B--23--:R-:W-:Y:S01]  /*1dfc0*/  MOV R2, 0x5 ;  /* 0x0000000500027802 */ /* 0x00cfe20000000f00 */
[----:B------:R-:W-:Y:S01]  /*1dfd0*/  IMAD.MOV.U32 R218, RZ, RZ, 0x181f ;  /* 0x0000181fffda7424 */ /* 0x000fe200078e00ff */
[----:B------:R-:W-:-:S02]  /*1dfe0*/  MOV R3, 0x1e000 ;  /* 0x0001e00000037802 */ /* 0x000fc40000000f00 */
[----:B-1--45:R-:W-:Y:S05]  /*1dff0*/  CALL.REL.NOINC `($__internal_23_$__cuda_sm70_shflsync_idx_p) ;  /* 0x0000572000007944 */ /* 0x032fea0003c00000 */
        /* <DEDUP_REMOVED lines=8> */
.L_x_1701:
[----:B------:R-:W-:Y:S01]  /*1e080*/  IMAD.MOV.U32 R219, RZ, RZ, R5 ;  /* 0x000000ffffdb7224 */ /* 0x000fe200078e0005 */
[----:B-1-3--:R-:W-:Y:S01]  /*1e090*/  MOV R2, 0x6 ;  /* 0x0000000600027802 */ /* 0x00afe20000000f00 */
[----:B------:R-:W-:Y:S01]  /*1e0a0*/  IMAD.MOV.U32 R218, RZ, RZ, 0x181f ;  /* 0x0000181fffda7424 */ /* 0x000fe200078e00ff */
[----:B------:R-:W-:Y:S02]  /*1e0b0*/  MOV R3, 0x1e0d0 ;  /* 0x0001e0d000037802 */ /* 0x000fe40000000f00 */
[----:B--2-45:R-:W-:Y:S05]  /*1e0c0*/  CALL.REL.NOINC `($__internal_23_$__cuda_sm70_shflsync_idx_p) ;  /* 0x0000565000007944 */ /* 0x034fea0003c00000 */
[----:B------:R-:W-:Y:S01]  /*1e0d0*/  MOV R7, R218 ;  /* 0x000000da00077202 */ /* 0x000fe20000000f00 */
[----:B------:R-:W-:Y:S05]  /*1e0e0*/  BRA `(.L_x_1851) ;  /* 0xfffeafa000007947 */ /* 0x000fea000383ffff */
.L_x_1702:
[----:B------:R-:W-:Y:S01]  /*1e0f0*/  IMAD.MOV.U32 R219, RZ, RZ, R6 ;  /* 0x000000ffffdb7224 */ /* 0x000fe200078e0006 */
[----:B---3--:R-:W-:Y:S01]  /*1e100*/  MOV R2, 0x6 ;  /* 0x0000000600027802 */ /* 0x008fe20000000f00 */
[----:B------:R-:W-:Y:S01]  /*1e110*/  IMAD.MOV.U32 R218, RZ, RZ, 0x181f ;  /* 0x0000181fffda7424 */ /* 0x000fe200078e00ff */
[----:B------:R-:W-:Y:S02]  /*1e120*/  MOV R3, 0x1e140 ;  /* 0x0001e14000037802 */ /* 0x000fe40000000f00 */
[----:B-12-45:R-:W-:Y:S05]  /*1e130*/  CALL.REL.NOINC `($__internal_23_$__cuda_sm70_shflsync_idx_p) ;  /* 0x000055e000007944 */ /* 0x036fea0003c00000 */
[----:B------:R-:W-:Y:S01]  /*1e140*/  MOV R2, R218 ;  /* 0x000000da00027202 */ /* 0x000fe20000000f00 */
[----:B------:R-:W-:Y:S05]  /*1e150*/  BRA `(.L_x_1852) ;  /* 0xfffeaf5000007947 */ /* 0x000fea000383ffff */
.L_x_1705:
        /* <DEDUP_REMOVED lines=13> */
.L_x_1744:
[----:B------:R-:W-:Y:S01]  /*1e230*/  IMAD.MOV.U32 R219, RZ, RZ, R5 ;  /* 0x000000ffffdb7224 */ /* 0x000fe200078e0005 */
[----:B------:R-:W-:Y:S01]  /*1e240*/  MOV R2, RZ ;  /* 0x000000ff00027202 */ /* 0x000fe20000000f00 */
[----:B------:R-:W-:Y:S01]  /*1e250*/  IMAD.MOV.U32 R218, RZ, RZ, 0x181f ;  /* 0x0000181fffda7424 */ /* 0x000fe200078e00ff */
[----:B------:R-:W-:Y:S02]  /*1e260*/  MOV R3, 0x1e280 ;  /* 0x0001e28000037802 */ /* 0x000fe40000000f00 */
[----:B------:R-:W-:Y:S05]  /*1e270*/  CALL.REL.NOINC `($__internal_23_$__cuda_sm70_shflsync_idx_p) ;  /* 0x000054a000007944 */ /* 0x000fea0003c00000 */
[----:B------:R-:W-:Y:S01]  /*1e280*/  MOV R9, R218 ;  /* 0x000000da00097202 */ /* 0x000fe20000000f00 */
[----:B------:R-:W-:Y:S05]  /*1e290*/  BRA `(.L_x_1854) ;  /* 0xffff0c6000007947 */ /* 0x000fea000383ffff */
.L_x_1745:
[----:B------:R-:W-:Y:S01]  /*1e2a0*/  IMAD.MOV.U32 R219, RZ, RZ, R4 ;  /* 0x000000ffffdb7224 */ /* 0x000fe200078e0004 */
[----:B------:R-:W-:Y:S01]  /*1e2b0*/  MOV R2, RZ ;  /* 0x000000ff00027202 */ /* 0x000fe20000000f00 */
[----:B------:R-:W-:Y:S01]  /*1e2c0*/  IMAD.MOV.U32 R218, RZ, RZ, 0x181f ;  /* 0x0000181fffda7424 */ /* 0x000fe200078e00ff */
[----:B------:R-:W-:Y:S02]  /*1e2d0*/  MOV R3, 0x1e2f0 ;  /* 0x0001e2f000037802 */ /* 0x000fe40000000f00 */
[----:B-12---:R-:W-:Y:S05]  /*1e2e0*/  CALL.REL.NOINC `($__internal_23_$__cuda_sm70_shflsync_idx_p) ;  /* 0x0000543000007944 */ /* 0x006fea0003c00000 */
        /* <DEDUP_REMOVED lines=12> */
[----:B------:R-:W-:Y:S05]  /*1e3b0*/  CALL.REL.NOINC `($__internal_23_$__cuda_sm70_shflsync_idx_p) ;  /* 0x0000536000007944 */ /* 0x000fea0003c00000 */
[----:B------:R-:W-:Y:S01]  /*1e3c0*/  IMAD.MOV.U32 R7, RZ, RZ, R218 ;  /* 0x000000ffff077224 */ /* 0x000fe200078e00da */
[----:B------:R-:W-:Y:S01]  /*1e3d0*/  MOV R2, 0x1 ;  /* 0x0000000100027802 */ /* 0x000fe20000000f00 */
[----:B------:R-:W-:Y:S01]  /*1e3e0*/  IMAD.MOV.U32 R219, RZ, RZ, R4 ;  /* 0x000000ffffdb7224 */ /* 0x000fe200078e0004 */
[----:B------:R-:W-:Y:S02]  /*1e3f0*/  MOV R218, 0x181f ;  /* 0x0000181f00da7802 */ /* 0x000fe40000000f00 */
[----:B------:R-:W-:Y:S02]  /*1e400*/  MOV R3, 0x1e420 ;  /* 0x0001e42000037802 */ /* 0x000fe40000000f00 */
[----:B------:R-:W-:Y:S05]  /*1e410*/  CALL.REL.NOINC `($__internal_23_$__cuda_sm70_shflsync_idx_p) ;  /* 0x0000530000007944 */ /* 0x000fea0003c00000 */
        /* <DEDUP_REMOVED lines=60> */
[----:B------:R-:W-:Y:S01]  /*1e7e0*/  MOV R4, R218 ;  /* 0x000000da00047202 */ /* 0x000fe20000000f00 */
[----:B------:R-:W-:Y:S05]  /*1e7f0*/  BRA `(.L_x_1855) ;  /* 0xffff088000007947 */ /* 0x000fea000383ffff */
.L_x_1746:
[----:B------:R-:W-:Y:S01]  /*1e800*/  IMAD.MOV.U32 R219, RZ, RZ, R0 ;  /* 0x000000ffffdb7224 */ /* 0x000fe200078e0000 */
[----:B------:R-:W-:Y:S01]  /*1e810*/  MOV R2, RZ ;  /* 0x000000ff00027202 */ /* 0x000fe20000000f00 */
[----:B------:R-:W-:Y:S01]  /*1e820*/  IMAD.MOV.U32 R218, RZ, RZ, 0x1c1f ;  /* 0x00001c1fffda7424 */ /* 0x000fe200078e00ff */
[----:B------:R-:W-:-:S02]  /*1e830*/  MOV R3, 0x1e850 ;  /* 0x0001e85000037802 */ /* 0x000fc40000000f00 */
[----:B------:R-:W-:Y:S05]  /*1e840*/  CALL.REL.NOINC `($__internal_23_$__cuda_sm70_shflsync_idx_p) ;  /* 0x00004ed000007944 */ /* 0x000fea0003c00000 */
[----:B------:R-:W-:Y:S01]  /*1e850*/  MOV R2, R218 ;  /* 0x000000da00027202 */ /* 0x000fe20000000f00 */
[----:B------:R-:W-:Y:S05]  /*1e860*/  BRA `(.L_x_1856) ;  /* 0xffff099000007947 */ /* 0x000fea000383ffff */
.L_x_1747:
[----:B------:R-:W-:Y:S01]  /*1e870*/  IMAD.MOV.U32 R219, RZ, RZ, R0 ;  /* 0x000000ffffdb7224 */ /* 0x000fe200078e0000 */
[----:B------:R-:W-:Y:S01]  /*1e880*/  MOV R2, 0x1 ;  /* 0x0000000100027802 */ /* 0x000fe20000000f00 */
[----:B------:R-:W-:Y:S01]  /*1e890*/  IMAD.MOV.U32 R218, RZ, RZ, 0x1c1f ;  /* 0x00001c1fffda7424 */ /* 0x000fe200078e00ff */
[----:B------:R-:W-:-:S02]  /*1e8a0*/  MOV R3, 0x1e8c0 ;  /* 0x0001e8c000037802 */ /* 0x000fc40000000f00 */
[----:B-1----:R-:W-:Y:S05]  /*1e8b0*/  CALL.REL.NOINC `($__internal_23_$__cuda_sm70_shflsync_idx_p) ;  /* 0x00004e6000007944 */ /* 0x002fea0003c00000 */
        /* <DEDUP_REMOVED lines=46> */
[----:B------:R-:W-:Y:S05]  /*1eba0*/  CALL.REL.NOINC `($__internal_23_$__cuda_sm70_shflsync_idx_p) ;  /* 0x00004b7000007944 */ /* 0x000fea0003c00000 */
[----:B------:R-:W-:Y:S01]  /*1ebb0*/  IMAD.IADD R2, R4, 0x1, R218 ;  /* 0x0000000104027824 */ /* 0x000fe200078e02da */
[----:B------:R-:W-:Y:S01]  /*1ebc0*/  MOV R3, 0x1eea0 ;  /* 0x0001eea000037802 */ /* 0x000fe20000000f00 */
[----:B------:R-:W-:Y:S02]  /*1ebd0*/  IMAD.MOV.U32 R219, RZ, RZ, R0 ;  /* 0x000000ffffdb7224 */ /* 0x000fe400078e0000 */
[----:B------:R-:W-:Y:S01]  /*1ebe0*/  IMAD.MOV.U32 R218, RZ, RZ, 0x1c1f ;  /* 0x00001c1fffda7424 */ /* 0x000fe200078e00ff */
        /* <DEDUP_REMOVED lines=41> */
[----:B------:R-:W-:Y:S02]  /*1ee80*/  FSEL R55, R149, -INF , P0 ;  /* 0xff80000095377808 */ /* 0x000fe40000000000 */
[----:B------:R-:W-:Y:S05]  /*1ee90*/  CALL.REL.NOINC `($__internal_23_$__cuda_sm70_shflsync_idx_p) ;  /* 0x0000488000007944 */ /* 0x000fea0003c00000 */
[----:B------:R-:W-:Y:S01]  /*1eea0*/  IMAD.IADD R4, R4, 0x1, R218 ;  /* 0x0000000104047824 */ /* 0x000fe200078e02da */
[----:B------:R-:W-:Y:S01]  /*1eeb0*/  FMNMX.FTZ R89, R10, R11, !PT ;  /* 0x0000000b0a597209 */ /* 0x000fe20007810000 */
[----:B------:R-:W-:Y:S01]  /*1eec0*/  IMAD.MOV.U32 R0, RZ, RZ, 0x2 ;  /* 0x00000002ff007424 */ /* 0x000fe200078e00ff */
[----:B------:R-:W-:Y:S02]  /*1eed0*/  FMNMX.FTZ R88, R12, R13, !PT ;  /* 0x0000000d0c587209 */ /* 0x000fe40007810000 */
[----:B------:R-:W-:-:S02]  /*1eee0*/  IMNMX R5, R5, R4, PT ;  /* 0x0000000405057217 */ /* 0x000fc40003800200 */
[----:B------:R-:W-:Y:S02]  /*1eef0*/  FMNMX.FTZ R89, R14, R89, !PT ;  /* 0x000000590e597209 */ /* 0x000fe40007810000 */
[C---:B------:R-:W-:Y:S02]  /*1ef00*/  ISETP.GT.AND P3, PT, R5.reuse, RZ, PT ;  /* 0x000000ff0500720c */ /* 0x040fe40003f64270 */
[C---:B------:R-:W-:Y:S02]  /*1ef10*/  ISETP.GT.AND P2, PT, R5.reuse, 0x1, PT ;  /* 0x000000010500780c */ /* 0x040fe40003f44270 */
[----:B------:R-:W-:Y:S02]  /*1ef20*/  ISETP.GT.AND P1, PT, R5, 0x8, PT ;  /* 0x000000080500780c */ /* 0x000fe40003f24270 */
[----:B------:R-:W-:Y:S02]  /*1ef30*/  FSEL R23, R146, -INF , P3 ;  /* 0xff80000092177808 */ /* 0x000fe40001800000 */
[----:B------:R-:W-:-:S02]  /*1ef40*/  FSEL R26, R147, -INF , P2 ;  /* 0xff800000931a7808 */ /* 0x000fc40001000000 */
[----:B------:R-:W-:Y:S02]  /*1ef50*/  ISETP.GT.AND P0, PT, R5, 0x9, PT ;  /* 0x000000090500780c */ /* 0x000fe40003f04270 */
[----:B------:R-:W-:Y:S02]  /*1ef60*/  FSEL R35, R142, -INF , P1 ;  /* 0xff8000008e237808 */ /* 0x000fe40000800000 */
        /* <DEDUP_REMOVED lines=107> */
[----:B------:R-:W-:Y:S02]  /*1f620*/  MOV R2, 0x1f640 ;  /* 0x0001f64000027802 */ /* 0x000fe40000000f00 */
[----:B------:R-:W-:Y:S05]  /*1f630*/  CALL.REL.NOINC `($__internal_22_$__cuda_sm70_shflsync_bfly_p) ;  /* 0x0000408000007944 */ /* 0x000fea0003c00000 */
[----:B------:R-:W-:Y:S01]  /*1f640*/  FMNMX.FTZ R89, R89, R0, !PT ;  /* 0x0000000059597209 */ /* 0x000fe20007810000 */
[----:B------:R-:W-:Y:S01]  /*1f650*/  IMAD.MOV.U32 R0, RZ, RZ, 0x1 ;  /* 0x00000001ff007424 */ /* 0x000fe200078e00ff */
[----:B------:R-:W-:-:S03]  /*1f660*/  MOV R2, 0x1f690 ;  /* 0x0001f69000027802 */ /* 0x000fc60000000f00 */
[----:B------:R-:W-:Y:S02]  /*1f670*/  IMAD.MOV.U32 R84, RZ, RZ, R89 ;  /* 0x000000ffff547224 */ /* 0x000fe400078e0059 */
[----:B------:R-:W-:Y:S05]  /*1f680*/  CALL.REL.NOINC `($__internal_22_$__cuda_sm70_shflsync_bfly_p) ;  /* 0x0000403000007944 */ /* 0x000fea0003c00000 */
[----:B------:R-:W-:Y:S01]  /*1f690*/  FMNMX.FTZ R89, R89, R0, !PT ;  /* 0x0000000059597209 */ /* 0x000fe20007810000 */
[----:B------:R-:W-:Y:S01]  /*1f6a0*/  IMAD.MOV.U32 R84, RZ, RZ, R88 ;  /* 0x000000ffff547224 */ /* 0x000fe200078e0058 */
[----:B------:R-:W-:Y:S01]  /*1f6b0*/  MOV R2, 0x1f6e0 ;  /* 0x0001f6e000027802 */ /* 0x000fe20000000f00 */
[----:B------:R-:W-:Y:S02]  /*1f6c0*/  IMAD.MOV.U32 R0, RZ, RZ, 0x2 ;  /* 0x00000002ff007424 */ /* 0x000fe400078e00ff */
        /* <DEDUP_REMOVED lines=26> */
[----:B------:R-:W-:Y:S01]  /*1f870*/  MOV R9, R0 ;  /* 0x0000000000097202 */ /* 0x000fe20000000f00 */
[----:B------:R-:W-:Y:S05]  /*1f880*/  BRA `(.L_x_1857) ;  /* 0xffff09e000007947 */ /* 0x000fea000383ffff */
.L_x_1751:
[----:B------:R-:W-:Y:S01]  /*1f890*/  MOV R2, RZ ;  /* 0x000000ff00027202 */ /* 0x000fe20000000f00 */
[----:B------:R-:W-:Y:S01]  /*1f8a0*/  IMAD.MOV.U32 R219, RZ, RZ, R4 ;  /* 0x000000ffffdb7224 */ /* 0x000fe200078e0004 */
[----:B------:R-:W-:Y:S01]  /*1f8b0*/  MOV R3, 0x1f8e0 ;  /* 0x0001f8e000037802 */ /* 0x000fe20000000f00 */
[----:B------:R-:W-:Y:S02]  /*1f8c0*/  IMAD.MOV.U32 R218, RZ, RZ, 0x181f ;  /* 0x0000181fffda7424 */ /* 0x000fe400078e00ff */
[----:B------:R-:W-:Y:S05]  /*1f8d0*/  CALL.REL.NOINC `($__internal_23_$__cuda_sm70_shflsync_idx_p) ;  /* 0x00003e4000007944 */ /* 0x000fea0003c00000 */
[----:B------:R-:W-:Y:S01]  /*1f8e0*/  MOV R7, R218 ;  /* 0x000000da00077202 */ /* 0x000fe20000000f00 */
[----:B------:R-:W-:-:S05]  /*1f8f0*/  BRA `(.L_x_1858) ;  /* 0xffff25c000007947 */ /* 0x000fca000383ffff */
.L_x_1752:
[----:B------:R-:W-:Y:S01]  /*1f900*/  MOV R2, RZ ;  /* 0x000000ff00027202 */ /* 0x000fe20000000f00 */
[----:B------:R-:W-:Y:S01]  /*1f910*/  IMAD.MOV.U32 R219, RZ, RZ, R0 ;  /* 0x000000ffffdb7224 */ /* 0x000fe200078e0000 */
[----:B------:R-:W-:Y:S01]  /*1f920*/  MOV R3, 0x1f950 ;  /* 0x0001f95000037802 */ /* 0x000fe20000000f00 */
[----:B------:R-:W-:Y:S02]  /*1f930*/  IMAD.MOV.U32 R218, RZ, RZ, 0x181f ;  /* 0x0000181fffda7424 */ /* 0x000fe400078e00ff */
[----:B-12---:R-:W-:Y:S05]  /*1f940*/  CALL.REL.NOINC `($__internal_23_$__cuda_sm70_shflsync_idx_p) ;  /* 0x00003dd000007944 */ /* 0x006fea0003c00000 */
[----:B------:R-:W-:Y:S01]  /*1f950*/  IMAD.MOV.U32 R219, RZ, RZ, R4 ;  /* 0x000000ffffdb7224 */ /* 0x000fe200078e0004 */
[----:B------:R-:W-:Y:S02]  /*1f960*/  ISETP.GE.AND P0, PT, R238, c[0x0][0x1d4], PT ;  /* 0x00007500ee007a0c */ /* 0x000fe40003f06270 */
[----:B------:R-:W-:Y:S01]  /*1f970*/  IADD3 R2, P1, R218, R5, RZ ;  /* 0x00000005da027210 */ /* 0x000fe20007f3e0ff */
[----:B------:R-:W-:Y:S04]  /*1f980*/  IMAD.MOV.U32 R218, RZ, RZ, 0x181f ;  /* 0x0000181fffda7424 */ /* 0x000fe800078e00ff */
[----:B------:R-:W-:Y:S01]  /*1f990*/  IMAD.X R3, R7, 0x1, R6, P1 ;  /* 0x0000000107037824 */ /* 0x000fe200008e0606 */
[----:B------:R-:W-:Y:S05]  /*1f9a0*/  SEL R7, RZ, 0x10, P0 ;  /* 0x00000010ff077807 */ /* 0x000fea0000000000 */
[----:B------:R-:W-:Y:S01]  /*1f9b0*/  @!PT LDS RZ, [RZ] ;  /* 0x00000000fffff984 */ /* 0x000fe20000000800 */
[----:B------:R-:W-:Y:S01]  /*1f9c0*/  @!PT LDS RZ, [RZ] ;  /* 0x00000000fffff984 */ /* 0x000fe20000000800 */
[----:B------:R-:W-:Y:S01]  /*1f9d0*/  @!PT LDS RZ, [RZ] ;  /* 0x00000000fffff984 */ /* 0x000fe20000000800 */
[----:B------:R1:W-:Y:S02]  /*1f9e0*/  LDGSTS.E.BYPASS.LTC128B.128 [R212+0x100], [R2.64], !P0 ;  /* 0x0010000002d47fae */ /* 0x0003e4000c101d48 */
[----:B-1----:R-:W-:Y:S01]  /*1f9f0*/  MOV R3, 0x1fa20 ;  /* 0x0001fa2000037802 */ /* 0x002fe20000000f00 */
[----:B------:R-:W-:Y:S03]  /*1fa00*/  IMAD.MOV.U32 R2, RZ, RZ, 0x1 ;  /* 0x00000001ff027424 */ /* 0x000fe600078e00ff */
[----:B------:R-:W-:Y:S05]  /*1fa10*/  CALL.REL.NOINC `($__internal_23_$__cuda_sm70_shflsync_idx_p) ;  /* 0x00003d0000007944 */ /* 0x000fea0003c00000 */
[----:B------:R-:W-:Y:S01]  /*1fa20*/  MOV R2, 0x1 ;  /* 0x0000000100027802 */ /* 0x000fe20000000f00 */
[----:B------:R-:W-:Y:S01]  /*1fa30*/  IMAD.MOV.U32 R8, RZ, RZ, R218 ;  /* 0x000000ffff087224 */ /* 0x000fe200078e00da */
[----:B------:R-:W-:Y:S01]  /*1fa40*/  MOV R218, 0x181f ;  /* 0x0000181f00da7802 */ /* 0x000fe20000000f00 */
[----:B------:R-:W-:Y:S01]  /*1fa50*/  IMAD.MOV.U32 R219, RZ, RZ, R0 ;  /* 0x000000ffffdb7224 */ /* 0x000fe200078e0000 */
[----:B------:R-:W-:Y:S02]  /*1fa60*/  MOV R3, 0x1fa80 ;  /* 0x0001fa8000037802 */ /* 0x000fe40000000f00 */
[----:B------:R-:W-:Y:S05]  /*1fa70*/  CALL.REL.NOINC `($__internal_23_$__cuda_sm70_shflsync_idx_p) ;  /* 0x00003ca000007944 */ /* 0x000fea0003c00000 */
        /* <DEDUP_REMOVED lines=60> */
[----:B------:R-:W-:Y:S01]  /*1fe40*/  MOV R0, R218 ;  /* 0x000000da00007202 */ /* 0x000fe20000000f00 */
[----:B------:R-:W-:-:S05]  /*1fe50*/  BRA `(.L_x_1859) ;  /* 0xffff220000007947 */ /* 0x000fca000383ffff */
.L_x_1755:
[----:B------:R-:W-:Y:S01]  /*1fe60*/  MOV R2, RZ ;  /* 0x000000ff00027202 */ /* 0x000fe20000000f00 */
[----:B------:R-:W-:Y:S01]  /*1fe70*/  IMAD.MOV.U32 R219, RZ, RZ, R84 ;  /* 0x000000ffffdb7224 */ /* 0x000fe200078e0054 */
[----:B------:R-:W-:Y:S01]  /*1fe80*/  MOV R3, 0x1feb0 ;  /* 0x0001feb000037802 */ /* 0x000fe20000000f00 */
[----:B------:R-:W-:Y:S02]  /*1fe90*/  IMAD.MOV.U32 R218, RZ, RZ, 0x181f ;  /* 0x0000181fffda7424 */ /* 0x000fe400078e00ff */
[----:B------:R-:W-:Y:S05]  /*1fea0*/  CALL.REL.NOINC `($__internal_23_$__cuda_sm70_shflsync_idx_p) ;  /* 0x0000387000007944 */ /* 0x000fea0003c00000 */
[----:B------:R-:W-:Y:S01]  /*1feb0*/  MOV R89, R218 ;  /* 0x000000da00597202 */ /* 0x000fe20000000f00 */
[----:B------:R-:W-:-:S05]  /*1fec0*/  BRA `(.L_x_1860) ;  /* 0xffff2b0000007947 */ /* 0x000fca000383ffff */
.L_x_1756:
        /* <DEDUP_REMOVED lines=86> */
.L_x_1757:
[----:B------:R-:W-:Y:S01]  /*20430*/  MOV R2, RZ ;  /* 0x000000ff00027202 */ /* 0x000fe20000000f00 */
[----:B------:R-:W-:Y:S01]  /*20440*/  IMAD.MOV.U32 R219, RZ, RZ, R84 ;  /* 0x000000ffffdb7224 */ /* 0x000fe200078e0054 */
[----:B------:R-:W-:Y:S01]  /*20450*/  MOV R3, 0x20480 ;  /* 0x0002048000037802 */ /* 0x000fe20000000f00 */
[----:B------:R-:W-:Y:S02]  /*20460*/  IMAD.MOV.U32 R218, RZ, RZ, 0x1c1f ;  /* 0x00001c1fffda7424 */ /* 0x000fe400078e00ff */
[----:B------:R-:W-:Y:S05]  /*20470*/  CALL.REL.NOINC `($__internal_23_$__cuda_sm70_shflsync_idx_p) ;  /* 0x000032a000007944 */ /* 0x000fea0003c00000 */
[----:B------:R-:W-:Y:S01]  /*20480*/  MOV R0, R218 ;  /* 0x000000da00007202 */ /* 0x000fe20000000f00 */
[----:B------:R-:W-:-:S05]  /*20490*/  BRA `(.L_x_1862) ;  /* 0xffff285000007947 */ /* 0x000fca000383ffff */
.L_x_1758:
[----:B------:R-:W-:Y:S01]  /*204a0*/  MOV R2, 0x1 ;  /* 0x0000000100027802 */ /* 0x000fe20000000f00 */
[----:B------:R-:W-:Y:S01]  /*204b0*/  IMAD.MOV.U32 R219, RZ, RZ, R84 ;  /* 0x000000ffffdb7224 */ /* 0x000fe200078e0054 */
[----:B------:R-:W-:Y:S01]  /*204c0*/  MOV R3, 0x204f0 ;  /* 0x000204f000037802 */ /* 0x000fe20000000f00 */
[----:B------:R-:W-:Y:S02]  /*204d0*/  IMAD.MOV.U32 R218, RZ, RZ, 0x1c1f ;  /* 0x00001c1fffda7424 */ /* 0x000fe400078e00ff */
[----:B-1----:R-:W-:Y:S05]  /*204e0*/  CALL.REL.NOINC `($__internal_23_$__cuda_sm70_shflsync_idx_p) ;  /* 0x0000323000007944 */ /* 0x002fea0003c00000 */
[----:B------:R-:W-:Y:S01]  /*204f0*/  MOV R3, 0x207d0 ;  /* 0x000207d000037802 */ /* 0x000fe20000000f00 */
[----:B------:R-:W-:Y:S02]  /*20500*/  IMAD.IADD R218, R85, 0x1, R218 ;  /* 0x0000000155da7824 */ /* 0x000fe400078e02da */
[----:B------:R-:W-:Y:S02]  /*20510*/  IMAD.MOV.U32 R219, RZ, RZ, R84 ;  /* 0x000000ffffdb7224 */ /* 0x000fe400078e0054 */
        /* <DEDUP_REMOVED lines=37> */
[----:B------:R-:W-:Y:S01]  /*20770*/  IMAD.MOV.U32 R218, RZ, RZ, 0x1c1f ;  /* 0x00001c1fffda7424 */ /* 0x000fe200078e00ff */
[----:B------:R-:W-:Y:S02]  /*20780*/  FSEL R39, R70, -INF , P3 ;  /* 0xff80000046277808 */ /* 0x000fe40001800000 */
[----:B------:R-:W-:Y:S02]  /*20790*/  FSEL R33, R71, -INF , P2 ;  /* 0xff80000047217808 */ /* 0x000fe40001000000 */
[----:B------:R-:W-:Y:S02]  /*207a0*/  FSEL R32, R82, -INF , P1 ;  /* 0xff80000052207808 */ /* 0x000fe40000800000 */
[----:B------:R-:W-:Y:S02]  /*207b0*/  FSEL R19, R83, -INF , P0 ;  /* 0xff80000053137808 */ /* 0x000fe40000000000 */
[----:B------:R-:W-:Y:S05]  /*207c0*/  CALL.REL.NOINC `($__internal_23_$__cuda_sm70_shflsync_idx_p) ;  /* 0x00002f5000007944 */ /* 0x000fea0003c00000 */
        /* <DEDUP_REMOVED lines=38> */
[----:B------:R-:W-:Y:S01]  /*20a30*/  ISETP.GT.AND P0, PT, R218, 0x49, PT ;  /* 0x00000049da00780c */ /* 0x000fe20003f04270 */
[----:B------:R-:W-:Y:S01]  /*20a40*/  IMAD.MOV.U32 R218, RZ, RZ, 0x1c1f ;  /* 0x00001c1fffda7424 */ /* 0x000fe200078e00ff */
[----:B------:R-:W-:Y:S02]  /*20a50*/  FSEL R25, R61, -INF , P4 ;  /* 0xff8000003d197808 */ /* 0x000fe40002000000 */
[----:B------:R-:W-:Y:S02]  /*20a60*/  FSEL R18, R72, -INF , P3 ;  /* 0xff80000048127808 */ /* 0x000fe40001800000 */
[----:B------:R-:W-:Y:S02]  /*20a70*/  FSEL R17, R73, -INF , P2 ;  /* 0xff80000049117808 */ /* 0x000fe40001000000 */
[----:B------:R-:W-:Y:S02]  /*20a80*/  FSEL R16, R76, -INF , P1 ;  /* 0xff8000004c107808 */ /* 0x000fe40000800000 */
[----:B------:R-:W-:Y:S02]  /*20a90*/  FSEL R13, R77, -INF , P0 ;  /* 0xff8000004d0d7808 */ /* 0x000fe40000000000 */
[----:B------:R-:W-:Y:S05]  /*20aa0*/  CALL.REL.NOINC `($__internal_23_$__cuda_sm70_shflsync_idx_p) ;  /* 0x00002c7000007944 */ /* 0x000fea0003c00000 */
[----:B------:R-:W-:Y:S01]  /*20ab0*/  FMNMX.FTZ R84, R4, R90, !PT ;  /* 0x0000005a04547209 */ /* 0x000fe20007810000 */
[----:B------:R-:W-:Y:S01]  /*20ac0*/  IMAD.IADD R85, R85, 0x1, R218 ;  /* 0x0000000155557824 */ /* 0x000fe200078e02da */
[----:B------:R-:W-:Y:S01]  /*20ad0*/  MOV R2, 0x21270 ;  /* 0x0002127000027802 */ /* 0x000fe20000000f00 */
        /* <DEDUP_REMOVED lines=120> */
[----:B------:R-:W-:Y:S05]  /*21260*/  CALL.REL.NOINC `($__internal_22_$__cuda_sm70_shflsync_bfly_p) ;  /* 0x0000245000007944 */ /* 0x000fea0003c00000 */
[----:B------:R-:W-:Y:S01]  /*21270*/  FMNMX.FTZ R84, R84, R0, !PT ;  /* 0x0000000054547209 */ /* 0x000fe20007810000 */
[----:B------:R-:W-:Y:S01]  /*21280*/  IMAD.MOV.U32 R0, RZ, RZ, 0x1 ;  /* 0x00000001ff007424 */ /* 0x000fe200078e00ff */
[----:B------:R-:W-:Y:S02]  /*21290*/  MOV R2, 0x212b0 ;  /* 0x000212b000027802 */ /* 0x000fe40000000f00 */
        /* <DEDUP_REMOVED lines=28> */
[----:B------:R-:W-:-:S05]  /*21460*/  BRA `(.L_x_1863) ;  /* 0xffff28f000007947 */ /* 0x000fca000383ffff */
.L_x_1761:
[----:B-1--4-:R-:W-:Y:S01]  /*21470*/  MOV R2, RZ ;  /* 0x000000ff00027202 */ /* 0x012fe20000000f00 */
[----:B------:R-:W-:Y:S01]  /*21480*/  IMAD.MOV.U32 R219, RZ, RZ, R56 ;  /* 0x000000ffffdb7224 */ /* 0x000fe200078e0038 */
[----:B------:R-:W-:Y:S01]  /*21490*/  MOV R3, 0x214c0 ;  /* 0x000214c000037802 */ /* 0x000fe20000000f00 */
[----:B------:R-:W-:Y:S02]  /*214a0*/  IMAD.MOV.U32 R218, RZ, RZ, 0x181f ;  /* 0x0000181fffda7424 */ /* 0x000fe400078e00ff */
[----:B------:R-:W-:Y:S05]  /*214b0*/  CALL.REL.NOINC `($__internal_23_$__cuda_sm70_shflsync_idx_p) ;  /* 0x0000226000007944 */ /* 0x000fea0003c00000 */
[----:B------:R-:W-:Y:S01]  /*214c0*/  MOV R58, R218 ;  /* 0x000000da003a7202 */ /* 0x000fe20000000f00 */
[----:B------:R-:W-:-:S05]  /*214d0*/  BRA `(.L_x_1864) ;  /* 0xffff494000007947 */ /* 0x000fca000383ffff */
.L_x_1764:
[----:B------:R-:W-:Y:S01]  /*214e0*/  MOV R2, RZ ;  /* 0x000000ff00027202 */ /* 0x000fe20000000f00 */
[----:B------:R-:W-:Y:S01]  /*214f0*/  IMAD.MOV.U32 R219, RZ, RZ, R84 ;  /* 0x000000ffffdb7224 */ /* 0x000fe200078e0054 */
[----:B------:R-:W-:Y:S01]  /*21500*/  MOV R3, 0x21530 ;  /* 0x0002153000037802 */ /* 0x000fe20000000f00 */
[----:B------:R-:W-:Y:S02]  /*21510*/  IMAD.MOV.U32 R218, RZ, RZ, 0x181f ;  /* 0x0000181fffda7424 */ /* 0x000fe400078e00ff */
[----:B------:R-:W-:Y:S05]  /*21520*/  CALL.REL.NOINC `($__internal_23_$__cuda_sm70_shflsync_idx_p) ;  /* 0x000021f000007944 */ /* 0x000fea0003c00000 */
[----:B------:R-:W-:Y:S01]  /*21530*/  MOV R90, R218 ;  /* 0x000000da005a7202 */ /* 0x000fe20000000f00 */
[----:B------:R-:W-:-:S05]  /*21540*/  BRA `(.L_x_1865) ;  /* 0xffff536000007947 */ /* 0x000fca000383ffff */
.L_x_1765:
[----:B------:R-:W-:Y:S01]  /*21550*/  MOV R2, RZ ;  /* 0x000000ff00027202 */ /* 0x000fe20000000f00 */
[----:B------:R-:W-:Y:S01]  /*21560*/  IMAD.MOV.U32 R219, RZ, RZ, R0 ;  /* 0x000000ffffdb7224 */ /* 0x000fe200078e0000 */
[----:B------:R-:W-:Y:S01]  /*21570*/  MOV R3, 0x215a0 ;  /* 0x000215a000037802 */ /* 0x000fe20000000f00 */
[----:B------:R-:W-:Y:S02]  /*21580*/  IMAD.MOV.U32 R218, RZ, RZ, 0x181f ;  /* 0x0000181fffda7424 */ /* 0x000fe400078e00ff */
[----:B-12---:R-:W-:Y:S05]  /*21590*/  CALL.REL.NOINC `($__internal_23_$__cuda_sm70_shflsync_idx_p) ;  /* 0x0000218000007944 */ /* 0x006fea0003c00000 */
        /* <DEDUP_REMOVED lines=82> */
.L_x_1766:
[----:B------:R-:W-:Y:S02]  /*21ac0*/  MOV R0, 0x2 ;  /* 0x0000000200007802 */ /* 0x000fe40000000f00 */
[----:B------:R-:W-:Y:S02]  /*21ad0*/  MOV R2, 0x21af0 ;  /* 0x00021af000027802 */ /* 0x000fe40000000f00 */
        /* <DEDUP_REMOVED lines=33> */
.L_x_1768:
[----:B------:R-:W-:Y:S01]  /*21cf0*/  IMAD.MOV.U32 R84, RZ, RZ, R217 ;  /* 0x000000ffff547224 */ /* 0x000fe200078e00d9 */
[----:B------:R-:W-:-:S02]  /*21d00*/  MOV R0, 0x2 ;  /* 0x0000000200007802 */ /* 0x000fc40000000f00 */
[----:B------:R-:W-:Y:S02]  /*21d10*/  MOV R2, 0x21d30 ;  /* 0x00021d3000027802 */ /* 0x000fe40000000f00 */
[----:B------:R-:W-:Y:S05]  /*21d20*/  CALL.REL.NOINC `($__internal_22_$__cuda_sm70_shflsync_bfly_p) ;  /* 0x0000199000007944 */ /* 0x000fea0003c00000 */
[----:B------:R-:W-:Y:S05]  /*21d30*/  BRA `(.L_x_1868) ;  /* 0xffff716000007947 */ /* 0x000fea000383ffff */
.L_x_1769:
[----:B------:R-:W-:Y:S01]  /*21d40*/  IMAD.MOV.U32 R84, RZ, RZ, R4 ;  /* 0x000000ffff547224 */ /* 0x000fe200078e0004 */
[----:B------:R-:W-:Y:S02]  /*21d50*/  MOV R0, 0x1 ;  /* 0x0000000100007802 */ /* 0x000fe40000000f00 */
[----:B------:R-:W-:Y:S02]  /*21d60*/  MOV R2, 0x21d80 ;  /* 0x00021d8000027802 */ /* 0x000fe40000000f00 */
[----:B-1----:R-:W-:Y:S05]  /*21d70*/  CALL.REL.NOINC `($__internal_22_$__cuda_sm70_shflsync_bfly_p) ;  /* 0x0000194000007944 */ /* 0x002fea0003c00000 */
[----:B------:R-:W-:Y:S01]  /*21d80*/  FADD.FTZ R4, R4, R0 ;  /* 0x0000000004047221 */ /* 0x000fe20000010000 */
[----:B------:R-:W-:Y:S02]  /*21d90*/  MOV R84, R226 ;  /* 0x000000e200547202 */ /* 0x000fe40000000f00 */
[----:B------:R-:W-:Y:S02]  /*21da0*/  MOV R0, 0x2 ;  /* 0x0000000200007802 */ /* 0x000fe40000000f00 */
[----:B------:R-:W-:Y:S02]  /*21db0*/  MOV R2, 0x21dd0 ;  /* 0x00021dd000027802 */ /* 0x000fe40000000f00 */
[----:B------:R-:W-:Y:S05]  /*21dc0*/  CALL.REL.NOINC `($__internal_22_$__cuda_sm70_shflsync_bfly_p) ;  /* 0x000018f000007944 */ /* 0x000fea0003c00000 */
[----:B------:R-:W-:Y:S01]  /*21dd0*/  FADD.FTZ R6, R226, R0 ;  /* 0x00000000e2067221 */ /* 0x000fe20000010000 */
[----:B------:R-:W-:Y:S02]  /*21de0*/  MOV R0, 0x1 ;  /* 0x0000000100007802 */ /* 0x000fe40000000f00 */
[----:B------:R-:W-:-:S02]  /*21df0*/  MOV R2, 0x21e20 ;  /* 0x00021e2000027802 */ /* 0x000fc40000000f00 */
[----:B------:R-:W-:Y:S02]  /*21e00*/  MOV R84, R6 ;  /* 0x0000000600547202 */ /* 0x000fe40000000f00 */
[----:B------:R-:W-:Y:S05]  /*21e10*/  CALL.REL.NOINC `($__internal_22_$__cuda_sm70_shflsync_bfly_p) ;  /* 0x000018a000007944 */ /* 0x000fea0003c00000 */
[----:B------:R-:W-:Y:S01]  /*21e20*/  FADD.FTZ R6, R6, R0 ;  /* 0x0000000006067221 */ /* 0x000fe20000010000 */
[----:B------:R-:W-:Y:S02]  /*21e30*/  MOV R84, R246 ;  /* 0x000000f600547202 */ /* 0x000fe40000000f00 */
[----:B------:R-:W-:Y:S02]  /*21e40*/  MOV R0, 0x2 ;  /* 0x0000000200007802 */ /* 0x000fe40000000f00 */
[----:B------:R-:W-:Y:S02]  /*21e50*/  MOV R2, 0x21e70 ;  /* 0x00021e7000027802 */ /* 0x000fe40000000f00 */
[----:B------:R-:W-:Y:S05]  /*21e60*/  CALL.REL.NOINC `($__internal_22_$__cuda_sm70_shflsync_bfly_p) ;  /* 0x0000185000007944 */ /* 0x000fea0003c00000 */
[----:B------:R-:W-:Y:S01]  /*21e70*/  FADD.FTZ R5, R246, R0 ;  /* 0x00000000f6057221 */ /* 0x000fe20000010000 */
[----:B------:R-:W-:Y:S02]  /*21e80*/  MOV R0, 0x1 ;  /* 0x0000000100007802 */ /* 0x000fe40000000f00 */
[----:B------:R-:W-:Y:S02]  /*21e90*/  MOV R2, 0x21ec0 ;  /* 0x00021ec000027802 */ /* 0x000fe40000000f00 */
[----:B------:R-:W-:-:S02]  /*21ea0*/  MOV R84, R5 ;  /* 0x0000000500547202 */ /* 0x000fc40000000f00 */
[----:B------:R-:W-:Y:S05]  /*21eb0*/  CALL.REL.NOINC `($__internal_22_$__cuda_sm70_shflsync_bfly_p) ;  /* 0x0000180000007944 */ /* 0x000fea0003c00000 */
[----:B------:R-:W-:Y:S01]  /*21ec0*/  FADD.FTZ R5, R5, R0 ;  /* 0x0000000005057221 */ /* 0x000fe20000010000 */
[----:B------:R-:W-:-:S02]  /*21ed0*/  MOV R84, R247 ;  /* 0x000000f700547202 */ /* 0x000fc40000000f00 */
[----:B------:R-:W-:Y:S02]  /*21ee0*/  MOV R0, 0x2 ;  /* 0x0000000200007802 */ /* 0x000fe40000000f00 */
[----:B------:R-:W-:Y:S02]  /*21ef0*/  MOV R2, 0x21f10 ;  /* 0x00021f1000027802 */ /* 0x000fe40000000f00 */
[----:B------:R-:W-:Y:S05]  /*21f00*/  CALL.REL.NOINC `($__internal_22_$__cuda_sm70_shflsync_bfly_p) ;  /* 0x000017b000007944 */ /* 0x000fea0003c00000 */
[----:B------:R-:W-:Y:S01]  /*21f10*/  FADD.FTZ R7, R247, R0 ;  /* 0x00000000f7077221 */ /* 0x000fe20000010000 */
[----:B------:R-:W-:Y:S02]  /*21f20*/  MOV R0, 0x1 ;  /* 0x0000000100007802 */ /* 0x000fe40000000f00 */
[----:B------:R-:W-:Y:S02]  /*21f30*/  MOV R2, 0x21f60 ;  /* 0x00021f6000027802 */ /* 0x000fe40000000f00 */
[----:B------:R-:W-:Y:S02]  /*21f40*/  MOV R84, R7 ;  /* 0x0000000700547202 */ /* 0x000fe40000000f00 */
[----:B------:R-:W-:Y:S05]  /*21f50*/  CALL.REL.NOINC `($__internal_22_$__cuda_sm70_shflsync_bfly_p) ;  /* 0x0000176000007944 */ /* 0x000fea0003c00000 */
[----:B------:R-:W-:Y:S01]  /*21f60*/  MOV R8, R0 ;  /* 0x0000000000087202 */ /* 0x000fe20000000f00 */
[----:B------:R-:W-:Y:S05]  /*21f70*/  BRA `(.L_x_1869) ;  /* 0xffff701000007947 */ /* 0x000fea000383ffff */
.L_x_1776:
[----:B-1-34-:R-:W-:Y:S01]  /*21f80*/  IMAD.MOV.U32 R219, RZ, RZ, R5 ;  /* 0x000000ffffdb7224 */ /* 0x01afe200078e0005 */
[----:B------:R-:W-:Y:S01]  /*21f90*/  MOV R2, RZ ;  /* 0x000000ff00027202 */ /* 0x000fe20000000f00 */
[----:B------:R-:W-:Y:S01]  /*21fa0*/  IMAD.MOV.U32 R218, RZ, RZ, 0x181f ;  /* 0x0000181fffda7424 */ /* 0x000fe200078e00ff */
[----:B------:R-:W-:-:S02]  /*21fb0*/  MOV R3, 0x21fd0 ;  /* 0x00021fd000037802 */ /* 0x000fc40000000f00 */
[----:B------:R-:W-:Y:S05]  /*21fc0*/  CALL.REL.NOINC `($__internal_23_$__cuda_sm70_shflsync_idx_p) ;  /* 0x0000175000007944 */ /* 0x000fea0003c00000 */
[----:B------:R-:W-:Y:S01]  /*21fd0*/  MOV R7, R218 ;  /* 0x000000da00077202 */ /* 0x000fe20000000f00 */
[----:B------:R-:W-:Y:S05]  /*21fe0*/  BRA `(.L_x_1870) ;  /* 0xffff867000007947 */ /* 0x000fea000383ffff */
.L_x_1777:
[----:B------:R-:W-:Y:S01]  /*21ff0*/  IMAD.MOV.U32 R219, RZ, RZ, R6 ;  /* 0x000000ffffdb7224 */ /* 0x000fe200078e0006 */
[----:B------:R-:W-:Y:S01]  /*22000*/  MOV R2, RZ ;  /* 0x000000ff00027202 */ /* 0x000fe20000000f00 */
[----:B------:R-:W-:Y:S01]  /*22010*/  IMAD.MOV.U32 R218, RZ, RZ, 0x181f ;  /* 0x0000181fffda7424 */ /* 0x000fe200078e00ff */
[----:B------:R-:W-:-:S02]  /*22020*/  MOV R3, 0x22040 ;  /* 0x0002204000037802 */ /* 0x000fc40000000f00 */
[----:B-12---:R-:W-:Y:S05]  /*22030*/  CALL.REL.NOINC `($__internal_23_$__cuda_sm70_shflsync_idx_p) ;  /* 0x000016e000007944 */ /* 0x006fea0003c00000 */
[----:B------:R-:W-:Y:S01]  /*22040*/  MOV R2, R218 ;  /* 0x000000da00027202 */ /* 0x000fe20000000f00 */
[----:B------:R-:W-:Y:S05]  /*22050*/  BRA `(.L_x_1871) ;  /* 0xffff862000007947 */ /* 0x000fea000383ffff */
.L_x_1778:
[----:B------:R-:W-:Y:S01]  /*22060*/  IMAD.MOV.U32 R219, RZ, RZ, R5 ;  /* 0x000000ffffdb7224 */ /* 0x000fe200078e0005 */
[----:B--2---:R-:W-:Y:S01]  /*22070*/  MOV R2, 0x1 ;  /* 0x0000000100027802 */ /* 0x004fe20000000f00 */
[----:B------:R-:W-:Y:S01]  /*22080*/  IMAD.MOV.U32 R218, RZ, RZ, 0x181f ;  /* 0x0000181fffda7424 */ /* 0x000fe200078e00ff */
[----:B------:R-:W-:-:S02]  /*22090*/  MOV R3, 0x220b0 ;  /* 0x000220b000037802 */ /* 0x000fc40000000f00 */
[----:B-1-3--:R-:W-:Y:S05]  /*220a0*/  CALL.REL.NOINC `($__internal_23_$__cuda_sm70_shflsync_idx_p) ;  /* 0x0000167000007944 */ /* 0x00afea0003c00000 */
        /* <DEDUP_REMOVED lines=8> */
.L_x_1779:
[----:B------:R-:W-:Y:S01]  /*22130*/  IMAD.MOV.U32 R219, RZ, RZ, R5 ;  /* 0x000000ffffdb7224 */ /* 0x000fe200078e0005 */
[----:B-1----:R-:W-:Y:S01]  /*22140*/  MOV R2, 0x2 ;  /* 0x0000000200027802 */ /* 0x002fe20000000f00 */
[----:B------:R-:W-:Y:S01]  /*22150*/  IMAD.MOV.U32 R218, RZ, RZ, 0x181f ;  /* 0x0000181fffda7424 */ /* 0x000fe200078e00ff */
[----:B------:R-:W-:Y:S02]  /*22160*/  MOV R3, 0x22180 ;  /* 0x0002218000037802 */ /* 0x000fe40000000f00 */
[----:B---34-:R-:W-:Y:S05]  /*22170*/  CALL.REL.NOINC `($__internal_23_$__cuda_sm70_shflsync_idx_p) ;  /* 0x000015a000007944 */ /* 0x018fea0003c00000 */
[----:B------:R-:W-:Y:S01]  /*22180*/  MOV R7, R218 ;  /* 0x000000da00077202 */ /* 0x000fe20000000f00 */
[----:B------:R-:W-:Y:S05]  /*22190*/  BRA `(.L_x_1873) ;  /* 0xffff85c000007947 */ /* 0x000fea000383ffff */
.L_x_1780:
[----:B------:R-:W-:Y:S01]  /*221a0*/  IMAD.MOV.U32 R219, RZ, RZ, R6 ;  /* 0x000000ffffdb7224 */ /* 0x000fe200078e0006 */
[----:B-1----:R-:W-:Y:S01]  /*221b0*/  MOV R2, 0x2 ;  /* 0x0000000200027802 */ /* 0x002fe20000000f00 */
[----:B------:R-:W-:Y:S01]  /*221c0*/  IMAD.MOV.U32 R218, RZ, RZ, 0x181f ;  /* 0x0000181fffda7424 */ /* 0x000fe200078e00ff */
[----:B------:R-:W-:Y:S02]  /*221d0*/  MOV R3, 0x221f0 ;  /* 0x000221f000037802 */ /* 0x000fe40000000f00 */
[----:B--234-:R-:W-:Y:S05]  /*221e0*/  CALL.REL.NOINC `($__internal_23_$__cuda_sm70_shflsync_idx_p) ;  /* 0x0000153000007944 */ /* 0x01cfea0003c00000 */
[----:B------:R-:W-:Y:S01]  /*221f0*/  MOV R2, R218 ;  /* 0x000000da00027202 */ /* 0x000fe20000000f00 */
[----:B------:R-:W-:Y:S05]  /*22200*/  BRA `(.L_x_1874) ;  /* 0xffff857000007947 */ /* 0x000fea000383ffff */
.L_x_1781:
[----:B------:R-:W-:Y:S01]  /*22210*/  IMAD.MOV.U32 R219, RZ, RZ, R5 ;  /* 0x000000ffffdb7224 */ /* 0x000fe200078e0005 */
[----:B--2---:R-:W-:Y:S01]  /*22220*/  MOV R2, 0x3 ;  /* 0x0000000300027802 */ /* 0x004fe20000000f00 */
[----:B------:R-:W-:Y:S01]  /*22230*/  IMAD.MOV.U32 R218, RZ, RZ, 0x181f ;  /* 0x0000181fffda7424 */ /* 0x000fe200078e00ff */
[----:B------:R-:W-:-:S02]  /*22240*/  MOV R3, 0x22260 ;  /* 0x0002226000037802 */ /* 0x000fc40000000f00 */
[----:B-1-34-:R-:W-:Y:S05]  /*22250*/  CALL.REL.NOINC `($__internal_23_$__cuda_sm70_shflsync_idx_p) ;  /* 0x000014c000007944 */ /* 0x01afea0003c00000 */
        /* <DEDUP_REMOVED lines=8> */
.L_x_1782:
[----:B------:R-:W-:Y:S01]  /*222e0*/  IMAD.MOV.U32 R219, RZ, RZ, R5 ;  /* 0x000000ffffdb7224 */ /* 0x000fe200078e0005 */
[----:B--2---:R-:W-:Y:S01]  /*222f0*/  MOV R2, 0x4 ;  /* 0x0000000400027802 */ /* 0x004fe20000000f00 */
[----:B------:R-:W-:Y:S01]  /*22300*/  IMAD.MOV.U32 R218, RZ, RZ, 0x181f ;  /* 0x0000181fffda7424 */ /* 0x000fe200078e00ff */
[----:B------:R-:W-:Y:S02]  /*22310*/  MOV R3, 0x22330 ;  /* 0x0002233000037802 */ /* 0x000fe40000000f00 */
[----:B-1-34-:R-:W-:Y:S05]  /*22320*/  CALL.REL.NOINC `($__internal_23_$__cuda_sm70_shflsync_idx_p) ;  /* 0x000013f000007944 */ /* 0x01afea0003c00000 */
[----:B------:R-:W-:Y:S01]  /*22330*/  MOV R7, R218 ;  /* 0x000000da00077202 */ /* 0x000fe20000000f00 */
[----:B------:R-:W-:Y:S05]  /*22340*/  BRA `(.L_x_1876) ;  /* 0xffff852000007947 */ /* 0x000fea000383ffff */
.L_x_1783:
[----:B------:R-:W-:Y:S01]  /*22350*/  IMAD.MOV.U32 R219, RZ, RZ, R6 ;  /* 0x000000ffffdb7224 */ /* 0x000fe200078e0006 */
[----:B--2---:R-:W-:Y:S01]  /*22360*/  MOV R2, 0x4 ;  /* 0x0000000400027802 */ /* 0x004fe20000000f00 */
[----:B------:R-:W-:Y:S01]  /*22370*/  IMAD.MOV.U32 R218, RZ, RZ, 0x181f ;  /* 0x0000181fffda7424 */ /* 0x000fe200078e00ff */
[----:B------:R-:W-:Y:S02]  /*22380*/  MOV R3, 0x223a0 ;  /* 0x000223a000037802 */ /* 0x000fe40000000f00 */
[----:B-1-34-:R-:W-:Y:S05]  /*22390*/  CALL.REL.NOINC `($__internal_23_$__cuda_sm70_shflsync_idx_p) ;  /* 0x0000138000007944 */ /* 0x01afea0003c00000 */
[----:B------:R-:W-:Y:S01]  /*223a0*/  MOV R2, R218 ;  /* 0x000000da00027202 */ /* 0x000fe20000000f00 */
[----:B------:R-:W-:Y:S05]  /*223b0*/  BRA `(.L_x_1877) ;  /* 0xffff84d000007947 */ /* 0x000fea000383ffff */
.L_x_1784:
[----:B------:R-:W-:Y:S01]  /*223c0*/  IMAD.MOV.U32 R219, RZ, RZ, R5 ;  /* 0x000000ffffdb7224 */ /* 0x000fe200078e0005 */
[----:B-1----:R-:W-:Y:S01]  /*223d0*/  MOV R2, 0x5 ;  /* 0x0000000500027802 */ /* 0x002fe20000000f00 */
[----:B------:R-:W-:Y:S01]  /*223e0*/  IMAD.MOV.U32 R218, RZ, RZ, 0x181f ;  /* 0x0000181fffda7424 */ /* 0x000fe200078e00ff */
[----:B------:R-:W-:-:S02]  /*223f0*/  MOV R3, 0x22410 ;  /* 0x0002241000037802 */ /* 0x000fc40000000f00 */
[----:B--234-:R-:W-:Y:S05]  /*22400*/  CALL.REL.NOINC `($__internal_23_$__cuda_sm70_shflsync_idx_p) ;  /* 0x0000131000007944 */ /* 0x01cfea0003c00000 */
        /* <DEDUP_REMOVED lines=8> */
.L_x_1785:
[----:B------:R-:W-:Y:S01]  /*22490*/  IMAD.MOV.U32 R219, RZ, RZ, R5 ;  /* 0x000000ffffdb7224 */ /* 0x000fe200078e0005 */
[----:B--2---:R-:W-:Y:S01]  /*224a0*/  MOV R2, 0x6 ;  /* 0x0000000600027802 */ /* 0x004fe20000000f00 */
[----:B------:R-:W-:Y:S01]  /*224b0*/  IMAD.MOV.U32 R218, RZ, RZ, 0x181f ;  /* 0x0000181fffda7424 */ /* 0x000fe200078e00ff */
[----:B------:R-:W-:Y:S02]  /*224c0*/  MOV R3, 0x224e0 ;  /* 0x000224e000037802 */ /* 0x000fe40000000f00 */
[----:B-1--4-:R-:W-:Y:S05]  /*224d0*/  CALL.REL.NOINC `($__internal_23_$__cuda_sm70_shflsync_idx_p) ;  /* 0x0000124000007944 */ /* 0x012fea0003c00000 */
[----:B------:R-:W-:Y:S01]  /*224e0*/  MOV R7, R218 ;  /* 0x000000da00077202 */ /* 0x000fe20000000f00 */
[----:B------:R-:W-:Y:S05]  /*224f0*/  BRA `(.L_x_1879) ;  /* 0xffff848000007947 */ /* 0x000fea000383ffff */
.L_x_1786:
[----:B------:R-:W-:Y:S01]  /*22500*/  IMAD.MOV.U32 R219, RZ, RZ, R6 ;  /* 0x000000ffffdb7224 */ /* 0x000fe200078e0006 */
[----:B--2---:R-:W-:Y:S01]  /*22510*/  MOV R2, 0x6 ;  /* 0x0000000600027802 */ /* 0x004fe20000000f00 */
[----:B------:R-:W-:Y:S01]  /*22520*/  IMAD.MOV.U32 R218, RZ, RZ, 0x181f ;  /* 0x0000181fffda7424 */ /* 0x000fe200078e00ff */
[----:B------:R-:W-:Y:S02]  /*22530*/  MOV R3, 0x22550 ;  /* 0x0002255000037802 */ /* 0x000fe40000000f00 */
[----:B-1-34-:R-:W-:Y:S05]  /*22540*/  CALL.REL.NOINC `($__internal_23_$__cuda_sm70_shflsync_idx_p) ;  /* 0x000011d000007944 */ /* 0x01afea0003c00000 */
[----:B------:R-:W-:Y:S01]  /*22550*/  MOV R2, R218 ;  /* 0x000000da00027202 */ /* 0x000fe20000000f00 */
[----:B------:R-:W-:Y:S05]  /*22560*/  BRA `(.L_x_1880) ;  /* 0xffff843000007947 */ /* 0x000fea000383ffff */
.L_x_1787:
[----:B------:R-:W-:Y:S01]  /*22570*/  IMAD.MOV.U32 R219, RZ, RZ, R5 ;  /* 0x000000ffffdb7224 */ /* 0x000fe200078e0005 */
[----:B-1----:R-:W-:Y:S01]  /*22580*/  MOV R2, 0x7 ;  /* 0x0000000700027802 */ /* 0x002fe20000000f00 */
[----:B------:R-:W-:Y:S01]  /*22590*/  IMAD.MOV.U32 R218, RZ, RZ, 0x181f ;  /* 0x0000181fffda7424 */ /* 0x000fe200078e00ff */
[----:B------:R-:W-:-:S02]  /*225a0*/  MOV R3, 0x225c0 ;  /* 0x000225c000037802 */ /* 0x000fc40000000f00 */
[----:B--2-4-:R-:W-:Y:S05]  /*225b0*/  CALL.REL.NOINC `($__internal_23_$__cuda_sm70_shflsync_idx_p) ;  /* 0x0000116000007944 */ /* 0x014fea0003c00000 */
        /* <DEDUP_REMOVED lines=8> */
.L_x_1789:
[----:B------:R-:W-:Y:S01]  /*22640*/  IMAD.MOV.U32 R219, RZ, RZ, R5 ;  /* 0x000000ffffdb7224 */ /* 0x000fe200078e0005 */
[----:B------:R-:W-:Y:S01]  /*22650*/  MOV R2, RZ ;  /* 0x000000ff00027202 */ /* 0x000fe20000000f00 */
[----:B------:R-:W-:Y:S01]  /*22660*/  IMAD.MOV.U32 R218, RZ, RZ, 0x1c1f ;  /* 0x00001c1fffda7424 */ /* 0x000fe200078e00ff */
[----:B------:R-:W-:Y:S02]  /*22670*/  MOV R3, 0x22690 ;  /* 0x0002269000037802 */ /* 0x000fe40000000f00 */
[----:B------:R-:W-:Y:S05]  /*22680*/  CALL.REL.NOINC `($__internal_23_$__cuda_sm70_shflsync_idx_p) ;  /* 0x0000109000007944 */ /* 0x000fea0003c00000 */
[----:B------:R-:W-:Y:S01]  /*22690*/  MOV R4, R218 ;  /* 0x000000da00047202 */ /* 0x000fe20000000f00 */
[----:B------:R-:W-:Y:S05]  /*226a0*/  BRA `(.L_x_1882) ;  /* 0xffff85f000007947 */ /* 0x000fea000383ffff */
.L_x_1790:
[----:B------:R-:W-:Y:S01]  /*226b0*/  IMAD.MOV.U32 R219, RZ, RZ, R12 ;  /* 0x000000ffffdb7224 */ /* 0x000fe200078e000c */
[----:B------:R-:W-:Y:S01]  /*226c0*/  MOV R2, RZ ;  /* 0x000000ff00027202 */ /* 0x000fe20000000f00 */
[----:B------:R-:W-:Y:S01]  /*226d0*/  IMAD.MOV.U32 R218, RZ, RZ, 0x1c1f ;  /* 0x00001c1fffda7424 */ /* 0x000fe200078e00ff */
[----:B------:R-:W-:Y:S02]  /*226e0*/  MOV R3, 0x22700 ;  /* 0x0002270000037802 */ /* 0x000fe40000000f00 */
[----:B-12---:R-:W-:Y:S05]  /*226f0*/  CALL.REL.NOINC `($__internal_23_$__cuda_sm70_shflsync_idx_p) ;  /* 0x0000102000007944 */ /* 0x006fea0003c00000 */
[----:B------:R-:W-:Y:S01]  /*22700*/  MOV R0, R218 ;  /* 0x000000da00007202 */ /* 0x000fe20000000f00 */
[----:B------:R-:W-:Y:S05]  /*22710*/  BRA `(.L_x_1883) ;  /* 0xffff85a000007947 */ /* 0x000fea000383ffff */
.L_x_1793:
[----:B------:R-:W-:Y:S01]  /*22720*/  IMAD.MOV.U32 R219, RZ, RZ, R5 ;  /* 0x000000ffffdb7224 */ /* 0x000fe200078e0005 */
[----:B---3--:R-:W-:Y:S01]  /*22730*/  MOV R2, 0x1 ;  /* 0x0000000100027802 */ /* 0x008fe20000000f00 */
        /* <DEDUP_REMOVED lines=11> */
.L_x_1796:
[----:B------:R-:W-:Y:S01]  /*227f0*/  IMAD.MOV.U32 R219, RZ, RZ, R5 ;  /* 0x000000ffffdb7224 */ /* 0x000fe200078e0005 */
[----:B--23--:R-:W-:Y:S01]  /*22800*/  MOV R2, 0x2 ;  /* 0x0000000200027802 */ /* 0x00cfe20000000f00 */
[----:B------:R-:W-:Y:S01]  /*22810*/  IMAD.MOV.U32 R218, RZ, RZ, 0x1c1f ;  /* 0x00001c1fffda7424 */ /* 0x000fe200078e00ff */
[----:B------:R-:W-:Y:S02]  /*22820*/  MOV R3, 0x22840 ;  /* 0x0002284000037802 */ /* 0x000fe40000000f00 */
[----:B-1--4-:R-:W-:Y:S05]  /*22830*/  CALL.REL.NOINC `($__internal_23_$__cuda_sm70_shflsync_idx_p) ;  /* 0x00000ee000007944 */ /* 0x012fea0003c00000 */
[----:B------:R-:W-:Y:S01]  /*22840*/  MOV R4, R218 ;  /* 0x000000da00047202 */ /* 0x000fe20000000f00 */
[----:B------:R-:W-:Y:S05]  /*22850*/  BRA `(.L_x_1885) ;  /* 0xffff8b1000007947 */ /* 0x000fea000383ffff */
.L_x_1797:
[----:B------:R-:W-:Y:S01]  /*22860*/  IMAD.MOV.U32 R219, RZ, RZ, R12 ;  /* 0x000000ffffdb7224 */ /* 0x000fe200078e000c */
[----:B--23--:R-:W-:Y:S01]  /*22870*/  MOV R2, 0x2 ;  /* 0x0000000200027802 */ /* 0x00cfe20000000f00 */
[----:B------:R-:W-:Y:S01]  /*22880*/  IMAD.MOV.U32 R218, RZ, RZ, 0x1c1f ;  /* 0x00001c1fffda7424 */ /* 0x000fe200078e00ff */
[----:B------:R-:W-:Y:S02]  /*22890*/  MOV R3, 0x228b0 ;  /* 0x000228b000037802 */ /* 0x000fe40000000f00 */
[----:B-1--4-:R-:W-:Y:S05]  /*228a0*/  CALL.REL.NOINC `($__internal_23_$__cuda_sm70_shflsync_idx_p) ;  /* 0x00000e7000007944 */ /* 0x012fea0003c00000 */
[----:B------:R-:W-:Y:S01]  /*228b0*/  MOV R0, R218 ;  /* 0x000000da00007202 */ /* 0x000fe20000000f00 */
[----:B------:R-:W-:Y:S05]  /*228c0*/  BRA `(.L_x_1886) ;  /* 0xffff8ac000007947 */ /* 0x000fea000383ffff */
.L_x_1800:
[----:B------:R-:W-:Y:S01]  /*228d0*/  IMAD.MOV.U32 R219, RZ, RZ, R5 ;  /* 0x000000ffffdb7224 */ /* 0x000fe200078e0005 */
[----:B--2---:R-:W-:Y:S01]  /*228e0*/  MOV R2, 0x3 ;  /* 0x0000000300027802 */ /* 0x004fe20000000f00 */
[----:B------:R-:W-:Y:S01]  /*228f0*/  IMAD.MOV.U32 R218, RZ, RZ, 0x1c1f ;  /* 0x00001c1fffda7424 */ /* 0x000fe200078e00ff */
[----:B------:R-:W-:-:S02]  /*22900*/  MOV R3, 0x22920 ;  /* 0x0002292000037802 */ /* 0x000fc40000000f00 */
[----:B-1--4-:R-:W-:Y:S05]  /*22910*/  CALL.REL.NOINC `($__internal_23_$__cuda_sm70_shflsync_idx_p) ;  /* 0x00000e0000007944 */ /* 0x012fea0003c00000 */
        /* <DEDUP_REMOVED lines=8> */
.L_x_1804:
[----:B------:R-:W-:Y:S01]  /*229a0*/  IMAD.MOV.U32 R219, RZ, RZ, R5 ;  /* 0x000000ffffdb7224 */ /* 0x000fe200078e0005 */
[----:B------:R-:W-:Y:S01]  /*229b0*/  MOV R2, RZ ;  /* 0x000000ff00027202 */ /* 0x000fe20000000f00 */
[----:B------:R-:W-:Y:S01]  /*229c0*/  IMAD.MOV.U32 R218, RZ, RZ, 0x181f ;  /* 0x0000181fffda7424 */ /* 0x000fe200078e00ff */
[----:B------:R-:W-:Y:S02]  /*229d0*/  MOV R3, 0x229f0 ;  /* 0x000229f000037802 */ /* 0x000fe40000000f00 */
[----:B------:R-:W-:Y:S05]  /*229e0*/  CALL.REL.NOINC `($__internal_23_$__cuda_sm70_shflsync_idx_p) ;  /* 0x00000d3000007944 */ /* 0x000fea0003c00000 */
[----:B------:R-:W-:Y:S01]  /*229f0*/  MOV R7, R218 ;  /* 0x000000da00077202 */ /* 0x000fe20000000f00 */
[----:B------:R-:W-:Y:S05]  /*22a00*/  BRA `(.L_x_1888) ;  /* 0xffff985000007947 */ /* 0x000fea000383ffff */
.L_x_1805:
[----:B------:R-:W-:Y:S01]  /*22a10*/  IMAD.MOV.U32 R219, RZ, RZ, R6 ;  /* 0x000000ffffdb7224 */ /* 0x000fe200078e0006 */
[----:B------:R-:W-:Y:S01]  /*22a20*/  MOV R2, RZ ;  /* 0x000000ff00027202 */ /* 0x000fe20000000f00 */
[----:B------:R-:W-:Y:S01]  /*22a30*/  IMAD.MOV.U32 R218, RZ, RZ, 0x181f ;  /* 0x0000181fffda7424 */ /* 0x000fe200078e00ff */
[----:B------:R-:W-:Y:S02]  /*22a40*/  MOV R3, 0x22a60 ;  /* 0x00022a6000037802 */ /* 0x000fe40000000f00 */
[----:B-12---:R-:W-:Y:S05]  /*22a50*/  CALL.REL.NOINC `($__internal_23_$__cuda_sm70_shflsync_idx_p) ;  /* 0x00000cc000007944 */ /* 0x006fea0003c00000 */
[----:B------:R-:W-:Y:S01]  /*22a60*/  MOV R2, R218 ;  /* 0x000000da00027202 */ /* 0x000fe20000000f00 */
[----:B------:R-:W-:Y:S05]  /*22a70*/  BRA `(.L_x_1889) ;  /* 0xffff980000007947 */ /* 0x000fea000383ffff */
.L_x_1806:
        /* <DEDUP_REMOVED lines=13> */
.L_x_1807:
[----:B------:R-:W-:Y:S01]  /*22b50*/  IMAD.MOV.U32 R219, RZ, RZ, R5 ;  /* 0x000000ffffdb7224 */ /* 0x000fe200078e0005 */
[----:B-1----:R-:W-:Y:S01]  /*22b60*/  MOV R2, 0x2 ;  /* 0x0000000200027802 */ /* 0x002fe20000000f00 */
[----:B------:R-:W-:Y:S01]  /*22b70*/  IMAD.MOV.U32 R218, RZ, RZ, 0x181f ;  /* 0x0000181fffda7424 */ /* 0x000fe200078e00ff */
[----:B------:R-:W-:Y:S02]  /*22b80*/  MOV R3, 0x22ba0 ;  /* 0x00022ba000037802 */ /* 0x000fe40000000f00 */
[----:B---34-:R-:W-:Y:S05]  /*22b90*/  CALL.REL.NOINC `($__internal_23_$__cuda_sm70_shflsync_idx_p) ;  /* 0x00000b8000007944 */ /* 0x018fea0003c00000 */
[----:B------:R-:W-:Y:S01]  /*22ba0*/  MOV R7, R218 ;  /* 0x000000da00077202 */ /* 0x000fe20000000f00 */
[----:B------:R-:W-:Y:S05]  /*22bb0*/  BRA `(.L_x_1891) ;  /* 0xffff97b000007947 */ /* 0x000fea000383ffff */
.L_x_1808:
[----:B------:R-:W-:Y:S01]  /*22bc0*/  IMAD.MOV.U32 R219, RZ, RZ, R6 ;  /* 0x000000ffffdb7224 */ /* 0x000fe200078e0006 */
[----:B-1----:R-:W-:Y:S01]  /*22bd0*/  MOV R2, 0x2 ;  /* 0x0000000200027802 */ /* 0x002fe20000000f00 */
[----:B------:R-:W-:Y:S01]  /*22be0*/  IMAD.MOV.U32 R218, RZ, RZ, 0x181f ;  /* 0x0000181fffda7424 */ /* 0x000fe200078e00ff */
[----:B------:R-:W-:Y:S02]  /*22bf0*/  MOV R3, 0x22c10 ;  /* 0x00022c1000037802 */ /* 0x000fe40000000f00 */
[----:B--234-:R-:W-:Y:S05]  /*22c00*/  CALL.REL.NOINC `($__internal_23_$__cuda_sm70_shflsync_idx_p) ;  /* 0x00000b1000007944 */ /* 0x01cfea0003c00000 */
[----:B------:R-:W-:Y:S01]  /*22c10*/  MOV R2, R218 ;  /* 0x000000da00027202 */ /* 0x000fe20000000f00 */
[----:B------:R-:W-:Y:S05]  /*22c20*/  BRA `(.L_x_1892) ;  /* 0xffff976000007947 */ /* 0x000fea000383ffff */
.L_x_1809:
        /* <DEDUP_REMOVED lines=13> */
.L_x_1810:
[----:B------:R-:W-:Y:S01]  /*22d00*/  IMAD.MOV.U32 R219, RZ, RZ, R5 ;  /* 0x000000ffffdb7224 */ /* 0x000fe200078e0005 */
[----:B--2---:R-:W-:Y:S01]  /*22d10*/  MOV R2, 0x4 ;  /* 0x0000000400027802 */ /* 0x004fe20000000f00 */
[----:B------:R-:W-:Y:S01]  /*22d20*/  IMAD.MOV.U32 R218, RZ, RZ, 0x181f ;  /* 0x0000181fffda7424 */ /* 0x000fe200078e00ff */
[----:B------:R-:W-:Y:S02]  /*22d30*/  MOV R3, 0x22d50 ;  /* 0x00022d5000037802 */ /* 0x000fe40000000f00 */
[----:B-1-34-:R-:W-:Y:S05]  /*22d40*/  CALL.REL.NOINC `($__internal_23_$__cuda_sm70_shflsync_idx_p) ;  /* 0x000009d000007944 */ /* 0x01afea0003c00000 */
[----:B------:R-:W-:Y:S01]  /*22d50*/  MOV R7, R218 ;  /* 0x000000da00077202 */ /* 0x000fe20000000f00 */
[----:B------:R-:W-:Y:S05]  /*22d60*/  BRA `(.L_x_1894) ;  /* 0xffff971000007947 */ /* 0x000fea000383ffff */
.L_x_1811:
[----:B------:R-:W-:Y:S01]  /*22d70*/  IMAD.MOV.U32 R219, RZ, RZ, R6 ;  /* 0x000000ffffdb7224 */ /* 0x000fe200078e0006 */
[----:B--2---:R-:W-:Y:S01]  /*22d80*/  MOV R2, 0x4 ;  /* 0x0000000400027802 */ /* 0x004fe20000000f00 */
[----:B------:R-:W-:Y:S01]  /*22d90*/  IMAD.MOV.U32 R218, RZ, RZ, 0x181f ;  /* 0x0000181fffda7424 */ /* 0x000fe200078e00ff */
[----:B------:R-:W-:Y:S02]  /*22da0*/  MOV R3, 0x22dc0 ;  /* 0x00022dc000037802 */ /* 0x000fe40000000f00 */
[----:B-1-34-:R-:W-:Y:S05]  /*22db0*/  CALL.REL.NOINC `($__internal_23_$__cuda_sm70_shflsync_idx_p) ;  /* 0x0000096000007944 */ /* 0x01afea0003c00000 */
[----:B------:R-:W-:Y:S01]  /*22dc0*/  MOV R2, R218 ;  /* 0x000000da00027202 */ /* 0x000fe20000000f00 */
[----:B------:R-:W-:Y:S05]  /*22dd0*/  BRA `(.L_x_1895) ;  /* 0xffff96c000007947 */ /* 0x000fea000383ffff */
.L_x_1812:
        /* <DEDUP_REMOVED lines=13> */
.L_x_1813:
[----:B------:R-:W-:Y:S01]  /*22eb0*/  IMAD.MOV.U32 R219, RZ, RZ, R5 ;  /* 0x000000ffffdb7224 */ /* 0x000fe200078e0005 */
[----:B--2---:R-:W-:Y:S01]  /*22ec0*/  MOV R2, 0x6 ;  /* 0x0000000600027802 */ /* 0x004fe20000000f00 */
[----:B------:R-:W-:Y:S01]  /*22ed0*/  IMAD.MOV.U32 R218, RZ, RZ, 0x181f ;  /* 0x0000181fffda7424 */ /* 0x000fe200078e00ff */
[----:B------:R-:W-:Y:S02]  /*22ee0*/  MOV R3, 0x22f00 ;  /* 0x00022f0000037802 */ /* 0x000fe40000000f00 */
[----:B-1--4-:R-:W-:Y:S05]  /*22ef0*/  CALL.REL.NOINC `($__internal_23_$__cuda_sm70_shflsync_idx_p) ;  /* 0x0000082000007944 */ /* 0x012fea0003c00000 */
[----:B------:R-:W-:Y:S01]  /*22f00*/  MOV R7, R218 ;  /* 0x000000da00077202 */ /* 0x000fe20000000f00 */
[----:B------:R-:W-:Y:S05]  /*22f10*/  BRA `(.L_x_1897) ;  /* 0xffff967000007947 */ /* 0x000fea000383ffff */
.L_x_1814:
[----:B------:R-:W-:Y:S01]  /*22f20*/  IMAD.MOV.U32 R219, RZ, RZ, R6 ;  /* 0x000000ffffdb7224 */ /* 0x000fe200078e0006 */
[----:B--2---:R-:W-:Y:S01]  /*22f30*/  MOV R2, 0x6 ;  /* 0x0000000600027802 */ /* 0x004fe20000000f00 */
[----:B------:R-:W-:Y:S01]  /*22f40*/  IMAD.MOV.U32 R218, RZ, RZ, 0x181f ;  /* 0x0000181fffda7424 */ /* 0x000fe200078e00ff */
[----:B------:R-:W-:Y:S02]  /*22f50*/  MOV R3, 0x22f70 ;  /* 0x00022f7000037802 */ /* 0x000fe40000000f00 */
[----:B-1-34-:R-:W-:Y:S05]  /*22f60*/  CALL.REL.NOINC `($__internal_23_$__cuda_sm70_shflsync_idx_p) ;  /* 0x000007b000007944 */ /* 0x01afea0003c00000 */
[----:B------:R-:W-:Y:S01]  /*22f70*/  MOV R2, R218 ;  /* 0x000000da00027202 */ /* 0x000fe20000000f00 */
[----:B------:R-:W-:Y:S05]  /*22f80*/  BRA `(.L_x_1898) ;  /* 0xffff962000007947 */ /* 0x000fea000383ffff */
.L_x_1815:
        /* <DEDUP_REMOVED lines=13> */
.L_x_1817:
[----:B------:R-:W-:Y:S01]  /*23060*/  IMAD.MOV.U32 R219, RZ, RZ, R68 ;  /* 0x000000ffffdb7224 */ /* 0x000fe200078e0044 */
[----:B------:R-:W-:Y:S01]  /*23070*/  MOV R2, RZ ;  /* 0x000000ff00027202 */ /* 0x000fe20000000f00 */
[----:B------:R-:W-:Y:S01]  /*23080*/  IMAD.MOV.U32 R218, RZ, RZ, 0x1f ;  /* 0x0000001fffda7424 */ /* 0x000fe200078e00ff */
[----:B------:R-:W-:Y:S02]  /*23090*/  MOV R3, 0x230b0 ;  /* 0x000230b000037802 */ /* 0x000fe40000000f00 */
[----:B------:R-:W-:Y:S05]  /*230a0*/  CALL.REL.NOINC `($__internal_23_$__cuda_sm70_shflsync_idx_p) ;  /* 0x0000067000007944 */ /* 0x000fea0003c00000 */
[----:B------:R-:W-:Y:S01]  /*230b0*/  MOV R9, R218 ;  /* 0x000000da00097202 */ /* 0x000fe20000000f00 */
[----:B------:R-:W-:Y:S05]  /*230c0*/  BRA `(.L_x_1900) ;  /* 0xffff96b000007947 */ /* 0x000fea000383ffff */
.L_x_1818:
[----:B------:R-:W-:Y:S01]  /*230d0*/  IMAD.MOV.U32 R219, RZ, RZ, R68 ;  /* 0x000000ffffdb7224 */ /* 0x000fe200078e0044 */
[----:B------:R-:W-:Y:S01]  /*230e0*/  MOV R2, 0x1 ;  /* 0x0000000100027802 */ /* 0x000fe20000000f00 */
[----:B------:R-:W-:Y:S01]  /*230f0*/  IMAD.MOV.U32 R218, RZ, RZ, 0x1f ;  /* 0x0000001fffda7424 */ /* 0x000fe200078e00ff */
[----:B------:R-:W-:Y:S02]  /*23100*/  MOV R3, 0x23120 ;  /* 0x0002312000037802 */ /* 0x000fe40000000f00 */
[----:B-12---:R-:W-:Y:S05]  /*23110*/  CALL.REL.NOINC `($__internal_23_$__cuda_sm70_shflsync_idx_p) ;  /* 0x0000060000007944 */ /* 0x006fea0003c00000 */
[----:B------:R-:W-:Y:S01]  /*23120*/  MOV R8, R218 ;  /* 0x000000da00087202 */ /* 0x000fe20000000f00 */
[----:B------:R-:W-:Y:S05]  /*23130*/  BRA `(.L_x_1901) ;  /* 0xffff966000007947 */ /* 0x000fea000383ffff */
.L_x_1819:
[----:B------:R-:W-:Y:S02]  /*23140*/  MOV R2, 0x1 ;  /* 0x0000000100027802 */ /* 0x000fe40000000f00 */
[----:B------:R-:W-:-:S02]  /*23150*/  MOV R3, 0x23170 ;  /* 0x0002317000037802 */ /* 0x000fc40000000f00 */
[----:B-1234-:R-:W-:Y:S05]  /*23160*/  CALL.REL.NOINC `($__internal_24_$__cuda_sm70_shflsync_up_p) ;  /* 0x0000061000007944 */ /* 0x01efea0003c00000 */
[----:B------:R-:W-:Y:S05]  /*23170*/  BRA `(.L_x_1902) ;  /* 0xffff975000007947 */ /* 0x000fea000383ffff */
.L_x_1820:
[----:B------:R-:W-:Y:S02]  /*23180*/  MOV R2, 0x2 ;  /* 0x0000000200027802 */ /* 0x000fe40000000f00 */
[----:B------:R-:W-:-:S02]  /*23190*/  MOV R3, 0x231b0 ;  /* 0x000231b000037802 */ /* 0x000fc40000000f00 */
[----:B--2-4-:R-:W-:Y:S05]  /*231a0*/  CALL.REL.NOINC `($__internal_24_$__cuda_sm70_shflsync_up_p) ;  /* 0x000005d000007944 */ /* 0x014fea0003c00000 */
        /* <DEDUP_REMOVED lines=24> */
.L_x_1824:
[----:B------:R-:W-:Y:S02]  /*23330*/  MOV R2, 0x1 ;  /* 0x0000000100027802 */ /* 0x000fe40000000f00 */
[----:B------:R-:W-:Y:S02]  /*23340*/  MOV R3, 0x23360 ;  /* 0x0002336000037802 */ /* 0x000fe40000000f00 */
[----:B------:R-:W-:Y:S05]  /*23350*/  CALL.REL.NOINC `($__internal_24_$__cuda_sm70_shflsync_up_p) ;  /* 0x0000042000007944 */ /* 0x000fea0003c00000 */
[----:B------:R-:W-:Y:S01]  /*23360*/  MOV R2, R4 ;  /* 0x0000000400027202 */ /* 0x000fe20000000f00 */
[----:B------:R-:W-:Y:S05]  /*23370*/  BRA `(.L_x_1904) ;  /* 0xffff97b000007947 */ /* 0x000fea000383ffff */
.L_x_1825:
        /* <DEDUP_REMOVED lines=27> */
.L_x_1827:
[----:B------:R-:W-:Y:S02]  /*23530*/  SEL R0, RZ, 0x1, P0 ;  /* 0x00000001ff007807 */ /* 0x000fe40000000000 */
[----:B------:R-:W-:Y:S02]  /*23540*/  MOV R2, 0x23560 ;  /* 0x0002356000027802 */ /* 0x000fe40000000f00 */
[----:B-1----:R-:W-:Y:S05]  /*23550*/  CALL.REL.NOINC `($__internal_25_$__cuda_sm70_votesync_ballot) ;  /* 0x0000029000007944 */ /* 0x002fea0003c00000 */
[----:B------:R-:W-:Y:S01]  /*23560*/  MOV R5, R0 ;  /* 0x0000000000057202 */ /* 0x000fe20000000f00 */
[----:B------:R-:W-:Y:S05]  /*23570*/  BRA `(.L_x_1906) ;  /* 0xffff974000007947 */ /* 0x000fea000383ffff */
.L_x_1828:
[----:B------:R-:W-:Y:S01]  /*23580*/  IMAD.MOV.U32 R219, RZ, RZ, R6 ;  /* 0x000000ffffdb7224 */ /* 0x000fe200078e0006 */
[----:B--2---:R-:W-:Y:S01]  /*23590*/  MOV R2, R0 ;  /* 0x0000000000027202 */ /* 0x004fe20000000f00 */
[----:B------:R-:W-:Y:S01]  /*235a0*/  IMAD.MOV.U32 R218, RZ, RZ, 0x1f ;  /* 0x0000001fffda7424 */ /* 0x000fe200078e00ff */
[----:B------:R-:W-:Y:S02]  /*235b0*/  MOV R3, 0x235d0 ;  /* 0x000235d000037802 */ /* 0x000fe40000000f00 */
[----:B-1----:R-:W-:Y:S05]  /*235c0*/  CALL.REL.NOINC `($__internal_23_$__cuda_sm70_shflsync_idx_p) ;  /* 0x0000015000007944 */ /* 0x002fea0003c00000 */
[----:B------:R-:W-:Y:S01]  /*235d0*/  IMAD.MOV.U32 R6, RZ, RZ, R218 ;  /* 0x000000ffff067224 */ /* 0x000fe200078e00da */
[----:B------:R-:W-:Y:S01]  /*235e0*/  MOV R2, R0 ;  /* 0x0000000000027202 */ /* 0x000fe20000000f00 */
[----:B------:R-:W-:Y:S01]  /*235f0*/  IMAD.MOV.U32 R219, RZ, RZ, R7 ;  /* 0x000000ffffdb7224 */ /* 0x000fe200078e0007 */
[----:B------:R-:W-:-:S02]  /*23600*/  MOV R218, 0x1f ;  /* 0x0000001f00da7802 */ /* 0x000fc40000000f00 */
[----:B------:R-:W-:Y:S02]  /*23610*/  MOV R3, 0x23630 ;  /* 0x0002363000037802 */ /* 0x000fe40000000f00 */
[----:B------:R-:W-:Y:S05]  /*23620*/  CALL.REL.NOINC `($__internal_23_$__cuda_sm70_shflsync_idx_p) ;  /* 0x000000f000007944 */ /* 0x000fea0003c00000 */
[----:B------:R-:W-:Y:S01]  /*23630*/  MOV R7, R218 ;  /* 0x000000da00077202 */ /* 0x000fe20000000f00 */
[----:B------:R-:W-:Y:S05]  /*23640*/  BRA `(.L_x_1907) ;  /* 0xffff96e000007947 */ /* 0x000fea000383ffff */
.L_x_1831:
[----:B------:R-:W-:Y:S01]  /*23650*/  IMAD.MOV.U32 R219, RZ, RZ, R4 ;  /* 0x000000ffffdb7224 */ /* 0x000fe200078e0004 */
[----:B--2---:R-:W-:Y:S01]  /*23660*/  MOV R2, R0 ;  /* 0x0000000000027202 */ /* 0x004fe20000000f00 */
[----:B------:R-:W-:Y:S01]  /*23670*/  IMAD.MOV.U32 R218, RZ, RZ, 0x1f ;  /* 0x0000001fffda7424 */ /* 0x000fe200078e00ff */
[----:B------:R-:W-:Y:S02]  /*23680*/  MOV R3, 0x236a0 ;  /* 0x000236a000037802 */ /* 0x000fe40000000f00 */
[----:B-1--4-:R-:W-:Y:S05]  /*23690*/  CALL.REL.NOINC `($__internal_23_$__cuda_sm70_shflsync_idx_p) ;  /* 0x0000008000007944 */ /* 0x012fea0003c00000 */
[----:B------:R-:W-:Y:S01]  /*236a0*/  MOV R10, R218 ;  /* 0x000000da000a7202 */ /* 0x000fe20000000f00 */
[----:B------:R-:W-:Y:S05]  /*236b0*/  BRA `(.L_x_1830) ;  /* 0xffff96d000007947 */ /* 0x000fea000383ffff */
        .weak           $__internal_22_$__cuda_sm70_shflsync_bfly_p
        .type           $__internal_22_$__cuda_sm70_shflsync_bfly_p,@function
        .size           $__internal_22_$__cuda_sm70_shflsync_bfly_p,($__internal_23_$__cuda_sm70_shflsync_idx_p - $__internal_22_$__cuda_sm70_shflsync_bfly_p)
$__internal_22_$__cuda_sm70_shflsync_bfly_p:
[----:B------:R-:W-:Y:S02]  /*236c0*/  MOV R192, 0xffffffff ;  /* 0xffffffff00c07802 */ /* 0x000fe40000000f00 */
[----:B------:R-:W-:Y:S02]  /*236d0*/  MOV R3, 0x1f ;  /* 0x0000001f00037802 */ /* 0x000fe40000000f00 */
[----:B------:R-:W-:Y:S04]  /*236e0*/  WARPSYNC R192 ;  /* 0x000000c000007348 */ /* 0x000fe80003800000 */
[----:B------:R1:W2:Y:S02]  /*236f0*/  SHFL.BFLY PT, R0, R84, R0, R3 ;  /* 0x0c00000054007389 */ /* 0x0002a400000e0003 */
[----:B-1----:R-:W-:-:S04]  /*23700*/  MOV R3, 0x0 ;  /* 0x0000000000037802 */ /* 0x002fc80000000f00 */
[----:B--2---:R-:W-:Y:S05]  /*23710*/  RET.REL.NODEC R2 `(_ZN7cutlass13device_kernelIN5flash19enable_sm80_to_sm89INS1_16FlashAttnFwdSm80INS1_25CollectiveMainloopFwdSm80ILi4ELi1ELb0EN4cute5tupleIJNS5_1CILi128EEENS7_ILi80EEENS7_ILi64EEEEEELi64ENS_6half_tEfNS_4arch4Sm80ELb1ELb0ELb0ELb1ELb1ELb1ELb1ELb1EEENS1_21CollectiveEpilogueFwdINS6_IJS8_SA_S9_EEENS6_IJNS7_ILi1EEESI_SI_EEESC_SE_Li128ELb1ELb1ELb1ELb0EEENS1_36VarlenDynamicPersistentTileSchedulerILi128ELi80ELi128ELi128ELb1ELb1ELb0ELb1ELb1ELb1EEEEEEEEEvNT_6ParamsE) ;  /* 0xfffdc8e002007950 */ /* 0x004fea0003c3ffff */
        .weak           $__internal_23_$__cuda_sm70_shflsync_idx_p
        .type           $__internal_23_$__cuda_sm70_shflsync_idx_p,@function
        .size           $__internal_23_$__cuda_sm70_shflsync_idx_p,($__internal_24_$__cuda_sm70_shflsync_up_p - $__internal_23_$__cuda_sm70_shflsync_idx_p)
$__internal_23_$__cuda_sm70_shflsync_idx_p:
[----:B------:R-:W-:-:S04]  /*23720*/  MOV R220, 0xffffffff ;  /* 0xffffffff00dc7802 */ /* 0x000fc80000000f00 */
[----:B------:R-:W-:Y:S04]  /*23730*/  WARPSYNC R220 ;  /* 0x000000dc00007348 */ /* 0x000fe80003800000 */
[----:B------:R1:W2:Y:S02]  /*23740*/  SHFL.IDX PT, R218, R219, R2, R218 ;  /* 0x00000002dbda7389 */ /* 0x0002a400000e00da */
[----:B-1----:R-:W-:Y:S02]  /*23750*/  MOV R2, R3 ;  /* 0x0000000300027202 */ /* 0x002fe40000000f00 */
[----:B------:R-:W-:-:S04]  /*23760*/  MOV R3, 0x0 ;  /* 0x0000000000037802 */ /* 0x000fc80000000f00 */
[----:B--2---:R-:W-:Y:S05]  /*23770*/  RET.REL.NODEC R2 `(_ZN7cutlass13device_kernelIN5flash19enable_sm80_to_sm89INS1_16FlashAttnFwdSm80INS1_25CollectiveMainloopFwdSm80ILi4ELi1ELb0EN4cute5tupleIJNS5_1CILi128EEENS7_ILi80EEENS7_ILi64EEEEEELi64ENS_6half_tEfNS_4arch4Sm80ELb1ELb0ELb0ELb1ELb1ELb1ELb1ELb1EEENS1_21CollectiveEpilogueFwdINS6_IJS8_SA_S9_EEENS6_IJNS7_ILi1EEESI_SI_EEESC_SE_Li128ELb1ELb1ELb1ELb0EEENS1_36VarlenDynamicPersistentTileSchedulerILi128ELi80ELi128ELi128ELb1ELb1ELb0ELb1ELb1ELb1EEEEEEEEEvNT_6ParamsE) ;  /* 0xfffdc88002007950 */ /* 0x004fea0003c3ffff */
        .weak           $__internal_24_$__cuda_sm70_shflsync_up_p
        .type           $__internal_24_$__cuda_sm70_shflsync_up_p,@function
        .size           $__internal_24_$__cuda_sm70_shflsync_up_p,($__internal_25_$__cuda_sm70_votesync_ballot - $__internal_24_$__cuda_sm70_shflsync_up_p)
$__internal_24_$__cuda_sm70_shflsync_up_p:
[----:B------:R-:W-:Y:S02]  /*23780*/  IMAD.MOV.U32 R4, RZ, RZ, RZ ;  /* 0x000000ffff047224 */ /* 0x000fe400078e00ff */
[----:B------:R-:W-:-:S04]  /*23790*/  IMAD.MOV.U32 R11, RZ, RZ, -0x1 ;  /* 0xffffffffff0b7424 */ /* 0x000fc800078e00ff */
[----:B------:R-:W-:Y:S04]  /*237a0*/  WARPSYNC R11 ;  /* 0x0000000b00007348 */ /* 0x000fe80003800000 */
[----:B------:R1:W2:Y:S02]  /*237b0*/  SHFL.UP PT, R4, R0, R2, R4 ;  /* 0x0400000200047389 */ /* 0x0002a400000e0004 */
[----:B-1----:R-:W-:Y:S02]  /*237c0*/  MOV R2, R3 ;  /* 0x0000000300027202 */ /* 0x002fe40000000f00 */
[----:B------:R-:W-:-:S04]  /*237d0*/  MOV R3, 0x0 ;  /* 0x0000000000037802 */ /* 0x000fc80000000f00 */
[----:B--2---:R-:W-:Y:S05]  /*237e0*/  RET.REL.NODEC R2 `(_ZN7cutlass13device_kernelIN5flash19enable_sm80_to_sm89INS1_16FlashAttnFwdSm80INS1_25CollectiveMainloopFwdSm80ILi4ELi1ELb0EN4cute5tupleIJNS5_1CILi128EEENS7_ILi80EEENS7_ILi64EEEEEELi64ENS_6half_tEfNS_4arch4Sm80ELb1ELb0ELb0ELb1ELb1ELb1ELb1ELb1EEENS1_21CollectiveEpilogueFwdINS6_IJS8_SA_S9_EEENS6_IJNS7_ILi1EEESI_SI_EEESC_SE_Li128ELb1ELb1ELb1ELb0EEENS1_36VarlenDynamicPersistentTileSchedulerILi128ELi80ELi128ELi128ELb1ELb1ELb0ELb1ELb1ELb1EEEEEEEEEvNT_6ParamsE) ;  /* 0xfffdc81002007950 */ /* 0x004fea0003c3ffff */
        .weak           $__internal_25_$__cuda_sm70_votesync_ballot
        .type           $__internal_25_$__cuda_sm70_votesync_ballot,@function
        .size           $__internal_25_$__cuda_sm70_votesync_ballot,(.L_x_1939 - $__internal_25_$__cuda_sm70_votesync_ballot)
$__internal_25_$__cuda_sm70_votesync_ballot:
[----:B------:R-:W-:Y:S01]  /*237f0*/  ISETP.NE.U32.AND P0, PT, R0, 0x1, PT ;  /* 0x000000010000780c */ /* 0x000fe20003f05070 */
[----:B------:R-:W-:-:S04]  /*23800*/  IMAD.MOV.U32 R3, RZ, RZ, -0x1 ;  /* 0xffffffffff037424 */ /* 0x000fc800078e00ff */
[----:B------:R-:W-:Y:S08]  /*23810*/  WARPSYNC R3 ;  /* 0x0000000300007348 */ /* 0x000ff00003800000 */
[----:B------:R-:W-:-:S04]  /*23820*/  VOTE.ANY R0, PT, !P0 ;  /* 0x0000000000007806 */ /* 0x000fc800040e0100 */
[----:B------:R-:W-:Y:S01]  /*23830*/  LOP3.LUT R0, R0, R3, RZ, 0xc0, !PT ;  /* 0x0000000300007212 */ /* 0x000fe200078ec0ff */
[----:B------:R-:W-:-:S04]  /*23840*/  IMAD.MOV.U32 R3, RZ, RZ, 0x0 ;  /* 0x00000000ff037424 */ /* 0x000fc800078e00ff */
[----:B------:R-:W-:Y:S05]  /*23850*/  RET.REL.NODEC R2 `(_ZN7cutlass13device_kernelIN5flash19enable_sm80_to_sm89INS1_16FlashAttnFwdSm80INS1_25CollectiveMainloopFwdSm80ILi4ELi1ELb0EN4cute5tupleIJNS5_1CILi128EEENS7_ILi80EEENS7_ILi64EEEEEELi64ENS_6half_tEfNS_4arch4Sm80ELb1ELb0ELb0ELb1ELb1ELb1ELb1ELb1EEENS1_21CollectiveEpilogueFwdINS6_IJS8_SA_S9_EEENS6_IJNS7_ILi1EEESI_SI_EEESC_SE_Li128ELb1ELb1ELb1ELb0EEENS1_36VarlenDynamicPersistentTileSchedulerILi128ELi80ELi128ELi128ELb1ELb1ELb0ELb1ELb1ELb1EEEEEEEEEvNT_6ParamsE) ;  /* 0xfffdc7a002007950 */ /* 0x000fea0003c3ffff */
.L_x_1908:
        /* <DEDUP_REMOVED lines=10> */
.L_x_1939:


//--------------------- .nv.shared._ZN7cutlass13device_kernelIN5flash19enable_sm80_to_sm89INS1_16FlashAttnFwdSm80INS1_25CollectiveMainloopFwdSm80ILi4ELi1ELb0EN4cute5tupleIJNS5_1CILi128EEENS7_ILi112EEENS7_ILi64EEEEEELi64ENS_6half_tEfNS_4arch4Sm80ELb0ELb0ELb0ELb0ELb1ELb0ELb1ELb1EEENS1_21CollectiveEpilogueFwdINS6_IJS8_SA_S9_EEENS6_IJNS7_ILi1EEESI_SI_EEESC_SE_Li128ELb0ELb1ELb1ELb0EEENS1_19SingleTileSchedulerILb0ELb1ELb1ELi128EEEEEEEEEvNT_6ParamsE --------------------------
	.section	.nv.shared._ZN7cutlass13device_kernelIN5flash19enable_sm80_to_sm89INS1_16FlashAttnFwdSm80INS1_25CollectiveMainloopFwdSm80ILi4ELi1ELb0EN4cute5tupleIJNS5_1CILi128EEENS7_ILi112EEENS7_ILi64EEEEEELi64ENS_6half_tEfNS_4arch4Sm80ELb0ELb0ELb0ELb0ELb1ELb0ELb1ELb1EEENS1_21CollectiveEpilogueFwdINS6_IJS8_SA_S9_EEENS6_IJNS7_ILi1EEESI_SI_EEESC_SE_Li128ELb0ELb1ELb1ELb0EEENS1_19SingleTileSchedulerILb0ELb1ELb1ELi128EEEEEEEEEvNT_6ParamsE,"aw",@nobits
	.sectionflags	@""
	.align	16


//--------------------- .nv.global                --------------------------
	.section	.nv.global,"aw",@nobits
.nv.global:
	.type		_ZN77_INTERNAL_46159d13_41_flash_fwd_hdim64_fp16_paged_split_sm80_cu_2acf44d3_32184cute1_E,@object
	.size		_ZN77_INTERNAL_46159d13_41_flash_fwd_hdim64_fp16_paged_split_sm80_cu_2acf44d3_32184cute1_E,(_ZN77_INTERNAL_46159d13_41_flash_fwd_hdim64_fp16_paged_split_sm80_cu_2acf44d3_32184cuda3std3__45__cpo6cbeginE - _ZN77_INTERNAL_46159d13_41_flash_fwd_hdim64_fp16_paged_split_sm80_cu_2acf44d3_32184cute1_E)
_ZN77_INTERNAL_46159d13_41_flash_fwd_hdim64_fp16_paged_split_sm80_cu_2acf44d3_32184cute1_E:
	.zero		1
	.type		_ZN77_INTERNAL_46159d13_41_flash_fwd_hdim64_fp16_paged_split_sm80_cu_2acf44d3_32184cuda3std3__45__cpo6cbeginE,@object
	.size		_ZN77_INTERNAL_46159d13_41_flash_fwd_hdim64_fp16_paged_split_sm80_cu_2acf44d3_32184cuda3std3__45__cpo6cbeginE,(_ZN77_INTERNAL_46159d13_41_flash_fwd_hdim64_fp16_paged_split_sm80_cu_2acf44d3_32184cuda3std3__48in_placeE - _ZN77_INTERNAL_46159d13_41_flash_fwd_hdim64_fp16_paged_split_sm80_cu_2acf44d3_32184cuda3std3__45__cpo6cbeginE)
_ZN77_INTERNAL_46159d13_41_flash_fwd_hdim64_fp16_paged_split_sm80_cu_2acf44d3_32184cuda3std3__45__cpo6cbeginE:
	.zero		1
	.type		_ZN77_INTERNAL_46159d13_41_flash_fwd_hdim64_fp16_paged_split_sm80_cu_2acf44d3_32184cuda3std3__48in_placeE,@object
	.size		_ZN77_INTERNAL_46159d13_41_flash_fwd_hdim64_fp16_paged_split_sm80_cu_2acf44d3_32184cuda3std3__48in_placeE,(_ZN77_INTERNAL_46159d13_41_flash_fwd_hdim64_fp16_paged_split_sm80_cu_2acf44d3_32184cuda3std6ranges3__45__cpo9iter_moveE - _ZN77_INTERNAL_46159d13_41_flash_fwd_hdim64_fp16_paged_split_sm80_cu_2acf44d3_32184cuda3std3__48in_placeE)
_ZN77_INTERNAL_46159d13_41_flash_fwd_hdim64_fp16_paged_split_sm80_cu_2acf44d3_32184cuda3std3__48in_placeE:
	.zero		1
	.type		_ZN77_INTERNAL_46159d13_41_flash_fwd_hdim64_fp16_paged_split_sm80_cu_2acf44d3_32184cuda3std6ranges3__45__cpo9iter_moveE,@object
	.size		_ZN77_INTERNAL_46159d13_41_flash_fwd_hdim64_fp16_paged_split_sm80_cu_2acf44d3_32184cuda3std6ranges3__45__cpo9iter_moveE,(_ZN77_INTERNAL_46159d13_41_flash_fwd_hdim64_fp16_paged_split_sm80_cu_2acf44d3_32184cuda3std3__45__cpo5beginE - _ZN77_INTERNAL_46159d13_41_flash_fwd_hdim64_fp16_paged_split_sm80_cu_2acf44d3_32184cuda3std6ranges3__45__cpo9iter_moveE)
_ZN77_INTERNAL_46159d13_41_flash_fwd_hdim64_fp16_paged_split_sm80_cu_2acf44d3_32184cuda3std6ranges3__45__cpo9iter_moveE:
	.zero		1
	.type		_ZN77_INTERNAL_46159d13_41_flash_fwd_hdim64_fp16_paged_split_sm80_cu_2acf44d3_32184cuda3std3__45__cpo5beginE,@object
	.size		_ZN77_INTERNAL_46159d13_41_flash_fwd_hdim64_fp16_paged_split_sm80_cu_2acf44d3_32184cuda3std3__45__cpo5beginE,(_ZN77_INTERNAL_46159d13_41_flash_fwd_hdim64_fp16_paged_split_sm80_cu_2acf44d3_32184cuda3std3__479_GLOBAL__N__46159d13_41_flash_fwd_hdim64_fp16_paged_split_sm80_cu_2acf44d3_32186ignoreE - _ZN77_INTERNAL_46159d13_41_flash_fwd_hdim64_fp16_paged_split_sm80_cu_2acf44d3_32184cuda3std3__45__cpo5beginE)
_ZN77_INTERNAL_46159d13_41_flash_fwd_hdim64_fp16_paged_split_sm80_cu_2acf44d3_32184cuda3std3__45__cpo5beginE:
	.zero		1
	.type		_ZN77_INTERNAL_46159d13_41_flash_fwd_hdim64_fp16_paged_split_sm80_cu_2acf44d3_32184cuda3std3__479_GLOBAL__N__46159d13_41_flash_fwd_hdim64_fp16_paged_split_sm80_cu_2acf44d3_32186ignoreE,@object
	.size		_ZN77_INTERNAL_46159d13_41_flash_fwd_hdim64_fp16_paged_split_sm80_cu_2acf44d3_32184cuda3std3__479_GLOBAL__N__46159d13_41_flash_fwd_hdim64_fp16_paged_split_sm80_cu_2acf44d3_32186ignoreE,(_ZN77_INTERNAL_46159d13_41_flash_fwd_hdim64_fp16_paged_split_sm80_cu_2acf44d3_32184cute7productE - _ZN77_INTERNAL_46159d13_41_flash_fwd_hdim64_fp16_paged_split_sm80_cu_2acf44d3_32184cuda3std3__479_GLOBAL__N__46159d13_41_flash_fwd_hdim64_fp16_paged_split_sm80_cu_2acf44d3_32186ignoreE)
_ZN77_INTERNAL_46159d13_41_flash_fwd_hdim64_fp16_paged_split_sm80_cu_2acf44d3_32184cuda3std3__479_GLOBAL__N__46159d13_41_flash_fwd_hdim64_fp16_paged_split_sm80_cu_2acf44d3_32186ignoreE:
	.zero		1
	.type		_ZN77_INTERNAL_46159d13_41_flash_fwd_hdim64_fp16_paged_split_sm80_cu_2acf44d3_32184cute7productE,@object
	.size		_ZN77_INTERNAL_46159d13_41_flash_fwd_hdim64_fp16_paged_split_sm80_cu_2acf44d3_32184cute7productE,(_ZN77_INTERNAL_46159d13_41_flash_fwd_hdim64_fp16_paged_split_sm80_cu_2acf44d3_32184cuda3std3__45__cpo3endE - _ZN77_INTERNAL_46159d13_41_flash_fwd_hdim64_fp16_paged_split_sm80_cu_2acf44d3_32184cute7productE)
_ZN77_INTERNAL_46159d13_41_flash_fwd_hdim64_fp16_paged_split_sm80_cu_2acf44d3_32184cute7productE:
	.zero		1
	.type		_ZN77_INTERNAL_46159d13_41_flash_fwd_hdim64_fp16_paged_split_sm80_cu_2acf44d3_32184cuda3std3__45__cpo3endE,@object
	.size		_ZN77_INTERNAL_46159d13_41_flash_fwd_hdim64_fp16_paged_split_sm80_cu_2acf44d3_32184cuda3std3__45__cpo3endE,(_ZN77_INTERNAL_46159d13_41_flash_fwd_hdim64_fp16_paged_split_sm80_cu_2acf44d3_32184cuda3std3__419piecewise_constructE - _ZN77_INTERNAL_46159d13_41_flash_fwd_hdim64_fp16_paged_split_sm80_cu_2acf44d3_32184cuda3std3__45__cpo3endE)
_ZN77_INTERNAL_46159d13_41_flash_fwd_hdim64_fp16_paged_split_sm80_cu_2acf44d3_32184cuda3std3__45__cpo3endE:
	.zero		1
	.type		_ZN77_INTERNAL_46159d13_41_flash_fwd_hdim64_fp16_paged_split_sm80_cu_2acf44d3_32184cuda3std3__419piecewise_constructE,@object
	.size		_ZN77_INTERNAL_46159d13_41_flash_fwd_hdim64_fp16_paged_split_sm80_cu_2acf44d3_32184cuda3std3__419piecewise_constructE,(_ZN77_INTERNAL_46159d13_41_flash_fwd_hdim64_fp16_paged_split_sm80_cu_2acf44d3_32184cuda3std3__45__cpo4cendE - _ZN77_INTERNAL_46159d13_41_flash_fwd_hdim64_fp16_paged_split_sm80_cu_2acf44d3_32184cuda3std3__419piecewise_constructE)
_ZN77_INTERNAL_46159d13_41_flash_fwd_hdim64_fp16_paged_split_sm80_cu_2acf44d3_32184cuda3std3__419piecewise_constructE:
	.zero		1
	.type		_ZN77_INTERNAL_46159d13_41_flash_fwd_hdim64_fp16_paged_split_sm80_cu_2acf44d3_32184cuda3std3__45__cpo4cendE,@object
	.size		_ZN77_INTERNAL_46159d13_41_flash_fwd_hdim64_fp16_paged_split_sm80_cu_2acf44d3_32184cuda3std3__45__cpo4cendE,(_ZN77_INTERNAL_46159d13_41_flash_fwd_hdim64_fp16_paged_split_sm80_cu_2acf44d3_32184cuda3std6ranges3__45__cpo4swapE - _ZN77_INTERNAL_46159d13_41_flash_fwd_hdim64_fp16_paged_split_sm80_cu_2acf44d3_32184cuda3std3__45__cpo4cendE)
_ZN77_INTERNAL_46159d13_41_flash_fwd_hdim64_fp16_paged_split_sm80_cu_2acf44d3_32184cuda3std3__45__cpo4cendE:
	.zero		1
	.type		_ZN77_INTERNAL_46159d13_41_flash_fwd_hdim64_fp16_paged_split_sm80_cu_2acf44d3_32184cuda3std6ranges3__45__cpo4swapE,@object
	.size		_ZN77_INTERNAL_46159d13_41_flash_fwd_hdim64_fp16_paged_split_sm80_cu_2acf44d3_32184cuda3std6ranges3__45__cpo4swapE,(.L_7 - _ZN77_INTERNAL_46159d13_41_flash_fwd_hdim64_fp16_paged_split_sm80_cu_2acf44d3_32184cuda3std6ranges3__45__cpo4swapE)
_ZN77_INTERNAL_46159d13_41_flash_fwd_hdim64_fp16_paged_split_sm80_cu_2acf44d3_32184cuda3std6ranges3__45__cpo4swapE:
	.zero		1
.L_7:


//--------------------- .nv.shared._ZN7cutlass13device_kernelIN5flash19enable_sm80_to_sm89INS1_16FlashAttnFwdSm80INS1_25CollectiveMainloopFwdSm80ILi4ELi1ELb0EN4cute5tupleIJNS5_1CILi128EEENS7_ILi80EEENS7_ILi64EEEEEELi64ENS_6half_tEfNS_4arch4Sm80ELb0ELb0ELb0ELb1ELb1ELb0ELb1ELb1EEENS1_21CollectiveEpilogueFwdINS6_IJS8_SA_S9_EEENS6_IJNS7_ILi1EEESI_SI_EEESC_SE_Li128ELb1ELb1ELb1ELb0EEENS1_36VarlenDynamicPersistentTileSchedulerILi128ELi80ELi128ELi128ELb1ELb1ELb0ELb0ELb1ELb1EEEEEEEEEvNT_6ParamsE --------------------------
	.section	.nv.shared._ZN7cutlass13device_kernelIN5flash19enable_sm80_to_sm89INS1_16FlashAttnFwdSm80INS1_25CollectiveMainloopFwdSm80ILi4ELi1ELb0EN4cute5tupleIJNS5_1CILi128EEENS7_ILi80EEENS7_ILi64EEEEEELi64ENS_6half_tEfNS_4arch4Sm80ELb0ELb0ELb0ELb1ELb1ELb0ELb1ELb1EEENS1_21CollectiveEpilogueFwdINS6_IJS8_SA_S9_EEENS6_IJNS7_ILi1EEESI_SI_EEESC_SE_Li128ELb1ELb1ELb1ELb0EEENS1_36VarlenDynamicPersistentTileSchedulerILi128ELi80ELi128ELi128ELb1ELb1ELb0ELb0ELb1ELb1EEEEEEEEEvNT_6ParamsE,"aw",@nobits
	.sectionflags	@""
	.align	16


//--------------------- .nv.shared._ZN7cutlass13device_kernelIN5flash19enable_sm80_to_sm89INS1_16FlashAttnFwdSm80INS1_25CollectiveMainloopFwdSm80ILi4ELi1ELb0EN4cute5tupleIJNS5_1CILi128EEENS7_ILi80EEENS7_ILi64EEEEEELi64ENS_6half_tEfNS_4arch4Sm80ELb0ELb0ELb0ELb1ELb1ELb1ELb1ELb1EEENS1_21CollectiveEpilogueFwdINS6_IJS8_SA_S9_EEENS6_IJNS7_ILi1EEESI_SI_EEESC_SE_Li128ELb1ELb1ELb1ELb0EEENS1_36VarlenDynamicPersistentTileSchedulerILi128ELi80ELi128ELi128ELb1ELb1ELb0ELb0ELb1ELb1EEEEEEEEEvNT_6ParamsE --------------------------
	.section	.nv.shared._ZN7cutlass13device_kernelIN5flash19enable_sm80_to_sm89INS1_16FlashAttnFwdSm80INS1_25CollectiveMainloopFwdSm80ILi4ELi1ELb0EN4cute5tupleIJNS5_1CILi128EEENS7_ILi80EEENS7_ILi64EEEEEELi64ENS_6half_tEfNS_4arch4Sm80ELb0ELb0ELb0ELb1ELb1ELb1ELb1ELb1EEENS1_21CollectiveEpilogueFwdINS6_IJS8_SA_S9_EEENS6_IJNS7_ILi1EEESI_SI_EEESC_SE_Li128ELb1ELb1ELb1ELb0EEENS1_36VarlenDynamicPersistentTileSchedulerILi128ELi80ELi128ELi128ELb1ELb1ELb0ELb0ELb1ELb1EEEEEEEEEvNT_6ParamsE,"aw",@nobits
	.sectionflags	@""
	.align	16


//--------------------- .nv.shared._ZN7cutlass13device_kernelIN5flash19enable_sm80_to_sm89INS1_16FlashAttnFwdSm80INS1_25CollectiveMainloopFwdSm80ILi4ELi1ELb0EN4cute5tupleIJNS5_1CILi128EEENS7_ILi96EEENS7_ILi64EEEEEELi64ENS_6half_tEfNS_4arch4Sm80ELb0ELb1ELb0ELb0ELb1ELb0ELb1ELb1EEENS1_21CollectiveEpilogueFwdINS6_IJS8_SA_S9_EEENS6_IJNS7_ILi1EEESI_SI_EEESC_SE_Li128ELb0ELb1ELb1ELb0EEENS1_19SingleTileSchedulerILb0ELb1ELb1ELi128EEEEEEEEEvNT_6ParamsE --------------------------
	.section	.nv.shared._ZN7cutlass13device_kernelIN5flash19enable_sm80_to_sm89INS1_16FlashAttnFwdSm80INS1_25CollectiveMainloopFwdSm80ILi4ELi1ELb0EN4cute5tupleIJNS5_1CILi128EEENS7_ILi96EEENS7_ILi64EEEEEELi64ENS_6half_tEfNS_4arch4Sm80ELb0ELb1ELb0ELb0ELb1ELb0ELb1ELb1EEENS1_21CollectiveEpilogueFwdINS6_IJS8_SA_S9_EEENS6_IJNS7_ILi1EEESI_SI_EEESC_SE_Li128ELb0ELb1ELb1ELb0EEENS1_19SingleTileSchedulerILb0ELb1ELb1ELi128EEEEEEEEEvNT_6ParamsE,"aw",@nobits
	.sectionflags	@""
	.align	16


//--------------------- .nv.shared._ZN7cutlass13device_kernelIN5flash19enable_sm80_to_sm89INS1_16FlashAttnFwdSm80INS1_25CollectiveMainloopFwdSm80ILi4ELi1ELb0EN4cute5tupleIJNS5_1CILi128EEENS7_ILi80EEENS7_ILi64EEEEEELi64ENS_6half_tEfNS_4arch4Sm80ELb0ELb1ELb0ELb1ELb1ELb0ELb1ELb1EEENS1_21CollectiveEpilogueFwdINS6_IJS8_SA_S9_EEENS6_IJNS7_ILi1EEESI_SI_EEESC_SE_Li128ELb1ELb1ELb1ELb0EEENS1_36VarlenDynamicPersistentTileSchedulerILi128ELi80ELi128ELi128ELb1ELb1ELb0ELb1ELb0ELb1EEEEEEEEEvNT_6ParamsE --------------------------
	.section	.nv.shared._ZN7cutlass13device_kernelIN5flash19enable_sm80_to_sm89INS1_16FlashAttnFwdSm80INS1_25CollectiveMainloopFwdSm80ILi4ELi1ELb0EN4cute5tupleIJNS5_1CILi128EEENS7_ILi80EEENS7_ILi64EEEEEELi64ENS_6half_tEfNS_4arch4Sm80ELb0ELb1ELb0ELb1ELb1ELb0ELb1ELb1EEENS1_21CollectiveEpilogueFwdINS6_IJS8_SA_S9_EEENS6_IJNS7_ILi1EEESI_SI_EEESC_SE_Li128ELb1ELb1ELb1ELb0EEENS1_36VarlenDynamicPersistentTileSchedulerILi128ELi80ELi128ELi128ELb1ELb1ELb0ELb1ELb0ELb1EEEEEEEEEvNT_6ParamsE,"aw",@nobits
	.sectionflags	@""
	.align	16


//--------------------- .nv.shared._ZN7cutlass13device_kernelIN5flash19enable_sm80_to_sm89INS1_16FlashAttnFwdSm80INS1_25CollectiveMainloopFwdSm80ILi4ELi1ELb0EN4cute5tupleIJNS5_1CILi128EEENS7_ILi80EEENS7_ILi64EEEEEELi64ENS_6half_tEfNS_4arch4Sm80ELb0ELb1ELb0ELb1ELb1ELb1ELb1ELb1EEENS1_21CollectiveEpilogueFwdINS6_IJS8_SA_S9_EEENS6_IJNS7_ILi1EEESI_SI_EEESC_SE_Li128ELb1ELb1ELb1ELb0EEENS1_36VarlenDynamicPersistentTileSchedulerILi128ELi80ELi128ELi128ELb1ELb1ELb0ELb1ELb0ELb1EEEEEEEEEvNT_6ParamsE --------------------------
	.section	.nv.shared._ZN7cutlass13device_kernelIN5flash19enable_sm80_to_sm89INS1_16FlashAttnFwdSm80INS1_25CollectiveMainloopFwdSm80ILi4ELi1ELb0EN4cute5tupleIJNS5_1CILi128EEENS7_ILi80EEENS7_ILi64EEEEEELi64ENS_6half_tEfNS_4arch4Sm80ELb0ELb1ELb0ELb1ELb1ELb1ELb1ELb1EEENS1_21CollectiveEpilogueFwdINS6_IJS8_SA_S9_EEENS6_IJNS7_ILi1EEESI_SI_EEESC_SE_Li128ELb1ELb1ELb1ELb0EEENS1_36VarlenDynamicPersistentTileSchedulerILi128ELi80ELi128ELi128ELb1ELb1ELb0ELb1ELb0ELb1EEEEEEEEEvNT_6ParamsE,"aw",@nobits
	.sectionflags	@""
	.align	16


//--------------------- .nv.shared._ZN7cutlass13device_kernelIN5flash19enable_sm80_to_sm89INS1_16FlashAttnFwdSm80INS1_25CollectiveMainloopFwdSm80ILi4ELi1ELb0EN4cute5tupleIJNS5_1CILi128EEENS7_ILi112EEENS7_ILi64EEEEEELi64ENS_6half_tEfNS_4arch4Sm80ELb1ELb0ELb0ELb0ELb1ELb0ELb1ELb1EEENS1_21CollectiveEpilogueFwdINS6_IJS8_SA_S9_EEENS6_IJNS7_ILi1EEESI_SI_EEESC_SE_Li128ELb0ELb1ELb1ELb0EEENS1_30DynamicPersistentTileSchedulerILi128ELi128ELb1ELb1ELb0EEEEEEEEEvNT_6ParamsE --------------------------
	.section	.nv.shared._ZN7cutlass13device_kernelIN5flash19enable_sm80_to_sm89INS1_16FlashAttnFwdSm80INS1_25CollectiveMainloopFwdSm80ILi4ELi1ELb0EN4cute5tupleIJNS5_1CILi128EEENS7_ILi112EEENS7_ILi64EEEEEELi64ENS_6half_tEfNS_4arch4Sm80ELb1ELb0ELb0ELb0ELb1ELb0ELb1ELb1EEENS1_21CollectiveEpilogueFwdINS6_IJS8_SA_S9_EEENS6_IJNS7_ILi1EEESI_SI_EEESC_SE_Li128ELb0ELb1ELb1ELb0EEENS1_30DynamicPersistentTileSchedulerILi128ELi128ELb1ELb1ELb0EEEEEEEEEvNT_6ParamsE,"aw",@nobits
	.sectionflags	@""
	.align	16


//--------------------- .nv.shared._ZN7cutlass13device_kernelIN5flash19enable_sm80_to_sm89INS1_16FlashAttnFwdSm80INS1_25CollectiveMainloopFwdSm80ILi4ELi1ELb0EN4cute5tupleIJNS5_1CILi128EEENS7_ILi80EEENS7_ILi64EEEEEELi64ENS_6half_tEfNS_4arch4Sm80ELb1ELb0ELb0ELb1ELb1ELb0ELb1ELb1EEENS1_21CollectiveEpilogueFwdINS6_IJS8_SA_S9_EEENS6_IJNS7_ILi1EEESI_SI_EEESC_SE_Li128ELb1ELb1ELb1ELb0EEENS1_36VarlenDynamicPersistentTileSchedulerILi128ELi80ELi128ELi128ELb1ELb1ELb0ELb1ELb1ELb1EEEEEEEEEvNT_6ParamsE --------------------------
	.section	.nv.shared._ZN7cutlass13device_kernelIN5flash19enable_sm80_to_sm89INS1_16FlashAttnFwdSm80INS1_25CollectiveMainloopFwdSm80ILi4ELi1ELb0EN4cute5tupleIJNS5_1CILi128EEENS7_ILi80EEENS7_ILi64EEEEEELi64ENS_6half_tEfNS_4arch4Sm80ELb1ELb0ELb0ELb1ELb1ELb0ELb1ELb1EEENS1_21CollectiveEpilogueFwdINS6_IJS8_SA_S9_EEENS6_IJNS7_ILi1EEESI_SI_EEESC_SE_Li128ELb1ELb1ELb1ELb0EEENS1_36VarlenDynamicPersistentTileSchedulerILi128ELi80ELi128ELi128ELb1ELb1ELb0ELb1ELb1ELb1EEEEEEEEEvNT_6ParamsE,"aw",@nobits
	.sectionflags	@""
	.align	16


//--------------------- .nv.shared._ZN7cutlass13device_kernelIN5flash19enable_sm80_to_sm89INS1_16FlashAttnFwdSm80INS1_25CollectiveMainloopFwdSm80ILi4ELi1ELb0EN4cute5tupleIJNS5_1CILi128EEENS7_ILi80EEENS7_ILi64EEEEEELi64ENS_6half_tEfNS_4arch4Sm80ELb1ELb0ELb0ELb1ELb1ELb1ELb1ELb1EEENS1_21CollectiveEpilogueFwdINS6_IJS8_SA_S9_EEENS6_IJNS7_ILi1EEESI_SI_EEESC_SE_Li128ELb1ELb1ELb1ELb0EEENS1_36VarlenDynamicPersistentTileSchedulerILi128ELi80ELi128ELi128ELb1ELb1ELb0ELb1ELb1ELb1EEEEEEEEEvNT_6ParamsE --------------------------
	.section	.nv.shared._ZN7cutlass13device_kernelIN5flash19enable_sm80_to_sm89INS1_16FlashAttnFwdSm80INS1_25CollectiveMainloopFwdSm80ILi4ELi1ELb0EN4cute5tupleIJNS5_1CILi128EEENS7_ILi80EEENS7_ILi64EEEEEELi64ENS_6half_tEfNS_4arch4Sm80ELb1ELb0ELb0ELb1ELb1ELb1ELb1ELb1EEENS1_21CollectiveEpilogueFwdINS6_IJS8_SA_S9_EEENS6_IJNS7_ILi1EEESI_SI_EEESC_SE_Li128ELb1ELb1ELb1ELb0EEENS1_36VarlenDynamicPersistentTileSchedulerILi128ELi80ELi128ELi128ELb1ELb1ELb0ELb1ELb1ELb1EEEEEEEEEvNT_6ParamsE,"aw",@nobits
	.sectionflags	@""
	.align	16
